	.target	sm_103a

	.elftype	@"ET_EXEC"


//--------------------- .note.nv.tkinfo           --------------------------
	.section	.note.nv.tkinfo,"",@"SHT_NOTE"
	.sectionflags	@"SHF_NOTE_NV_TKINFO"
	.tkinfo
        /*0018*/ 	.word	0x00000002
        /*0030*/ 	.string	""
        /*0030*/ 	.string	"ptxas"
        /*0030*/ 	.string	"Cuda compilation tools, release 13.0, V13.0.88"
        /*0030*/ 	.string	"Build cuda_13.0.r13.0/compiler.36424714_0"
        /*0030*/ 	.string	"-arch sm_103a -m 64 "



//--------------------- .note.nv.cuinfo           --------------------------
	.section	.note.nv.cuinfo,"",@"SHT_NOTE"
	.sectionflags	@"SHF_NOTE_NV_CUINFO"
        /*0018*/ 	.short	0x0002
        /*001a*/ 	.short	0x0067
        /*001c*/ 	.short	0x0082
	.zero		2


//--------------------- .nv.info                  --------------------------
	.section	.nv.info,"",@"SHT_CUDA_INFO"
	.align	4


	//----- nvinfo : EIATTR_REGCOUNT
	.align		4
        /*0000*/ 	.byte	0x04, 0x2f
        /*0002*/ 	.short	(.L_41 - .L_40)
	.align		4
.L_40:
        /*0004*/ 	.word	index@(_ZN3cub18CUB_300001_SM_10306detail11EmptyKernelIvEEvv)
        /*0008*/ 	.word	0x00000004


	//----- nvinfo : EIATTR_FRAME_SIZE
	.align		4
.L_41:
        /*000c*/ 	.byte	0x04, 0x11
        /*000e*/ 	.short	(.L_43 - .L_42)
	.align		4
.L_42:
        /*0010*/ 	.word	index@(_ZN3cub18CUB_300001_SM_10306detail11EmptyKernelIvEEvv)
        /*0014*/ 	.word	0x00000000


	//----- nvinfo : EIATTR_REGCOUNT
	.align		4
.L_43:
        /*0018*/ 	.byte	0x04, 0x2f
        /*001a*/ 	.short	(.L_45 - .L_44)
	.align		4
.L_44:
        /*001c*/ 	.word	index@(_ZN4vllm3moe44grouped_topk_fused_small_expert_count_kernelIffiLNS0_11ScoringFuncE1ELi256ELb1ELi8EEEvPT_PfPT1_PKT0_llllllbd)
        /*0020*/ 	.word	0x0000001d


	//----- nvinfo : EIATTR_FRAME_SIZE
	.align		4
.L_45:
        /*0024*/ 	.byte	0x04, 0x11
        /*0026*/ 	.short	(.L_47 - .L_46)
	.align		4
.L_46:
        /*0028*/ 	.word	index@($__internal_89_$__cuda_sm20_div_rn_f64_full)
        /*002c*/ 	.word	0x00000020


	//----- nvinfo : EIATTR_FRAME_SIZE
	.align		4
.L_47:
        /*0030*/ 	.byte	0x04, 0x11
        /*0032*/ 	.short	(.L_49 - .L_48)
	.align		4
.L_48:
        /*0034*/ 	.word	index@(_ZN4vllm3moe44grouped_topk_fused_small_expert_count_kernelIffiLNS0_11ScoringFuncE1ELi256ELb1ELi8EEEvPT_PfPT1_PKT0_llllllbd)
        /*0038*/ 	.word	0x00000020


	//----- nvinfo : EIATTR_REGCOUNT
	.align		4
.L_49:
        /*003c*/ 	.byte	0x04, 0x2f
        /*003e*/ 	.short	(.L_51 - .L_50)
	.align		4
.L_50:
        /*0040*/ 	.word	index@(_ZN4vllm3moe44grouped_topk_fused_small_expert_count_kernelIffiLNS0_11ScoringFuncE1ELi512ELb0ELi22EEEvPT_PfPT1_PKT0_llllllbd)
        /*0044*/ 	.word	0x00000020


	//----- nvinfo : EIATTR_FRAME_SIZE
	.align		4
.L_51:
        /*0048*/ 	.byte	0x04, 0x11
        /*004a*/ 	.short	(.L_53 - .L_52)
	.align		4
.L_52:
        /*004c*/ 	.word	index@($__internal_88_$__cuda_sm20_div_rn_f64_full)
        /*0050*/ 	.word	0x000000b0


	//----- nvinfo : EIATTR_FRAME_SIZE
	.align		4
.L_53:
        /*0054*/ 	.byte	0x04, 0x11
        /*0056*/ 	.short	(.L_55 - .L_54)
	.align		4
.L_54:
        /*0058*/ 	.word	index@(_ZN4vllm3moe44grouped_topk_fused_small_expert_count_kernelIffiLNS0_11ScoringFuncE1ELi512ELb0ELi22EEEvPT_PfPT1_PKT0_llllllbd)
        /*005c*/ 	.word	0x000000b0


	//----- nvinfo : EIATTR_REGCOUNT
	.align		4
.L_55:
        /*0060*/ 	.byte	0x04, 0x2f
        /*0062*/ 	.short	(.L_57 - .L_56)
	.align		4
.L_56:
        /*0064*/ 	.word	index@(_ZN4vllm3moe44grouped_topk_fused_small_expert_count_kernelIffiLNS0_11ScoringFuncE1ELi512ELb0ELi8EEEvPT_PfPT1_PKT0_llllllbd)
        /*0068*/ 	.word	0x00000020


	//----- nvinfo : EIATTR_FRAME_SIZE
	.align		4
.L_57:
        /*006c*/ 	.byte	0x04, 0x11
        /*006e*/ 	.short	(.L_59 - .L_58)
	.align		4
.L_58:
        /*0070*/ 	.word	index@($__internal_87_$__cuda_sm20_div_rn_f64_full)
        /*0074*/ 	.word	0x00000040


	//----- nvinfo : EIATTR_FRAME_SIZE
	.align		4
.L_59:
        /*0078*/ 	.byte	0x04, 0x11
        /*007a*/ 	.short	(.L_61 - .L_60)
	.align		4
.L_60:
        /*007c*/ 	.word	index@(_ZN4vllm3moe44grouped_topk_fused_small_expert_count_kernelIffiLNS0_11ScoringFuncE1ELi512ELb0ELi8EEEvPT_PfPT1_PKT0_llllllbd)
        /*0080*/ 	.word	0x00000040


	//----- nvinfo : EIATTR_REGCOUNT
	.align		4
.L_61:
        /*0084*/ 	.byte	0x04, 0x2f
        /*0086*/ 	.short	(.L_63 - .L_62)
	.align		4
.L_62:
        /*0088*/ 	.word	index@(_ZN4vllm3moe44grouped_topk_fused_small_expert_count_kernelIffiLNS0_11ScoringFuncE1ELi384ELb0ELi8EEEvPT_PfPT1_PKT0_llllllbd)
        /*008c*/ 	.word	0x00000020


	//----- nvinfo : EIATTR_FRAME_SIZE
	.align		4
.L_63:
        /*0090*/ 	.byte	0x04, 0x11
        /*0092*/ 	.short	(.L_65 - .L_64)
	.align		4
.L_64:
        /*0094*/ 	.word	index@($__internal_86_$__cuda_sm20_div_rn_f64_full)
        /*0098*/ 	.word	0x00000040


	//----- nvinfo : EIATTR_FRAME_SIZE
	.align		4
.L_65:
        /*009c*/ 	.byte	0x04, 0x11
        /*009e*/ 	.short	(.L_67 - .L_66)
	.align		4
.L_66:
        /*00a0*/ 	.word	index@(_ZN4vllm3moe44grouped_topk_fused_small_expert_count_kernelIffiLNS0_11ScoringFuncE1ELi384ELb0ELi8EEEvPT_PfPT1_PKT0_llllllbd)
        /*00a4*/ 	.word	0x00000040


	//----- nvinfo : EIATTR_REGCOUNT
	.align		4
.L_67:
        /*00a8*/ 	.byte	0x04, 0x2f
        /*00aa*/ 	.short	(.L_69 - .L_68)
	.align		4
.L_68:
        /*00ac*/ 	.word	index@(_ZN4vllm3moe44grouped_topk_fused_small_expert_count_kernelIffiLNS0_11ScoringFuncE1ELi128ELb0ELi8EEEvPT_PfPT1_PKT0_llllllbd)
        /*00b0*/ 	.word	0x00000020


	//----- nvinfo : EIATTR_FRAME_SIZE
	.align		4
.L_69:
        /*00b4*/ 	.byte	0x04, 0x11
        /*00b6*/ 	.short	(.L_71 - .L_70)
	.align		4
.L_70:
        /*00b8*/ 	.word	index@($__internal_85_$__cuda_sm20_div_rn_f64_full)
        /*00bc*/ 	.word	0x00000020


	//----- nvinfo : EIATTR_FRAME_SIZE
	.align		4
.L_71:
        /*00c0*/ 	.byte	0x04, 0x11
        /*00c2*/ 	.short	(.L_73 - .L_72)
	.align		4
.L_72:
        /*00c4*/ 	.word	index@(_ZN4vllm3moe44grouped_topk_fused_small_expert_count_kernelIffiLNS0_11ScoringFuncE1ELi128ELb0ELi8EEEvPT_PfPT1_PKT0_llllllbd)
        /*00c8*/ 	.word	0x00000020


	//----- nvinfo : EIATTR_REGCOUNT
	.align		4
.L_73:
        /*00cc*/ 	.byte	0x04, 0x2f
        /*00ce*/ 	.short	(.L_75 - .L_74)
	.align		4
.L_74:
        /*00d0*/ 	.word	index@(_ZN4vllm3moe25grouped_topk_fused_kernelIffiLNS0_11ScoringFuncE1EEEvPT_PfPT1_PKT0_lllllbd)
        /*00d4*/ 	.word	0x00000028


	//----- nvinfo : EIATTR_FRAME_SIZE
	.align		4
.L_75:
        /*00d8*/ 	.byte	0x04, 0x11
        /*00da*/ 	.short	(.L_77 - .L_76)
	.align		4
.L_76:
        /*00dc*/ 	.word	index@(_ZN4vllm3moe25grouped_topk_fused_kernelIffiLNS0_11ScoringFuncE1EEEvPT_PfPT1_PKT0_lllllbd)
        /*00e0*/ 	.word	0x00000000


	//----- nvinfo : EIATTR_REGCOUNT
	.align		4
.L_77:
        /*00e4*/ 	.byte	0x04, 0x2f
        /*00e6*/ 	.short	(.L_79 - .L_78)
	.align		4
.L_78:
        /*00e8*/ 	.word	index@(_ZN4vllm3moe44grouped_topk_fused_small_expert_count_kernelIf6__halfiLNS0_11ScoringFuncE1ELi256ELb1ELi8EEEvPT_PfPT1_PKT0_llllllbd)
        /*00ec*/ 	.word	0x0000001d


	//----- nvinfo : EIATTR_FRAME_SIZE
	.align		4
.L_79:
        /*00f0*/ 	.byte	0x04, 0x11
        /*00f2*/ 	.short	(.L_81 - .L_80)
	.align		4
.L_80:
        /*00f4*/ 	.word	index@($__internal_84_$__cuda_sm20_div_rn_f64_full)
        /*00f8*/ 	.word	0x00000020


	//----- nvinfo : EIATTR_FRAME_SIZE
	.align		4
.L_81:
        /*00fc*/ 	.byte	0x04, 0x11
        /*00fe*/ 	.short	(.L_83 - .L_82)
	.align		4
.L_82:
        /*0100*/ 	.word	index@(_ZN4vllm3moe44grouped_topk_fused_small_expert_count_kernelIf6__halfiLNS0_11ScoringFuncE1ELi256ELb1ELi8EEEvPT_PfPT1_PKT0_llllllbd)
        /*0104*/ 	.word	0x00000020


	//----- nvinfo : EIATTR_REGCOUNT
	.align		4
.L_83:
        /*0108*/ 	.byte	0x04, 0x2f
        /*010a*/ 	.short	(.L_85 - .L_84)
	.align		4
.L_84:
        /*010c*/ 	.word	index@(_ZN4vllm3moe44grouped_topk_fused_small_expert_count_kernelIf6__halfiLNS0_11ScoringFuncE1ELi512ELb0ELi22EEEvPT_PfPT1_PKT0_llllllbd)
        /*0110*/ 	.word	0x00000020


	//----- nvinfo : EIATTR_FRAME_SIZE
	.align		4
.L_85:
        /*0114*/ 	.byte	0x04, 0x11
        /*0116*/ 	.short	(.L_87 - .L_86)
	.align		4
.L_86:
        /*0118*/ 	.word	index@($__internal_83_$__cuda_sm20_div_rn_f64_full)
        /*011c*/ 	.word	0x000000b0


	//----- nvinfo : EIATTR_FRAME_SIZE
	.align		4
.L_87:
        /*0120*/ 	.byte	0x04, 0x11
        /*0122*/ 	.short	(.L_89 - .L_88)
	.align		4
.L_88:
        /*0124*/ 	.word	index@(_ZN4vllm3moe44grouped_topk_fused_small_expert_count_kernelIf6__halfiLNS0_11ScoringFuncE1ELi512ELb0ELi22EEEvPT_PfPT1_PKT0_llllllbd)
        /*0128*/ 	.word	0x000000b0


	//----- nvinfo : EIATTR_REGCOUNT
	.align		4
.L_89:
        /*012c*/ 	.byte	0x04, 0x2f
        /*012e*/ 	.short	(.L_91 - .L_90)
	.align		4
.L_90:
        /*0130*/ 	.word	index@(_ZN4vllm3moe44grouped_topk_fused_small_expert_count_kernelIf6__halfiLNS0_11ScoringFuncE1ELi512ELb0ELi8EEEvPT_PfPT1_PKT0_llllllbd)
        /*0134*/ 	.word	0x00000020


	//----- nvinfo : EIATTR_FRAME_SIZE
	.align		4
.L_91:
        /*0138*/ 	.byte	0x04, 0x11
        /*013a*/ 	.short	(.L_93 - .L_92)
	.align		4
.L_92:
        /*013c*/ 	.word	index@($__internal_82_$__cuda_sm20_div_rn_f64_full)
        /*0140*/ 	.word	0x00000040


	//----- nvinfo : EIATTR_FRAME_SIZE
	.align		4
.L_93:
        /*0144*/ 	.byte	0x04, 0x11
        /*0146*/ 	.short	(.L_95 - .L_94)
	.align		4
.L_94:
        /*0148*/ 	.word	index@(_ZN4vllm3moe44grouped_topk_fused_small_expert_count_kernelIf6__halfiLNS0_11ScoringFuncE1ELi512ELb0ELi8EEEvPT_PfPT1_PKT0_llllllbd)
        /*014c*/ 	.word	0x00000040


	//----- nvinfo : EIATTR_REGCOUNT
	.align		4
.L_95:
        /*0150*/ 	.byte	0x04, 0x2f
        /*0152*/ 	.short	(.L_97 - .L_96)
	.align		4
.L_96:
        /*0154*/ 	.word	index@(_ZN4vllm3moe44grouped_topk_fused_small_expert_count_kernelIf6__halfiLNS0_11ScoringFuncE1ELi384ELb0ELi8EEEvPT_PfPT1_PKT0_llllllbd)
        /*0158*/ 	.word	0x00000020


	//----- nvinfo : EIATTR_FRAME_SIZE
	.align		4
.L_97:
        /*015c*/ 	.byte	0x04, 0x11
        /*015e*/ 	.short	(.L_99 - .L_98)
	.align		4
.L_98:
        /*0160*/ 	.word	index@($__internal_81_$__cuda_sm20_div_rn_f64_full)
        /*0164*/ 	.word	0x00000040


	//----- nvinfo : EIATTR_FRAME_SIZE
	.align		4
.L_99:
        /*0168*/ 	.byte	0x04, 0x11
        /*016a*/ 	.short	(.L_101 - .L_100)
	.align		4
.L_100:
        /*016c*/ 	.word	index@(_ZN4vllm3moe44grouped_topk_fused_small_expert_count_kernelIf6__halfiLNS0_11ScoringFuncE1ELi384ELb0ELi8EEEvPT_PfPT1_PKT0_llllllbd)
        /*0170*/ 	.word	0x00000040


	//----- nvinfo : EIATTR_REGCOUNT
	.align		4
.L_101:
        /*0174*/ 	.byte	0x04, 0x2f
        /*0176*/ 	.short	(.L_103 - .L_102)
	.align		4
.L_102:
        /*0178*/ 	.word	index@(_ZN4vllm3moe44grouped_topk_fused_small_expert_count_kernelIf6__halfiLNS0_11ScoringFuncE1ELi128ELb0ELi8EEEvPT_PfPT1_PKT0_llllllbd)
        /*017c*/ 	.word	0x00000020


	//----- nvinfo : EIATTR_FRAME_SIZE
	.align		4
.L_103:
        /*0180*/ 	.byte	0x04, 0x11
        /*0182*/ 	.short	(.L_105 - .L_104)
	.align		4
.L_104:
        /*0184*/ 	.word	index@($__internal_80_$__cuda_sm20_div_rn_f64_full)
        /*0188*/ 	.word	0x00000020


	//----- nvinfo : EIATTR_FRAME_SIZE
	.align		4
.L_105:
        /*018c*/ 	.byte	0x04, 0x11
        /*018e*/ 	.short	(.L_107 - .L_106)
	.align		4
.L_106:
        /*0190*/ 	.word	index@(_ZN4vllm3moe44grouped_topk_fused_small_expert_count_kernelIf6__halfiLNS0_11ScoringFuncE1ELi128ELb0ELi8EEEvPT_PfPT1_PKT0_llllllbd)
        /*0194*/ 	.word	0x00000020


	//----- nvinfo : EIATTR_REGCOUNT
	.align		4
.L_107:
        /*0198*/ 	.byte	0x04, 0x2f
        /*019a*/ 	.short	(.L_109 - .L_108)
	.align		4
.L_108:
        /*019c*/ 	.word	index@(_ZN4vllm3moe25grouped_topk_fused_kernelIf6__halfiLNS0_11ScoringFuncE1EEEvPT_PfPT1_PKT0_lllllbd)
        /*01a0*/ 	.word	0x00000028


	//----- nvinfo : EIATTR_FRAME_SIZE
	.align		4
.L_109:
        /*01a4*/ 	.byte	0x04, 0x11
        /*01a6*/ 	.short	(.L_111 - .L_110)
	.align		4
.L_110:
        /*01a8*/ 	.word	index@(_ZN4vllm3moe25grouped_topk_fused_kernelIf6__halfiLNS0_11ScoringFuncE1EEEvPT_PfPT1_PKT0_lllllbd)
        /*01ac*/ 	.word	0x00000000


	//----- nvinfo : EIATTR_REGCOUNT
	.align		4
.L_111:
        /*01b0*/ 	.byte	0x04, 0x2f
        /*01b2*/ 	.short	(.L_113 - .L_112)
	.align		4
.L_112:
        /*01b4*/ 	.word	index@(_ZN4vllm3moe44grouped_topk_fused_small_expert_count_kernelIf13__nv_bfloat16iLNS0_11ScoringFuncE1ELi256ELb1ELi8EEEvPT_PfPT1_PKT0_llllllbd)
        /*01b8*/ 	.word	0x0000001d


	//----- nvinfo : EIATTR_FRAME_SIZE
	.align		4
.L_113:
        /*01bc*/ 	.byte	0x04, 0x11
        /*01be*/ 	.short	(.L_115 - .L_114)
	.align		4
.L_114:
        /*01c0*/ 	.word	index@($__internal_79_$__cuda_sm20_div_rn_f64_full)
        /*01c4*/ 	.word	0x00000020


	//----- nvinfo : EIATTR_FRAME_SIZE
	.align		4
.L_115:
        /*01c8*/ 	.byte	0x04, 0x11
        /*01ca*/ 	.short	(.L_117 - .L_116)
	.align		4
.L_116:
        /*01cc*/ 	.word	index@(_ZN4vllm3moe44grouped_topk_fused_small_expert_count_kernelIf13__nv_bfloat16iLNS0_11ScoringFuncE1ELi256ELb1ELi8EEEvPT_PfPT1_PKT0_llllllbd)
        /*01d0*/ 	.word	0x00000020


	//----- nvinfo : EIATTR_REGCOUNT
	.align		4
.L_117:
        /*01d4*/ 	.byte	0x04, 0x2f
        /*01d6*/ 	.short	(.L_119 - .L_118)
	.align		4
.L_118:
        /*01d8*/ 	.word	index@(_ZN4vllm3moe44grouped_topk_fused_small_expert_count_kernelIf13__nv_bfloat16iLNS0_11ScoringFuncE1ELi512ELb0ELi22EEEvPT_PfPT1_PKT0_llllllbd)
        /*01dc*/ 	.word	0x00000020


	//----- nvinfo : EIATTR_FRAME_SIZE
	.align		4
.L_119:
        /*01e0*/ 	.byte	0x04, 0x11
        /*01e2*/ 	.short	(.L_121 - .L_120)
	.align		4
.L_120:
        /*01e4*/ 	.word	index@($__internal_78_$__cuda_sm20_div_rn_f64_full)
        /*01e8*/ 	.word	0x000000b0


	//----- nvinfo : EIATTR_FRAME_SIZE
	.align		4
.L_121:
        /*01ec*/ 	.byte	0x04, 0x11
        /*01ee*/ 	.short	(.L_123 - .L_122)
	.align		4
.L_122:
        /*01f0*/ 	.word	index@(_ZN4vllm3moe44grouped_topk_fused_small_expert_count_kernelIf13__nv_bfloat16iLNS0_11ScoringFuncE1ELi512ELb0ELi22EEEvPT_PfPT1_PKT0_llllllbd)
        /*01f4*/ 	.word	0x000000b0


	//----- nvinfo : EIATTR_REGCOUNT
	.align		4
.L_123:
        /*01f8*/ 	.byte	0x04, 0x2f
        /*01fa*/ 	.short	(.L_125 - .L_124)
	.align		4
.L_124:
        /*01fc*/ 	.word	index@(_ZN4vllm3moe44grouped_topk_fused_small_expert_count_kernelIf13__nv_bfloat16iLNS0_11ScoringFuncE1ELi512ELb0ELi8EEEvPT_PfPT1_PKT0_llllllbd)
        /*0200*/ 	.word	0x00000020


	//----- nvinfo : EIATTR_FRAME_SIZE
	.align		4
.L_125:
        /*0204*/ 	.byte	0x04, 0x11
        /*0206*/ 	.short	(.L_127 - .L_126)
	.align		4
.L_126:
        /*0208*/ 	.word	index@($__internal_77_$__cuda_sm20_div_rn_f64_full)
        /*020c*/ 	.word	0x00000040


	//----- nvinfo : EIATTR_FRAME_SIZE
	.align		4
.L_127:
        /*0210*/ 	.byte	0x04, 0x11
        /*0212*/ 	.short	(.L_129 - .L_128)
	.align		4
.L_128:
        /*0214*/ 	.word	index@(_ZN4vllm3moe44grouped_topk_fused_small_expert_count_kernelIf13__nv_bfloat16iLNS0_11ScoringFuncE1ELi512ELb0ELi8EEEvPT_PfPT1_PKT0_llllllbd)
        /*0218*/ 	.word	0x00000040


	//----- nvinfo : EIATTR_REGCOUNT
	.align		4
.L_129:
        /*021c*/ 	.byte	0x04, 0x2f
        /*021e*/ 	.short	(.L_131 - .L_130)
	.align		4
.L_130:
        /*0220*/ 	.word	index@(_ZN4vllm3moe44grouped_topk_fused_small_expert_count_kernelIf13__nv_bfloat16iLNS0_11ScoringFuncE1ELi384ELb0ELi8EEEvPT_PfPT1_PKT0_llllllbd)
        /*0224*/ 	.word	0x00000020


	//----- nvinfo : EIATTR_FRAME_SIZE
	.align		4
.L_131:
        /*0228*/ 	.byte	0x04, 0x11
        /*022a*/ 	.short	(.L_133 - .L_132)
	.align		4
.L_132:
        /*022c*/ 	.word	index@($__internal_76_$__cuda_sm20_div_rn_f64_full)
        /*0230*/ 	.word	0x00000040


	//----- nvinfo : EIATTR_FRAME_SIZE
	.align		4
.L_133:
        /*0234*/ 	.byte	0x04, 0x11
        /*0236*/ 	.short	(.L_135 - .L_134)
	.align		4
.L_134:
        /*0238*/ 	.word	index@(_ZN4vllm3moe44grouped_topk_fused_small_expert_count_kernelIf13__nv_bfloat16iLNS0_11ScoringFuncE1ELi384ELb0ELi8EEEvPT_PfPT1_PKT0_llllllbd)
        /*023c*/ 	.word	0x00000040


	//----- nvinfo : EIATTR_REGCOUNT
	.align		4
.L_135:
        /*0240*/ 	.byte	0x04, 0x2f
        /*0242*/ 	.short	(.L_137 - .L_136)
	.align		4
.L_136:
        /*0244*/ 	.word	index@(_ZN4vllm3moe44grouped_topk_fused_small_expert_count_kernelIf13__nv_bfloat16iLNS0_11ScoringFuncE1ELi128ELb0ELi8EEEvPT_PfPT1_PKT0_llllllbd)
        /*0248*/ 	.word	0x00000020


	//----- nvinfo : EIATTR_FRAME_SIZE
	.align		4
.L_137:
        /*024c*/ 	.byte	0x04, 0x11
        /*024e*/ 	.short	(.L_139 - .L_138)
	.align		4
.L_138:
        /*0250*/ 	.word	index@($__internal_75_$__cuda_sm20_div_rn_f64_full)
        /*0254*/ 	.word	0x00000020


	//----- nvinfo : EIATTR_FRAME_SIZE
	.align		4
.L_139:
        /*0258*/ 	.byte	0x04, 0x11
        /*025a*/ 	.short	(.L_141 - .L_140)
	.align		4
.L_140:
        /*025c*/ 	.word	index@(_ZN4vllm3moe44grouped_topk_fused_small_expert_count_kernelIf13__nv_bfloat16iLNS0_11ScoringFuncE1ELi128ELb0ELi8EEEvPT_PfPT1_PKT0_llllllbd)
        /*0260*/ 	.word	0x00000020


	//----- nvinfo : EIATTR_REGCOUNT
	.align		4
.L_141:
        /*0264*/ 	.byte	0x04, 0x2f
        /*0266*/ 	.short	(.L_143 - .L_142)
	.align		4
.L_142:
        /*0268*/ 	.word	index@(_ZN4vllm3moe25grouped_topk_fused_kernelIf13__nv_bfloat16iLNS0_11ScoringFuncE1EEEvPT_PfPT1_PKT0_lllllbd)
        /*026c*/ 	.word	0x00000028


	//----- nvinfo : EIATTR_FRAME_SIZE
	.align		4
.L_143:
        /*0270*/ 	.byte	0x04, 0x11
        /*0272*/ 	.short	(.L_145 - .L_144)
	.align		4
.L_144:
        /*0274*/ 	.word	index@(_ZN4vllm3moe25grouped_topk_fused_kernelIf13__nv_bfloat16iLNS0_11ScoringFuncE1EEEvPT_PfPT1_PKT0_lllllbd)
        /*0278*/ 	.word	0x00000000


	//----- nvinfo : EIATTR_REGCOUNT
	.align		4
.L_145:
        /*027c*/ 	.byte	0x04, 0x2f
        /*027e*/ 	.short	(.L_147 - .L_146)
	.align		4
.L_146:
        /*0280*/ 	.word	index@(_ZN4vllm3moe44grouped_topk_fused_small_expert_count_kernelI6__halffiLNS0_11ScoringFuncE1ELi256ELb1ELi8EEEvPT_PfPT1_PKT0_llllllbd)
        /*0284*/ 	.word	0x0000001d


	//----- nvinfo : EIATTR_FRAME_SIZE
	.align		4
.L_147:
        /*0288*/ 	.byte	0x04, 0x11
        /*028a*/ 	.short	(.L_149 - .L_148)
	.align		4
.L_148:
        /*028c*/ 	.word	index@($__internal_74_$__cuda_sm20_div_rn_f64_full)
        /*0290*/ 	.word	0x00000020


	//----- nvinfo : EIATTR_FRAME_SIZE
	.align		4
.L_149:
        /*0294*/ 	.byte	0x04, 0x11
        /*0296*/ 	.short	(.L_151 - .L_150)
	.align		4
.L_150:
        /*0298*/ 	.word	index@(_ZN4vllm3moe44grouped_topk_fused_small_expert_count_kernelI6__halffiLNS0_11ScoringFuncE1ELi256ELb1ELi8EEEvPT_PfPT1_PKT0_llllllbd)
        /*029c*/ 	.word	0x00000020


	//----- nvinfo : EIATTR_REGCOUNT
	.align		4
.L_151:
        /*02a0*/ 	.byte	0x04, 0x2f
        /*02a2*/ 	.short	(.L_153 - .L_152)
	.align		4
.L_152:
        /*02a4*/ 	.word	index@(_ZN4vllm3moe44grouped_topk_fused_small_expert_count_kernelI6__halffiLNS0_11ScoringFuncE1ELi512ELb0ELi22EEEvPT_PfPT1_PKT0_llllllbd)
        /*02a8*/ 	.word	0x00000020


	//----- nvinfo : EIATTR_FRAME_SIZE
	.align		4
.L_153:
        /*02ac*/ 	.byte	0x04, 0x11
        /*02ae*/ 	.short	(.L_155 - .L_154)
	.align		4
.L_154:
        /*02b0*/ 	.word	index@($__internal_73_$__cuda_sm20_div_rn_f64_full)
        /*02b4*/ 	.word	0x000000b0


	//----- nvinfo : EIATTR_FRAME_SIZE
	.align		4
.L_155:
        /*02b8*/ 	.byte	0x04, 0x11
        /*02ba*/ 	.short	(.L_157 - .L_156)
	.align		4
.L_156:
        /*02bc*/ 	.word	index@(_ZN4vllm3moe44grouped_topk_fused_small_expert_count_kernelI6__halffiLNS0_11ScoringFuncE1ELi512ELb0ELi22EEEvPT_PfPT1_PKT0_llllllbd)
        /*02c0*/ 	.word	0x000000b0


	//----- nvinfo : EIATTR_REGCOUNT
	.align		4
.L_157:
        /*02c4*/ 	.byte	0x04, 0x2f
        /*02c6*/ 	.short	(.L_159 - .L_158)
	.align		4
.L_158:
        /*02c8*/ 	.word	index@(_ZN4vllm3moe44grouped_topk_fused_small_expert_count_kernelI6__halffiLNS0_11ScoringFuncE1ELi512ELb0ELi8EEEvPT_PfPT1_PKT0_llllllbd)
        /*02cc*/ 	.word	0x00000020


	//----- nvinfo : EIATTR_FRAME_SIZE
	.align		4
.L_159:
        /*02d0*/ 	.byte	0x04, 0x11
        /*02d2*/ 	.short	(.L_161 - .L_160)
	.align		4
.L_160:
        /*02d4*/ 	.word	index@($__internal_72_$__cuda_sm20_div_rn_f64_full)
        /*02d8*/ 	.word	0x00000040


	//----- nvinfo : EIATTR_FRAME_SIZE
	.align		4
.L_161:
        /*02dc*/ 	.byte	0x04, 0x11
        /*02de*/ 	.short	(.L_163 - .L_162)
	.align		4
.L_162:
        /*02e0*/ 	.word	index@(_ZN4vllm3moe44grouped_topk_fused_small_expert_count_kernelI6__halffiLNS0_11ScoringFuncE1ELi512ELb0ELi8EEEvPT_PfPT1_PKT0_llllllbd)
        /*02e4*/ 	.word	0x00000040


	//----- nvinfo : EIATTR_REGCOUNT
	.align		4
.L_163:
        /*02e8*/ 	.byte	0x04, 0x2f
        /*02ea*/ 	.short	(.L_165 - .L_164)
	.align		4
.L_164:
        /*02ec*/ 	.word	index@(_ZN4vllm3moe44grouped_topk_fused_small_expert_count_kernelI6__halffiLNS0_11ScoringFuncE1ELi384ELb0ELi8EEEvPT_PfPT1_PKT0_llllllbd)
        /*02f0*/ 	.word	0x00000020


	//----- nvinfo : EIATTR_FRAME_SIZE
	.align		4
.L_165:
        /*02f4*/ 	.byte	0x04, 0x11
        /*02f6*/ 	.short	(.L_167 - .L_166)
	.align		4
.L_166:
        /*02f8*/ 	.word	index@($__internal_71_$__cuda_sm20_div_rn_f64_full)
        /*02fc*/ 	.word	0x00000040


	//----- nvinfo : EIATTR_FRAME_SIZE
	.align		4
.L_167:
        /*0300*/ 	.byte	0x04, 0x11
        /*0302*/ 	.short	(.L_169 - .L_168)
	.align		4
.L_168:
        /*0304*/ 	.word	index@(_ZN4vllm3moe44grouped_topk_fused_small_expert_count_kernelI6__halffiLNS0_11ScoringFuncE1ELi384ELb0ELi8EEEvPT_PfPT1_PKT0_llllllbd)
        /*0308*/ 	.word	0x00000040


	//----- nvinfo : EIATTR_REGCOUNT
	.align		4
.L_169:
        /*030c*/ 	.byte	0x04, 0x2f
        /*030e*/ 	.short	(.L_171 - .L_170)
	.align		4
.L_170:
        /*0310*/ 	.word	index@(_ZN4vllm3moe44grouped_topk_fused_small_expert_count_kernelI6__halffiLNS0_11ScoringFuncE1ELi128ELb0ELi8EEEvPT_PfPT1_PKT0_llllllbd)
        /*0314*/ 	.word	0x00000020


	//----- nvinfo : EIATTR_FRAME_SIZE
	.align		4
.L_171:
        /*0318*/ 	.byte	0x04, 0x11
        /*031a*/ 	.short	(.L_173 - .L_172)
	.align		4
.L_172:
        /*031c*/ 	.word	index@($__internal_70_$__cuda_sm20_div_rn_f64_full)
        /*0320*/ 	.word	0x00000020


	//----- nvinfo : EIATTR_FRAME_SIZE
	.align		4
.L_173:
        /*0324*/ 	.byte	0x04, 0x11
        /*0326*/ 	.short	(.L_175 - .L_174)
	.align		4
.L_174:
        /*0328*/ 	.word	index@(_ZN4vllm3moe44grouped_topk_fused_small_expert_count_kernelI6__halffiLNS0_11ScoringFuncE1ELi128ELb0ELi8EEEvPT_PfPT1_PKT0_llllllbd)
        /*032c*/ 	.word	0x00000020


	//----- nvinfo : EIATTR_REGCOUNT
	.align		4
.L_175:
        /*0330*/ 	.byte	0x04, 0x2f
        /*0332*/ 	.short	(.L_177 - .L_176)
	.align		4
.L_176:
        /*0334*/ 	.word	index@(_ZN4vllm3moe25grouped_topk_fused_kernelI6__halffiLNS0_11ScoringFuncE1EEEvPT_PfPT1_PKT0_lllllbd)
        /*0338*/ 	.word	0x0000002f


	//----- nvinfo : EIATTR_FRAME_SIZE
	.align		4
.L_177:
        /*033c*/ 	.byte	0x04, 0x11
        /*033e*/ 	.short	(.L_179 - .L_178)
	.align		4
.L_178:
        /*0340*/ 	.word	index@(_ZN4vllm3moe25grouped_topk_fused_kernelI6__halffiLNS0_11ScoringFuncE1EEEvPT_PfPT1_PKT0_lllllbd)
        /*0344*/ 	.word	0x00000000


	//----- nvinfo : EIATTR_REGCOUNT
	.align		4
.L_179:
        /*0348*/ 	.byte	0x04, 0x2f
        /*034a*/ 	.short	(.L_181 - .L_180)
	.align		4
.L_180:
        /*034c*/ 	.word	index@(_ZN4vllm3moe44grouped_topk_fused_small_expert_count_kernelI6__halfS2_iLNS0_11ScoringFuncE1ELi256ELb1ELi8EEEvPT_PfPT1_PKT0_llllllbd)
        /*0350*/ 	.word	0x0000001d


	//----- nvinfo : EIATTR_FRAME_SIZE
	.align		4
.L_181:
        /*0354*/ 	.byte	0x04, 0x11
        /*0356*/ 	.short	(.L_183 - .L_182)
	.align		4
.L_182:
        /*0358*/ 	.word	index@($__internal_69_$__cuda_sm20_div_rn_f64_full)
        /*035c*/ 	.word	0x00000020


	//----- nvinfo : EIATTR_FRAME_SIZE
	.align		4
.L_183:
        /*0360*/ 	.byte	0x04, 0x11
        /*0362*/ 	.short	(.L_185 - .L_184)
	.align		4
.L_184:
        /*0364*/ 	.word	index@(_ZN4vllm3moe44grouped_topk_fused_small_expert_count_kernelI6__halfS2_iLNS0_11ScoringFuncE1ELi256ELb1ELi8EEEvPT_PfPT1_PKT0_llllllbd)
        /*0368*/ 	.word	0x00000020


	//----- nvinfo : EIATTR_REGCOUNT
	.align		4
.L_185:
        /*036c*/ 	.byte	0x04, 0x2f
        /*036e*/ 	.short	(.L_187 - .L_186)
	.align		4
.L_186:
        /*0370*/ 	.word	index@(_ZN4vllm3moe44grouped_topk_fused_small_expert_count_kernelI6__halfS2_iLNS0_11ScoringFuncE1ELi512ELb0ELi22EEEvPT_PfPT1_PKT0_llllllbd)
        /*0374*/ 	.word	0x00000020


	//----- nvinfo : EIATTR_FRAME_SIZE
	.align		4
.L_187:
        /*0378*/ 	.byte	0x04, 0x11
        /*037a*/ 	.short	(.L_189 - .L_188)
	.align		4
.L_188:
        /*037c*/ 	.word	index@($__internal_68_$__cuda_sm20_div_rn_f64_full)
        /*0380*/ 	.word	0x000000b0


	//----- nvinfo : EIATTR_FRAME_SIZE
	.align		4
.L_189:
        /*0384*/ 	.byte	0x04, 0x11
        /*0386*/ 	.short	(.L_191 - .L_190)
	.align		4
.L_190:
        /*0388*/ 	.word	index@(_ZN4vllm3moe44grouped_topk_fused_small_expert_count_kernelI6__halfS2_iLNS0_11ScoringFuncE1ELi512ELb0ELi22EEEvPT_PfPT1_PKT0_llllllbd)
        /*038c*/ 	.word	0x000000b0


	//----- nvinfo : EIATTR_REGCOUNT
	.align		4
.L_191:
        /*0390*/ 	.byte	0x04, 0x2f
        /*0392*/ 	.short	(.L_193 - .L_192)
	.align		4
.L_192:
        /*0394*/ 	.word	index@(_ZN4vllm3moe44grouped_topk_fused_small_expert_count_kernelI6__halfS2_iLNS0_11ScoringFuncE1ELi512ELb0ELi8EEEvPT_PfPT1_PKT0_llllllbd)
        /*0398*/ 	.word	0x00000020


	//----- nvinfo : EIATTR_FRAME_SIZE
	.align		4
.L_193:
        /*039c*/ 	.byte	0x04, 0x11
        /*039e*/ 	.short	(.L_195 - .L_194)
	.align		4
.L_194:
        /*03a0*/ 	.word	index@($__internal_67_$__cuda_sm20_div_rn_f64_full)
        /*03a4*/ 	.word	0x00000040


	//----- nvinfo : EIATTR_FRAME_SIZE
	.align		4
.L_195:
        /*03a8*/ 	.byte	0x04, 0x11
        /*03aa*/ 	.short	(.L_197 - .L_196)
	.align		4
.L_196:
        /*03ac*/ 	.word	index@(_ZN4vllm3moe44grouped_topk_fused_small_expert_count_kernelI6__halfS2_iLNS0_11ScoringFuncE1ELi512ELb0ELi8EEEvPT_PfPT1_PKT0_llllllbd)
        /*03b0*/ 	.word	0x00000040


	//----- nvinfo : EIATTR_REGCOUNT
	.align		4
.L_197:
        /*03b4*/ 	.byte	0x04, 0x2f
        /*03b6*/ 	.short	(.L_199 - .L_198)
	.align		4
.L_198:
        /*03b8*/ 	.word	index@(_ZN4vllm3moe44grouped_topk_fused_small_expert_count_kernelI6__halfS2_iLNS0_11ScoringFuncE1ELi384ELb0ELi8EEEvPT_PfPT1_PKT0_llllllbd)
        /*03bc*/ 	.word	0x00000020


	//----- nvinfo : EIATTR_FRAME_SIZE
	.align		4
.L_199:
        /*03c0*/ 	.byte	0x04, 0x11
        /*03c2*/ 	.short	(.L_201 - .L_200)
	.align		4
.L_200:
        /*03c4*/ 	.word	index@($__internal_66_$__cuda_sm20_div_rn_f64_full)
        /*03c8*/ 	.word	0x00000040


	//----- nvinfo : EIATTR_FRAME_SIZE
	.align		4
.L_201:
        /*03cc*/ 	.byte	0x04, 0x11
        /*03ce*/ 	.short	(.L_203 - .L_202)
	.align		4
.L_202:
        /*03d0*/ 	.word	index@(_ZN4vllm3moe44grouped_topk_fused_small_expert_count_kernelI6__halfS2_iLNS0_11ScoringFuncE1ELi384ELb0ELi8EEEvPT_PfPT1_PKT0_llllllbd)
        /*03d4*/ 	.word	0x00000040


	//----- nvinfo : EIATTR_REGCOUNT
	.align		4
.L_203:
        /*03d8*/ 	.byte	0x04, 0x2f
        /*03da*/ 	.short	(.L_205 - .L_204)
	.align		4
.L_204:
        /*03dc*/ 	.word	index@(_ZN4vllm3moe44grouped_topk_fused_small_expert_count_kernelI6__halfS2_iLNS0_11ScoringFuncE1ELi128ELb0ELi8EEEvPT_PfPT1_PKT0_llllllbd)
        /*03e0*/ 	.word	0x00000020


	//----- nvinfo : EIATTR_FRAME_SIZE
	.align		4
.L_205:
        /*03e4*/ 	.byte	0x04, 0x11
        /*03e6*/ 	.short	(.L_207 - .L_206)
	.align		4
.L_206:
        /*03e8*/ 	.word	index@($__internal_65_$__cuda_sm20_div_rn_f64_full)
        /*03ec*/ 	.word	0x00000020


	//----- nvinfo : EIATTR_FRAME_SIZE
	.align		4
.L_207:
        /*03f0*/ 	.byte	0x04, 0x11
        /*03f2*/ 	.short	(.L_209 - .L_208)
	.align		4
.L_208:
        /*03f4*/ 	.word	index@(_ZN4vllm3moe44grouped_topk_fused_small_expert_count_kernelI6__halfS2_iLNS0_11ScoringFuncE1ELi128ELb0ELi8EEEvPT_PfPT1_PKT0_llllllbd)
        /*03f8*/ 	.word	0x00000020


	//----- nvinfo : EIATTR_REGCOUNT
	.align		4
.L_209:
        /*03fc*/ 	.byte	0x04, 0x2f
        /*03fe*/ 	.short	(.L_211 - .L_210)
	.align		4
.L_210:
        /*0400*/ 	.word	index@(_ZN4vllm3moe25grouped_topk_fused_kernelI6__halfS2_iLNS0_11ScoringFuncE1EEEvPT_PfPT1_PKT0_lllllbd)
        /*0404*/ 	.word	0x0000002e


	//----- nvinfo : EIATTR_FRAME_SIZE
	.align		4
.L_211:
        /*0408*/ 	.byte	0x04, 0x11
        /*040a*/ 	.short	(.L_213 - .L_212)
	.align		4
.L_212:
        /*040c*/ 	.word	index@(_ZN4vllm3moe25grouped_topk_fused_kernelI6__halfS2_iLNS0_11ScoringFuncE1EEEvPT_PfPT1_PKT0_lllllbd)
        /*0410*/ 	.word	0x00000000


	//----- nvinfo : EIATTR_REGCOUNT
	.align		4
.L_213:
        /*0414*/ 	.byte	0x04, 0x2f
        /*0416*/ 	.short	(.L_215 - .L_214)
	.align		4
.L_214:
        /*0418*/ 	.word	index@(_ZN4vllm3moe44grouped_topk_fused_small_expert_count_kernelI6__half13__nv_bfloat16iLNS0_11ScoringFuncE1ELi256ELb1ELi8EEEvPT_PfPT1_PKT0_llllllbd)
        /*041c*/ 	.word	0x0000001d


	//----- nvinfo : EIATTR_FRAME_SIZE
	.align		4
.L_215:
        /*0420*/ 	.byte	0x04, 0x11
        /*0422*/ 	.short	(.L_217 - .L_216)
	.align		4
.L_216:
        /*0424*/ 	.word	index@($__internal_64_$__cuda_sm20_div_rn_f64_full)
        /*0428*/ 	.word	0x00000020


	//----- nvinfo : EIATTR_FRAME_SIZE
	.align		4
.L_217:
        /*042c*/ 	.byte	0x04, 0x11
        /*042e*/ 	.short	(.L_219 - .L_218)
	.align		4
.L_218:
        /*0430*/ 	.word	index@(_ZN4vllm3moe44grouped_topk_fused_small_expert_count_kernelI6__half13__nv_bfloat16iLNS0_11ScoringFuncE1ELi256ELb1ELi8EEEvPT_PfPT1_PKT0_llllllbd)
        /*0434*/ 	.word	0x00000020


	//----- nvinfo : EIATTR_REGCOUNT
	.align		4
.L_219:
        /*0438*/ 	.byte	0x04, 0x2f
        /*043a*/ 	.short	(.L_221 - .L_220)
	.align		4
.L_220:
        /*043c*/ 	.word	index@(_ZN4vllm3moe44grouped_topk_fused_small_expert_count_kernelI6__half13__nv_bfloat16iLNS0_11ScoringFuncE1ELi512ELb0ELi22EEEvPT_PfPT1_PKT0_llllllbd)
        /*0440*/ 	.word	0x00000020


	//----- nvinfo : EIATTR_FRAME_SIZE
	.align		4
.L_221:
        /*0444*/ 	.byte	0x04, 0x11
        /*0446*/ 	.short	(.L_223 - .L_222)
	.align		4
.L_222:
        /*0448*/ 	.word	index@($__internal_63_$__cuda_sm20_div_rn_f64_full)
        /*044c*/ 	.word	0x000000b0


	//----- nvinfo : EIATTR_FRAME_SIZE
	.align		4
.L_223:
        /*0450*/ 	.byte	0x04, 0x11
        /*0452*/ 	.short	(.L_225 - .L_224)
	.align		4
.L_224:
        /*0454*/ 	.word	index@(_ZN4vllm3moe44grouped_topk_fused_small_expert_count_kernelI6__half13__nv_bfloat16iLNS0_11ScoringFuncE1ELi512ELb0ELi22EEEvPT_PfPT1_PKT0_llllllbd)
        /*0458*/ 	.word	0x000000b0


	//----- nvinfo : EIATTR_REGCOUNT
	.align		4
.L_225:
        /*045c*/ 	.byte	0x04, 0x2f
        /*045e*/ 	.short	(.L_227 - .L_226)
	.align		4
.L_226:
        /*0460*/ 	.word	index@(_ZN4vllm3moe44grouped_topk_fused_small_expert_count_kernelI6__half13__nv_bfloat16iLNS0_11ScoringFuncE1ELi512ELb0ELi8EEEvPT_PfPT1_PKT0_llllllbd)
        /*0464*/ 	.word	0x00000020


	//----- nvinfo : EIATTR_FRAME_SIZE
	.align		4
.L_227:
        /*0468*/ 	.byte	0x04, 0x11
        /*046a*/ 	.short	(.L_229 - .L_228)
	.align		4
.L_228:
        /*046c*/ 	.word	index@($__internal_62_$__cuda_sm20_div_rn_f64_full)
        /*0470*/ 	.word	0x00000040


	//----- nvinfo : EIATTR_FRAME_SIZE
	.align		4
.L_229:
        /*0474*/ 	.byte	0x04, 0x11
        /*0476*/ 	.short	(.L_231 - .L_230)
	.align		4
.L_230:
        /*0478*/ 	.word	index@(_ZN4vllm3moe44grouped_topk_fused_small_expert_count_kernelI6__half13__nv_bfloat16iLNS0_11ScoringFuncE1ELi512ELb0ELi8EEEvPT_PfPT1_PKT0_llllllbd)
        /*047c*/ 	.word	0x00000040


	//----- nvinfo : EIATTR_REGCOUNT
	.align		4
.L_231:
        /*0480*/ 	.byte	0x04, 0x2f
        /*0482*/ 	.short	(.L_233 - .L_232)
	.align		4
.L_232:
        /*0484*/ 	.word	index@(_ZN4vllm3moe44grouped_topk_fused_small_expert_count_kernelI6__half13__nv_bfloat16iLNS0_11ScoringFuncE1ELi384ELb0ELi8EEEvPT_PfPT1_PKT0_llllllbd)
        /*0488*/ 	.word	0x00000020


	//----- nvinfo : EIATTR_FRAME_SIZE
	.align		4
.L_233:
        /*048c*/ 	.byte	0x04, 0x11
        /*048e*/ 	.short	(.L_235 - .L_234)
	.align		4
.L_234:
        /*0490*/ 	.word	index@($__internal_61_$__cuda_sm20_div_rn_f64_full)
        /*0494*/ 	.word	0x00000040


	//----- nvinfo : EIATTR_FRAME_SIZE
	.align		4
.L_235:
        /*0498*/ 	.byte	0x04, 0x11
        /*049a*/ 	.short	(.L_237 - .L_236)
	.align		4
.L_236:
        /*049c*/ 	.word	index@(_ZN4vllm3moe44grouped_topk_fused_small_expert_count_kernelI6__half13__nv_bfloat16iLNS0_11ScoringFuncE1ELi384ELb0ELi8EEEvPT_PfPT1_PKT0_llllllbd)
        /*04a0*/ 	.word	0x00000040


	//----- nvinfo : EIATTR_REGCOUNT
	.align		4
.L_237:
        /*04a4*/ 	.byte	0x04, 0x2f
        /*04a6*/ 	.short	(.L_239 - .L_238)
	.align		4
.L_238:
        /*04a8*/ 	.word	index@(_ZN4vllm3moe44grouped_topk_fused_small_expert_count_kernelI6__half13__nv_bfloat16iLNS0_11ScoringFuncE1ELi128ELb0ELi8EEEvPT_PfPT1_PKT0_llllllbd)
        /*04ac*/ 	.word	0x00000020


	//----- nvinfo : EIATTR_FRAME_SIZE
	.align		4
.L_239:
        /*04b0*/ 	.byte	0x04, 0x11
        /*04b2*/ 	.short	(.L_241 - .L_240)
	.align		4
.L_240:
        /*04b4*/ 	.word	index@($__internal_60_$__cuda_sm20_div_rn_f64_full)
        /*04b8*/ 	.word	0x00000020


	//----- nvinfo : EIATTR_FRAME_SIZE
	.align		4
.L_241:
        /*04bc*/ 	.byte	0x04, 0x11
        /*04be*/ 	.short	(.L_243 - .L_242)
	.align		4
.L_242:
        /*04c0*/ 	.word	index@(_ZN4vllm3moe44grouped_topk_fused_small_expert_count_kernelI6__half13__nv_bfloat16iLNS0_11ScoringFuncE1ELi128ELb0ELi8EEEvPT_PfPT1_PKT0_llllllbd)
        /*04c4*/ 	.word	0x00000020


	//----- nvinfo : EIATTR_REGCOUNT
	.align		4
.L_243:
        /*04c8*/ 	.byte	0x04, 0x2f
        /*04ca*/ 	.short	(.L_245 - .L_244)
	.align		4
.L_244:
        /*04cc*/ 	.word	index@(_ZN4vllm3moe25grouped_topk_fused_kernelI6__half13__nv_bfloat16iLNS0_11ScoringFuncE1EEEvPT_PfPT1_PKT0_lllllbd)
        /*04d0*/ 	.word	0x0000002e


	//----- nvinfo : EIATTR_FRAME_SIZE
	.align		4
.L_245:
        /*04d4*/ 	.byte	0x04, 0x11
        /*04d6*/ 	.short	(.L_247 - .L_246)
	.align		4
.L_246:
        /*04d8*/ 	.word	index@(_ZN4vllm3moe25grouped_topk_fused_kernelI6__half13__nv_bfloat16iLNS0_11ScoringFuncE1EEEvPT_PfPT1_PKT0_lllllbd)
        /*04dc*/ 	.word	0x00000000


	//----- nvinfo : EIATTR_REGCOUNT
	.align		4
.L_247:
        /*04e0*/ 	.byte	0x04, 0x2f
        /*04e2*/ 	.short	(.L_249 - .L_248)
	.align		4
.L_248:
        /*04e4*/ 	.word	index@(_ZN4vllm3moe44grouped_topk_fused_small_expert_count_kernelI13__nv_bfloat16fiLNS0_11ScoringFuncE1ELi256ELb1ELi8EEEvPT_PfPT1_PKT0_llllllbd)
        /*04e8*/ 	.word	0x0000001d


	//----- nvinfo : EIATTR_FRAME_SIZE
	.align		4
.L_249:
        /*04ec*/ 	.byte	0x04, 0x11
        /*04ee*/ 	.short	(.L_251 - .L_250)
	.align		4
.L_250:
        /*04f0*/ 	.word	index@($__internal_59_$__cuda_sm20_div_rn_f64_full)
        /*04f4*/ 	.word	0x00000020


	//----- nvinfo : EIATTR_FRAME_SIZE
	.align		4
.L_251:
        /*04f8*/ 	.byte	0x04, 0x11
        /*04fa*/ 	.short	(.L_253 - .L_252)
	.align		4
.L_252:
        /*04fc*/ 	.word	index@(_ZN4vllm3moe44grouped_topk_fused_small_expert_count_kernelI13__nv_bfloat16fiLNS0_11ScoringFuncE1ELi256ELb1ELi8EEEvPT_PfPT1_PKT0_llllllbd)
        /*0500*/ 	.word	0x00000020


	//----- nvinfo : EIATTR_REGCOUNT
	.align		4
.L_253:
        /*0504*/ 	.byte	0x04, 0x2f
        /*0506*/ 	.short	(.L_255 - .L_254)
	.align		4
.L_254:
        /*0508*/ 	.word	index@(_ZN4vllm3moe44grouped_topk_fused_small_expert_count_kernelI13__nv_bfloat16fiLNS0_11ScoringFuncE1ELi512ELb0ELi22EEEvPT_PfPT1_PKT0_llllllbd)
        /*050c*/ 	.word	0x00000020


	//----- nvinfo : EIATTR_FRAME_SIZE
	.align		4
.L_255:
        /*0510*/ 	.byte	0x04, 0x11
        /*0512*/ 	.short	(.L_257 - .L_256)
	.align		4
.L_256:
        /*0514*/ 	.word	index@($__internal_58_$__cuda_sm20_div_rn_f64_full)
        /*0518*/ 	.word	0x000000b0


	//----- nvinfo : EIATTR_FRAME_SIZE
	.align		4
.L_257:
        /*051c*/ 	.byte	0x04, 0x11
        /*051e*/ 	.short	(.L_259 - .L_258)
	.align		4
.L_258:
        /*0520*/ 	.word	index@(_ZN4vllm3moe44grouped_topk_fused_small_expert_count_kernelI13__nv_bfloat16fiLNS0_11ScoringFuncE1ELi512ELb0ELi22EEEvPT_PfPT1_PKT0_llllllbd)
        /*0524*/ 	.word	0x000000b0


	//----- nvinfo : EIATTR_REGCOUNT
	.align		4
.L_259:
        /*0528*/ 	.byte	0x04, 0x2f
        /*052a*/ 	.short	(.L_261 - .L_260)
	.align		4
.L_260:
        /*052c*/ 	.word	index@(_ZN4vllm3moe44grouped_topk_fused_small_expert_count_kernelI13__nv_bfloat16fiLNS0_11ScoringFuncE1ELi512ELb0ELi8EEEvPT_PfPT1_PKT0_llllllbd)
        /*0530*/ 	.word	0x00000020


	//----- nvinfo : EIATTR_FRAME_SIZE
	.align		4
.L_261:
        /*0534*/ 	.byte	0x04, 0x11
        /*0536*/ 	.short	(.L_263 - .L_262)
	.align		4
.L_262:
        /*0538*/ 	.word	index@($__internal_57_$__cuda_sm20_div_rn_f64_full)
        /*053c*/ 	.word	0x00000040


	//----- nvinfo : EIATTR_FRAME_SIZE
	.align		4
.L_263:
        /*0540*/ 	.byte	0x04, 0x11
        /*0542*/ 	.short	(.L_265 - .L_264)
	.align		4
.L_264:
        /*0544*/ 	.word	index@(_ZN4vllm3moe44grouped_topk_fused_small_expert_count_kernelI13__nv_bfloat16fiLNS0_11ScoringFuncE1ELi512ELb0ELi8EEEvPT_PfPT1_PKT0_llllllbd)
        /*0548*/ 	.word	0x00000040


	//----- nvinfo : EIATTR_REGCOUNT
	.align		4
.L_265:
        /*054c*/ 	.byte	0x04, 0x2f
        /*054e*/ 	.short	(.L_267 - .L_266)
	.align		4
.L_266:
        /*0550*/ 	.word	index@(_ZN4vllm3moe44grouped_topk_fused_small_expert_count_kernelI13__nv_bfloat16fiLNS0_11ScoringFuncE1ELi384ELb0ELi8EEEvPT_PfPT1_PKT0_llllllbd)
        /*0554*/ 	.word	0x00000020


	//----- nvinfo : EIATTR_FRAME_SIZE
	.align		4
.L_267:
        /*0558*/ 	.byte	0x04, 0x11
        /*055a*/ 	.short	(.L_269 - .L_268)
	.align		4
.L_268:
        /*055c*/ 	.word	index@($__internal_56_$__cuda_sm20_div_rn_f64_full)
        /*0560*/ 	.word	0x00000040


	//----- nvinfo : EIATTR_FRAME_SIZE
	.align		4
.L_269:
        /*0564*/ 	.byte	0x04, 0x11
        /*0566*/ 	.short	(.L_271 - .L_270)
	.align		4
.L_270:
        /*0568*/ 	.word	index@(_ZN4vllm3moe44grouped_topk_fused_small_expert_count_kernelI13__nv_bfloat16fiLNS0_11ScoringFuncE1ELi384ELb0ELi8EEEvPT_PfPT1_PKT0_llllllbd)
        /*056c*/ 	.word	0x00000040


	//----- nvinfo : EIATTR_REGCOUNT
	.align		4
.L_271:
        /*0570*/ 	.byte	0x04, 0x2f
        /*0572*/ 	.short	(.L_273 - .L_272)
	.align		4
.L_272:
        /*0574*/ 	.word	index@(_ZN4vllm3moe44grouped_topk_fused_small_expert_count_kernelI13__nv_bfloat16fiLNS0_11ScoringFuncE1ELi128ELb0ELi8EEEvPT_PfPT1_PKT0_llllllbd)
        /*0578*/ 	.word	0x00000020


	//----- nvinfo : EIATTR_FRAME_SIZE
	.align		4
.L_273:
        /*057c*/ 	.byte	0x04, 0x11
        /*057e*/ 	.short	(.L_275 - .L_274)
	.align		4
.L_274:
        /*0580*/ 	.word	index@($__internal_55_$__cuda_sm20_div_rn_f64_full)
        /*0584*/ 	.word	0x00000020


	//----- nvinfo : EIATTR_FRAME_SIZE
	.align		4
.L_275:
        /*0588*/ 	.byte	0x04, 0x11
        /*058a*/ 	.short	(.L_277 - .L_276)
	.align		4
.L_276:
        /*058c*/ 	.word	index@(_ZN4vllm3moe44grouped_topk_fused_small_expert_count_kernelI13__nv_bfloat16fiLNS0_11ScoringFuncE1ELi128ELb0ELi8EEEvPT_PfPT1_PKT0_llllllbd)
        /*0590*/ 	.word	0x00000020


	//----- nvinfo : EIATTR_REGCOUNT
	.align		4
.L_277:
        /*0594*/ 	.byte	0x04, 0x2f
        /*0596*/ 	.short	(.L_279 - .L_278)
	.align		4
.L_278:
        /*0598*/ 	.word	index@(_ZN4vllm3moe25grouped_topk_fused_kernelI13__nv_bfloat16fiLNS0_11ScoringFuncE1EEEvPT_PfPT1_PKT0_lllllbd)
        /*059c*/ 	.word	0x0000002f


	//----- nvinfo : EIATTR_FRAME_SIZE
	.align		4
.L_279:
        /*05a0*/ 	.byte	0x04, 0x11
        /*05a2*/ 	.short	(.L_281 - .L_280)
	.align		4
.L_280:
        /*05a4*/ 	.word	index@(_ZN4vllm3moe25grouped_topk_fused_kernelI13__nv_bfloat16fiLNS0_11ScoringFuncE1EEEvPT_PfPT1_PKT0_lllllbd)
        /*05a8*/ 	.word	0x00000000


	//----- nvinfo : EIATTR_REGCOUNT
	.align		4
.L_281:
        /*05ac*/ 	.byte	0x04, 0x2f
        /*05ae*/ 	.short	(.L_283 - .L_282)
	.align		4
.L_282:
        /*05b0*/ 	.word	index@(_ZN4vllm3moe44grouped_topk_fused_small_expert_count_kernelI13__nv_bfloat166__halfiLNS0_11ScoringFuncE1ELi256ELb1ELi8EEEvPT_PfPT1_PKT0_llllllbd)
        /*05b4*/ 	.word	0x0000001d


	//----- nvinfo : EIATTR_FRAME_SIZE
	.align		4
.L_283:
        /*05b8*/ 	.byte	0x04, 0x11
        /*05ba*/ 	.short	(.L_285 - .L_284)
	.align		4
.L_284:
        /*05bc*/ 	.word	index@($__internal_54_$__cuda_sm20_div_rn_f64_full)
        /*05c0*/ 	.word	0x00000020


	//----- nvinfo : EIATTR_FRAME_SIZE
	.align		4
.L_285:
        /*05c4*/ 	.byte	0x04, 0x11
        /*05c6*/ 	.short	(.L_287 - .L_286)
	.align		4
.L_286:
        /*05c8*/ 	.word	index@(_ZN4vllm3moe44grouped_topk_fused_small_expert_count_kernelI13__nv_bfloat166__halfiLNS0_11ScoringFuncE1ELi256ELb1ELi8EEEvPT_PfPT1_PKT0_llllllbd)
        /*05cc*/ 	.word	0x00000020


	//----- nvinfo : EIATTR_REGCOUNT
	.align		4
.L_287:
        /*05d0*/ 	.byte	0x04, 0x2f
        /*05d2*/ 	.short	(.L_289 - .L_288)
	.align		4
.L_288:
        /*05d4*/ 	.word	index@(_ZN4vllm3moe44grouped_topk_fused_small_expert_count_kernelI13__nv_bfloat166__halfiLNS0_11ScoringFuncE1ELi512ELb0ELi22EEEvPT_PfPT1_PKT0_llllllbd)
        /*05d8*/ 	.word	0x00000020


	//----- nvinfo : EIATTR_FRAME_SIZE
	.align		4
.L_289:
        /*05dc*/ 	.byte	0x04, 0x11
        /*05de*/ 	.short	(.L_291 - .L_290)
	.align		4
.L_290:
        /*05e0*/ 	.word	index@($__internal_53_$__cuda_sm20_div_rn_f64_full)
        /*05e4*/ 	.word	0x000000b0


	//----- nvinfo : EIATTR_FRAME_SIZE
	.align		4
.L_291:
        /*05e8*/ 	.byte	0x04, 0x11
        /*05ea*/ 	.short	(.L_293 - .L_292)
	.align		4
.L_292:
        /*05ec*/ 	.word	index@(_ZN4vllm3moe44grouped_topk_fused_small_expert_count_kernelI13__nv_bfloat166__halfiLNS0_11ScoringFuncE1ELi512ELb0ELi22EEEvPT_PfPT1_PKT0_llllllbd)
        /*05f0*/ 	.word	0x000000b0


	//----- nvinfo : EIATTR_REGCOUNT
	.align		4
.L_293:
        /*05f4*/ 	.byte	0x04, 0x2f
        /*05f6*/ 	.short	(.L_295 - .L_294)
	.align		4
.L_294:
        /*05f8*/ 	.word	index@(_ZN4vllm3moe44grouped_topk_fused_small_expert_count_kernelI13__nv_bfloat166__halfiLNS0_11ScoringFuncE1ELi512ELb0ELi8EEEvPT_PfPT1_PKT0_llllllbd)
        /*05fc*/ 	.word	0x00000020


	//----- nvinfo : EIATTR_FRAME_SIZE
	.align		4
.L_295:
        /*0600*/ 	.byte	0x04, 0x11
        /*0602*/ 	.short	(.L_297 - .L_296)
	.align		4
.L_296:
        /*0604*/ 	.word	index@($__internal_52_$__cuda_sm20_div_rn_f64_full)
        /*0608*/ 	.word	0x00000040


	//----- nvinfo : EIATTR_FRAME_SIZE
	.align		4
.L_297:
        /*060c*/ 	.byte	0x04, 0x11
        /*060e*/ 	.short	(.L_299 - .L_298)
	.align		4
.L_298:
        /*0610*/ 	.word	index@(_ZN4vllm3moe44grouped_topk_fused_small_expert_count_kernelI13__nv_bfloat166__halfiLNS0_11ScoringFuncE1ELi512ELb0ELi8EEEvPT_PfPT1_PKT0_llllllbd)
        /*0614*/ 	.word	0x00000040


	//----- nvinfo : EIATTR_REGCOUNT
	.align		4
.L_299:
        /*0618*/ 	.byte	0x04, 0x2f
        /*061a*/ 	.short	(.L_301 - .L_300)
	.align		4
.L_300:
        /*061c*/ 	.word	index@(_ZN4vllm3moe44grouped_topk_fused_small_expert_count_kernelI13__nv_bfloat166__halfiLNS0_11ScoringFuncE1ELi384ELb0ELi8EEEvPT_PfPT1_PKT0_llllllbd)
        /*0620*/ 	.word	0x00000020


	//----- nvinfo : EIATTR_FRAME_SIZE
	.align		4
.L_301:
        /*0624*/ 	.byte	0x04, 0x11
        /*0626*/ 	.short	(.L_303 - .L_302)
	.align		4
.L_302:
        /*0628*/ 	.word	index@($__internal_51_$__cuda_sm20_div_rn_f64_full)
        /*062c*/ 	.word	0x00000040


	//----- nvinfo : EIATTR_FRAME_SIZE
	.align		4
.L_303:
        /*0630*/ 	.byte	0x04, 0x11
        /*0632*/ 	.short	(.L_305 - .L_304)
	.align		4
.L_304:
        /*0634*/ 	.word	index@(_ZN4vllm3moe44grouped_topk_fused_small_expert_count_kernelI13__nv_bfloat166__halfiLNS0_11ScoringFuncE1ELi384ELb0ELi8EEEvPT_PfPT1_PKT0_llllllbd)
        /*0638*/ 	.word	0x00000040


	//----- nvinfo : EIATTR_REGCOUNT
	.align		4
.L_305:
        /*063c*/ 	.byte	0x04, 0x2f
        /*063e*/ 	.short	(.L_307 - .L_306)
	.align		4
.L_306:
        /*0640*/ 	.word	index@(_ZN4vllm3moe44grouped_topk_fused_small_expert_count_kernelI13__nv_bfloat166__halfiLNS0_11ScoringFuncE1ELi128ELb0ELi8EEEvPT_PfPT1_PKT0_llllllbd)
        /*0644*/ 	.word	0x00000020


	//----- nvinfo : EIATTR_FRAME_SIZE
	.align		4
.L_307:
        /*0648*/ 	.byte	0x04, 0x11
        /*064a*/ 	.short	(.L_309 - .L_308)
	.align		4
.L_308:
        /*064c*/ 	.word	index@($__internal_50_$__cuda_sm20_div_rn_f64_full)
        /*0650*/ 	.word	0x00000020


	//----- nvinfo : EIATTR_FRAME_SIZE
	.align		4
.L_309:
        /*0654*/ 	.byte	0x04, 0x11
        /*0656*/ 	.short	(.L_311 - .L_310)
	.align		4
.L_310:
        /*0658*/ 	.word	index@(_ZN4vllm3moe44grouped_topk_fused_small_expert_count_kernelI13__nv_bfloat166__halfiLNS0_11ScoringFuncE1ELi128ELb0ELi8EEEvPT_PfPT1_PKT0_llllllbd)
        /*065c*/ 	.word	0x00000020


	//----- nvinfo : EIATTR_REGCOUNT
	.align		4
.L_311:
        /*0660*/ 	.byte	0x04, 0x2f
        /*0662*/ 	.short	(.L_313 - .L_312)
	.align		4
.L_312:
        /*0664*/ 	.word	index@(_ZN4vllm3moe25grouped_topk_fused_kernelI13__nv_bfloat166__halfiLNS0_11ScoringFuncE1EEEvPT_PfPT1_PKT0_lllllbd)
        /*0668*/ 	.word	0x0000002e


	//----- nvinfo : EIATTR_FRAME_SIZE
	.align		4
.L_313:
        /*066c*/ 	.byte	0x04, 0x11
        /*066e*/ 	.short	(.L_315 - .L_314)
	.align		4
.L_314:
        /*0670*/ 	.word	index@(_ZN4vllm3moe25grouped_topk_fused_kernelI13__nv_bfloat166__halfiLNS0_11ScoringFuncE1EEEvPT_PfPT1_PKT0_lllllbd)
        /*0674*/ 	.word	0x00000000


	//----- nvinfo : EIATTR_REGCOUNT
	.align		4
.L_315:
        /*0678*/ 	.byte	0x04, 0x2f
        /*067a*/ 	.short	(.L_317 - .L_316)
	.align		4
.L_316:
        /*067c*/ 	.word	index@(_ZN4vllm3moe44grouped_topk_fused_small_expert_count_kernelI13__nv_bfloat16S2_iLNS0_11ScoringFuncE1ELi256ELb1ELi8EEEvPT_PfPT1_PKT0_llllllbd)
        /*0680*/ 	.word	0x0000001d


	//----- nvinfo : EIATTR_FRAME_SIZE
	.align		4
.L_317:
        /*0684*/ 	.byte	0x04, 0x11
        /*0686*/ 	.short	(.L_319 - .L_318)
	.align		4
.L_318:
        /*0688*/ 	.word	index@($__internal_49_$__cuda_sm20_div_rn_f64_full)
        /*068c*/ 	.word	0x00000020


	//----- nvinfo : EIATTR_FRAME_SIZE
	.align		4
.L_319:
        /*0690*/ 	.byte	0x04, 0x11
        /*0692*/ 	.short	(.L_321 - .L_320)
	.align		4
.L_320:
        /*0694*/ 	.word	index@(_ZN4vllm3moe44grouped_topk_fused_small_expert_count_kernelI13__nv_bfloat16S2_iLNS0_11ScoringFuncE1ELi256ELb1ELi8EEEvPT_PfPT1_PKT0_llllllbd)
        /*0698*/ 	.word	0x00000020


	//----- nvinfo : EIATTR_REGCOUNT
	.align		4
.L_321:
        /*069c*/ 	.byte	0x04, 0x2f
        /*069e*/ 	.short	(.L_323 - .L_322)
	.align		4
.L_322:
        /*06a0*/ 	.word	index@(_ZN4vllm3moe44grouped_topk_fused_small_expert_count_kernelI13__nv_bfloat16S2_iLNS0_11ScoringFuncE1ELi512ELb0ELi22EEEvPT_PfPT1_PKT0_llllllbd)
        /*06a4*/ 	.word	0x00000020


	//----- nvinfo : EIATTR_FRAME_SIZE
	.align		4
.L_323:
        /*06a8*/ 	.byte	0x04, 0x11
        /*06aa*/ 	.short	(.L_325 - .L_324)
	.align		4
.L_324:
        /*06ac*/ 	.word	index@($__internal_48_$__cuda_sm20_div_rn_f64_full)
        /*06b0*/ 	.word	0x000000b0


	//----- nvinfo : EIATTR_FRAME_SIZE
	.align		4
.L_325:
        /*06b4*/ 	.byte	0x04, 0x11
        /*06b6*/ 	.short	(.L_327 - .L_326)
	.align		4
.L_326:
        /*06b8*/ 	.word	index@(_ZN4vllm3moe44grouped_topk_fused_small_expert_count_kernelI13__nv_bfloat16S2_iLNS0_11ScoringFuncE1ELi512ELb0ELi22EEEvPT_PfPT1_PKT0_llllllbd)
        /*06bc*/ 	.word	0x000000b0


	//----- nvinfo : EIATTR_REGCOUNT
	.align		4
.L_327:
        /*06c0*/ 	.byte	0x04, 0x2f
        /*06c2*/ 	.short	(.L_329 - .L_328)
	.align		4
.L_328:
        /*06c4*/ 	.word	index@(_ZN4vllm3moe44grouped_topk_fused_small_expert_count_kernelI13__nv_bfloat16S2_iLNS0_11ScoringFuncE1ELi512ELb0ELi8EEEvPT_PfPT1_PKT0_llllllbd)
        /*06c8*/ 	.word	0x00000020


	//----- nvinfo : EIATTR_FRAME_SIZE
	.align		4
.L_329:
        /*06cc*/ 	.byte	0x04, 0x11
        /*06ce*/ 	.short	(.L_331 - .L_330)
	.align		4
.L_330:
        /*06d0*/ 	.word	index@($__internal_47_$__cuda_sm20_div_rn_f64_full)
        /*06d4*/ 	.word	0x00000040


	//----- nvinfo : EIATTR_FRAME_SIZE
	.align		4
.L_331:
        /*06d8*/ 	.byte	0x04, 0x11
        /*06da*/ 	.short	(.L_333 - .L_332)
	.align		4
.L_332:
        /*06dc*/ 	.word	index@(_ZN4vllm3moe44grouped_topk_fused_small_expert_count_kernelI13__nv_bfloat16S2_iLNS0_11ScoringFuncE1ELi512ELb0ELi8EEEvPT_PfPT1_PKT0_llllllbd)
        /*06e0*/ 	.word	0x00000040


	//----- nvinfo : EIATTR_REGCOUNT
	.align		4
.L_333:
        /*06e4*/ 	.byte	0x04, 0x2f
        /*06e6*/ 	.short	(.L_335 - .L_334)
	.align		4
.L_334:
        /*06e8*/ 	.word	index@(_ZN4vllm3moe44grouped_topk_fused_small_expert_count_kernelI13__nv_bfloat16S2_iLNS0_11ScoringFuncE1ELi384ELb0ELi8EEEvPT_PfPT1_PKT0_llllllbd)
        /*06ec*/ 	.word	0x00000020


	//----- nvinfo : EIATTR_FRAME_SIZE
	.align		4
.L_335:
        /*06f0*/ 	.byte	0x04, 0x11
        /*06f2*/ 	.short	(.L_337 - .L_336)
	.align		4
.L_336:
        /*06f4*/ 	.word	index@($__internal_46_$__cuda_sm20_div_rn_f64_full)
        /*06f8*/ 	.word	0x00000040


	//----- nvinfo : EIATTR_FRAME_SIZE
	.align		4
.L_337:
        /*06fc*/ 	.byte	0x04, 0x11
        /*06fe*/ 	.short	(.L_339 - .L_338)
	.align		4
.L_338:
        /*0700*/ 	.word	index@(_ZN4vllm3moe44grouped_topk_fused_small_expert_count_kernelI13__nv_bfloat16S2_iLNS0_11ScoringFuncE1ELi384ELb0ELi8EEEvPT_PfPT1_PKT0_llllllbd)
        /*0704*/ 	.word	0x00000040


	//----- nvinfo : EIATTR_REGCOUNT
	.align		4
.L_339:
        /*0708*/ 	.byte	0x04, 0x2f
        /*070a*/ 	.short	(.L_341 - .L_340)
	.align		4
.L_340:
        /*070c*/ 	.word	index@(_ZN4vllm3moe44grouped_topk_fused_small_expert_count_kernelI13__nv_bfloat16S2_iLNS0_11ScoringFuncE1ELi128ELb0ELi8EEEvPT_PfPT1_PKT0_llllllbd)
        /*0710*/ 	.word	0x00000020


	//----- nvinfo : EIATTR_FRAME_SIZE
	.align		4
.L_341:
        /*0714*/ 	.byte	0x04, 0x11
        /*0716*/ 	.short	(.L_343 - .L_342)
	.align		4
.L_342:
        /*0718*/ 	.word	index@($__internal_45_$__cuda_sm20_div_rn_f64_full)
        /*071c*/ 	.word	0x00000020


	//----- nvinfo : EIATTR_FRAME_SIZE
	.align		4
.L_343:
        /*0720*/ 	.byte	0x04, 0x11
        /*0722*/ 	.short	(.L_345 - .L_344)
	.align		4
.L_344:
        /*0724*/ 	.word	index@(_ZN4vllm3moe44grouped_topk_fused_small_expert_count_kernelI13__nv_bfloat16S2_iLNS0_11ScoringFuncE1ELi128ELb0ELi8EEEvPT_PfPT1_PKT0_llllllbd)
        /*0728*/ 	.word	0x00000020


	//----- nvinfo : EIATTR_REGCOUNT
	.align		4
.L_345:
        /*072c*/ 	.byte	0x04, 0x2f
        /*072e*/ 	.short	(.L_347 - .L_346)
	.align		4
.L_346:
        /*0730*/ 	.word	index@(_ZN4vllm3moe25grouped_topk_fused_kernelI13__nv_bfloat16S2_iLNS0_11ScoringFuncE1EEEvPT_PfPT1_PKT0_lllllbd)
        /*0734*/ 	.word	0x0000002e


	//----- nvinfo : EIATTR_FRAME_SIZE
	.align		4
.L_347:
        /*0738*/ 	.byte	0x04, 0x11
        /*073a*/ 	.short	(.L_349 - .L_348)
	.align		4
.L_348:
        /*073c*/ 	.word	index@(_ZN4vllm3moe25grouped_topk_fused_kernelI13__nv_bfloat16S2_iLNS0_11ScoringFuncE1EEEvPT_PfPT1_PKT0_lllllbd)
        /*0740*/ 	.word	0x00000000


	//----- nvinfo : EIATTR_REGCOUNT
	.align		4
.L_349:
        /*0744*/ 	.byte	0x04, 0x2f
        /*0746*/ 	.short	(.L_351 - .L_350)
	.align		4
.L_350:
        /*0748*/ 	.word	index@(_ZN4vllm3moe44grouped_topk_fused_small_expert_count_kernelIffiLNS0_11ScoringFuncE0ELi256ELb1ELi8EEEvPT_PfPT1_PKT0_llllllbd)
        /*074c*/ 	.word	0x0000001d


	//----- nvinfo : EIATTR_FRAME_SIZE
	.align		4
.L_351:
        /*0750*/ 	.byte	0x04, 0x11
        /*0752*/ 	.short	(.L_353 - .L_352)
	.align		4
.L_352:
        /*0754*/ 	.word	index@($__internal_44_$__cuda_sm20_div_rn_f64_full)
        /*0758*/ 	.word	0x00000020


	//----- nvinfo : EIATTR_FRAME_SIZE
	.align		4
.L_353:
        /*075c*/ 	.byte	0x04, 0x11
        /*075e*/ 	.short	(.L_355 - .L_354)
	.align		4
.L_354:
        /*0760*/ 	.word	index@(_ZN4vllm3moe44grouped_topk_fused_small_expert_count_kernelIffiLNS0_11ScoringFuncE0ELi256ELb1ELi8EEEvPT_PfPT1_PKT0_llllllbd)
        /*0764*/ 	.word	0x00000020


	//----- nvinfo : EIATTR_REGCOUNT
	.align		4
.L_355:
        /*0768*/ 	.byte	0x04, 0x2f
        /*076a*/ 	.short	(.L_357 - .L_356)
	.align		4
.L_356:
        /*076c*/ 	.word	index@(_ZN4vllm3moe44grouped_topk_fused_small_expert_count_kernelIffiLNS0_11ScoringFuncE0ELi512ELb0ELi22EEEvPT_PfPT1_PKT0_llllllbd)
        /*0770*/ 	.word	0x00000020


	//----- nvinfo : EIATTR_FRAME_SIZE
	.align		4
.L_357:
        /*0774*/ 	.byte	0x04, 0x11
        /*0776*/ 	.short	(.L_359 - .L_358)
	.align		4
.L_358:
        /*0778*/ 	.word	index@($__internal_43_$__cuda_sm20_div_rn_f64_full)
        /*077c*/ 	.word	0x000000b0


	//----- nvinfo : EIATTR_FRAME_SIZE
	.align		4
.L_359:
        /*0780*/ 	.byte	0x04, 0x11
        /*0782*/ 	.short	(.L_361 - .L_360)
	.align		4
.L_360:
        /*0784*/ 	.word	index@(_ZN4vllm3moe44grouped_topk_fused_small_expert_count_kernelIffiLNS0_11ScoringFuncE0ELi512ELb0ELi22EEEvPT_PfPT1_PKT0_llllllbd)
        /*0788*/ 	.word	0x000000b0


	//----- nvinfo : EIATTR_REGCOUNT
	.align		4
.L_361:
        /*078c*/ 	.byte	0x04, 0x2f
        /*078e*/ 	.short	(.L_363 - .L_362)
	.align		4
.L_362:
        /*0790*/ 	.word	index@(_ZN4vllm3moe44grouped_topk_fused_small_expert_count_kernelIffiLNS0_11ScoringFuncE0ELi512ELb0ELi8EEEvPT_PfPT1_PKT0_llllllbd)
        /*0794*/ 	.word	0x00000020


	//----- nvinfo : EIATTR_FRAME_SIZE
	.align		4
.L_363:
        /*0798*/ 	.byte	0x04, 0x11
        /*079a*/ 	.short	(.L_365 - .L_364)
	.align		4
.L_364:
        /*079c*/ 	.word	index@($__internal_42_$__cuda_sm20_div_rn_f64_full)
        /*07a0*/ 	.word	0x00000040


	//----- nvinfo : EIATTR_FRAME_SIZE
	.align		4
.L_365:
        /*07a4*/ 	.byte	0x04, 0x11
        /*07a6*/ 	.short	(.L_367 - .L_366)
	.align		4
.L_366:
        /*07a8*/ 	.word	index@(_ZN4vllm3moe44grouped_topk_fused_small_expert_count_kernelIffiLNS0_11ScoringFuncE0ELi512ELb0ELi8EEEvPT_PfPT1_PKT0_llllllbd)
        /*07ac*/ 	.word	0x00000040


	//----- nvinfo : EIATTR_REGCOUNT
	.align		4
.L_367:
        /*07b0*/ 	.byte	0x04, 0x2f
        /*07b2*/ 	.short	(.L_369 - .L_368)
	.align		4
.L_368:
        /*07b4*/ 	.word	index@(_ZN4vllm3moe44grouped_topk_fused_small_expert_count_kernelIffiLNS0_11ScoringFuncE0ELi384ELb0ELi8EEEvPT_PfPT1_PKT0_llllllbd)
        /*07b8*/ 	.word	0x00000020


	//----- nvinfo : EIATTR_FRAME_SIZE
	.align		4
.L_369:
        /*07bc*/ 	.byte	0x04, 0x11
        /*07be*/ 	.short	(.L_371 - .L_370)
	.align		4
.L_370:
        /*07c0*/ 	.word	index@($__internal_41_$__cuda_sm20_div_rn_f64_full)
        /*07c4*/ 	.word	0x00000040


	//----- nvinfo : EIATTR_FRAME_SIZE
	.align		4
.L_371:
        /*07c8*/ 	.byte	0x04, 0x11
        /*07ca*/ 	.short	(.L_373 - .L_372)
	.align		4
.L_372:
        /*07cc*/ 	.word	index@(_ZN4vllm3moe44grouped_topk_fused_small_expert_count_kernelIffiLNS0_11ScoringFuncE0ELi384ELb0ELi8EEEvPT_PfPT1_PKT0_llllllbd)
        /*07d0*/ 	.word	0x00000040


	//----- nvinfo : EIATTR_REGCOUNT
	.align		4
.L_373:
        /*07d4*/ 	.byte	0x04, 0x2f
        /*07d6*/ 	.short	(.L_375 - .L_374)
	.align		4
.L_374:
        /*07d8*/ 	.word	index@(_ZN4vllm3moe44grouped_topk_fused_small_expert_count_kernelIffiLNS0_11ScoringFuncE0ELi128ELb0ELi8EEEvPT_PfPT1_PKT0_llllllbd)
        /*07dc*/ 	.word	0x00000020


	//----- nvinfo : EIATTR_FRAME_SIZE
	.align		4
.L_375:
        /*07e0*/ 	.byte	0x04, 0x11
        /*07e2*/ 	.short	(.L_377 - .L_376)
	.align		4
.L_376:
        /*07e4*/ 	.word	index@($__internal_40_$__cuda_sm20_div_rn_f64_full)
        /*07e8*/ 	.word	0x00000020


	//----- nvinfo : EIATTR_FRAME_SIZE
	.align		4
.L_377:
        /*07ec*/ 	.byte	0x04, 0x11
        /*07ee*/ 	.short	(.L_379 - .L_378)
	.align		4
.L_378:
        /*07f0*/ 	.word	index@(_ZN4vllm3moe44grouped_topk_fused_small_expert_count_kernelIffiLNS0_11ScoringFuncE0ELi128ELb0ELi8EEEvPT_PfPT1_PKT0_llllllbd)
        /*07f4*/ 	.word	0x00000020


	//----- nvinfo : EIATTR_REGCOUNT
	.align		4
.L_379:
        /*07f8*/ 	.byte	0x04, 0x2f
        /*07fa*/ 	.short	(.L_381 - .L_380)
	.align		4
.L_380:
        /*07fc*/ 	.word	index@(_ZN4vllm3moe25grouped_topk_fused_kernelIffiLNS0_11ScoringFuncE0EEEvPT_PfPT1_PKT0_lllllbd)
        /*0800*/ 	.word	0x00000027


	//----- nvinfo : EIATTR_FRAME_SIZE
	.align		4
.L_381:
        /*0804*/ 	.byte	0x04, 0x11
        /*0806*/ 	.short	(.L_383 - .L_382)
	.align		4
.L_382:
        /*0808*/ 	.word	index@(_ZN4vllm3moe25grouped_topk_fused_kernelIffiLNS0_11ScoringFuncE0EEEvPT_PfPT1_PKT0_lllllbd)
        /*080c*/ 	.word	0x00000000


	//----- nvinfo : EIATTR_REGCOUNT
	.align		4
.L_383:
        /*0810*/ 	.byte	0x04, 0x2f
        /*0812*/ 	.short	(.L_385 - .L_384)
	.align		4
.L_384:
        /*0814*/ 	.word	index@(_ZN4vllm3moe44grouped_topk_fused_small_expert_count_kernelIf6__halfiLNS0_11ScoringFuncE0ELi256ELb1ELi8EEEvPT_PfPT1_PKT0_llllllbd)
        /*0818*/ 	.word	0x0000001d


	//----- nvinfo : EIATTR_FRAME_SIZE
	.align		4
.L_385:
        /*081c*/ 	.byte	0x04, 0x11
        /*081e*/ 	.short	(.L_387 - .L_386)
	.align		4
.L_386:
        /*0820*/ 	.word	index@($__internal_39_$__cuda_sm20_div_rn_f64_full)
        /*0824*/ 	.word	0x00000020


	//----- nvinfo : EIATTR_FRAME_SIZE
	.align		4
.L_387:
        /*0828*/ 	.byte	0x04, 0x11
        /*082a*/ 	.short	(.L_389 - .L_388)
	.align		4
.L_388:
        /*082c*/ 	.word	index@(_ZN4vllm3moe44grouped_topk_fused_small_expert_count_kernelIf6__halfiLNS0_11ScoringFuncE0ELi256ELb1ELi8EEEvPT_PfPT1_PKT0_llllllbd)
        /*0830*/ 	.word	0x00000020


	//----- nvinfo : EIATTR_REGCOUNT
	.align		4
.L_389:
        /*0834*/ 	.byte	0x04, 0x2f
        /*0836*/ 	.short	(.L_391 - .L_390)
	.align		4
.L_390:
        /*0838*/ 	.word	index@(_ZN4vllm3moe44grouped_topk_fused_small_expert_count_kernelIf6__halfiLNS0_11ScoringFuncE0ELi512ELb0ELi22EEEvPT_PfPT1_PKT0_llllllbd)
        /*083c*/ 	.word	0x00000020


	//----- nvinfo : EIATTR_FRAME_SIZE
	.align		4
.L_391:
        /*0840*/ 	.byte	0x04, 0x11
        /*0842*/ 	.short	(.L_393 - .L_392)
	.align		4
.L_392:
        /*0844*/ 	.word	index@($__internal_38_$__cuda_sm20_div_rn_f64_full)
        /*0848*/ 	.word	0x000000b0


	//----- nvinfo : EIATTR_FRAME_SIZE
	.align		4
.L_393:
        /*084c*/ 	.byte	0x04, 0x11
        /*084e*/ 	.short	(.L_395 - .L_394)
	.align		4
.L_394:
        /*0850*/ 	.word	index@(_ZN4vllm3moe44grouped_topk_fused_small_expert_count_kernelIf6__halfiLNS0_11ScoringFuncE0ELi512ELb0ELi22EEEvPT_PfPT1_PKT0_llllllbd)
        /*0854*/ 	.word	0x000000b0


	//----- nvinfo : EIATTR_REGCOUNT
	.align		4
.L_395:
        /*0858*/ 	.byte	0x04, 0x2f
        /*085a*/ 	.short	(.L_397 - .L_396)
	.align		4
.L_396:
        /*085c*/ 	.word	index@(_ZN4vllm3moe44grouped_topk_fused_small_expert_count_kernelIf6__halfiLNS0_11ScoringFuncE0ELi512ELb0ELi8EEEvPT_PfPT1_PKT0_llllllbd)
        /*0860*/ 	.word	0x00000020


	//----- nvinfo : EIATTR_FRAME_SIZE
	.align		4
.L_397:
        /*0864*/ 	.byte	0x04, 0x11
        /*0866*/ 	.short	(.L_399 - .L_398)
	.align		4
.L_398:
        /*0868*/ 	.word	index@($__internal_37_$__cuda_sm20_div_rn_f64_full)
        /*086c*/ 	.word	0x00000040


	//----- nvinfo : EIATTR_FRAME_SIZE
	.align		4
.L_399:
        /*0870*/ 	.byte	0x04, 0x11
        /*0872*/ 	.short	(.L_401 - .L_400)
	.align		4
.L_400:
        /*0874*/ 	.word	index@(_ZN4vllm3moe44grouped_topk_fused_small_expert_count_kernelIf6__halfiLNS0_11ScoringFuncE0ELi512ELb0ELi8EEEvPT_PfPT1_PKT0_llllllbd)
        /*0878*/ 	.word	0x00000040


	//----- nvinfo : EIATTR_REGCOUNT
	.align		4
.L_401:
        /*087c*/ 	.byte	0x04, 0x2f
        /*087e*/ 	.short	(.L_403 - .L_402)
	.align		4
.L_402:
        /*0880*/ 	.word	index@(_ZN4vllm3moe44grouped_topk_fused_small_expert_count_kernelIf6__halfiLNS0_11ScoringFuncE0ELi384ELb0ELi8EEEvPT_PfPT1_PKT0_llllllbd)
        /*0884*/ 	.word	0x00000020


	//----- nvinfo : EIATTR_FRAME_SIZE
	.align		4
.L_403:
        /*0888*/ 	.byte	0x04, 0x11
        /*088a*/ 	.short	(.L_405 - .L_404)
	.align		4
.L_404:
        /*088c*/ 	.word	index@($__internal_36_$__cuda_sm20_div_rn_f64_full)
        /*0890*/ 	.word	0x00000040


	//----- nvinfo : EIATTR_FRAME_SIZE
	.align		4
.L_405:
        /*0894*/ 	.byte	0x04, 0x11
        /*0896*/ 	.short	(.L_407 - .L_406)
	.align		4
.L_406:
        /*0898*/ 	.word	index@(_ZN4vllm3moe44grouped_topk_fused_small_expert_count_kernelIf6__halfiLNS0_11ScoringFuncE0ELi384ELb0ELi8EEEvPT_PfPT1_PKT0_llllllbd)
        /*089c*/ 	.word	0x00000040


	//----- nvinfo : EIATTR_REGCOUNT
	.align		4
.L_407:
        /*08a0*/ 	.byte	0x04, 0x2f
        /*08a2*/ 	.short	(.L_409 - .L_408)
	.align		4
.L_408:
        /*08a4*/ 	.word	index@(_ZN4vllm3moe44grouped_topk_fused_small_expert_count_kernelIf6__halfiLNS0_11ScoringFuncE0ELi128ELb0ELi8EEEvPT_PfPT1_PKT0_llllllbd)
        /*08a8*/ 	.word	0x00000020


	//----- nvinfo : EIATTR_FRAME_SIZE
	.align		4
.L_409:
        /*08ac*/ 	.byte	0x04, 0x11
        /*08ae*/ 	.short	(.L_411 - .L_410)
	.align		4
.L_410:
        /*08b0*/ 	.word	index@($__internal_35_$__cuda_sm20_div_rn_f64_full)
        /*08b4*/ 	.word	0x00000020


	//----- nvinfo : EIATTR_FRAME_SIZE
	.align		4
.L_411:
        /*08b8*/ 	.byte	0x04, 0x11
        /*08ba*/ 	.short	(.L_413 - .L_412)
	.align		4
.L_412:
        /*08bc*/ 	.word	index@(_ZN4vllm3moe44grouped_topk_fused_small_expert_count_kernelIf6__halfiLNS0_11ScoringFuncE0ELi128ELb0ELi8EEEvPT_PfPT1_PKT0_llllllbd)
        /*08c0*/ 	.word	0x00000020


	//----- nvinfo : EIATTR_REGCOUNT
	.align		4
.L_413:
        /*08c4*/ 	.byte	0x04, 0x2f
        /*08c6*/ 	.short	(.L_415 - .L_414)
	.align		4
.L_414:
        /*08c8*/ 	.word	index@(_ZN4vllm3moe25grouped_topk_fused_kernelIf6__halfiLNS0_11ScoringFuncE0EEEvPT_PfPT1_PKT0_lllllbd)
        /*08cc*/ 	.word	0x00000028


	//----- nvinfo : EIATTR_FRAME_SIZE
	.align		4
.L_415:
        /*08d0*/ 	.byte	0x04, 0x11
        /*08d2*/ 	.short	(.L_417 - .L_416)
	.align		4
.L_416:
        /*08d4*/ 	.word	index@(_ZN4vllm3moe25grouped_topk_fused_kernelIf6__halfiLNS0_11ScoringFuncE0EEEvPT_PfPT1_PKT0_lllllbd)
        /*08d8*/ 	.word	0x00000000


	//----- nvinfo : EIATTR_REGCOUNT
	.align		4
.L_417:
        /*08dc*/ 	.byte	0x04, 0x2f
        /*08de*/ 	.short	(.L_419 - .L_418)
	.align		4
.L_418:
        /*08e0*/ 	.word	index@(_ZN4vllm3moe44grouped_topk_fused_small_expert_count_kernelIf13__nv_bfloat16iLNS0_11ScoringFuncE0ELi256ELb1ELi8EEEvPT_PfPT1_PKT0_llllllbd)
        /*08e4*/ 	.word	0x0000001d


	//----- nvinfo : EIATTR_FRAME_SIZE
	.align		4
.L_419:
        /*08e8*/ 	.byte	0x04, 0x11
        /*08ea*/ 	.short	(.L_421 - .L_420)
	.align		4
.L_420:
        /*08ec*/ 	.word	index@($__internal_34_$__cuda_sm20_div_rn_f64_full)
        /*08f0*/ 	.word	0x00000020


	//----- nvinfo : EIATTR_FRAME_SIZE
	.align		4
.L_421:
        /*08f4*/ 	.byte	0x04, 0x11
        /*08f6*/ 	.short	(.L_423 - .L_422)
	.align		4
.L_422:
        /*08f8*/ 	.word	index@(_ZN4vllm3moe44grouped_topk_fused_small_expert_count_kernelIf13__nv_bfloat16iLNS0_11ScoringFuncE0ELi256ELb1ELi8EEEvPT_PfPT1_PKT0_llllllbd)
        /*08fc*/ 	.word	0x00000020


	//----- nvinfo : EIATTR_REGCOUNT
	.align		4
.L_423:
        /*0900*/ 	.byte	0x04, 0x2f
        /*0902*/ 	.short	(.L_425 - .L_424)
	.align		4
.L_424:
        /*0904*/ 	.word	index@(_ZN4vllm3moe44grouped_topk_fused_small_expert_count_kernelIf13__nv_bfloat16iLNS0_11ScoringFuncE0ELi512ELb0ELi22EEEvPT_PfPT1_PKT0_llllllbd)
        /*0908*/ 	.word	0x00000020


	//----- nvinfo : EIATTR_FRAME_SIZE
	.align		4
.L_425:
        /*090c*/ 	.byte	0x04, 0x11
        /*090e*/ 	.short	(.L_427 - .L_426)
	.align		4
.L_426:
        /*0910*/ 	.word	index@($__internal_33_$__cuda_sm20_div_rn_f64_full)
        /*0914*/ 	.word	0x000000b0


	//----- nvinfo : EIATTR_FRAME_SIZE
	.align		4
.L_427:
        /*0918*/ 	.byte	0x04, 0x11
        /*091a*/ 	.short	(.L_429 - .L_428)
	.align		4
.L_428:
        /*091c*/ 	.word	index@(_ZN4vllm3moe44grouped_topk_fused_small_expert_count_kernelIf13__nv_bfloat16iLNS0_11ScoringFuncE0ELi512ELb0ELi22EEEvPT_PfPT1_PKT0_llllllbd)
        /*0920*/ 	.word	0x000000b0


	//----- nvinfo : EIATTR_REGCOUNT
	.align		4
.L_429:
        /*0924*/ 	.byte	0x04, 0x2f
        /*0926*/ 	.short	(.L_431 - .L_430)
	.align		4
.L_430:
        /*0928*/ 	.word	index@(_ZN4vllm3moe44grouped_topk_fused_small_expert_count_kernelIf13__nv_bfloat16iLNS0_11ScoringFuncE0ELi512ELb0ELi8EEEvPT_PfPT1_PKT0_llllllbd)
        /*092c*/ 	.word	0x00000020


	//----- nvinfo : EIATTR_FRAME_SIZE
	.align		4
.L_431:
        /*0930*/ 	.byte	0x04, 0x11
        /*0932*/ 	.short	(.L_433 - .L_432)
	.align		4
.L_432:
        /*0934*/ 	.word	index@($__internal_32_$__cuda_sm20_div_rn_f64_full)
        /*0938*/ 	.word	0x00000040


	//----- nvinfo : EIATTR_FRAME_SIZE
	.align		4
.L_433:
        /*093c*/ 	.byte	0x04, 0x11
        /*093e*/ 	.short	(.L_435 - .L_434)
	.align		4
.L_434:
        /*0940*/ 	.word	index@(_ZN4vllm3moe44grouped_topk_fused_small_expert_count_kernelIf13__nv_bfloat16iLNS0_11ScoringFuncE0ELi512ELb0ELi8EEEvPT_PfPT1_PKT0_llllllbd)
        /*0944*/ 	.word	0x00000040


	//----- nvinfo : EIATTR_REGCOUNT
	.align		4
.L_435:
        /*0948*/ 	.byte	0x04, 0x2f
        /*094a*/ 	.short	(.L_437 - .L_436)
	.align		4
.L_436:
        /*094c*/ 	.word	index@(_ZN4vllm3moe44grouped_topk_fused_small_expert_count_kernelIf13__nv_bfloat16iLNS0_11ScoringFuncE0ELi384ELb0ELi8EEEvPT_PfPT1_PKT0_llllllbd)
        /*0950*/ 	.word	0x00000020


	//----- nvinfo : EIATTR_FRAME_SIZE
	.align		4
.L_437:
        /*0954*/ 	.byte	0x04, 0x11
        /*0956*/ 	.short	(.L_439 - .L_438)
	.align		4
.L_438:
        /*0958*/ 	.word	index@($__internal_31_$__cuda_sm20_div_rn_f64_full)
        /*095c*/ 	.word	0x00000040


	//----- nvinfo : EIATTR_FRAME_SIZE
	.align		4
.L_439:
        /*0960*/ 	.byte	0x04, 0x11
        /*0962*/ 	.short	(.L_441 - .L_440)
	.align		4
.L_440:
        /*0964*/ 	.word	index@(_ZN4vllm3moe44grouped_topk_fused_small_expert_count_kernelIf13__nv_bfloat16iLNS0_11ScoringFuncE0ELi384ELb0ELi8EEEvPT_PfPT1_PKT0_llllllbd)
        /*0968*/ 	.word	0x00000040


	//----- nvinfo : EIATTR_REGCOUNT
	.align		4
.L_441:
        /*096c*/ 	.byte	0x04, 0x2f
        /*096e*/ 	.short	(.L_443 - .L_442)
	.align		4
.L_442:
        /*0970*/ 	.word	index@(_ZN4vllm3moe44grouped_topk_fused_small_expert_count_kernelIf13__nv_bfloat16iLNS0_11ScoringFuncE0ELi128ELb0ELi8EEEvPT_PfPT1_PKT0_llllllbd)
        /*0974*/ 	.word	0x00000020


	//----- nvinfo : EIATTR_FRAME_SIZE
	.align		4
.L_443:
        /*0978*/ 	.byte	0x04, 0x11
        /*097a*/ 	.short	(.L_445 - .L_444)
	.align		4
.L_444:
        /*097c*/ 	.word	index@($__internal_30_$__cuda_sm20_div_rn_f64_full)
        /*0980*/ 	.word	0x00000020


	//----- nvinfo : EIATTR_FRAME_SIZE
	.align		4
.L_445:
        /*0984*/ 	.byte	0x04, 0x11
        /*0986*/ 	.short	(.L_447 - .L_446)
	.align		4
.L_446:
        /*0988*/ 	.word	index@(_ZN4vllm3moe44grouped_topk_fused_small_expert_count_kernelIf13__nv_bfloat16iLNS0_11ScoringFuncE0ELi128ELb0ELi8EEEvPT_PfPT1_PKT0_llllllbd)
        /*098c*/ 	.word	0x00000020


	//----- nvinfo : EIATTR_REGCOUNT
	.align		4
.L_447:
        /*0990*/ 	.byte	0x04, 0x2f
        /*0992*/ 	.short	(.L_449 - .L_448)
	.align		4
.L_448:
        /*0994*/ 	.word	index@(_ZN4vllm3moe25grouped_topk_fused_kernelIf13__nv_bfloat16iLNS0_11ScoringFuncE0EEEvPT_PfPT1_PKT0_lllllbd)
        /*0998*/ 	.word	0x00000028


	//----- nvinfo : EIATTR_FRAME_SIZE
	.align		4
.L_449:
        /*099c*/ 	.byte	0x04, 0x11
        /*099e*/ 	.short	(.L_451 - .L_450)
	.align		4
.L_450:
        /*09a0*/ 	.word	index@(_ZN4vllm3moe25grouped_topk_fused_kernelIf13__nv_bfloat16iLNS0_11ScoringFuncE0EEEvPT_PfPT1_PKT0_lllllbd)
        /*09a4*/ 	.word	0x00000000


	//----- nvinfo : EIATTR_REGCOUNT
	.align		4
.L_451:
        /*09a8*/ 	.byte	0x04, 0x2f
        /*09aa*/ 	.short	(.L_453 - .L_452)
	.align		4
.L_452:
        /*09ac*/ 	.word	index@(_ZN4vllm3moe44grouped_topk_fused_small_expert_count_kernelI6__halffiLNS0_11ScoringFuncE0ELi256ELb1ELi8EEEvPT_PfPT1_PKT0_llllllbd)
        /*09b0*/ 	.word	0x0000001d


	//----- nvinfo : EIATTR_FRAME_SIZE
	.align		4
.L_453:
        /*09b4*/ 	.byte	0x04, 0x11
        /*09b6*/ 	.short	(.L_455 - .L_454)
	.align		4
.L_454:
        /*09b8*/ 	.word	index@($__internal_29_$__cuda_sm20_div_rn_f64_full)
        /*09bc*/ 	.word	0x00000020


	//----- nvinfo : EIATTR_FRAME_SIZE
	.align		4
.L_455:
        /*09c0*/ 	.byte	0x04, 0x11
        /*09c2*/ 	.short	(.L_457 - .L_456)
	.align		4
.L_456:
        /*09c4*/ 	.word	index@(_ZN4vllm3moe44grouped_topk_fused_small_expert_count_kernelI6__halffiLNS0_11ScoringFuncE0ELi256ELb1ELi8EEEvPT_PfPT1_PKT0_llllllbd)
        /*09c8*/ 	.word	0x00000020


	//----- nvinfo : EIATTR_REGCOUNT
	.align		4
.L_457:
        /*09cc*/ 	.byte	0x04, 0x2f
        /*09ce*/ 	.short	(.L_459 - .L_458)
	.align		4
.L_458:
        /*09d0*/ 	.word	index@(_ZN4vllm3moe44grouped_topk_fused_small_expert_count_kernelI6__halffiLNS0_11ScoringFuncE0ELi512ELb0ELi22EEEvPT_PfPT1_PKT0_llllllbd)
        /*09d4*/ 	.word	0x00000020


	//----- nvinfo : EIATTR_FRAME_SIZE
	.align		4
.L_459:
        /*09d8*/ 	.byte	0x04, 0x11
        /*09da*/ 	.short	(.L_461 - .L_460)
	.align		4
.L_460:
        /*09dc*/ 	.word	index@($__internal_28_$__cuda_sm20_div_rn_f64_full)
        /*09e0*/ 	.word	0x000000b0


	//----- nvinfo : EIATTR_FRAME_SIZE
	.align		4
.L_461:
        /*09e4*/ 	.byte	0x04, 0x11
        /*09e6*/ 	.short	(.L_463 - .L_462)
	.align		4
.L_462:
        /*09e8*/ 	.word	index@(_ZN4vllm3moe44grouped_topk_fused_small_expert_count_kernelI6__halffiLNS0_11ScoringFuncE0ELi512ELb0ELi22EEEvPT_PfPT1_PKT0_llllllbd)
        /*09ec*/ 	.word	0x000000b0


	//----- nvinfo : EIATTR_REGCOUNT
	.align		4
.L_463:
        /*09f0*/ 	.byte	0x04, 0x2f
        /*09f2*/ 	.short	(.L_465 - .L_464)
	.align		4
.L_464:
        /*09f4*/ 	.word	index@(_ZN4vllm3moe44grouped_topk_fused_small_expert_count_kernelI6__halffiLNS0_11ScoringFuncE0ELi512ELb0ELi8EEEvPT_PfPT1_PKT0_llllllbd)
        /*09f8*/ 	.word	0x00000020


	//----- nvinfo : EIATTR_FRAME_SIZE
	.align		4
.L_465:
        /*09fc*/ 	.byte	0x04, 0x11
        /*09fe*/ 	.short	(.L_467 - .L_466)
	.align		4
.L_466:
        /*0a00*/ 	.word	index@($__internal_27_$__cuda_sm20_div_rn_f64_full)
        /*0a04*/ 	.word	0x00000040


	//----- nvinfo : EIATTR_FRAME_SIZE
	.align		4
.L_467:
        /*0a08*/ 	.byte	0x04, 0x11
        /*0a0a*/ 	.short	(.L_469 - .L_468)
	.align		4
.L_468:
        /*0a0c*/ 	.word	index@(_ZN4vllm3moe44grouped_topk_fused_small_expert_count_kernelI6__halffiLNS0_11ScoringFuncE0ELi512ELb0ELi8EEEvPT_PfPT1_PKT0_llllllbd)
        /*0a10*/ 	.word	0x00000040


	//----- nvinfo : EIATTR_REGCOUNT
	.align		4
.L_469:
        /*0a14*/ 	.byte	0x04, 0x2f
        /*0a16*/ 	.short	(.L_471 - .L_470)
	.align		4
.L_470:
        /*0a18*/ 	.word	index@(_ZN4vllm3moe44grouped_topk_fused_small_expert_count_kernelI6__halffiLNS0_11ScoringFuncE0ELi384ELb0ELi8EEEvPT_PfPT1_PKT0_llllllbd)
        /*0a1c*/ 	.word	0x00000020


	//----- nvinfo : EIATTR_FRAME_SIZE
	.align		4
.L_471:
        /*0a20*/ 	.byte	0x04, 0x11
        /*0a22*/ 	.short	(.L_473 - .L_472)
	.align		4
.L_472:
        /*0a24*/ 	.word	index@($__internal_26_$__cuda_sm20_div_rn_f64_full)
        /*0a28*/ 	.word	0x00000040


	//----- nvinfo : EIATTR_FRAME_SIZE
	.align		4
.L_473:
        /*0a2c*/ 	.byte	0x04, 0x11
        /*0a2e*/ 	.short	(.L_475 - .L_474)
	.align		4
.L_474:
        /*0a30*/ 	.word	index@(_ZN4vllm3moe44grouped_topk_fused_small_expert_count_kernelI6__halffiLNS0_11ScoringFuncE0ELi384ELb0ELi8EEEvPT_PfPT1_PKT0_llllllbd)
        /*0a34*/ 	.word	0x00000040


	//----- nvinfo : EIATTR_REGCOUNT
	.align		4
.L_475:
        /*0a38*/ 	.byte	0x04, 0x2f
        /*0a3a*/ 	.short	(.L_477 - .L_476)
	.align		4
.L_476:
        /*0a3c*/ 	.word	index@(_ZN4vllm3moe44grouped_topk_fused_small_expert_count_kernelI6__halffiLNS0_11ScoringFuncE0ELi128ELb0ELi8EEEvPT_PfPT1_PKT0_llllllbd)
        /*0a40*/ 	.word	0x00000020


	//----- nvinfo : EIATTR_FRAME_SIZE
	.align		4
.L_477:
        /*0a44*/ 	.byte	0x04, 0x11
        /*0a46*/ 	.short	(.L_479 - .L_478)
	.align		4
.L_478:
        /*0a48*/ 	.word	index@($__internal_25_$__cuda_sm20_div_rn_f64_full)
        /*0a4c*/ 	.word	0x00000020


	//----- nvinfo : EIATTR_FRAME_SIZE
	.align		4
.L_479:
        /*0a50*/ 	.byte	0x04, 0x11
        /*0a52*/ 	.short	(.L_481 - .L_480)
	.align		4
.L_480:
        /*0a54*/ 	.word	index@(_ZN4vllm3moe44grouped_topk_fused_small_expert_count_kernelI6__halffiLNS0_11ScoringFuncE0ELi128ELb0ELi8EEEvPT_PfPT1_PKT0_llllllbd)
        /*0a58*/ 	.word	0x00000020


	//----- nvinfo : EIATTR_REGCOUNT
	.align		4
.L_481:
        /*0a5c*/ 	.byte	0x04, 0x2f
        /*0a5e*/ 	.short	(.L_483 - .L_482)
	.align		4
.L_482:
        /*0a60*/ 	.word	index@(_ZN4vllm3moe25grouped_topk_fused_kernelI6__halffiLNS0_11ScoringFuncE0EEEvPT_PfPT1_PKT0_lllllbd)
        /*0a64*/ 	.word	0x0000002b


	//----- nvinfo : EIATTR_FRAME_SIZE
	.align		4
.L_483:
        /*0a68*/ 	.byte	0x04, 0x11
        /*0a6a*/ 	.short	(.L_485 - .L_484)
	.align		4
.L_484:
        /*0a6c*/ 	.word	index@(_ZN4vllm3moe25grouped_topk_fused_kernelI6__halffiLNS0_11ScoringFuncE0EEEvPT_PfPT1_PKT0_lllllbd)
        /*0a70*/ 	.word	0x00000000


	//----- nvinfo : EIATTR_REGCOUNT
	.align		4
.L_485:
        /*0a74*/ 	.byte	0x04, 0x2f
        /*0a76*/ 	.short	(.L_487 - .L_486)
	.align		4
.L_486:
        /*0a78*/ 	.word	index@(_ZN4vllm3moe44grouped_topk_fused_small_expert_count_kernelI6__halfS2_iLNS0_11ScoringFuncE0ELi256ELb1ELi8EEEvPT_PfPT1_PKT0_llllllbd)
        /*0a7c*/ 	.word	0x0000001d


	//----- nvinfo : EIATTR_FRAME_SIZE
	.align		4
.L_487:
        /*0a80*/ 	.byte	0x04, 0x11
        /*0a82*/ 	.short	(.L_489 - .L_488)
	.align		4
.L_488:
        /*0a84*/ 	.word	index@($__internal_24_$__cuda_sm20_div_rn_f64_full)
        /*0a88*/ 	.word	0x00000020


	//----- nvinfo : EIATTR_FRAME_SIZE
	.align		4
.L_489:
        /*0a8c*/ 	.byte	0x04, 0x11
        /*0a8e*/ 	.short	(.L_491 - .L_490)
	.align		4
.L_490:
        /*0a90*/ 	.word	index@(_ZN4vllm3moe44grouped_topk_fused_small_expert_count_kernelI6__halfS2_iLNS0_11ScoringFuncE0ELi256ELb1ELi8EEEvPT_PfPT1_PKT0_llllllbd)
        /*0a94*/ 	.word	0x00000020


	//----- nvinfo : EIATTR_REGCOUNT
	.align		4
.L_491:
        /*0a98*/ 	.byte	0x04, 0x2f
        /*0a9a*/ 	.short	(.L_493 - .L_492)
	.align		4
.L_492:
        /*0a9c*/ 	.word	index@(_ZN4vllm3moe44grouped_topk_fused_small_expert_count_kernelI6__halfS2_iLNS0_11ScoringFuncE0ELi512ELb0ELi22EEEvPT_PfPT1_PKT0_llllllbd)
        /*0aa0*/ 	.word	0x00000020


	//----- nvinfo : EIATTR_FRAME_SIZE
	.align		4
.L_493:
        /*0aa4*/ 	.byte	0x04, 0x11
        /*0aa6*/ 	.short	(.L_495 - .L_494)
	.align		4
.L_494:
        /*0aa8*/ 	.word	index@($__internal_23_$__cuda_sm20_div_rn_f64_full)
        /*0aac*/ 	.word	0x000000b0


	//----- nvinfo : EIATTR_FRAME_SIZE
	.align		4
.L_495:
        /*0ab0*/ 	.byte	0x04, 0x11
        /*0ab2*/ 	.short	(.L_497 - .L_496)
	.align		4
.L_496:
        /*0ab4*/ 	.word	index@(_ZN4vllm3moe44grouped_topk_fused_small_expert_count_kernelI6__halfS2_iLNS0_11ScoringFuncE0ELi512ELb0ELi22EEEvPT_PfPT1_PKT0_llllllbd)
        /*0ab8*/ 	.word	0x000000b0


	//----- nvinfo : EIATTR_REGCOUNT
	.align		4
.L_497:
        /*0abc*/ 	.byte	0x04, 0x2f
        /*0abe*/ 	.short	(.L_499 - .L_498)
	.align		4
.L_498:
        /*0ac0*/ 	.word	index@(_ZN4vllm3moe44grouped_topk_fused_small_expert_count_kernelI6__halfS2_iLNS0_11ScoringFuncE0ELi512ELb0ELi8EEEvPT_PfPT1_PKT0_llllllbd)
        /*0ac4*/ 	.word	0x00000020


	//----- nvinfo : EIATTR_FRAME_SIZE
	.align		4
.L_499:
        /*0ac8*/ 	.byte	0x04, 0x11
        /*0aca*/ 	.short	(.L_501 - .L_500)
	.align		4
.L_500:
        /*0acc*/ 	.word	index@($__internal_22_$__cuda_sm20_div_rn_f64_full)
        /*0ad0*/ 	.word	0x00000040


	//----- nvinfo : EIATTR_FRAME_SIZE
	.align		4
.L_501:
        /*0ad4*/ 	.byte	0x04, 0x11
        /*0ad6*/ 	.short	(.L_503 - .L_502)
	.align		4
.L_502:
        /*0ad8*/ 	.word	index@(_ZN4vllm3moe44grouped_topk_fused_small_expert_count_kernelI6__halfS2_iLNS0_11ScoringFuncE0ELi512ELb0ELi8EEEvPT_PfPT1_PKT0_llllllbd)
        /*0adc*/ 	.word	0x00000040


	//----- nvinfo : EIATTR_REGCOUNT
	.align		4
.L_503:
        /*0ae0*/ 	.byte	0x04, 0x2f
        /*0ae2*/ 	.short	(.L_505 - .L_504)
	.align		4
.L_504:
        /*0ae4*/ 	.word	index@(_ZN4vllm3moe44grouped_topk_fused_small_expert_count_kernelI6__halfS2_iLNS0_11ScoringFuncE0ELi384ELb0ELi8EEEvPT_PfPT1_PKT0_llllllbd)
        /*0ae8*/ 	.word	0x00000020


	//----- nvinfo : EIATTR_FRAME_SIZE
	.align		4
.L_505:
        /*0aec*/ 	.byte	0x04, 0x11
        /*0aee*/ 	.short	(.L_507 - .L_506)
	.align		4
.L_506:
        /*0af0*/ 	.word	index@($__internal_21_$__cuda_sm20_div_rn_f64_full)
        /*0af4*/ 	.word	0x00000040


	//----- nvinfo : EIATTR_FRAME_SIZE
	.align		4
.L_507:
        /*0af8*/ 	.byte	0x04, 0x11
        /*0afa*/ 	.short	(.L_509 - .L_508)
	.align		4
.L_508:
        /*0afc*/ 	.word	index@(_ZN4vllm3moe44grouped_topk_fused_small_expert_count_kernelI6__halfS2_iLNS0_11ScoringFuncE0ELi384ELb0ELi8EEEvPT_PfPT1_PKT0_llllllbd)
        /*0b00*/ 	.word	0x00000040


	//----- nvinfo : EIATTR_REGCOUNT
	.align		4
.L_509:
        /*0b04*/ 	.byte	0x04, 0x2f
        /*0b06*/ 	.short	(.L_511 - .L_510)
	.align		4
.L_510:
        /*0b08*/ 	.word	index@(_ZN4vllm3moe44grouped_topk_fused_small_expert_count_kernelI6__halfS2_iLNS0_11ScoringFuncE0ELi128ELb0ELi8EEEvPT_PfPT1_PKT0_llllllbd)
        /*0b0c*/ 	.word	0x00000020


	//----- nvinfo : EIATTR_FRAME_SIZE
	.align		4
.L_511:
        /*0b10*/ 	.byte	0x04, 0x11
        /*0b12*/ 	.short	(.L_513 - .L_512)
	.align		4
.L_512:
        /*0b14*/ 	.word	index@($__internal_20_$__cuda_sm20_div_rn_f64_full)
        /*0b18*/ 	.word	0x00000020


	//----- nvinfo : EIATTR_FRAME_SIZE
	.align		4
.L_513:
        /*0b1c*/ 	.byte	0x04, 0x11
        /*0b1e*/ 	.short	(.L_515 - .L_514)
	.align		4
.L_514:
        /*0b20*/ 	.word	index@(_ZN4vllm3moe44grouped_topk_fused_small_expert_count_kernelI6__halfS2_iLNS0_11ScoringFuncE0ELi128ELb0ELi8EEEvPT_PfPT1_PKT0_llllllbd)
        /*0b24*/ 	.word	0x00000020


	//----- nvinfo : EIATTR_REGCOUNT
	.align		4
.L_515:
        /*0b28*/ 	.byte	0x04, 0x2f
        /*0b2a*/ 	.short	(.L_517 - .L_516)
	.align		4
.L_516:
        /*0b2c*/ 	.word	index@(_ZN4vllm3moe25grouped_topk_fused_kernelI6__halfS2_iLNS0_11ScoringFuncE0EEEvPT_PfPT1_PKT0_lllllbd)
        /*0b30*/ 	.word	0x0000002b


	//----- nvinfo : EIATTR_FRAME_SIZE
	.align		4
.L_517:
        /*0b34*/ 	.byte	0x04, 0x11
        /*0b36*/ 	.short	(.L_519 - .L_518)
	.align		4
.L_518:
        /*0b38*/ 	.word	index@(_ZN4vllm3moe25grouped_topk_fused_kernelI6__halfS2_iLNS0_11ScoringFuncE0EEEvPT_PfPT1_PKT0_lllllbd)
        /*0b3c*/ 	.word	0x00000000


	//----- nvinfo : EIATTR_REGCOUNT
	.align		4
.L_519:
        /*0b40*/ 	.byte	0x04, 0x2f
        /*0b42*/ 	.short	(.L_521 - .L_520)
	.align		4
.L_520:
        /*0b44*/ 	.word	index@(_ZN4vllm3moe44grouped_topk_fused_small_expert_count_kernelI6__half13__nv_bfloat16iLNS0_11ScoringFuncE0ELi256ELb1ELi8EEEvPT_PfPT1_PKT0_llllllbd)
        /*0b48*/ 	.word	0x0000001d


	//----- nvinfo : EIATTR_FRAME_SIZE
	.align		4
.L_521:
        /*0b4c*/ 	.byte	0x04, 0x11
        /*0b4e*/ 	.short	(.L_523 - .L_522)
	.align		4
.L_522:
        /*0b50*/ 	.word	index@($__internal_19_$__cuda_sm20_div_rn_f64_full)
        /*0b54*/ 	.word	0x00000020


	//----- nvinfo : EIATTR_FRAME_SIZE
	.align		4
.L_523:
        /*0b58*/ 	.byte	0x04, 0x11
        /*0b5a*/ 	.short	(.L_525 - .L_524)
	.align		4
.L_524:
        /*0b5c*/ 	.word	index@(_ZN4vllm3moe44grouped_topk_fused_small_expert_count_kernelI6__half13__nv_bfloat16iLNS0_11ScoringFuncE0ELi256ELb1ELi8EEEvPT_PfPT1_PKT0_llllllbd)
        /*0b60*/ 	.word	0x00000020


	//----- nvinfo : EIATTR_REGCOUNT
	.align		4
.L_525:
        /*0b64*/ 	.byte	0x04, 0x2f
        /*0b66*/ 	.short	(.L_527 - .L_526)
	.align		4
.L_526:
        /*0b68*/ 	.word	index@(_ZN4vllm3moe44grouped_topk_fused_small_expert_count_kernelI6__half13__nv_bfloat16iLNS0_11ScoringFuncE0ELi512ELb0ELi22EEEvPT_PfPT1_PKT0_llllllbd)
        /*0b6c*/ 	.word	0x00000020


	//----- nvinfo : EIATTR_FRAME_SIZE
	.align		4
.L_527:
        /*0b70*/ 	.byte	0x04, 0x11
        /*0b72*/ 	.short	(.L_529 - .L_528)
	.align		4
.L_528:
        /*0b74*/ 	.word	index@($__internal_18_$__cuda_sm20_div_rn_f64_full)
        /*0b78*/ 	.word	0x000000b0


	//----- nvinfo : EIATTR_FRAME_SIZE
	.align		4
.L_529:
        /*0b7c*/ 	.byte	0x04, 0x11
        /*0b7e*/ 	.short	(.L_531 - .L_530)
	.align		4
.L_530:
        /*0b80*/ 	.word	index@(_ZN4vllm3moe44grouped_topk_fused_small_expert_count_kernelI6__half13__nv_bfloat16iLNS0_11ScoringFuncE0ELi512ELb0ELi22EEEvPT_PfPT1_PKT0_llllllbd)
        /*0b84*/ 	.word	0x000000b0


	//----- nvinfo : EIATTR_REGCOUNT
	.align		4
.L_531:
        /*0b88*/ 	.byte	0x04, 0x2f
        /*0b8a*/ 	.short	(.L_533 - .L_532)
	.align		4
.L_532:
        /*0b8c*/ 	.word	index@(_ZN4vllm3moe44grouped_topk_fused_small_expert_count_kernelI6__half13__nv_bfloat16iLNS0_11ScoringFuncE0ELi512ELb0ELi8EEEvPT_PfPT1_PKT0_llllllbd)
        /*0b90*/ 	.word	0x00000020


	//----- nvinfo : EIATTR_FRAME_SIZE
	.align		4
.L_533:
        /*0b94*/ 	.byte	0x04, 0x11
        /*0b96*/ 	.short	(.L_535 - .L_534)
	.align		4
.L_534:
        /*0b98*/ 	.word	index@($__internal_17_$__cuda_sm20_div_rn_f64_full)
        /*0b9c*/ 	.word	0x00000040


	//----- nvinfo : EIATTR_FRAME_SIZE
	.align		4
.L_535:
        /*0ba0*/ 	.byte	0x04, 0x11
        /*0ba2*/ 	.short	(.L_537 - .L_536)
	.align		4
.L_536:
        /*0ba4*/ 	.word	index@(_ZN4vllm3moe44grouped_topk_fused_small_expert_count_kernelI6__half13__nv_bfloat16iLNS0_11ScoringFuncE0ELi512ELb0ELi8EEEvPT_PfPT1_PKT0_llllllbd)
        /*0ba8*/ 	.word	0x00000040


	//----- nvinfo : EIATTR_REGCOUNT
	.align		4
.L_537:
        /*0bac*/ 	.byte	0x04, 0x2f
        /*0bae*/ 	.short	(.L_539 - .L_538)
	.align		4
.L_538:
        /*0bb0*/ 	.word	index@(_ZN4vllm3moe44grouped_topk_fused_small_expert_count_kernelI6__half13__nv_bfloat16iLNS0_11ScoringFuncE0ELi384ELb0ELi8EEEvPT_PfPT1_PKT0_llllllbd)
        /*0bb4*/ 	.word	0x00000020


	//----- nvinfo : EIATTR_FRAME_SIZE
	.align		4
.L_539:
        /*0bb8*/ 	.byte	0x04, 0x11
        /*0bba*/ 	.short	(.L_541 - .L_540)
	.align		4
.L_540:
        /*0bbc*/ 	.word	index@($__internal_16_$__cuda_sm20_div_rn_f64_full)
        /*0bc0*/ 	.word	0x00000040


	//----- nvinfo : EIATTR_FRAME_SIZE
	.align		4
.L_541:
        /*0bc4*/ 	.byte	0x04, 0x11
        /*0bc6*/ 	.short	(.L_543 - .L_542)
	.align		4
.L_542:
        /*0bc8*/ 	.word	index@(_ZN4vllm3moe44grouped_topk_fused_small_expert_count_kernelI6__half13__nv_bfloat16iLNS0_11ScoringFuncE0ELi384ELb0ELi8EEEvPT_PfPT1_PKT0_llllllbd)
        /*0bcc*/ 	.word	0x00000040


	//----- nvinfo : EIATTR_REGCOUNT
	.align		4
.L_543:
        /*0bd0*/ 	.byte	0x04, 0x2f
        /*0bd2*/ 	.short	(.L_545 - .L_544)
	.align		4
.L_544:
        /*0bd4*/ 	.word	index@(_ZN4vllm3moe44grouped_topk_fused_small_expert_count_kernelI6__half13__nv_bfloat16iLNS0_11ScoringFuncE0ELi128ELb0ELi8EEEvPT_PfPT1_PKT0_llllllbd)
        /*0bd8*/ 	.word	0x00000020


	//----- nvinfo : EIATTR_FRAME_SIZE
	.align		4
.L_545:
        /*0bdc*/ 	.byte	0x04, 0x11
        /*0bde*/ 	.short	(.L_547 - .L_546)
	.align		4
.L_546:
        /*0be0*/ 	.word	index@($__internal_15_$__cuda_sm20_div_rn_f64_full)
        /*0be4*/ 	.word	0x00000020


	//----- nvinfo : EIATTR_FRAME_SIZE
	.align		4
.L_547:
        /*0be8*/ 	.byte	0x04, 0x11
        /*0bea*/ 	.short	(.L_549 - .L_548)
	.align		4
.L_548:
        /*0bec*/ 	.word	index@(_ZN4vllm3moe44grouped_topk_fused_small_expert_count_kernelI6__half13__nv_bfloat16iLNS0_11ScoringFuncE0ELi128ELb0ELi8EEEvPT_PfPT1_PKT0_llllllbd)
        /*0bf0*/ 	.word	0x00000020


	//----- nvinfo : EIATTR_REGCOUNT
	.align		4
.L_549:
        /*0bf4*/ 	.byte	0x04, 0x2f
        /*0bf6*/ 	.short	(.L_551 - .L_550)
	.align		4
.L_550:
        /*0bf8*/ 	.word	index@(_ZN4vllm3moe25grouped_topk_fused_kernelI6__half13__nv_bfloat16iLNS0_11ScoringFuncE0EEEvPT_PfPT1_PKT0_lllllbd)
        /*0bfc*/ 	.word	0x0000002c


	//----- nvinfo : EIATTR_FRAME_SIZE
	.align		4
.L_551:
        /*0c00*/ 	.byte	0x04, 0x11
        /*0c02*/ 	.short	(.L_553 - .L_552)
	.align		4
.L_552:
        /*0c04*/ 	.word	index@(_ZN4vllm3moe25grouped_topk_fused_kernelI6__half13__nv_bfloat16iLNS0_11ScoringFuncE0EEEvPT_PfPT1_PKT0_lllllbd)
        /*0c08*/ 	.word	0x00000000


	//----- nvinfo : EIATTR_REGCOUNT
	.align		4
.L_553:
        /*0c0c*/ 	.byte	0x04, 0x2f
        /*0c0e*/ 	.short	(.L_555 - .L_554)
	.align		4
.L_554:
        /*0c10*/ 	.word	index@(_ZN4vllm3moe44grouped_topk_fused_small_expert_count_kernelI13__nv_bfloat16fiLNS0_11ScoringFuncE0ELi256ELb1ELi8EEEvPT_PfPT1_PKT0_llllllbd)
        /*0c14*/ 	.word	0x0000001d


	//----- nvinfo : EIATTR_FRAME_SIZE
	.align		4
.L_555:
        /*0c18*/ 	.byte	0x04, 0x11
        /*0c1a*/ 	.short	(.L_557 - .L_556)
	.align		4
.L_556:
        /*0c1c*/ 	.word	index@($__internal_14_$__cuda_sm20_div_rn_f64_full)
        /*0c20*/ 	.word	0x00000020


	//----- nvinfo : EIATTR_FRAME_SIZE
	.align		4
.L_557:
        /*0c24*/ 	.byte	0x04, 0x11
        /*0c26*/ 	.short	(.L_559 - .L_558)
	.align		4
.L_558:
        /*0c28*/ 	.word	index@(_ZN4vllm3moe44grouped_topk_fused_small_expert_count_kernelI13__nv_bfloat16fiLNS0_11ScoringFuncE0ELi256ELb1ELi8EEEvPT_PfPT1_PKT0_llllllbd)
        /*0c2c*/ 	.word	0x00000020


	//----- nvinfo : EIATTR_REGCOUNT
	.align		4
.L_559:
        /*0c30*/ 	.byte	0x04, 0x2f
        /*0c32*/ 	.short	(.L_561 - .L_560)
	.align		4
.L_560:
        /*0c34*/ 	.word	index@(_ZN4vllm3moe44grouped_topk_fused_small_expert_count_kernelI13__nv_bfloat16fiLNS0_11ScoringFuncE0ELi512ELb0ELi22EEEvPT_PfPT1_PKT0_llllllbd)
        /*0c38*/ 	.word	0x00000020


	//----- nvinfo : EIATTR_FRAME_SIZE
	.align		4
.L_561:
        /*0c3c*/ 	.byte	0x04, 0x11
        /*0c3e*/ 	.short	(.L_563 - .L_562)
	.align		4
.L_562:
        /*0c40*/ 	.word	index@($__internal_13_$__cuda_sm20_div_rn_f64_full)
        /*0c44*/ 	.word	0x000000b0


	//----- nvinfo : EIATTR_FRAME_SIZE
	.align		4
.L_563:
        /*0c48*/ 	.byte	0x04, 0x11
        /*0c4a*/ 	.short	(.L_565 - .L_564)
	.align		4
.L_564:
        /*0c4c*/ 	.word	index@(_ZN4vllm3moe44grouped_topk_fused_small_expert_count_kernelI13__nv_bfloat16fiLNS0_11ScoringFuncE0ELi512ELb0ELi22EEEvPT_PfPT1_PKT0_llllllbd)
        /*0c50*/ 	.word	0x000000b0


	//----- nvinfo : EIATTR_REGCOUNT
	.align		4
.L_565:
        /*0c54*/ 	.byte	0x04, 0x2f
        /*0c56*/ 	.short	(.L_567 - .L_566)
	.align		4
.L_566:
        /*0c58*/ 	.word	index@(_ZN4vllm3moe44grouped_topk_fused_small_expert_count_kernelI13__nv_bfloat16fiLNS0_11ScoringFuncE0ELi512ELb0ELi8EEEvPT_PfPT1_PKT0_llllllbd)
        /*0c5c*/ 	.word	0x00000020


	//----- nvinfo : EIATTR_FRAME_SIZE
	.align		4
.L_567:
        /*0c60*/ 	.byte	0x04, 0x11
        /*0c62*/ 	.short	(.L_569 - .L_568)
	.align		4
.L_568:
        /*0c64*/ 	.word	index@($__internal_12_$__cuda_sm20_div_rn_f64_full)
        /*0c68*/ 	.word	0x00000040


	//----- nvinfo : EIATTR_FRAME_SIZE
	.align		4
.L_569:
        /*0c6c*/ 	.byte	0x04, 0x11
        /*0c6e*/ 	.short	(.L_571 - .L_570)
	.align		4
.L_570:
        /*0c70*/ 	.word	index@(_ZN4vllm3moe44grouped_topk_fused_small_expert_count_kernelI13__nv_bfloat16fiLNS0_11ScoringFuncE0ELi512ELb0ELi8EEEvPT_PfPT1_PKT0_llllllbd)
        /*0c74*/ 	.word	0x00000040


	//----- nvinfo : EIATTR_REGCOUNT
	.align		4
.L_571:
        /*0c78*/ 	.byte	0x04, 0x2f
        /*0c7a*/ 	.short	(.L_573 - .L_572)
	.align		4
.L_572:
        /*0c7c*/ 	.word	index@(_ZN4vllm3moe44grouped_topk_fused_small_expert_count_kernelI13__nv_bfloat16fiLNS0_11ScoringFuncE0ELi384ELb0ELi8EEEvPT_PfPT1_PKT0_llllllbd)
        /*0c80*/ 	.word	0x00000020


	//----- nvinfo : EIATTR_FRAME_SIZE
	.align		4
.L_573:
        /*0c84*/ 	.byte	0x04, 0x11
        /*0c86*/ 	.short	(.L_575 - .L_574)
	.align		4
.L_574:
        /*0c88*/ 	.word	index@($__internal_11_$__cuda_sm20_div_rn_f64_full)
        /*0c8c*/ 	.word	0x00000040


	//----- nvinfo : EIATTR_FRAME_SIZE
	.align		4
.L_575:
        /*0c90*/ 	.byte	0x04, 0x11
        /*0c92*/ 	.short	(.L_577 - .L_576)
	.align		4
.L_576:
        /*0c94*/ 	.word	index@(_ZN4vllm3moe44grouped_topk_fused_small_expert_count_kernelI13__nv_bfloat16fiLNS0_11ScoringFuncE0ELi384ELb0ELi8EEEvPT_PfPT1_PKT0_llllllbd)
        /*0c98*/ 	.word	0x00000040


	//----- nvinfo : EIATTR_REGCOUNT
	.align		4
.L_577:
        /*0c9c*/ 	.byte	0x04, 0x2f
        /*0c9e*/ 	.short	(.L_579 - .L_578)
	.align		4
.L_578:
        /*0ca0*/ 	.word	index@(_ZN4vllm3moe44grouped_topk_fused_small_expert_count_kernelI13__nv_bfloat16fiLNS0_11ScoringFuncE0ELi128ELb0ELi8EEEvPT_PfPT1_PKT0_llllllbd)
        /*0ca4*/ 	.word	0x00000020


	//----- nvinfo : EIATTR_FRAME_SIZE
	.align		4
.L_579:
        /*0ca8*/ 	.byte	0x04, 0x11
        /*0caa*/ 	.short	(.L_581 - .L_580)
	.align		4
.L_580:
        /*0cac*/ 	.word	index@($__internal_10_$__cuda_sm20_div_rn_f64_full)
        /*0cb0*/ 	.word	0x00000020


	//----- nvinfo : EIATTR_FRAME_SIZE
	.align		4
.L_581:
        /*0cb4*/ 	.byte	0x04, 0x11
        /*0cb6*/ 	.short	(.L_583 - .L_582)
	.align		4
.L_582:
        /*0cb8*/ 	.word	index@(_ZN4vllm3moe44grouped_topk_fused_small_expert_count_kernelI13__nv_bfloat16fiLNS0_11ScoringFuncE0ELi128ELb0ELi8EEEvPT_PfPT1_PKT0_llllllbd)
        /*0cbc*/ 	.word	0x00000020


	//----- nvinfo : EIATTR_REGCOUNT
	.align		4
.L_583:
        /*0cc0*/ 	.byte	0x04, 0x2f
        /*0cc2*/ 	.short	(.L_585 - .L_584)
	.align		4
.L_584:
        /*0cc4*/ 	.word	index@(_ZN4vllm3moe25grouped_topk_fused_kernelI13__nv_bfloat16fiLNS0_11ScoringFuncE0EEEvPT_PfPT1_PKT0_lllllbd)
        /*0cc8*/ 	.word	0x0000002b


	//----- nvinfo : EIATTR_FRAME_SIZE
	.align		4
.L_585:
        /*0ccc*/ 	.byte	0x04, 0x11
        /*0cce*/ 	.short	(.L_587 - .L_586)
	.align		4
.L_586:
        /*0cd0*/ 	.word	index@(_ZN4vllm3moe25grouped_topk_fused_kernelI13__nv_bfloat16fiLNS0_11ScoringFuncE0EEEvPT_PfPT1_PKT0_lllllbd)
        /*0cd4*/ 	.word	0x00000000


	//----- nvinfo : EIATTR_REGCOUNT
	.align		4
.L_587:
        /*0cd8*/ 	.byte	0x04, 0x2f
        /*0cda*/ 	.short	(.L_589 - .L_588)
	.align		4
.L_588:
        /*0cdc*/ 	.word	index@(_ZN4vllm3moe44grouped_topk_fused_small_expert_count_kernelI13__nv_bfloat166__halfiLNS0_11ScoringFuncE0ELi256ELb1ELi8EEEvPT_PfPT1_PKT0_llllllbd)
        /*0ce0*/ 	.word	0x0000001d


	//----- nvinfo : EIATTR_FRAME_SIZE
	.align		4
.L_589:
        /*0ce4*/ 	.byte	0x04, 0x11
        /*0ce6*/ 	.short	(.L_591 - .L_590)
	.align		4
.L_590:
        /*0ce8*/ 	.word	index@($__internal_9_$__cuda_sm20_div_rn_f64_full)
        /*0cec*/ 	.word	0x00000020


	//----- nvinfo : EIATTR_FRAME_SIZE
	.align		4
.L_591:
        /*0cf0*/ 	.byte	0x04, 0x11
        /*0cf2*/ 	.short	(.L_593 - .L_592)
	.align		4
.L_592:
        /*0cf4*/ 	.word	index@(_ZN4vllm3moe44grouped_topk_fused_small_expert_count_kernelI13__nv_bfloat166__halfiLNS0_11ScoringFuncE0ELi256ELb1ELi8EEEvPT_PfPT1_PKT0_llllllbd)
        /*0cf8*/ 	.word	0x00000020


	//----- nvinfo : EIATTR_REGCOUNT
	.align		4
.L_593:
        /*0cfc*/ 	.byte	0x04, 0x2f
        /*0cfe*/ 	.short	(.L_595 - .L_594)
	.align		4
.L_594:
        /*0d00*/ 	.word	index@(_ZN4vllm3moe44grouped_topk_fused_small_expert_count_kernelI13__nv_bfloat166__halfiLNS0_11ScoringFuncE0ELi512ELb0ELi22EEEvPT_PfPT1_PKT0_llllllbd)
        /*0d04*/ 	.word	0x00000020


	//----- nvinfo : EIATTR_FRAME_SIZE
	.align		4
.L_595:
        /*0d08*/ 	.byte	0x04, 0x11
        /*0d0a*/ 	.short	(.L_597 - .L_596)
	.align		4
.L_596:
        /*0d0c*/ 	.word	index@($__internal_8_$__cuda_sm20_div_rn_f64_full)
        /*0d10*/ 	.word	0x000000b0


	//----- nvinfo : EIATTR_FRAME_SIZE
	.align		4
.L_597:
        /*0d14*/ 	.byte	0x04, 0x11
        /*0d16*/ 	.short	(.L_599 - .L_598)
	.align		4
.L_598:
        /*0d18*/ 	.word	index@(_ZN4vllm3moe44grouped_topk_fused_small_expert_count_kernelI13__nv_bfloat166__halfiLNS0_11ScoringFuncE0ELi512ELb0ELi22EEEvPT_PfPT1_PKT0_llllllbd)
        /*0d1c*/ 	.word	0x000000b0


	//----- nvinfo : EIATTR_REGCOUNT
	.align		4
.L_599:
        /*0d20*/ 	.byte	0x04, 0x2f
        /*0d22*/ 	.short	(.L_601 - .L_600)
	.align		4
.L_600:
        /*0d24*/ 	.word	index@(_ZN4vllm3moe44grouped_topk_fused_small_expert_count_kernelI13__nv_bfloat166__halfiLNS0_11ScoringFuncE0ELi512ELb0ELi8EEEvPT_PfPT1_PKT0_llllllbd)
        /*0d28*/ 	.word	0x00000020


	//----- nvinfo : EIATTR_FRAME_SIZE
	.align		4
.L_601:
        /*0d2c*/ 	.byte	0x04, 0x11
        /*0d2e*/ 	.short	(.L_603 - .L_602)
	.align		4
.L_602:
        /*0d30*/ 	.word	index@($__internal_7_$__cuda_sm20_div_rn_f64_full)
        /*0d34*/ 	.word	0x00000040


	//----- nvinfo : EIATTR_FRAME_SIZE
	.align		4
.L_603:
        /*0d38*/ 	.byte	0x04, 0x11
        /*0d3a*/ 	.short	(.L_605 - .L_604)
	.align		4
.L_604:
        /*0d3c*/ 	.word	index@(_ZN4vllm3moe44grouped_topk_fused_small_expert_count_kernelI13__nv_bfloat166__halfiLNS0_11ScoringFuncE0ELi512ELb0ELi8EEEvPT_PfPT1_PKT0_llllllbd)
        /*0d40*/ 	.word	0x00000040


	//----- nvinfo : EIATTR_REGCOUNT
	.align		4
.L_605:
        /*0d44*/ 	.byte	0x04, 0x2f
        /*0d46*/ 	.short	(.L_607 - .L_606)
	.align		4
.L_606:
        /*0d48*/ 	.word	index@(_ZN4vllm3moe44grouped_topk_fused_small_expert_count_kernelI13__nv_bfloat166__halfiLNS0_11ScoringFuncE0ELi384ELb0ELi8EEEvPT_PfPT1_PKT0_llllllbd)
        /*0d4c*/ 	.word	0x00000020


	//----- nvinfo : EIATTR_FRAME_SIZE
	.align		4
.L_607:
        /*0d50*/ 	.byte	0x04, 0x11
        /*0d52*/ 	.short	(.L_609 - .L_608)
	.align		4
.L_608:
        /*0d54*/ 	.word	index@($__internal_6_$__cuda_sm20_div_rn_f64_full)
        /*0d58*/ 	.word	0x00000040


	//----- nvinfo : EIATTR_FRAME_SIZE
	.align		4
.L_609:
        /*0d5c*/ 	.byte	0x04, 0x11
        /*0d5e*/ 	.short	(.L_611 - .L_610)
	.align		4
.L_610:
        /*0d60*/ 	.word	index@(_ZN4vllm3moe44grouped_topk_fused_small_expert_count_kernelI13__nv_bfloat166__halfiLNS0_11ScoringFuncE0ELi384ELb0ELi8EEEvPT_PfPT1_PKT0_llllllbd)
        /*0d64*/ 	.word	0x00000040


	//----- nvinfo : EIATTR_REGCOUNT
	.align		4
.L_611:
        /*0d68*/ 	.byte	0x04, 0x2f
        /*0d6a*/ 	.short	(.L_613 - .L_612)
	.align		4
.L_612:
        /*0d6c*/ 	.word	index@(_ZN4vllm3moe44grouped_topk_fused_small_expert_count_kernelI13__nv_bfloat166__halfiLNS0_11ScoringFuncE0ELi128ELb0ELi8EEEvPT_PfPT1_PKT0_llllllbd)
        /*0d70*/ 	.word	0x00000020


	//----- nvinfo : EIATTR_FRAME_SIZE
	.align		4
.L_613:
        /*0d74*/ 	.byte	0x04, 0x11
        /*0d76*/ 	.short	(.L_615 - .L_614)
	.align		4
.L_614:
        /*0d78*/ 	.word	index@($__internal_5_$__cuda_sm20_div_rn_f64_full)
        /*0d7c*/ 	.word	0x00000020


	//----- nvinfo : EIATTR_FRAME_SIZE
	.align		4
.L_615:
        /*0d80*/ 	.byte	0x04, 0x11
        /*0d82*/ 	.short	(.L_617 - .L_616)
	.align		4
.L_616:
        /*0d84*/ 	.word	index@(_ZN4vllm3moe44grouped_topk_fused_small_expert_count_kernelI13__nv_bfloat166__halfiLNS0_11ScoringFuncE0ELi128ELb0ELi8EEEvPT_PfPT1_PKT0_llllllbd)
        /*0d88*/ 	.word	0x00000020


	//----- nvinfo : EIATTR_REGCOUNT
	.align		4
.L_617:
        /*0d8c*/ 	.byte	0x04, 0x2f
        /*0d8e*/ 	.short	(.L_619 - .L_618)
	.align		4
.L_618:
        /*0d90*/ 	.word	index@(_ZN4vllm3moe25grouped_topk_fused_kernelI13__nv_bfloat166__halfiLNS0_11ScoringFuncE0EEEvPT_PfPT1_PKT0_lllllbd)
        /*0d94*/ 	.word	0x0000002c


	//----- nvinfo : EIATTR_FRAME_SIZE
	.align		4
.L_619:
        /*0d98*/ 	.byte	0x04, 0x11
        /*0d9a*/ 	.short	(.L_621 - .L_620)
	.align		4
.L_620:
        /*0d9c*/ 	.word	index@(_ZN4vllm3moe25grouped_topk_fused_kernelI13__nv_bfloat166__halfiLNS0_11ScoringFuncE0EEEvPT_PfPT1_PKT0_lllllbd)
        /*0da0*/ 	.word	0x00000000


	//----- nvinfo : EIATTR_REGCOUNT
	.align		4
.L_621:
        /*0da4*/ 	.byte	0x04, 0x2f
        /*0da6*/ 	.short	(.L_623 - .L_622)
	.align		4
.L_622:
        /*0da8*/ 	.word	index@(_ZN4vllm3moe44grouped_topk_fused_small_expert_count_kernelI13__nv_bfloat16S2_iLNS0_11ScoringFuncE0ELi256ELb1ELi8EEEvPT_PfPT1_PKT0_llllllbd)
        /*0dac*/ 	.word	0x0000001d


	//----- nvinfo : EIATTR_FRAME_SIZE
	.align		4
.L_623:
        /*0db0*/ 	.byte	0x04, 0x11
        /*0db2*/ 	.short	(.L_625 - .L_624)
	.align		4
.L_624:
        /*0db4*/ 	.word	index@($__internal_4_$__cuda_sm20_div_rn_f64_full)
        /*0db8*/ 	.word	0x00000020


	//----- nvinfo : EIATTR_FRAME_SIZE
	.align		4
.L_625:
        /*0dbc*/ 	.byte	0x04, 0x11
        /*0dbe*/ 	.short	(.L_627 - .L_626)
	.align		4
.L_626:
        /*0dc0*/ 	.word	index@(_ZN4vllm3moe44grouped_topk_fused_small_expert_count_kernelI13__nv_bfloat16S2_iLNS0_11ScoringFuncE0ELi256ELb1ELi8EEEvPT_PfPT1_PKT0_llllllbd)
        /*0dc4*/ 	.word	0x00000020


	//----- nvinfo : EIATTR_REGCOUNT
	.align		4
.L_627:
        /*0dc8*/ 	.byte	0x04, 0x2f
        /*0dca*/ 	.short	(.L_629 - .L_628)
	.align		4
.L_628:
        /*0dcc*/ 	.word	index@(_ZN4vllm3moe44grouped_topk_fused_small_expert_count_kernelI13__nv_bfloat16S2_iLNS0_11ScoringFuncE0ELi512ELb0ELi22EEEvPT_PfPT1_PKT0_llllllbd)
        /*0dd0*/ 	.word	0x00000020


	//----- nvinfo : EIATTR_FRAME_SIZE
	.align		4
.L_629:
        /*0dd4*/ 	.byte	0x04, 0x11
        /*0dd6*/ 	.short	(.L_631 - .L_630)
	.align		4
.L_630:
        /*0dd8*/ 	.word	index@($__internal_3_$__cuda_sm20_div_rn_f64_full)
        /*0ddc*/ 	.word	0x000000b0


	//----- nvinfo : EIATTR_FRAME_SIZE
	.align		4
.L_631:
        /*0de0*/ 	.byte	0x04, 0x11
        /*0de2*/ 	.short	(.L_633 - .L_632)
	.align		4
.L_632:
        /*0de4*/ 	.word	index@(_ZN4vllm3moe44grouped_topk_fused_small_expert_count_kernelI13__nv_bfloat16S2_iLNS0_11ScoringFuncE0ELi512ELb0ELi22EEEvPT_PfPT1_PKT0_llllllbd)
        /*0de8*/ 	.word	0x000000b0


	//----- nvinfo : EIATTR_REGCOUNT
	.align		4
.L_633:
        /*0dec*/ 	.byte	0x04, 0x2f
        /*0dee*/ 	.short	(.L_635 - .L_634)
	.align		4
.L_634:
        /*0df0*/ 	.word	index@(_ZN4vllm3moe44grouped_topk_fused_small_expert_count_kernelI13__nv_bfloat16S2_iLNS0_11ScoringFuncE0ELi512ELb0ELi8EEEvPT_PfPT1_PKT0_llllllbd)
        /*0df4*/ 	.word	0x00000020


	//----- nvinfo : EIATTR_FRAME_SIZE
	.align		4
.L_635:
        /*0df8*/ 	.byte	0x04, 0x11
        /*0dfa*/ 	.short	(.L_637 - .L_636)
	.align		4
.L_636:
        /*0dfc*/ 	.word	index@($__internal_2_$__cuda_sm20_div_rn_f64_full)
        /*0e00*/ 	.word	0x00000040


	//----- nvinfo : EIATTR_FRAME_SIZE
	.align		4
.L_637:
        /*0e04*/ 	.byte	0x04, 0x11
        /*0e06*/ 	.short	(.L_639 - .L_638)
	.align		4
.L_638:
        /*0e08*/ 	.word	index@(_ZN4vllm3moe44grouped_topk_fused_small_expert_count_kernelI13__nv_bfloat16S2_iLNS0_11ScoringFuncE0ELi512ELb0ELi8EEEvPT_PfPT1_PKT0_llllllbd)
        /*0e0c*/ 	.word	0x00000040


	//----- nvinfo : EIATTR_REGCOUNT
	.align		4
.L_639:
        /*0e10*/ 	.byte	0x04, 0x2f
        /*0e12*/ 	.short	(.L_641 - .L_640)
	.align		4
.L_640:
        /*0e14*/ 	.word	index@(_ZN4vllm3moe44grouped_topk_fused_small_expert_count_kernelI13__nv_bfloat16S2_iLNS0_11ScoringFuncE0ELi384ELb0ELi8EEEvPT_PfPT1_PKT0_llllllbd)
        /*0e18*/ 	.word	0x00000020


	//----- nvinfo : EIATTR_FRAME_SIZE
	.align		4
.L_641:
        /*0e1c*/ 	.byte	0x04, 0x11
        /*0e1e*/ 	.short	(.L_643 - .L_642)
	.align		4
.L_642:
        /*0e20*/ 	.word	index@($__internal_1_$__cuda_sm20_div_rn_f64_full)
        /*0e24*/ 	.word	0x00000040


	//----- nvinfo : EIATTR_FRAME_SIZE
	.align		4
.L_643:
        /*0e28*/ 	.byte	0x04, 0x11
        /*0e2a*/ 	.short	(.L_645 - .L_644)
	.align		4
.L_644:
        /*0e2c*/ 	.word	index@(_ZN4vllm3moe44grouped_topk_fused_small_expert_count_kernelI13__nv_bfloat16S2_iLNS0_11ScoringFuncE0ELi384ELb0ELi8EEEvPT_PfPT1_PKT0_llllllbd)
        /*0e30*/ 	.word	0x00000040


	//----- nvinfo : EIATTR_REGCOUNT
	.align		4
.L_645:
        /*0e34*/ 	.byte	0x04, 0x2f
        /*0e36*/ 	.short	(.L_647 - .L_646)
	.align		4
.L_646:
        /*0e38*/ 	.word	index@(_ZN4vllm3moe44grouped_topk_fused_small_expert_count_kernelI13__nv_bfloat16S2_iLNS0_11ScoringFuncE0ELi128ELb0ELi8EEEvPT_PfPT1_PKT0_llllllbd)
        /*0e3c*/ 	.word	0x00000020


	//----- nvinfo : EIATTR_FRAME_SIZE
	.align		4
.L_647:
        /*0e40*/ 	.byte	0x04, 0x11
        /*0e42*/ 	.short	(.L_649 - .L_648)
	.align		4
.L_648:
        /*0e44*/ 	.word	index@($__internal_0_$__cuda_sm20_div_rn_f64_full)
        /*0e48*/ 	.word	0x00000020


	//----- nvinfo : EIATTR_FRAME_SIZE
	.align		4
.L_649:
        /*0e4c*/ 	.byte	0x04, 0x11
        /*0e4e*/ 	.short	(.L_651 - .L_650)
	.align		4
.L_650:
        /*0e50*/ 	.word	index@(_ZN4vllm3moe44grouped_topk_fused_small_expert_count_kernelI13__nv_bfloat16S2_iLNS0_11ScoringFuncE0ELi128ELb0ELi8EEEvPT_PfPT1_PKT0_llllllbd)
        /*0e54*/ 	.word	0x00000020


	//----- nvinfo : EIATTR_REGCOUNT
	.align		4
.L_651:
        /*0e58*/ 	.byte	0x04, 0x2f
        /*0e5a*/ 	.short	(.L_653 - .L_652)
	.align		4
.L_652:
        /*0e5c*/ 	.word	index@(_ZN4vllm3moe25grouped_topk_fused_kernelI13__nv_bfloat16S2_iLNS0_11ScoringFuncE0EEEvPT_PfPT1_PKT0_lllllbd)
        /*0e60*/ 	.word	0x0000002b


	//----- nvinfo : EIATTR_FRAME_SIZE
	.align		4
.L_653:
        /*0e64*/ 	.byte	0x04, 0x11
        /*0e66*/ 	.short	(.L_655 - .L_654)
	.align		4
.L_654:
        /*0e68*/ 	.word	index@(_ZN4vllm3moe25grouped_topk_fused_kernelI13__nv_bfloat16S2_iLNS0_11ScoringFuncE0EEEvPT_PfPT1_PKT0_lllllbd)
        /*0e6c*/ 	.word	0x00000000


	//----- nvinfo : EIATTR_MIN_STACK_SIZE
	.align		4
.L_655:
        /*0e70*/ 	.byte	0x04, 0x12
        /*0e72*/ 	.short	(.L_657 - .L_656)
	.align		4
.L_656:
        /*0e74*/ 	.word	index@(_ZN4vllm3moe25grouped_topk_fused_kernelI13__nv_bfloat16S2_iLNS0_11ScoringFuncE0EEEvPT_PfPT1_PKT0_lllllbd)
        /*0e78*/ 	.word	0x00000000


	//----- nvinfo : EIATTR_MIN_STACK_SIZE
	.align		4
.L_657:
        /*0e7c*/ 	.byte	0x04, 0x12
        /*0e7e*/ 	.short	(.L_659 - .L_658)
	.align		4
.L_658:
        /*0e80*/ 	.word	index@(_ZN4vllm3moe44grouped_topk_fused_small_expert_count_kernelI13__nv_bfloat16S2_iLNS0_11ScoringFuncE0ELi128ELb0ELi8EEEvPT_PfPT1_PKT0_llllllbd)
        /*0e84*/ 	.word	0x00000020


	//----- nvinfo : EIATTR_MIN_STACK_SIZE
	.align		4
.L_659:
        /*0e88*/ 	.byte	0x04, 0x12
        /*0e8a*/ 	.short	(.L_661 - .L_660)
	.align		4
.L_660:
        /*0e8c*/ 	.word	index@(_ZN4vllm3moe44grouped_topk_fused_small_expert_count_kernelI13__nv_bfloat16S2_iLNS0_11ScoringFuncE0ELi384ELb0ELi8EEEvPT_PfPT1_PKT0_llllllbd)
        /*0e90*/ 	.word	0x00000040


	//----- nvinfo : EIATTR_MIN_STACK_SIZE
	.align		4
.L_661:
        /*0e94*/ 	.byte	0x04, 0x12
        /*0e96*/ 	.short	(.L_663 - .L_662)
	.align		4
.L_662:
        /*0e98*/ 	.word	index@(_ZN4vllm3moe44grouped_topk_fused_small_expert_count_kernelI13__nv_bfloat16S2_iLNS0_11ScoringFuncE0ELi512ELb0ELi8EEEvPT_PfPT1_PKT0_llllllbd)
        /*0e9c*/ 	.word	0x00000040


	//----- nvinfo : EIATTR_MIN_STACK_SIZE
	.align		4
.L_663:
        /*0ea0*/ 	.byte	0x04, 0x12
        /*0ea2*/ 	.short	(.L_665 - .L_664)
	.align		4
.L_664:
        /*0ea4*/ 	.word	index@(_ZN4vllm3moe44grouped_topk_fused_small_expert_count_kernelI13__nv_bfloat16S2_iLNS0_11ScoringFuncE0ELi512ELb0ELi22EEEvPT_PfPT1_PKT0_llllllbd)
        /*0ea8*/ 	.word	0x000000b0


	//----- nvinfo : EIATTR_MIN_STACK_SIZE
	.align		4
.L_665:
        /*0eac*/ 	.byte	0x04, 0x12
        /*0eae*/ 	.short	(.L_667 - .L_666)
	.align		4
.L_666:
        /*0eb0*/ 	.word	index@(_ZN4vllm3moe44grouped_topk_fused_small_expert_count_kernelI13__nv_bfloat16S2_iLNS0_11ScoringFuncE0ELi256ELb1ELi8EEEvPT_PfPT1_PKT0_llllllbd)
        /*0eb4*/ 	.word	0x00000020


	//----- nvinfo : EIATTR_MIN_STACK_SIZE
	.align		4
.L_667:
        /*0eb8*/ 	.byte	0x04, 0x12
        /*0eba*/ 	.short	(.L_669 - .L_668)
	.align		4
.L_668:
        /*0ebc*/ 	.word	index@(_ZN4vllm3moe25grouped_topk_fused_kernelI13__nv_bfloat166__halfiLNS0_11ScoringFuncE0EEEvPT_PfPT1_PKT0_lllllbd)
        /*0ec0*/ 	.word	0x00000000


	//----- nvinfo : EIATTR_MIN_STACK_SIZE
	.align		4
.L_669:
        /*0ec4*/ 	.byte	0x04, 0x12
        /*0ec6*/ 	.short	(.L_671 - .L_670)
	.align		4
.L_670:
        /*0ec8*/ 	.word	index@(_ZN4vllm3moe44grouped_topk_fused_small_expert_count_kernelI13__nv_bfloat166__halfiLNS0_11ScoringFuncE0ELi128ELb0ELi8EEEvPT_PfPT1_PKT0_llllllbd)
        /*0ecc*/ 	.word	0x00000020


	//----- nvinfo : EIATTR_MIN_STACK_SIZE
	.align		4
.L_671:
        /*0ed0*/ 	.byte	0x04, 0x12
        /*0ed2*/ 	.short	(.L_673 - .L_672)
	.align		4
.L_672:
        /*0ed4*/ 	.word	index@(_ZN4vllm3moe44grouped_topk_fused_small_expert_count_kernelI13__nv_bfloat166__halfiLNS0_11ScoringFuncE0ELi384ELb0ELi8EEEvPT_PfPT1_PKT0_llllllbd)
        /*0ed8*/ 	.word	0x00000040


	//----- nvinfo : EIATTR_MIN_STACK_SIZE
	.align		4
.L_673:
        /*0edc*/ 	.byte	0x04, 0x12
        /*0ede*/ 	.short	(.L_675 - .L_674)
	.align		4
.L_674:
        /*0ee0*/ 	.word	index@(_ZN4vllm3moe44grouped_topk_fused_small_expert_count_kernelI13__nv_bfloat166__halfiLNS0_11ScoringFuncE0ELi512ELb0ELi8EEEvPT_PfPT1_PKT0_llllllbd)
        /*0ee4*/ 	.word	0x00000040


	//----- nvinfo : EIATTR_MIN_STACK_SIZE
	.align		4
.L_675:
        /*0ee8*/ 	.byte	0x04, 0x12
        /*0eea*/ 	.short	(.L_677 - .L_676)
	.align		4
.L_676:
        /*0eec*/ 	.word	index@(_ZN4vllm3moe44grouped_topk_fused_small_expert_count_kernelI13__nv_bfloat166__halfiLNS0_11ScoringFuncE0ELi512ELb0ELi22EEEvPT_PfPT1_PKT0_llllllbd)
        /*0ef0*/ 	.word	0x000000b0


	//----- nvinfo : EIATTR_MIN_STACK_SIZE
	.align		4
.L_677:
        /*0ef4*/ 	.byte	0x04, 0x12
        /*0ef6*/ 	.short	(.L_679 - .L_678)
	.align		4
.L_678:
        /*0ef8*/ 	.word	index@(_ZN4vllm3moe44grouped_topk_fused_small_expert_count_kernelI13__nv_bfloat166__halfiLNS0_11ScoringFuncE0ELi256ELb1ELi8EEEvPT_PfPT1_PKT0_llllllbd)
        /*0efc*/ 	.word	0x00000020


	//----- nvinfo : EIATTR_MIN_STACK_SIZE
	.align		4
.L_679:
        /*0f00*/ 	.byte	0x04, 0x12
        /*0f02*/ 	.short	(.L_681 - .L_680)
	.align		4
.L_680:
        /*0f04*/ 	.word	index@(_ZN4vllm3moe25grouped_topk_fused_kernelI13__nv_bfloat16fiLNS0_11ScoringFuncE0EEEvPT_PfPT1_PKT0_lllllbd)
        /*0f08*/ 	.word	0x00000000


	//----- nvinfo : EIATTR_MIN_STACK_SIZE
	.align		4
.L_681:
        /*0f0c*/ 	.byte	0x04, 0x12
        /*0f0e*/ 	.short	(.L_683 - .L_682)
	.align		4
.L_682:
        /*0f10*/ 	.word	index@(_ZN4vllm3moe44grouped_topk_fused_small_expert_count_kernelI13__nv_bfloat16fiLNS0_11ScoringFuncE0ELi128ELb0ELi8EEEvPT_PfPT1_PKT0_llllllbd)
        /*0f14*/ 	.word	0x00000020


	//----- nvinfo : EIATTR_MIN_STACK_SIZE
	.align		4
.L_683:
        /*0f18*/ 	.byte	0x04, 0x12
        /*0f1a*/ 	.short	(.L_685 - .L_684)
	.align		4
.L_684:
        /*0f1c*/ 	.word	index@(_ZN4vllm3moe44grouped_topk_fused_small_expert_count_kernelI13__nv_bfloat16fiLNS0_11ScoringFuncE0ELi384ELb0ELi8EEEvPT_PfPT1_PKT0_llllllbd)
        /*0f20*/ 	.word	0x00000040


	//----- nvinfo : EIATTR_MIN_STACK_SIZE
	.align		4
.L_685:
        /*0f24*/ 	.byte	0x04, 0x12
        /*0f26*/ 	.short	(.L_687 - .L_686)
	.align		4
.L_686:
        /*0f28*/ 	.word	index@(_ZN4vllm3moe44grouped_topk_fused_small_expert_count_kernelI13__nv_bfloat16fiLNS0_11ScoringFuncE0ELi512ELb0ELi8EEEvPT_PfPT1_PKT0_llllllbd)
        /*0f2c*/ 	.word	0x00000040


	//----- nvinfo : EIATTR_MIN_STACK_SIZE
	.align		4
.L_687:
        /*0f30*/ 	.byte	0x04, 0x12
        /*0f32*/ 	.short	(.L_689 - .L_688)
	.align		4
.L_688:
        /*0f34*/ 	.word	index@(_ZN4vllm3moe44grouped_topk_fused_small_expert_count_kernelI13__nv_bfloat16fiLNS0_11ScoringFuncE0ELi512ELb0ELi22EEEvPT_PfPT1_PKT0_llllllbd)
        /*0f38*/ 	.word	0x000000b0


	//----- nvinfo : EIATTR_MIN_STACK_SIZE
	.align		4
.L_689:
        /*0f3c*/ 	.byte	0x04, 0x12
        /*0f3e*/ 	.short	(.L_691 - .L_690)
	.align		4
.L_690:
        /*0f40*/ 	.word	index@(_ZN4vllm3moe44grouped_topk_fused_small_expert_count_kernelI13__nv_bfloat16fiLNS0_11ScoringFuncE0ELi256ELb1ELi8EEEvPT_PfPT1_PKT0_llllllbd)
        /*0f44*/ 	.word	0x00000020


	//----- nvinfo : EIATTR_MIN_STACK_SIZE
	.align		4
.L_691:
        /*0f48*/ 	.byte	0x04, 0x12
        /*0f4a*/ 	.short	(.L_693 - .L_692)
	.align		4
.L_692:
        /*0f4c*/ 	.word	index@(_ZN4vllm3moe25grouped_topk_fused_kernelI6__half13__nv_bfloat16iLNS0_11ScoringFuncE0EEEvPT_PfPT1_PKT0_lllllbd)
        /*0f50*/ 	.word	0x00000000


	//----- nvinfo : EIATTR_MIN_STACK_SIZE
	.align		4
.L_693:
        /*0f54*/ 	.byte	0x04, 0x12
        /*0f56*/ 	.short	(.L_695 - .L_694)
	.align		4
.L_694:
        /*0f58*/ 	.word	index@(_ZN4vllm3moe44grouped_topk_fused_small_expert_count_kernelI6__half13__nv_bfloat16iLNS0_11ScoringFuncE0ELi128ELb0ELi8EEEvPT_PfPT1_PKT0_llllllbd)
        /*0f5c*/ 	.word	0x00000020


	//----- nvinfo : EIATTR_MIN_STACK_SIZE
	.align		4
.L_695:
        /*0f60*/ 	.byte	0x04, 0x12
        /*0f62*/ 	.short	(.L_697 - .L_696)
	.align		4
.L_696:
        /*0f64*/ 	.word	index@(_ZN4vllm3moe44grouped_topk_fused_small_expert_count_kernelI6__half13__nv_bfloat16iLNS0_11ScoringFuncE0ELi384ELb0ELi8EEEvPT_PfPT1_PKT0_llllllbd)
        /*0f68*/ 	.word	0x00000040


	//----- nvinfo : EIATTR_MIN_STACK_SIZE
	.align		4
.L_697:
        /*0f6c*/ 	.byte	0x04, 0x12
        /*0f6e*/ 	.short	(.L_699 - .L_698)
	.align		4
.L_698:
        /*0f70*/ 	.word	index@(_ZN4vllm3moe44grouped_topk_fused_small_expert_count_kernelI6__half13__nv_bfloat16iLNS0_11ScoringFuncE0ELi512ELb0ELi8EEEvPT_PfPT1_PKT0_llllllbd)
        /*0f74*/ 	.word	0x00000040


	//----- nvinfo : EIATTR_MIN_STACK_SIZE
	.align		4
.L_699:
        /*0f78*/ 	.byte	0x04, 0x12
        /*0f7a*/ 	.short	(.L_701 - .L_700)
	.align		4
.L_700:
        /*0f7c*/ 	.word	index@(_ZN4vllm3moe44grouped_topk_fused_small_expert_count_kernelI6__half13__nv_bfloat16iLNS0_11ScoringFuncE0ELi512ELb0ELi22EEEvPT_PfPT1_PKT0_llllllbd)
        /*0f80*/ 	.word	0x000000b0


	//----- nvinfo : EIATTR_MIN_STACK_SIZE
	.align		4
.L_701:
        /*0f84*/ 	.byte	0x04, 0x12
        /*0f86*/ 	.short	(.L_703 - .L_702)
	.align		4
.L_702:
        /*0f88*/ 	.word	index@(_ZN4vllm3moe44grouped_topk_fused_small_expert_count_kernelI6__half13__nv_bfloat16iLNS0_11ScoringFuncE0ELi256ELb1ELi8EEEvPT_PfPT1_PKT0_llllllbd)
        /*0f8c*/ 	.word	0x00000020


	//----- nvinfo : EIATTR_MIN_STACK_SIZE
	.align		4
.L_703:
        /*0f90*/ 	.byte	0x04, 0x12
        /*0f92*/ 	.short	(.L_705 - .L_704)
	.align		4
.L_704:
        /*0f94*/ 	.word	index@(_ZN4vllm3moe25grouped_topk_fused_kernelI6__halfS2_iLNS0_11ScoringFuncE0EEEvPT_PfPT1_PKT0_lllllbd)
        /*0f98*/ 	.word	0x00000000


	//----- nvinfo : EIATTR_MIN_STACK_SIZE
	.align		4
.L_705:
        /*0f9c*/ 	.byte	0x04, 0x12
        /*0f9e*/ 	.short	(.L_707 - .L_706)
	.align		4
.L_706:
        /*0fa0*/ 	.word	index@(_ZN4vllm3moe44grouped_topk_fused_small_expert_count_kernelI6__halfS2_iLNS0_11ScoringFuncE0ELi128ELb0ELi8EEEvPT_PfPT1_PKT0_llllllbd)
        /*0fa4*/ 	.word	0x00000020


	//----- nvinfo : EIATTR_MIN_STACK_SIZE
	.align		4
.L_707:
        /*0fa8*/ 	.byte	0x04, 0x12
        /*0faa*/ 	.short	(.L_709 - .L_708)
	.align		4
.L_708:
        /*0fac*/ 	.word	index@(_ZN4vllm3moe44grouped_topk_fused_small_expert_count_kernelI6__halfS2_iLNS0_11ScoringFuncE0ELi384ELb0ELi8EEEvPT_PfPT1_PKT0_llllllbd)
        /*0fb0*/ 	.word	0x00000040


	//----- nvinfo : EIATTR_MIN_STACK_SIZE
	.align		4
.L_709:
        /*0fb4*/ 	.byte	0x04, 0x12
        /*0fb6*/ 	.short	(.L_711 - .L_710)
	.align		4
.L_710:
        /*0fb8*/ 	.word	index@(_ZN4vllm3moe44grouped_topk_fused_small_expert_count_kernelI6__halfS2_iLNS0_11ScoringFuncE0ELi512ELb0ELi8EEEvPT_PfPT1_PKT0_llllllbd)
        /*0fbc*/ 	.word	0x00000040


	//----- nvinfo : EIATTR_MIN_STACK_SIZE
	.align		4
.L_711:
        /*0fc0*/ 	.byte	0x04, 0x12
        /*0fc2*/ 	.short	(.L_713 - .L_712)
	.align		4
.L_712:
        /*0fc4*/ 	.word	index@(_ZN4vllm3moe44grouped_topk_fused_small_expert_count_kernelI6__halfS2_iLNS0_11ScoringFuncE0ELi512ELb0ELi22EEEvPT_PfPT1_PKT0_llllllbd)
        /*0fc8*/ 	.word	0x000000b0


	//----- nvinfo : EIATTR_MIN_STACK_SIZE
	.align		4
.L_713:
        /*0fcc*/ 	.byte	0x04, 0x12
        /*0fce*/ 	.short	(.L_715 - .L_714)
	.align		4
.L_714:
        /*0fd0*/ 	.word	index@(_ZN4vllm3moe44grouped_topk_fused_small_expert_count_kernelI6__halfS2_iLNS0_11ScoringFuncE0ELi256ELb1ELi8EEEvPT_PfPT1_PKT0_llllllbd)
        /*0fd4*/ 	.word	0x00000020


	//----- nvinfo : EIATTR_MIN_STACK_SIZE
	.align		4
.L_715:
        /*0fd8*/ 	.byte	0x04, 0x12
        /*0fda*/ 	.short	(.L_717 - .L_716)
	.align		4
.L_716:
        /*0fdc*/ 	.word	index@(_ZN4vllm3moe25grouped_topk_fused_kernelI6__halffiLNS0_11ScoringFuncE0EEEvPT_PfPT1_PKT0_lllllbd)
        /*0fe0*/ 	.word	0x00000000


	//----- nvinfo : EIATTR_MIN_STACK_SIZE
	.align		4
.L_717:
        /*0fe4*/ 	.byte	0x04, 0x12
        /*0fe6*/ 	.short	(.L_719 - .L_718)
	.align		4
.L_718:
        /*0fe8*/ 	.word	index@(_ZN4vllm3moe44grouped_topk_fused_small_expert_count_kernelI6__halffiLNS0_11ScoringFuncE0ELi128ELb0ELi8EEEvPT_PfPT1_PKT0_llllllbd)
        /*0fec*/ 	.word	0x00000020


	//----- nvinfo : EIATTR_MIN_STACK_SIZE
	.align		4
.L_719:
        /*0ff0*/ 	.byte	0x04, 0x12
        /*0ff2*/ 	.short	(.L_721 - .L_720)
	.align		4
.L_720:
        /*0ff4*/ 	.word	index@(_ZN4vllm3moe44grouped_topk_fused_small_expert_count_kernelI6__halffiLNS0_11ScoringFuncE0ELi384ELb0ELi8EEEvPT_PfPT1_PKT0_llllllbd)
        /*0ff8*/ 	.word	0x00000040


	//----- nvinfo : EIATTR_MIN_STACK_SIZE
	.align		4
.L_721:
        /*0ffc*/ 	.byte	0x04, 0x12
        /*0ffe*/ 	.short	(.L_723 - .L_722)
	.align		4
.L_722:
        /*1000*/ 	.word	index@(_ZN4vllm3moe44grouped_topk_fused_small_expert_count_kernelI6__halffiLNS0_11ScoringFuncE0ELi512ELb0ELi8EEEvPT_PfPT1_PKT0_llllllbd)
        /*1004*/ 	.word	0x00000040


	//----- nvinfo : EIATTR_MIN_STACK_SIZE
	.align		4
.L_723:
        /*1008*/ 	.byte	0x04, 0x12
        /*100a*/ 	.short	(.L_725 - .L_724)
	.align		4
.L_724:
        /*100c*/ 	.word	index@(_ZN4vllm3moe44grouped_topk_fused_small_expert_count_kernelI6__halffiLNS0_11ScoringFuncE0ELi512ELb0ELi22EEEvPT_PfPT1_PKT0_llllllbd)
        /*1010*/ 	.word	0x000000b0


	//----- nvinfo : EIATTR_MIN_STACK_SIZE
	.align		4
.L_725:
        /*1014*/ 	.byte	0x04, 0x12
        /*1016*/ 	.short	(.L_727 - .L_726)
	.align		4
.L_726:
        /*1018*/ 	.word	index@(_ZN4vllm3moe44grouped_topk_fused_small_expert_count_kernelI6__halffiLNS0_11ScoringFuncE0ELi256ELb1ELi8EEEvPT_PfPT1_PKT0_llllllbd)
        /*101c*/ 	.word	0x00000020


	//----- nvinfo : EIATTR_MIN_STACK_SIZE
	.align		4
.L_727:
        /*1020*/ 	.byte	0x04, 0x12
        /*1022*/ 	.short	(.L_729 - .L_728)
	.align		4
.L_728:
        /*1024*/ 	.word	index@(_ZN4vllm3moe25grouped_topk_fused_kernelIf13__nv_bfloat16iLNS0_11ScoringFuncE0EEEvPT_PfPT1_PKT0_lllllbd)
        /*1028*/ 	.word	0x00000000


	//----- nvinfo : EIATTR_MIN_STACK_SIZE
	.align		4
.L_729:
        /*102c*/ 	.byte	0x04, 0x12
        /*102e*/ 	.short	(.L_731 - .L_730)
	.align		4
.L_730:
        /*1030*/ 	.word	index@(_ZN4vllm3moe44grouped_topk_fused_small_expert_count_kernelIf13__nv_bfloat16iLNS0_11ScoringFuncE0ELi128ELb0ELi8EEEvPT_PfPT1_PKT0_llllllbd)
        /*1034*/ 	.word	0x00000020


	//----- nvinfo : EIATTR_MIN_STACK_SIZE
	.align		4
.L_731:
        /*1038*/ 	.byte	0x04, 0x12
        /*103a*/ 	.short	(.L_733 - .L_732)
	.align		4
.L_732:
        /*103c*/ 	.word	index@(_ZN4vllm3moe44grouped_topk_fused_small_expert_count_kernelIf13__nv_bfloat16iLNS0_11ScoringFuncE0ELi384ELb0ELi8EEEvPT_PfPT1_PKT0_llllllbd)
        /*1040*/ 	.word	0x00000040


	//----- nvinfo : EIATTR_MIN_STACK_SIZE
	.align		4
.L_733:
        /*1044*/ 	.byte	0x04, 0x12
        /*1046*/ 	.short	(.L_735 - .L_734)
	.align		4
.L_734:
        /*1048*/ 	.word	index@(_ZN4vllm3moe44grouped_topk_fused_small_expert_count_kernelIf13__nv_bfloat16iLNS0_11ScoringFuncE0ELi512ELb0ELi8EEEvPT_PfPT1_PKT0_llllllbd)
        /*104c*/ 	.word	0x00000040


	//----- nvinfo : EIATTR_MIN_STACK_SIZE
	.align		4
.L_735:
        /*1050*/ 	.byte	0x04, 0x12
        /*1052*/ 	.short	(.L_737 - .L_736)
	.align		4
.L_736:
        /*1054*/ 	.word	index@(_ZN4vllm3moe44grouped_topk_fused_small_expert_count_kernelIf13__nv_bfloat16iLNS0_11ScoringFuncE0ELi512ELb0ELi22EEEvPT_PfPT1_PKT0_llllllbd)
        /*1058*/ 	.word	0x000000b0


	//----- nvinfo : EIATTR_MIN_STACK_SIZE
	.align		4
.L_737:
        /*105c*/ 	.byte	0x04, 0x12
        /*105e*/ 	.short	(.L_739 - .L_738)
	.align		4
.L_738:
        /*1060*/ 	.word	index@(_ZN4vllm3moe44grouped_topk_fused_small_expert_count_kernelIf13__nv_bfloat16iLNS0_11ScoringFuncE0ELi256ELb1ELi8EEEvPT_PfPT1_PKT0_llllllbd)
        /*1064*/ 	.word	0x00000020


	//----- nvinfo : EIATTR_MIN_STACK_SIZE
	.align		4
.L_739:
        /*1068*/ 	.byte	0x04, 0x12
        /*106a*/ 	.short	(.L_741 - .L_740)
	.align		4
.L_740:
        /*106c*/ 	.word	index@(_ZN4vllm3moe25grouped_topk_fused_kernelIf6__halfiLNS0_11ScoringFuncE0EEEvPT_PfPT1_PKT0_lllllbd)
        /*1070*/ 	.word	0x00000000


	//----- nvinfo : EIATTR_MIN_STACK_SIZE
	.align		4
.L_741:
        /*1074*/ 	.byte	0x04, 0x12
        /*1076*/ 	.short	(.L_743 - .L_742)
	.align		4
.L_742:
        /*1078*/ 	.word	index@(_ZN4vllm3moe44grouped_topk_fused_small_expert_count_kernelIf6__halfiLNS0_11ScoringFuncE0ELi128ELb0ELi8EEEvPT_PfPT1_PKT0_llllllbd)
        /*107c*/ 	.word	0x00000020


	//----- nvinfo : EIATTR_MIN_STACK_SIZE
	.align		4
.L_743:
        /*1080*/ 	.byte	0x04, 0x12
        /*1082*/ 	.short	(.L_745 - .L_744)
	.align		4
.L_744:
        /*1084*/ 	.word	index@(_ZN4vllm3moe44grouped_topk_fused_small_expert_count_kernelIf6__halfiLNS0_11ScoringFuncE0ELi384ELb0ELi8EEEvPT_PfPT1_PKT0_llllllbd)
        /*1088*/ 	.word	0x00000040


	//----- nvinfo : EIATTR_MIN_STACK_SIZE
	.align		4
.L_745:
        /*108c*/ 	.byte	0x04, 0x12
        /*108e*/ 	.short	(.L_747 - .L_746)
	.align		4
.L_746:
        /*1090*/ 	.word	index@(_ZN4vllm3moe44grouped_topk_fused_small_expert_count_kernelIf6__halfiLNS0_11ScoringFuncE0ELi512ELb0ELi8EEEvPT_PfPT1_PKT0_llllllbd)
        /*1094*/ 	.word	0x00000040


	//----- nvinfo : EIATTR_MIN_STACK_SIZE
	.align		4
.L_747:
        /*1098*/ 	.byte	0x04, 0x12
        /*109a*/ 	.short	(.L_749 - .L_748)
	.align		4
.L_748:
        /*109c*/ 	.word	index@(_ZN4vllm3moe44grouped_topk_fused_small_expert_count_kernelIf6__halfiLNS0_11ScoringFuncE0ELi512ELb0ELi22EEEvPT_PfPT1_PKT0_llllllbd)
        /*10a0*/ 	.word	0x000000b0


	//----- nvinfo : EIATTR_MIN_STACK_SIZE
	.align		4
.L_749:
        /*10a4*/ 	.byte	0x04, 0x12
        /*10a6*/ 	.short	(.L_751 - .L_750)
	.align		4
.L_750:
        /*10a8*/ 	.word	index@(_ZN4vllm3moe44grouped_topk_fused_small_expert_count_kernelIf6__halfiLNS0_11ScoringFuncE0ELi256ELb1ELi8EEEvPT_PfPT1_PKT0_llllllbd)
        /*10ac*/ 	.word	0x00000020


	//----- nvinfo : EIATTR_MIN_STACK_SIZE
	.align		4
.L_751:
        /*10b0*/ 	.byte	0x04, 0x12
        /*10b2*/ 	.short	(.L_753 - .L_752)
	.align		4
.L_752:
        /*10b4*/ 	.word	index@(_ZN4vllm3moe25grouped_topk_fused_kernelIffiLNS0_11ScoringFuncE0EEEvPT_PfPT1_PKT0_lllllbd)
        /*10b8*/ 	.word	0x00000000


	//----- nvinfo : EIATTR_MIN_STACK_SIZE
	.align		4
.L_753:
        /*10bc*/ 	.byte	0x04, 0x12
        /*10be*/ 	.short	(.L_755 - .L_754)
	.align		4
.L_754:
        /*10c0*/ 	.word	index@(_ZN4vllm3moe44grouped_topk_fused_small_expert_count_kernelIffiLNS0_11ScoringFuncE0ELi128ELb0ELi8EEEvPT_PfPT1_PKT0_llllllbd)
        /*10c4*/ 	.word	0x00000020


	//----- nvinfo : EIATTR_MIN_STACK_SIZE
	.align		4
.L_755:
        /*10c8*/ 	.byte	0x04, 0x12
        /*10ca*/ 	.short	(.L_757 - .L_756)
	.align		4
.L_756:
        /*10cc*/ 	.word	index@(_ZN4vllm3moe44grouped_topk_fused_small_expert_count_kernelIffiLNS0_11ScoringFuncE0ELi384ELb0ELi8EEEvPT_PfPT1_PKT0_llllllbd)
        /*10d0*/ 	.word	0x00000040


	//----- nvinfo : EIATTR_MIN_STACK_SIZE
	.align		4
.L_757:
        /*10d4*/ 	.byte	0x04, 0x12
        /*10d6*/ 	.short	(.L_759 - .L_758)
	.align		4
.L_758:
        /*10d8*/ 	.word	index@(_ZN4vllm3moe44grouped_topk_fused_small_expert_count_kernelIffiLNS0_11ScoringFuncE0ELi512ELb0ELi8EEEvPT_PfPT1_PKT0_llllllbd)
        /*10dc*/ 	.word	0x00000040


	//----- nvinfo : EIATTR_MIN_STACK_SIZE
	.align		4
.L_759:
        /*10e0*/ 	.byte	0x04, 0x12
        /*10e2*/ 	.short	(.L_761 - .L_760)
	.align		4
.L_760:
        /*10e4*/ 	.word	index@(_ZN4vllm3moe44grouped_topk_fused_small_expert_count_kernelIffiLNS0_11ScoringFuncE0ELi512ELb0ELi22EEEvPT_PfPT1_PKT0_llllllbd)
        /*10e8*/ 	.word	0x000000b0


	//----- nvinfo : EIATTR_MIN_STACK_SIZE
	.align		4
.L_761:
        /*10ec*/ 	.byte	0x04, 0x12
        /*10ee*/ 	.short	(.L_763 - .L_762)
	.align		4
.L_762:
        /*10f0*/ 	.word	index@(_ZN4vllm3moe44grouped_topk_fused_small_expert_count_kernelIffiLNS0_11ScoringFuncE0ELi256ELb1ELi8EEEvPT_PfPT1_PKT0_llllllbd)
        /*10f4*/ 	.word	0x00000020


	//----- nvinfo : EIATTR_MIN_STACK_SIZE
	.align		4
.L_763:
        /*10f8*/ 	.byte	0x04, 0x12
        /*10fa*/ 	.short	(.L_765 - .L_764)
	.align		4
.L_764:
        /*10fc*/ 	.word	index@(_ZN4vllm3moe25grouped_topk_fused_kernelI13__nv_bfloat16S2_iLNS0_11ScoringFuncE1EEEvPT_PfPT1_PKT0_lllllbd)
        /*1100*/ 	.word	0x00000000


	//----- nvinfo : EIATTR_MIN_STACK_SIZE
	.align		4
.L_765:
        /*1104*/ 	.byte	0x04, 0x12
        /*1106*/ 	.short	(.L_767 - .L_766)
	.align		4
.L_766:
        /*1108*/ 	.word	index@(_ZN4vllm3moe44grouped_topk_fused_small_expert_count_kernelI13__nv_bfloat16S2_iLNS0_11ScoringFuncE1ELi128ELb0ELi8EEEvPT_PfPT1_PKT0_llllllbd)
        /*110c*/ 	.word	0x00000020


	//----- nvinfo : EIATTR_MIN_STACK_SIZE
	.align		4
.L_767:
        /*1110*/ 	.byte	0x04, 0x12
        /*1112*/ 	.short	(.L_769 - .L_768)
	.align		4
.L_768:
        /*1114*/ 	.word	index@(_ZN4vllm3moe44grouped_topk_fused_small_expert_count_kernelI13__nv_bfloat16S2_iLNS0_11ScoringFuncE1ELi384ELb0ELi8EEEvPT_PfPT1_PKT0_llllllbd)
        /*1118*/ 	.word	0x00000040


	//----- nvinfo : EIATTR_MIN_STACK_SIZE
	.align		4
.L_769:
        /*111c*/ 	.byte	0x04, 0x12
        /*111e*/ 	.short	(.L_771 - .L_770)
	.align		4
.L_770:
        /*1120*/ 	.word	index@(_ZN4vllm3moe44grouped_topk_fused_small_expert_count_kernelI13__nv_bfloat16S2_iLNS0_11ScoringFuncE1ELi512ELb0ELi8EEEvPT_PfPT1_PKT0_llllllbd)
        /*1124*/ 	.word	0x00000040


	//----- nvinfo : EIATTR_MIN_STACK_SIZE
	.align		4
.L_771:
        /*1128*/ 	.byte	0x04, 0x12
        /*112a*/ 	.short	(.L_773 - .L_772)
	.align		4
.L_772:
        /*112c*/ 	.word	index@(_ZN4vllm3moe44grouped_topk_fused_small_expert_count_kernelI13__nv_bfloat16S2_iLNS0_11ScoringFuncE1ELi512ELb0ELi22EEEvPT_PfPT1_PKT0_llllllbd)
        /*1130*/ 	.word	0x000000b0


	//----- nvinfo : EIATTR_MIN_STACK_SIZE
	.align		4
.L_773:
        /*1134*/ 	.byte	0x04, 0x12
        /*1136*/ 	.short	(.L_775 - .L_774)
	.align		4
.L_774:
        /*1138*/ 	.word	index@(_ZN4vllm3moe44grouped_topk_fused_small_expert_count_kernelI13__nv_bfloat16S2_iLNS0_11ScoringFuncE1ELi256ELb1ELi8EEEvPT_PfPT1_PKT0_llllllbd)
        /*113c*/ 	.word	0x00000020


	//----- nvinfo : EIATTR_MIN_STACK_SIZE
	.align		4
.L_775:
        /*1140*/ 	.byte	0x04, 0x12
        /*1142*/ 	.short	(.L_777 - .L_776)
	.align		4
.L_776:
        /*1144*/ 	.word	index@(_ZN4vllm3moe25grouped_topk_fused_kernelI13__nv_bfloat166__halfiLNS0_11ScoringFuncE1EEEvPT_PfPT1_PKT0_lllllbd)
        /*1148*/ 	.word	0x00000000


	//----- nvinfo : EIATTR_MIN_STACK_SIZE
	.align		4
.L_777:
        /*114c*/ 	.byte	0x04, 0x12
        /*114e*/ 	.short	(.L_779 - .L_778)
	.align		4
.L_778:
        /*1150*/ 	.word	index@(_ZN4vllm3moe44grouped_topk_fused_small_expert_count_kernelI13__nv_bfloat166__halfiLNS0_11ScoringFuncE1ELi128ELb0ELi8EEEvPT_PfPT1_PKT0_llllllbd)
        /*1154*/ 	.word	0x00000020


	//----- nvinfo : EIATTR_MIN_STACK_SIZE
	.align		4
.L_779:
        /*1158*/ 	.byte	0x04, 0x12
        /*115a*/ 	.short	(.L_781 - .L_780)
	.align		4
.L_780:
        /*115c*/ 	.word	index@(_ZN4vllm3moe44grouped_topk_fused_small_expert_count_kernelI13__nv_bfloat166__halfiLNS0_11ScoringFuncE1ELi384ELb0ELi8EEEvPT_PfPT1_PKT0_llllllbd)
        /*1160*/ 	.word	0x00000040


	//----- nvinfo : EIATTR_MIN_STACK_SIZE
	.align		4
.L_781:
        /*1164*/ 	.byte	0x04, 0x12
        /*1166*/ 	.short	(.L_783 - .L_782)
	.align		4
.L_782:
        /*1168*/ 	.word	index@(_ZN4vllm3moe44grouped_topk_fused_small_expert_count_kernelI13__nv_bfloat166__halfiLNS0_11ScoringFuncE1ELi512ELb0ELi8EEEvPT_PfPT1_PKT0_llllllbd)
        /*116c*/ 	.word	0x00000040


	//----- nvinfo : EIATTR_MIN_STACK_SIZE
	.align		4
.L_783:
        /*1170*/ 	.byte	0x04, 0x12
        /*1172*/ 	.short	(.L_785 - .L_784)
	.align		4
.L_784:
        /*1174*/ 	.word	index@(_ZN4vllm3moe44grouped_topk_fused_small_expert_count_kernelI13__nv_bfloat166__halfiLNS0_11ScoringFuncE1ELi512ELb0ELi22EEEvPT_PfPT1_PKT0_llllllbd)
        /*1178*/ 	.word	0x000000b0


	//----- nvinfo : EIATTR_MIN_STACK_SIZE
	.align		4
.L_785:
        /*117c*/ 	.byte	0x04, 0x12
        /*117e*/ 	.short	(.L_787 - .L_786)
	.align		4
.L_786:
        /*1180*/ 	.word	index@(_ZN4vllm3moe44grouped_topk_fused_small_expert_count_kernelI13__nv_bfloat166__halfiLNS0_11ScoringFuncE1ELi256ELb1ELi8EEEvPT_PfPT1_PKT0_llllllbd)
        /*1184*/ 	.word	0x00000020


	//----- nvinfo : EIATTR_MIN_STACK_SIZE
	.align		4
.L_787:
        /*1188*/ 	.byte	0x04, 0x12
        /*118a*/ 	.short	(.L_789 - .L_788)
	.align		4
.L_788:
        /*118c*/ 	.word	index@(_ZN4vllm3moe25grouped_topk_fused_kernelI13__nv_bfloat16fiLNS0_11ScoringFuncE1EEEvPT_PfPT1_PKT0_lllllbd)
        /*1190*/ 	.word	0x00000000


	//----- nvinfo : EIATTR_MIN_STACK_SIZE
	.align		4
.L_789:
        /*1194*/ 	.byte	0x04, 0x12
        /*1196*/ 	.short	(.L_791 - .L_790)
	.align		4
.L_790:
        /*1198*/ 	.word	index@(_ZN4vllm3moe44grouped_topk_fused_small_expert_count_kernelI13__nv_bfloat16fiLNS0_11ScoringFuncE1ELi128ELb0ELi8EEEvPT_PfPT1_PKT0_llllllbd)
        /*119c*/ 	.word	0x00000020


	//----- nvinfo : EIATTR_MIN_STACK_SIZE
	.align		4
.L_791:
        /*11a0*/ 	.byte	0x04, 0x12
        /*11a2*/ 	.short	(.L_793 - .L_792)
	.align		4
.L_792:
        /*11a4*/ 	.word	index@(_ZN4vllm3moe44grouped_topk_fused_small_expert_count_kernelI13__nv_bfloat16fiLNS0_11ScoringFuncE1ELi384ELb0ELi8EEEvPT_PfPT1_PKT0_llllllbd)
        /*11a8*/ 	.word	0x00000040


	//----- nvinfo : EIATTR_MIN_STACK_SIZE
	.align		4
.L_793:
        /*11ac*/ 	.byte	0x04, 0x12
        /*11ae*/ 	.short	(.L_795 - .L_794)
	.align		4
.L_794:
        /*11b0*/ 	.word	index@(_ZN4vllm3moe44grouped_topk_fused_small_expert_count_kernelI13__nv_bfloat16fiLNS0_11ScoringFuncE1ELi512ELb0ELi8EEEvPT_PfPT1_PKT0_llllllbd)
        /*11b4*/ 	.word	0x00000040


	//----- nvinfo : EIATTR_MIN_STACK_SIZE
	.align		4
.L_795:
        /*11b8*/ 	.byte	0x04, 0x12
        /*11ba*/ 	.short	(.L_797 - .L_796)
	.align		4
.L_796:
        /*11bc*/ 	.word	index@(_ZN4vllm3moe44grouped_topk_fused_small_expert_count_kernelI13__nv_bfloat16fiLNS0_11ScoringFuncE1ELi512ELb0ELi22EEEvPT_PfPT1_PKT0_llllllbd)
        /*11c0*/ 	.word	0x000000b0


	//----- nvinfo : EIATTR_MIN_STACK_SIZE
	.align		4
.L_797:
        /*11c4*/ 	.byte	0x04, 0x12
        /*11c6*/ 	.short	(.L_799 - .L_798)
	.align		4
.L_798:
        /*11c8*/ 	.word	index@(_ZN4vllm3moe44grouped_topk_fused_small_expert_count_kernelI13__nv_bfloat16fiLNS0_11ScoringFuncE1ELi256ELb1ELi8EEEvPT_PfPT1_PKT0_llllllbd)
        /*11cc*/ 	.word	0x00000020


	//----- nvinfo : EIATTR_MIN_STACK_SIZE
	.align		4
.L_799:
        /*11d0*/ 	.byte	0x04, 0x12
        /*11d2*/ 	.short	(.L_801 - .L_800)
	.align		4
.L_800:
        /*11d4*/ 	.word	index@(_ZN4vllm3moe25grouped_topk_fused_kernelI6__half13__nv_bfloat16iLNS0_11ScoringFuncE1EEEvPT_PfPT1_PKT0_lllllbd)
        /*11d8*/ 	.word	0x00000000


	//----- nvinfo : EIATTR_MIN_STACK_SIZE
	.align		4
.L_801:
        /*11dc*/ 	.byte	0x04, 0x12
        /*11de*/ 	.short	(.L_803 - .L_802)
	.align		4
.L_802:
        /*11e0*/ 	.word	index@(_ZN4vllm3moe44grouped_topk_fused_small_expert_count_kernelI6__half13__nv_bfloat16iLNS0_11ScoringFuncE1ELi128ELb0ELi8EEEvPT_PfPT1_PKT0_llllllbd)
        /*11e4*/ 	.word	0x00000020


	//----- nvinfo : EIATTR_MIN_STACK_SIZE
	.align		4
.L_803:
        /*11e8*/ 	.byte	0x04, 0x12
        /*11ea*/ 	.short	(.L_805 - .L_804)
	.align		4
.L_804:
        /*11ec*/ 	.word	index@(_ZN4vllm3moe44grouped_topk_fused_small_expert_count_kernelI6__half13__nv_bfloat16iLNS0_11ScoringFuncE1ELi384ELb0ELi8EEEvPT_PfPT1_PKT0_llllllbd)
        /*11f0*/ 	.word	0x00000040


	//----- nvinfo : EIATTR_MIN_STACK_SIZE
	.align		4
.L_805:
        /*11f4*/ 	.byte	0x04, 0x12
        /*11f6*/ 	.short	(.L_807 - .L_806)
	.align		4
.L_806:
        /*11f8*/ 	.word	index@(_ZN4vllm3moe44grouped_topk_fused_small_expert_count_kernelI6__half13__nv_bfloat16iLNS0_11ScoringFuncE1ELi512ELb0ELi8EEEvPT_PfPT1_PKT0_llllllbd)
        /*11fc*/ 	.word	0x00000040


	//----- nvinfo : EIATTR_MIN_STACK_SIZE
	.align		4
.L_807:
        /*1200*/ 	.byte	0x04, 0x12
        /*1202*/ 	.short	(.L_809 - .L_808)
	.align		4
.L_808:
        /*1204*/ 	.word	index@(_ZN4vllm3moe44grouped_topk_fused_small_expert_count_kernelI6__half13__nv_bfloat16iLNS0_11ScoringFuncE1ELi512ELb0ELi22EEEvPT_PfPT1_PKT0_llllllbd)
        /*1208*/ 	.word	0x000000b0


	//----- nvinfo : EIATTR_MIN_STACK_SIZE
	.align		4
.L_809:
        /*120c*/ 	.byte	0x04, 0x12
        /*120e*/ 	.short	(.L_811 - .L_810)
	.align		4
.L_810:
        /*1210*/ 	.word	index@(_ZN4vllm3moe44grouped_topk_fused_small_expert_count_kernelI6__half13__nv_bfloat16iLNS0_11ScoringFuncE1ELi256ELb1ELi8EEEvPT_PfPT1_PKT0_llllllbd)
        /*1214*/ 	.word	0x00000020


	//----- nvinfo : EIATTR_MIN_STACK_SIZE
	.align		4
.L_811:
        /*1218*/ 	.byte	0x04, 0x12
        /*121a*/ 	.short	(.L_813 - .L_812)
	.align		4
.L_812:
        /*121c*/ 	.word	index@(_ZN4vllm3moe25grouped_topk_fused_kernelI6__halfS2_iLNS0_11ScoringFuncE1EEEvPT_PfPT1_PKT0_lllllbd)
        /*1220*/ 	.word	0x00000000


	//----- nvinfo : EIATTR_MIN_STACK_SIZE
	.align		4
.L_813:
        /*1224*/ 	.byte	0x04, 0x12
        /*1226*/ 	.short	(.L_815 - .L_814)
	.align		4
.L_814:
        /*1228*/ 	.word	index@(_ZN4vllm3moe44grouped_topk_fused_small_expert_count_kernelI6__halfS2_iLNS0_11ScoringFuncE1ELi128ELb0ELi8EEEvPT_PfPT1_PKT0_llllllbd)
        /*122c*/ 	.word	0x00000020


	//----- nvinfo : EIATTR_MIN_STACK_SIZE
	.align		4
.L_815:
        /*1230*/ 	.byte	0x04, 0x12
        /*1232*/ 	.short	(.L_817 - .L_816)
	.align		4
.L_816:
        /*1234*/ 	.word	index@(_ZN4vllm3moe44grouped_topk_fused_small_expert_count_kernelI6__halfS2_iLNS0_11ScoringFuncE1ELi384ELb0ELi8EEEvPT_PfPT1_PKT0_llllllbd)
        /*1238*/ 	.word	0x00000040


	//----- nvinfo : EIATTR_MIN_STACK_SIZE
	.align		4
.L_817:
        /*123c*/ 	.byte	0x04, 0x12
        /*123e*/ 	.short	(.L_819 - .L_818)
	.align		4
.L_818:
        /*1240*/ 	.word	index@(_ZN4vllm3moe44grouped_topk_fused_small_expert_count_kernelI6__halfS2_iLNS0_11ScoringFuncE1ELi512ELb0ELi8EEEvPT_PfPT1_PKT0_llllllbd)
        /*1244*/ 	.word	0x00000040


	//----- nvinfo : EIATTR_MIN_STACK_SIZE
	.align		4
.L_819:
        /*1248*/ 	.byte	0x04, 0x12
        /*124a*/ 	.short	(.L_821 - .L_820)
	.align		4
.L_820:
        /*124c*/ 	.word	index@(_ZN4vllm3moe44grouped_topk_fused_small_expert_count_kernelI6__halfS2_iLNS0_11ScoringFuncE1ELi512ELb0ELi22EEEvPT_PfPT1_PKT0_llllllbd)
        /*1250*/ 	.word	0x000000b0


	//----- nvinfo : EIATTR_MIN_STACK_SIZE
	.align		4
.L_821:
        /*1254*/ 	.byte	0x04, 0x12
        /*1256*/ 	.short	(.L_823 - .L_822)
	.align		4
.L_822:
        /*1258*/ 	.word	index@(_ZN4vllm3moe44grouped_topk_fused_small_expert_count_kernelI6__halfS2_iLNS0_11ScoringFuncE1ELi256ELb1ELi8EEEvPT_PfPT1_PKT0_llllllbd)
        /*125c*/ 	.word	0x00000020


	//----- nvinfo : EIATTR_MIN_STACK_SIZE
	.align		4
.L_823:
        /*1260*/ 	.byte	0x04, 0x12
        /*1262*/ 	.short	(.L_825 - .L_824)
	.align		4
.L_824:
        /*1264*/ 	.word	index@(_ZN4vllm3moe25grouped_topk_fused_kernelI6__halffiLNS0_11ScoringFuncE1EEEvPT_PfPT1_PKT0_lllllbd)
        /*1268*/ 	.word	0x00000000


	//----- nvinfo : EIATTR_MIN_STACK_SIZE
	.align		4
.L_825:
        /*126c*/ 	.byte	0x04, 0x12
        /*126e*/ 	.short	(.L_827 - .L_826)
	.align		4
.L_826:
        /*1270*/ 	.word	index@(_ZN4vllm3moe44grouped_topk_fused_small_expert_count_kernelI6__halffiLNS0_11ScoringFuncE1ELi128ELb0ELi8EEEvPT_PfPT1_PKT0_llllllbd)
        /*1274*/ 	.word	0x00000020


	//----- nvinfo : EIATTR_MIN_STACK_SIZE
	.align		4
.L_827:
        /*1278*/ 	.byte	0x04, 0x12
        /*127a*/ 	.short	(.L_829 - .L_828)
	.align		4
.L_828:
        /*127c*/ 	.word	index@(_ZN4vllm3moe44grouped_topk_fused_small_expert_count_kernelI6__halffiLNS0_11ScoringFuncE1ELi384ELb0ELi8EEEvPT_PfPT1_PKT0_llllllbd)
        /*1280*/ 	.word	0x00000040


	//----- nvinfo : EIATTR_MIN_STACK_SIZE
	.align		4
.L_829:
        /*1284*/ 	.byte	0x04, 0x12
        /*1286*/ 	.short	(.L_831 - .L_830)
	.align		4
.L_830:
        /*1288*/ 	.word	index@(_ZN4vllm3moe44grouped_topk_fused_small_expert_count_kernelI6__halffiLNS0_11ScoringFuncE1ELi512ELb0ELi8EEEvPT_PfPT1_PKT0_llllllbd)
        /*128c*/ 	.word	0x00000040


	//----- nvinfo : EIATTR_MIN_STACK_SIZE
	.align		4
.L_831:
        /*1290*/ 	.byte	0x04, 0x12
        /*1292*/ 	.short	(.L_833 - .L_832)
	.align		4
.L_832:
        /*1294*/ 	.word	index@(_ZN4vllm3moe44grouped_topk_fused_small_expert_count_kernelI6__halffiLNS0_11ScoringFuncE1ELi512ELb0ELi22EEEvPT_PfPT1_PKT0_llllllbd)
        /*1298*/ 	.word	0x000000b0


	//----- nvinfo : EIATTR_MIN_STACK_SIZE
	.align		4
.L_833:
        /*129c*/ 	.byte	0x04, 0x12
        /*129e*/ 	.short	(.L_835 - .L_834)
	.align		4
.L_834:
        /*12a0*/ 	.word	index@(_ZN4vllm3moe44grouped_topk_fused_small_expert_count_kernelI6__halffiLNS0_11ScoringFuncE1ELi256ELb1ELi8EEEvPT_PfPT1_PKT0_llllllbd)
        /*12a4*/ 	.word	0x00000020


	//----- nvinfo : EIATTR_MIN_STACK_SIZE
	.align		4
.L_835:
        /*12a8*/ 	.byte	0x04, 0x12
        /*12aa*/ 	.short	(.L_837 - .L_836)
	.align		4
.L_836:
        /*12ac*/ 	.word	index@(_ZN4vllm3moe25grouped_topk_fused_kernelIf13__nv_bfloat16iLNS0_11ScoringFuncE1EEEvPT_PfPT1_PKT0_lllllbd)
        /*12b0*/ 	.word	0x00000000


	//----- nvinfo : EIATTR_MIN_STACK_SIZE
	.align		4
.L_837:
        /*12b4*/ 	.byte	0x04, 0x12
        /*12b6*/ 	.short	(.L_839 - .L_838)
	.align		4
.L_838:
        /*12b8*/ 	.word	index@(_ZN4vllm3moe44grouped_topk_fused_small_expert_count_kernelIf13__nv_bfloat16iLNS0_11ScoringFuncE1ELi128ELb0ELi8EEEvPT_PfPT1_PKT0_llllllbd)
        /*12bc*/ 	.word	0x00000020


	//----- nvinfo : EIATTR_MIN_STACK_SIZE
	.align		4
.L_839:
        /*12c0*/ 	.byte	0x04, 0x12
        /*12c2*/ 	.short	(.L_841 - .L_840)
	.align		4
.L_840:
        /*12c4*/ 	.word	index@(_ZN4vllm3moe44grouped_topk_fused_small_expert_count_kernelIf13__nv_bfloat16iLNS0_11ScoringFuncE1ELi384ELb0ELi8EEEvPT_PfPT1_PKT0_llllllbd)
        /*12c8*/ 	.word	0x00000040


	//----- nvinfo : EIATTR_MIN_STACK_SIZE
	.align		4
.L_841:
        /*12cc*/ 	.byte	0x04, 0x12
        /*12ce*/ 	.short	(.L_843 - .L_842)
	.align		4
.L_842:
        /*12d0*/ 	.word	index@(_ZN4vllm3moe44grouped_topk_fused_small_expert_count_kernelIf13__nv_bfloat16iLNS0_11ScoringFuncE1ELi512ELb0ELi8EEEvPT_PfPT1_PKT0_llllllbd)
        /*12d4*/ 	.word	0x00000040


	//----- nvinfo : EIATTR_MIN_STACK_SIZE
	.align		4
.L_843:
        /*12d8*/ 	.byte	0x04, 0x12
        /*12da*/ 	.short	(.L_845 - .L_844)
	.align		4
.L_844:
        /*12dc*/ 	.word	index@(_ZN4vllm3moe44grouped_topk_fused_small_expert_count_kernelIf13__nv_bfloat16iLNS0_11ScoringFuncE1ELi512ELb0ELi22EEEvPT_PfPT1_PKT0_llllllbd)
        /*12e0*/ 	.word	0x000000b0


	//----- nvinfo : EIATTR_MIN_STACK_SIZE
	.align		4
.L_845:
        /*12e4*/ 	.byte	0x04, 0x12
        /*12e6*/ 	.short	(.L_847 - .L_846)
	.align		4
.L_846:
        /*12e8*/ 	.word	index@(_ZN4vllm3moe44grouped_topk_fused_small_expert_count_kernelIf13__nv_bfloat16iLNS0_11ScoringFuncE1ELi256ELb1ELi8EEEvPT_PfPT1_PKT0_llllllbd)
        /*12ec*/ 	.word	0x00000020


	//----- nvinfo : EIATTR_MIN_STACK_SIZE
	.align		4
.L_847:
        /*12f0*/ 	.byte	0x04, 0x12
        /*12f2*/ 	.short	(.L_849 - .L_848)
	.align		4
.L_848:
        /*12f4*/ 	.word	index@(_ZN4vllm3moe25grouped_topk_fused_kernelIf6__halfiLNS0_11ScoringFuncE1EEEvPT_PfPT1_PKT0_lllllbd)
        /*12f8*/ 	.word	0x00000000


	//----- nvinfo : EIATTR_MIN_STACK_SIZE
	.align		4
.L_849:
        /*12fc*/ 	.byte	0x04, 0x12
        /*12fe*/ 	.short	(.L_851 - .L_850)
	.align		4
.L_850:
        /*1300*/ 	.word	index@(_ZN4vllm3moe44grouped_topk_fused_small_expert_count_kernelIf6__halfiLNS0_11ScoringFuncE1ELi128ELb0ELi8EEEvPT_PfPT1_PKT0_llllllbd)
        /*1304*/ 	.word	0x00000020


	//----- nvinfo : EIATTR_MIN_STACK_SIZE
	.align		4
.L_851:
        /*1308*/ 	.byte	0x04, 0x12
        /*130a*/ 	.short	(.L_853 - .L_852)
	.align		4
.L_852:
        /*130c*/ 	.word	index@(_ZN4vllm3moe44grouped_topk_fused_small_expert_count_kernelIf6__halfiLNS0_11ScoringFuncE1ELi384ELb0ELi8EEEvPT_PfPT1_PKT0_llllllbd)
        /*1310*/ 	.word	0x00000040


	//----- nvinfo : EIATTR_MIN_STACK_SIZE
	.align		4
.L_853:
        /*1314*/ 	.byte	0x04, 0x12
        /*1316*/ 	.short	(.L_855 - .L_854)
	.align		4
.L_854:
        /*1318*/ 	.word	index@(_ZN4vllm3moe44grouped_topk_fused_small_expert_count_kernelIf6__halfiLNS0_11ScoringFuncE1ELi512ELb0ELi8EEEvPT_PfPT1_PKT0_llllllbd)
        /*131c*/ 	.word	0x00000040


	//----- nvinfo : EIATTR_MIN_STACK_SIZE
	.align		4
.L_855:
        /*1320*/ 	.byte	0x04, 0x12
        /*1322*/ 	.short	(.L_857 - .L_856)
	.align		4
.L_856:
        /*1324*/ 	.word	index@(_ZN4vllm3moe44grouped_topk_fused_small_expert_count_kernelIf6__halfiLNS0_11ScoringFuncE1ELi512ELb0ELi22EEEvPT_PfPT1_PKT0_llllllbd)
        /*1328*/ 	.word	0x000000b0


	//----- nvinfo : EIATTR_MIN_STACK_SIZE
	.align		4
.L_857:
        /*132c*/ 	.byte	0x04, 0x12
        /*132e*/ 	.short	(.L_859 - .L_858)
	.align		4
.L_858:
        /*1330*/ 	.word	index@(_ZN4vllm3moe44grouped_topk_fused_small_expert_count_kernelIf6__halfiLNS0_11ScoringFuncE1ELi256ELb1ELi8EEEvPT_PfPT1_PKT0_llllllbd)
        /*1334*/ 	.word	0x00000020


	//----- nvinfo : EIATTR_MIN_STACK_SIZE
	.align		4
.L_859:
        /*1338*/ 	.byte	0x04, 0x12
        /*133a*/ 	.short	(.L_861 - .L_860)
	.align		4
.L_860:
        /*133c*/ 	.word	index@(_ZN4vllm3moe25grouped_topk_fused_kernelIffiLNS0_11ScoringFuncE1EEEvPT_PfPT1_PKT0_lllllbd)
        /*1340*/ 	.word	0x00000000


	//----- nvinfo : EIATTR_MIN_STACK_SIZE
	.align		4
.L_861:
        /*1344*/ 	.byte	0x04, 0x12
        /*1346*/ 	.short	(.L_863 - .L_862)
	.align		4
.L_862:
        /*1348*/ 	.word	index@(_ZN4vllm3moe44grouped_topk_fused_small_expert_count_kernelIffiLNS0_11ScoringFuncE1ELi128ELb0ELi8EEEvPT_PfPT1_PKT0_llllllbd)
        /*134c*/ 	.word	0x00000020


	//----- nvinfo : EIATTR_MIN_STACK_SIZE
	.align		4
.L_863:
        /*1350*/ 	.byte	0x04, 0x12
        /*1352*/ 	.short	(.L_865 - .L_864)
	.align		4
.L_864:
        /*1354*/ 	.word	index@(_ZN4vllm3moe44grouped_topk_fused_small_expert_count_kernelIffiLNS0_11ScoringFuncE1ELi384ELb0ELi8EEEvPT_PfPT1_PKT0_llllllbd)
        /*1358*/ 	.word	0x00000040


	//----- nvinfo : EIATTR_MIN_STACK_SIZE
	.align		4
.L_865:
        /*135c*/ 	.byte	0x04, 0x12
        /*135e*/ 	.short	(.L_867 - .L_866)
	.align		4
.L_866:
        /*1360*/ 	.word	index@(_ZN4vllm3moe44grouped_topk_fused_small_expert_count_kernelIffiLNS0_11ScoringFuncE1ELi512ELb0ELi8EEEvPT_PfPT1_PKT0_llllllbd)
        /*1364*/ 	.word	0x00000040


	//----- nvinfo : EIATTR_MIN_STACK_SIZE
	.align		4
.L_867:
        /*1368*/ 	.byte	0x04, 0x12
        /*136a*/ 	.short	(.L_869 - .L_868)
	.align		4
.L_868:
        /*136c*/ 	.word	index@(_ZN4vllm3moe44grouped_topk_fused_small_expert_count_kernelIffiLNS0_11ScoringFuncE1ELi512ELb0ELi22EEEvPT_PfPT1_PKT0_llllllbd)
        /*1370*/ 	.word	0x000000b0


	//----- nvinfo : EIATTR_MIN_STACK_SIZE
	.align		4
.L_869:
        /*1374*/ 	.byte	0x04, 0x12
        /*1376*/ 	.short	(.L_871 - .L_870)
	.align		4
.L_870:
        /*1378*/ 	.word	index@(_ZN4vllm3moe44grouped_topk_fused_small_expert_count_kernelIffiLNS0_11ScoringFuncE1ELi256ELb1ELi8EEEvPT_PfPT1_PKT0_llllllbd)
        /*137c*/ 	.word	0x00000020


	//----- nvinfo : EIATTR_MIN_STACK_SIZE
	.align		4
.L_871:
        /*1380*/ 	.byte	0x04, 0x12
        /*1382*/ 	.short	(.L_873 - .L_872)
	.align		4
.L_872:
        /*1384*/ 	.word	index@(_ZN3cub18CUB_300001_SM_10306detail11EmptyKernelIvEEvv)
        /*1388*/ 	.word	0x00000000
.L_873:


//--------------------- .nv.compat                --------------------------
	.section	.nv.compat,"",@"SHT_CUDA_COMPAT_INFO"
	.align	4
        /*0000*/ 	.byte	0x02, 0x09, 0x01, 0x00, 0x02, 0x02, 0x01, 0x00, 0x02, 0x05, 0x05, 0x00, 0x03, 0x07, 0x01, 0x01
        /*0010*/ 	.byte	0x02, 0x03, 0x00, 0x00, 0x02, 0x06, 0x01, 0x00, 0x04, 0x0b, 0x08, 0x00, 0x00, 0x00, 0x00, 0x00
        /*0020*/ 	.byte	0x00, 0x00, 0x00, 0x00


//--------------------- .nv.info._ZN4vllm3moe25grouped_topk_fused_kernelI13__nv_bfloat16S2_iLNS0_11ScoringFuncE0EEEvPT_PfPT1_PKT0_lllllbd --------------------------
	.section	.nv.info._ZN4vllm3moe25grouped_topk_fused_kernelI13__nv_bfloat16S2_iLNS0_11ScoringFuncE0EEEvPT_PfPT1_PKT0_lllllbd,"",@"SHT_CUDA_INFO"
	.sectionflags	@""
	.align	4


	//----- nvinfo : EIATTR_CUDA_API_VERSION
	.align		4
        /*0000*/ 	.byte	0x04, 0x37
        /*0002*/ 	.short	(.L_875 - .L_874)
.L_874:
        /*0004*/ 	.word	0x00000082


	//----- nvinfo : EIATTR_KPARAM_INFO
	.align		4
.L_875:
        /*0008*/ 	.byte	0x04, 0x17
        /*000a*/ 	.short	(.L_877 - .L_876)
.L_876:
        /*000c*/ 	.word	0x00000000
        /*0010*/ 	.short	0x000a
        /*0012*/ 	.short	0x0050
        /*0014*/ 	.byte	0x00, 0xf0, 0x21, 0x00


	//----- nvinfo : EIATTR_KPARAM_INFO
	.align		4
.L_877:
        /*0018*/ 	.byte	0x04, 0x17
        /*001a*/ 	.short	(.L_879 - .L_878)
.L_878:
        /*001c*/ 	.word	0x00000000
        /*0020*/ 	.short	0x0009
        /*0022*/ 	.short	0x0048
        /*0024*/ 	.byte	0x00, 0xf0, 0x05, 0x00


	//----- nvinfo : EIATTR_KPARAM_INFO
	.align		4
.L_879:
        /*0028*/ 	.byte	0x04, 0x17
        /*002a*/ 	.short	(.L_881 - .L_880)
.L_880:
        /*002c*/ 	.word	0x00000000
        /*0030*/ 	.short	0x0008
        /*0032*/ 	.short	0x0040
        /*0034*/ 	.byte	0x00, 0xf0, 0x21, 0x00


	//----- nvinfo : EIATTR_KPARAM_INFO
	.align		4
.L_881:
        /*0038*/ 	.byte	0x04, 0x17
        /*003a*/ 	.short	(.L_883 - .L_882)
.L_882:
        /*003c*/ 	.word	0x00000000
        /*0040*/ 	.short	0x0007
        /*0042*/ 	.short	0x0038
        /*0044*/ 	.byte	0x00, 0xf0, 0x21, 0x00


	//----- nvinfo : EIATTR_KPARAM_INFO
	.align		4
.L_883:
        /*0048*/ 	.byte	0x04, 0x17
        /*004a*/ 	.short	(.L_885 - .L_884)
.L_884:
        /*004c*/ 	.word	0x00000000
        /*0050*/ 	.short	0x0006
        /*0052*/ 	.short	0x0030
        /*0054*/ 	.byte	0x00, 0xf0, 0x21, 0x00


	//----- nvinfo : EIATTR_KPARAM_INFO
	.align		4
.L_885:
        /*0058*/ 	.byte	0x04, 0x17
        /*005a*/ 	.short	(.L_887 - .L_886)
.L_886:
        /*005c*/ 	.word	0x00000000
        /*0060*/ 	.short	0x0005
        /*0062*/ 	.short	0x0028
        /*0064*/ 	.byte	0x00, 0xf0, 0x21, 0x00


	//----- nvinfo : EIATTR_KPARAM_INFO
	.align		4
.L_887:
        /*0068*/ 	.byte	0x04, 0x17
        /*006a*/ 	.short	(.L_889 - .L_888)
.L_888:
        /*006c*/ 	.word	0x00000000
        /*0070*/ 	.short	0x0004
        /*0072*/ 	.short	0x0020
        /*0074*/ 	.byte	0x00, 0xf0, 0x21, 0x00


	//----- nvinfo : EIATTR_KPARAM_INFO
	.align		4
.L_889:
        /*0078*/ 	.byte	0x04, 0x17
        /*007a*/ 	.short	(.L_891 - .L_890)
.L_890:
        /*007c*/ 	.word	0x00000000
        /*0080*/ 	.short	0x0003
        /*0082*/ 	.short	0x0018
        /*0084*/ 	.byte	0x00, 0xf5, 0x21, 0x00


	//----- nvinfo : EIATTR_KPARAM_INFO
	.align		4
.L_891:
        /*0088*/ 	.byte	0x04, 0x17
        /*008a*/ 	.short	(.L_893 - .L_892)
.L_892:
        /*008c*/ 	.word	0x00000000
        /*0090*/ 	.short	0x0002
        /*0092*/ 	.short	0x0010
        /*0094*/ 	.byte	0x00, 0xf5, 0x21, 0x00


	//----- nvinfo : EIATTR_KPARAM_INFO
	.align		4
.L_893:
        /*0098*/ 	.byte	0x04, 0x17
        /*009a*/ 	.short	(.L_895 - .L_894)
.L_894:
        /*009c*/ 	.word	0x00000000
        /*00a0*/ 	.short	0x0001
        /*00a2*/ 	.short	0x0008
        /*00a4*/ 	.byte	0x00, 0xf5, 0x21, 0x00


	//----- nvinfo : EIATTR_KPARAM_INFO
	.align		4
.L_895:
        /*00a8*/ 	.byte	0x04, 0x17
        /*00aa*/ 	.short	(.L_897 - .L_896)
.L_896:
        /*00ac*/ 	.word	0x00000000
        /*00b0*/ 	.short	0x0000
        /*00b2*/ 	.short	0x0000
        /*00b4*/ 	.byte	0x00, 0xf5, 0x21, 0x00


	//----- nvinfo : EIATTR_SPARSE_MMA_MASK
	.align		4
.L_897:
        /*00b8*/ 	.byte	0x03, 0x50
        /*00ba*/ 	.short	0x0000


	//----- nvinfo : EIATTR_MAXREG_COUNT
	.align		4
        /*00bc*/ 	.byte	0x03, 0x1b
        /*00be*/ 	.short	0x00ff


	//----- nvinfo : EIATTR_NUM_BARRIERS
	.align		4
        /*00c0*/ 	.byte	0x02, 0x4c
        /*00c2*/ 	.byte	0x01
	.zero		1


	//----- nvinfo : EIATTR_MERCURY_ISA_VERSION
	.align		4
        /*00c4*/ 	.byte	0x03, 0x5f
        /*00c6*/ 	.short	0x0101


	//----- nvinfo : EIATTR_COOP_GROUP_MASK_REGIDS
	.align		4
        /*00c8*/ 	.byte	0x04, 0x29
        /*00ca*/ 	.short	(.L_899 - .L_898)


	//   ....[0]....
.L_898:
        /*00cc*/ 	.word	0xffffffff


	//   ....[1]....
        /*00d0*/ 	.word	0xffffffff


	//   ....[2]....
        /*00d4*/ 	.word	0xffffffff


	//   ....[3]....
        /*00d8*/ 	.word	0xffffffff


	//   ....[4]....
        /*00dc*/ 	.word	0xffffffff


	//   ....[5]....
        /*00e0*/ 	.word	0xffffffff


	//   ....[6]....
        /*00e4*/ 	.word	0xffffffff


	//   ....[7]....
        /*00e8*/ 	.word	0xffffffff


	//   ....[8]....
        /*00ec*/ 	.word	0xffffffff


	//   ....[9]....
        /*00f0*/ 	.word	0xffffffff


	//   ....[10]....
        /*00f4*/ 	.word	0xffffffff


	//   ....[11]....
        /*00f8*/ 	.word	0xffffffff


	//   ....[12]....
        /*00fc*/ 	.word	0xffffffff


	//   ....[13]....
        /*0100*/ 	.word	0xffffffff


	//   ....[14]....
        /*0104*/ 	.word	0xffffffff


	//   ....[15]....
        /*0108*/ 	.word	0xffffffff


	//   ....[16]....
        /*010c*/ 	.word	0xffffffff


	//   ....[17]....
        /*0110*/ 	.word	0xffffffff


	//   ....[18]....
        /*0114*/ 	.word	0xffffffff


	//   ....[19]....
        /*0118*/ 	.word	0xffffffff


	//   ....[20]....
        /*011c*/ 	.word	0xffffffff


	//   ....[21]....
        /*0120*/ 	.word	0xffffffff


	//   ....[22]....
        /*0124*/ 	.word	0xffffffff


	//   ....[23]....
        /*0128*/ 	.word	0xffffffff


	//   ....[24]....
        /*012c*/ 	.word	0xffffffff


	//   ....[25]....
        /*0130*/ 	.word	0xffffffff


	//   ....[26]....
        /*0134*/ 	.word	0xffffffff


	//   ....[27]....
        /*0138*/ 	.word	0xffffffff


	//   ....[28]....
        /*013c*/ 	.word	0xffffffff


	//   ....[29]....
        /*0140*/ 	.word	0xffffffff


	//   ....[30]....
        /*0144*/ 	.word	0xffffffff


	//   ....[31]....
        /*0148*/ 	.word	0xffffffff


	//   ....[32]....
        /*014c*/ 	.word	0xffffffff


	//   ....[33]....
        /*0150*/ 	.word	0xffffffff


	//   ....[34]....
        /*0154*/ 	.word	0xffffffff


	//   ....[35]....
        /*0158*/ 	.word	0xffffffff


	//   ....[36]....
        /*015c*/ 	.word	0xffffffff


	//   ....[37]....
        /*0160*/ 	.word	0xffffffff


	//   ....[38]....
        /*0164*/ 	.word	0xffffffff


	//   ....[39]....
        /*0168*/ 	.word	0xffffffff


	//   ....[40]....
        /*016c*/ 	.word	0xffffffff


	//   ....[41]....
        /*0170*/ 	.word	0xffffffff


	//   ....[42]....
        /*0174*/ 	.word	0xffffffff


	//   ....[43]....
        /*0178*/ 	.word	0xffffffff


	//   ....[44]....
        /*017c*/ 	.word	0xffffffff


	//   ....[45]....
        /*0180*/ 	.word	0xffffffff


	//   ....[46]....
        /*0184*/ 	.word	0xffffffff


	//   ....[47]....
        /*0188*/ 	.word	0xffffffff


	//   ....[48]....
        /*018c*/ 	.word	0xffffffff


	//   ....[49]....
        /*0190*/ 	.word	0xffffffff


	//   ....[50]....
        /*0194*/ 	.word	0xffffffff


	//   ....[51]....
        /*0198*/ 	.word	0xffffffff


	//   ....[52]....
        /*019c*/ 	.word	0xffffffff


	//   ....[53]....
        /*01a0*/ 	.word	0xffffffff


	//   ....[54]....
        /*01a4*/ 	.word	0xffffffff


	//   ....[55]....
        /*01a8*/ 	.word	0xffffffff


	//   ....[56]....
        /*01ac*/ 	.word	0xffffffff


	//   ....[57]....
        /*01b0*/ 	.word	0xffffffff


	//   ....[58]....
        /*01b4*/ 	.word	0xffffffff


	//   ....[59]....
        /*01b8*/ 	.word	0xffffffff


	//   ....[60]....
        /*01bc*/ 	.word	0xffffffff


	//   ....[61]....
        /*01c0*/ 	.word	0xffffffff


	//   ....[62]....
        /*01c4*/ 	.word	0xffffffff


	//   ....[63]....
        /*01c8*/ 	.word	0xffffffff


	//   ....[64]....
        /*01cc*/ 	.word	0xffffffff


	//   ....[65]....
        /*01d0*/ 	.word	0xffffffff


	//   ....[66]....
        /*01d4*/ 	.word	0xffffffff


	//   ....[67]....
        /*01d8*/ 	.word	0xffffffff


	//   ....[68]....
        /*01dc*/ 	.word	0xffffffff


	//   ....[69]....
        /*01e0*/ 	.word	0xffffffff


	//   ....[70]....
        /*01e4*/ 	.word	0xffffffff


	//   ....[71]....
        /*01e8*/ 	.word	0xffffffff


	//   ....[72]....
        /*01ec*/ 	.word	0xffffffff


	//   ....[73]....
        /*01f0*/ 	.word	0xffffffff


	//   ....[74]....
        /*01f4*/ 	.word	0xffffffff


	//   ....[75]....
        /*01f8*/ 	.word	0xffffffff


	//   ....[76]....
        /*01fc*/ 	.word	0xffffffff


	//   ....[77]....
        /*0200*/ 	.word	0xffffffff


	//   ....[78]....
        /*0204*/ 	.word	0xffffffff


	//   ....[79]....
        /*0208*/ 	.word	0xffffffff


	//   ....[80]....
        /*020c*/ 	.word	0xffffffff


	//   ....[81]....
        /*0210*/ 	.word	0xffffffff


	//   ....[82]....
        /*0214*/ 	.word	0xffffffff


	//   ....[83]....
        /*0218*/ 	.word	0xffffffff


	//   ....[84]....
        /*021c*/ 	.word	0xffffffff


	//   ....[85]....
        /*0220*/ 	.word	0xffffffff


	//   ....[86]....
        /*0224*/ 	.word	0xffffffff


	//   ....[87]....
        /*0228*/ 	.word	0xffffffff


	//   ....[88]....
        /*022c*/ 	.word	0xffffffff


	//   ....[89]....
        /*0230*/ 	.word	0xffffffff


	//   ....[90]....
        /*0234*/ 	.word	0xffffffff


	//   ....[91]....
        /*0238*/ 	.word	0xffffffff


	//   ....[92]....
        /*023c*/ 	.word	0xffffffff


	//   ....[93]....
        /*0240*/ 	.word	0xffffffff


	//   ....[94]....
        /*0244*/ 	.word	0xffffffff


	//   ....[95]....
        /*0248*/ 	.word	0xffffffff


	//   ....[96]....
        /*024c*/ 	.word	0xffffffff


	//   ....[97]....
        /*0250*/ 	.word	0xffffffff


	//   ....[98]....
        /*0254*/ 	.word	0xffffffff


	//   ....[99]....
        /*0258*/ 	.word	0xffffffff


	//   ....[100]....
        /*025c*/ 	.word	0xffffffff


	//   ....[101]....
        /*0260*/ 	.word	0xffffffff


	//   ....[102]....
        /*0264*/ 	.word	0xffffffff


	//   ....[103]....
        /*0268*/ 	.word	0xffffffff


	//   ....[104]....
        /*026c*/ 	.word	0xffffffff


	//   ....[105]....
        /*0270*/ 	.word	0xffffffff


	//   ....[106]....
        /*0274*/ 	.word	0xffffffff


	//   ....[107]....
        /*0278*/ 	.word	0xffffffff


	//   ....[108]....
        /*027c*/ 	.word	0xffffffff


	//   ....[109]....
        /*0280*/ 	.word	0xffffffff


	//   ....[110]....
        /*0284*/ 	.word	0xffffffff


	//   ....[111]....
        /*0288*/ 	.word	0xffffffff


	//   ....[112]....
        /*028c*/ 	.word	0xffffffff


	//   ....[113]....
        /*0290*/ 	.word	0xffffffff


	//   ....[114]....
        /*0294*/ 	.word	0xffffffff


	//   ....[115]....
        /*0298*/ 	.word	0xffffffff


	//   ....[116]....
        /*029c*/ 	.word	0xffffffff


	//   ....[117]....
        /*02a0*/ 	.word	0xffffffff


	//   ....[118]....
        /*02a4*/ 	.word	0xffffffff


	//   ....[119]....
        /*02a8*/ 	.word	0xffffffff


	//   ....[120]....
        /*02ac*/ 	.word	0xffffffff


	//   ....[121]....
        /*02b0*/ 	.word	0xffffffff


	//   ....[122]....
        /*02b4*/ 	.word	0xffffffff


	//   ....[123]....
        /*02b8*/ 	.word	0xffffffff


	//   ....[124]....
        /*02bc*/ 	.word	0xffffffff


	//   ....[125]....
        /*02c0*/ 	.word	0xffffffff


	//   ....[126]....
        /*02c4*/ 	.word	0xffffffff


	//   ....[127]....
        /*02c8*/ 	.word	0xffffffff


	//   ....[128]....
        /*02cc*/ 	.word	0xffffffff


	//   ....[129]....
        /*02d0*/ 	.word	0xffffffff


	//   ....[130]....
        /*02d4*/ 	.word	0xffffffff


	//   ....[131]....
        /*02d8*/ 	.word	0xffffffff


	//   ....[132]....
        /*02dc*/ 	.word	0xffffffff


	//   ....[133]....
        /*02e0*/ 	.word	0xffffffff


	//   ....[134]....
        /*02e4*/ 	.word	0xffffffff


	//   ....[135]....
        /*02e8*/ 	.word	0xffffffff


	//   ....[136]....
        /*02ec*/ 	.word	0xffffffff


	//   ....[137]....
        /*02f0*/ 	.word	0xffffffff


	//   ....[138]....
        /*02f4*/ 	.word	0xffffffff


	//   ....[139]....
        /*02f8*/ 	.word	0xffffffff


	//   ....[140]....
        /*02fc*/ 	.word	0xffffffff


	//   ....[141]....
        /*0300*/ 	.word	0xffffffff


	//   ....[142]....
        /*0304*/ 	.word	0xffffffff


	//   ....[143]....
        /*0308*/ 	.word	0xffffffff


	//   ....[144]....
        /*030c*/ 	.word	0xffffffff


	//   ....[145]....
        /*0310*/ 	.word	0xffffffff


	//   ....[146]....
        /*0314*/ 	.word	0xffffffff


	//   ....[147]....
        /*0318*/ 	.word	0xffffffff


	//   ....[148]....
        /*031c*/ 	.word	0xffffffff


	//   ....[149]....
        /*0320*/ 	.word	0xffffffff


	//   ....[150]....
        /*0324*/ 	.word	0xffffffff


	//   ....[151]....
        /*0328*/ 	.word	0xffffffff


	//   ....[152]....
        /*032c*/ 	.word	0xffffffff


	//   ....[153]....
        /*0330*/ 	.word	0xffffffff


	//   ....[154]....
        /*0334*/ 	.word	0xffffffff


	//   ....[155]....
        /*0338*/ 	.word	0xffffffff


	//   ....[156]....
        /*033c*/ 	.word	0xffffffff


	//   ....[157]....
        /*0340*/ 	.word	0xffffffff


	//   ....[158]....
        /*0344*/ 	.word	0xffffffff


	//   ....[159]....
        /*0348*/ 	.word	0xffffffff


	//   ....[160]....
        /*034c*/ 	.word	0xffffffff


	//   ....[161]....
        /*0350*/ 	.word	0xffffffff


	//   ....[162]....
        /*0354*/ 	.word	0xffffffff


	//   ....[163]....
        /*0358*/ 	.word	0xffffffff


	//   ....[164]....
        /*035c*/ 	.word	0xffffffff


	//   ....[165]....
        /*0360*/ 	.word	0xffffffff


	//   ....[166]....
        /*0364*/ 	.word	0xffffffff


	//   ....[167]....
        /*0368*/ 	.word	0xffffffff


	//   ....[168]....
        /*036c*/ 	.word	0xffffffff


	//   ....[169]....
        /*0370*/ 	.word	0xffffffff


	//   ....[170]....
        /*0374*/ 	.word	0xffffffff


	//   ....[171]....
        /*0378*/ 	.word	0xffffffff


	//   ....[172]....
        /*037c*/ 	.word	0xffffffff


	//   ....[173]....
        /*0380*/ 	.word	0xffffffff


	//   ....[174]....
        /*0384*/ 	.word	0xffffffff


	//   ....[175]....
        /*0388*/ 	.word	0xffffffff


	//   ....[176]....
        /*038c*/ 	.word	0xffffffff


	//   ....[177]....
        /*0390*/ 	.word	0xffffffff


	//   ....[178]....
        /*0394*/ 	.word	0xffffffff


	//   ....[179]....
        /*0398*/ 	.word	0xffffffff


	//   ....[180]....
        /*039c*/ 	.word	0xffffffff


	//   ....[181]....
        /*03a0*/ 	.word	0xffffffff


	//   ....[182]....
        /*03a4*/ 	.word	0xffffffff


	//   ....[183]....
        /*03a8*/ 	.word	0xffffffff


	//   ....[184]....
        /*03ac*/ 	.word	0xffffffff


	//   ....[185]....
        /*03b0*/ 	.word	0xffffffff


	//   ....[186]....
        /*03b4*/ 	.word	0x05000002


	//   ....[187]....
        /*03b8*/ 	.word	0x05000002


	//   ....[188]....
        /*03bc*/ 	.word	0x05000002


	//   ....[189]....
        /*03c0*/ 	.word	0x05000002


	//   ....[190]....
        /*03c4*/ 	.word	0x05000002


	//   ....[191]....
        /*03c8*/ 	.word	0x05000002


	//   ....[192]....
        /*03cc*/ 	.word	0x05000002


	//   ....[193]....
        /*03d0*/ 	.word	0x05000002


	//   ....[194]....
        /*03d4*/ 	.word	0x05000002


	//   ....[195]....
        /*03d8*/ 	.word	0x05000002


	//   ....[196]....
        /*03dc*/ 	.word	0x05000002


	//   ....[197]....
        /*03e0*/ 	.word	0x05000002


	//   ....[198]....
        /*03e4*/ 	.word	0x05000002


	//   ....[199]....
        /*03e8*/ 	.word	0x05000002


	//   ....[200]....
        /*03ec*/ 	.word	0x05000002


	//   ....[201]....
        /*03f0*/ 	.word	0x05000002


	//   ....[202]....
        /*03f4*/ 	.word	0x05000002


	//   ....[203]....
        /*03f8*/ 	.word	0x05000002


	//   ....[204]....
        /*03fc*/ 	.word	0x05000002


	//   ....[205]....
        /*0400*/ 	.word	0x05000002


	//   ....[206]....
        /*0404*/ 	.word	0x05000002


	//   ....[207]....
        /*0408*/ 	.word	0x05000002


	//   ....[208]....
        /*040c*/ 	.word	0x05000002


	//   ....[209]....
        /*0410*/ 	.word	0x05000002


	//   ....[210]....
        /*0414*/ 	.word	0x05000002


	//   ....[211]....
        /*0418*/ 	.word	0x05000002


	//   ....[212]....
        /*041c*/ 	.word	0x05000002


	//   ....[213]....
        /*0420*/ 	.word	0x05000002


	//   ....[214]....
        /*0424*/ 	.word	0x05000002


	//   ....[215]....
        /*0428*/ 	.word	0x05000002


	//   ....[216]....
        /*042c*/ 	.word	0x05000002


	//   ....[217]....
        /*0430*/ 	.word	0x05000002


	//   ....[218]....
        /*0434*/ 	.word	0x05000002


	//   ....[219]....
        /*0438*/ 	.word	0x05000002


	//   ....[220]....
        /*043c*/ 	.word	0x05000002


	//   ....[221]....
        /*0440*/ 	.word	0x05000002


	//   ....[222]....
        /*0444*/ 	.word	0x05000002


	//   ....[223]....
        /*0448*/ 	.word	0x05000002


	//   ....[224]....
        /*044c*/ 	.word	0x05000002


	//   ....[225]....
        /*0450*/ 	.word	0x05000002


	//   ....[226]....
        /*0454*/ 	.word	0x05000002


	//   ....[227]....
        /*0458*/ 	.word	0x05000002


	//   ....[228]....
        /*045c*/ 	.word	0x05000002


	//   ....[229]....
        /*0460*/ 	.word	0x05000002


	//   ....[230]....
        /*0464*/ 	.word	0x05000002


	//   ....[231]....
        /*0468*/ 	.word	0x05000002


	//   ....[232]....
        /*046c*/ 	.word	0x05000002


	//   ....[233]....
        /*0470*/ 	.word	0x05000002


	//----- nvinfo : EIATTR_COOP_GROUP_INSTR_OFFSETS
	.align		4
.L_899:
        /*0474*/ 	.byte	0x04, 0x28
        /*0476*/ 	.short	(.L_901 - .L_900)


	//   ....[0]....
.L_900:
        /*0478*/ 	.word	0x00001e20


	//   ....[1]....
        /*047c*/ 	.word	0x00001e60


	//   ....[2]....
        /*0480*/ 	.word	0x00001ea0


	//   ....[3]....
        /*0484*/ 	.word	0x00001ee0


	//   ....[4]....
        /*0488*/ 	.word	0x00001f20


	//   ....[5]....
        /*048c*/ 	.word	0x00001f70


	//   ....[6]....
        /*0490*/ 	.word	0x00001ff0


	//   ....[7]....
        /*0494*/ 	.word	0x00002030


	//   ....[8]....
        /*0498*/ 	.word	0x00002070


	//   ....[9]....
        /*049c*/ 	.word	0x000020b0


	//   ....[10]....
        /*04a0*/ 	.word	0x000020f0


	//   ....[11]....
        /*04a4*/ 	.word	0x000023a0


	//   ....[12]....
        /*04a8*/ 	.word	0x000024a0


	//   ....[13]....
        /*04ac*/ 	.word	0x00002550


	//   ....[14]....
        /*04b0*/ 	.word	0x00002560


	//   ....[15]....
        /*04b4*/ 	.word	0x00002680


	//   ....[16]....
        /*04b8*/ 	.word	0x000026a0


	//   ....[17]....
        /*04bc*/ 	.word	0x000027b0


	//   ....[18]....
        /*04c0*/ 	.word	0x000027c0


	//   ....[19]....
        /*04c4*/ 	.word	0x000028e0


	//   ....[20]....
        /*04c8*/ 	.word	0x00002900


	//   ....[21]....
        /*04cc*/ 	.word	0x00002a10


	//   ....[22]....
        /*04d0*/ 	.word	0x00002a20


	//   ....[23]....
        /*04d4*/ 	.word	0x00002b30


	//   ....[24]....
        /*04d8*/ 	.word	0x00002b40


	//   ....[25]....
        /*04dc*/ 	.word	0x00002c60


	//   ....[26]....
        /*04e0*/ 	.word	0x00002c80


	//   ....[27]....
        /*04e4*/ 	.word	0x00002d90


	//   ....[28]....
        /*04e8*/ 	.word	0x00002da0


	//   ....[29]....
        /*04ec*/ 	.word	0x00002eb0


	//   ....[30]....
        /*04f0*/ 	.word	0x00002ec0


	//   ....[31]....
        /*04f4*/ 	.word	0x00002fd0


	//   ....[32]....
        /*04f8*/ 	.word	0x00002fe0


	//   ....[33]....
        /*04fc*/ 	.word	0x000030e0


	//   ....[34]....
        /*0500*/ 	.word	0x000030f0


	//   ....[35]....
        /*0504*/ 	.word	0x00003210


	//   ....[36]....
        /*0508*/ 	.word	0x00003220


	//   ....[37]....
        /*050c*/ 	.word	0x00003330


	//   ....[38]....
        /*0510*/ 	.word	0x00003340


	//   ....[39]....
        /*0514*/ 	.word	0x00003450


	//   ....[40]....
        /*0518*/ 	.word	0x00003460


	//   ....[41]....
        /*051c*/ 	.word	0x00003550


	//   ....[42]....
        /*0520*/ 	.word	0x00003560


	//   ....[43]....
        /*0524*/ 	.word	0x000036d0


	//   ....[44]....
        /*0528*/ 	.word	0x000036e0


	//   ....[45]....
        /*052c*/ 	.word	0x000037d0


	//   ....[46]....
        /*0530*/ 	.word	0x000037e0


	//   ....[47]....
        /*0534*/ 	.word	0x000038d0


	//   ....[48]....
        /*0538*/ 	.word	0x000038e0


	//   ....[49]....
        /*053c*/ 	.word	0x000039d0


	//   ....[50]....
        /*0540*/ 	.word	0x000039e0


	//   ....[51]....
        /*0544*/ 	.word	0x00003ad0


	//   ....[52]....
        /*0548*/ 	.word	0x00003ae0


	//   ....[53]....
        /*054c*/ 	.word	0x00003bb0


	//   ....[54]....
        /*0550*/ 	.word	0x00003ca0


	//   ....[55]....
        /*0554*/ 	.word	0x00003cc0


	//   ....[56]....
        /*0558*/ 	.word	0x00003de0


	//   ....[57]....
        /*055c*/ 	.word	0x00003e00


	//   ....[58]....
        /*0560*/ 	.word	0x00003f10


	//   ....[59]....
        /*0564*/ 	.word	0x00003f20


	//   ....[60]....
        /*0568*/ 	.word	0x00004040


	//   ....[61]....
        /*056c*/ 	.word	0x00004060


	//   ....[62]....
        /*0570*/ 	.word	0x00004170


	//   ....[63]....
        /*0574*/ 	.word	0x00004180


	//   ....[64]....
        /*0578*/ 	.word	0x00004290


	//   ....[65]....
        /*057c*/ 	.word	0x000042a0


	//   ....[66]....
        /*0580*/ 	.word	0x000043c0


	//   ....[67]....
        /*0584*/ 	.word	0x000043e0


	//   ....[68]....
        /*0588*/ 	.word	0x000044f0


	//   ....[69]....
        /*058c*/ 	.word	0x00004500


	//   ....[70]....
        /*0590*/ 	.word	0x00004610


	//   ....[71]....
        /*0594*/ 	.word	0x00004620


	//   ....[72]....
        /*0598*/ 	.word	0x00004730


	//   ....[73]....
        /*059c*/ 	.word	0x00004740


	//   ....[74]....
        /*05a0*/ 	.word	0x00004840


	//   ....[75]....
        /*05a4*/ 	.word	0x00004850


	//   ....[76]....
        /*05a8*/ 	.word	0x00004970


	//   ....[77]....
        /*05ac*/ 	.word	0x00004980


	//   ....[78]....
        /*05b0*/ 	.word	0x00004a90


	//   ....[79]....
        /*05b4*/ 	.word	0x00004aa0


	//   ....[80]....
        /*05b8*/ 	.word	0x00004bb0


	//   ....[81]....
        /*05bc*/ 	.word	0x00004bc0


	//   ....[82]....
        /*05c0*/ 	.word	0x00004cb0


	//   ....[83]....
        /*05c4*/ 	.word	0x00004cc0


	//   ....[84]....
        /*05c8*/ 	.word	0x00004e40


	//   ....[85]....
        /*05cc*/ 	.word	0x00004e50


	//   ....[86]....
        /*05d0*/ 	.word	0x00004f40


	//   ....[87]....
        /*05d4*/ 	.word	0x00004f50


	//   ....[88]....
        /*05d8*/ 	.word	0x00005040


	//   ....[89]....
        /*05dc*/ 	.word	0x00005050


	//   ....[90]....
        /*05e0*/ 	.word	0x00005140


	//   ....[91]....
        /*05e4*/ 	.word	0x00005150


	//   ....[92]....
        /*05e8*/ 	.word	0x00005240


	//   ....[93]....
        /*05ec*/ 	.word	0x00005250


	//   ....[94]....
        /*05f0*/ 	.word	0x00005340


	//   ....[95]....
        /*05f4*/ 	.word	0x00005cb0


	//   ....[96]....
        /*05f8*/ 	.word	0x00005f10


	//   ....[97]....
        /*05fc*/ 	.word	0x00006070


	//   ....[98]....
        /*0600*/ 	.word	0x000060d0


	//   ....[99]....
        /*0604*/ 	.word	0x000060e0


	//   ....[100]....
        /*0608*/ 	.word	0x000061c0


	//   ....[101]....
        /*060c*/ 	.word	0x000061d0


	//   ....[102]....
        /*0610*/ 	.word	0x000062b0


	//   ....[103]....
        /*0614*/ 	.word	0x000062c0


	//   ....[104]....
        /*0618*/ 	.word	0x000063a0


	//   ....[105]....
        /*061c*/ 	.word	0x000063b0


	//   ....[106]....
        /*0620*/ 	.word	0x00006490


	//   ....[107]....
        /*0624*/ 	.word	0x000064a0


	//   ....[108]....
        /*0628*/ 	.word	0x00006580


	//   ....[109]....
        /*062c*/ 	.word	0x00006590


	//   ....[110]....
        /*0630*/ 	.word	0x00006670


	//   ....[111]....
        /*0634*/ 	.word	0x00006680


	//   ....[112]....
        /*0638*/ 	.word	0x00006760


	//   ....[113]....
        /*063c*/ 	.word	0x00006770


	//   ....[114]....
        /*0640*/ 	.word	0x00006850


	//   ....[115]....
        /*0644*/ 	.word	0x00006860


	//   ....[116]....
        /*0648*/ 	.word	0x00006940


	//   ....[117]....
        /*064c*/ 	.word	0x00006950


	//   ....[118]....
        /*0650*/ 	.word	0x00006a40


	//   ....[119]....
        /*0654*/ 	.word	0x00006a50


	//   ....[120]....
        /*0658*/ 	.word	0x00006b40


	//   ....[121]....
        /*065c*/ 	.word	0x00006b50


	//   ....[122]....
        /*0660*/ 	.word	0x00006c30


	//   ....[123]....
        /*0664*/ 	.word	0x00006c40


	//   ....[124]....
        /*0668*/ 	.word	0x00006d20


	//   ....[125]....
        /*066c*/ 	.word	0x00006d30


	//   ....[126]....
        /*0670*/ 	.word	0x00006e10


	//   ....[127]....
        /*0674*/ 	.word	0x00006e20


	//   ....[128]....
        /*0678*/ 	.word	0x00006f90


	//   ....[129]....
        /*067c*/ 	.word	0x00006fa0


	//   ....[130]....
        /*0680*/ 	.word	0x00007090


	//   ....[131]....
        /*0684*/ 	.word	0x000070a0


	//   ....[132]....
        /*0688*/ 	.word	0x00007190


	//   ....[133]....
        /*068c*/ 	.word	0x000071a0


	//   ....[134]....
        /*0690*/ 	.word	0x00007290


	//   ....[135]....
        /*0694*/ 	.word	0x000072a0


	//   ....[136]....
        /*0698*/ 	.word	0x00007390


	//   ....[137]....
        /*069c*/ 	.word	0x000073a0


	//   ....[138]....
        /*06a0*/ 	.word	0x000074a0


	//   ....[139]....
        /*06a4*/ 	.word	0x000074b0


	//   ....[140]....
        /*06a8*/ 	.word	0x000074f0


	//   ....[141]....
        /*06ac*/ 	.word	0x00007620


	//   ....[142]....
        /*06b0*/ 	.word	0x00007640


	//   ....[143]....
        /*06b4*/ 	.word	0x00007740


	//   ....[144]....
        /*06b8*/ 	.word	0x00007750


	//   ....[145]....
        /*06bc*/ 	.word	0x00007860


	//   ....[146]....
        /*06c0*/ 	.word	0x00007880


	//   ....[147]....
        /*06c4*/ 	.word	0x00007980


	//   ....[148]....
        /*06c8*/ 	.word	0x00007990


	//   ....[149]....
        /*06cc*/ 	.word	0x00007aa0


	//   ....[150]....
        /*06d0*/ 	.word	0x00007ab0


	//   ....[151]....
        /*06d4*/ 	.word	0x00007bc0


	//   ....[152]....
        /*06d8*/ 	.word	0x00007be0


	//   ....[153]....
        /*06dc*/ 	.word	0x00007ce0


	//   ....[154]....
        /*06e0*/ 	.word	0x00007cf0


	//   ....[155]....
        /*06e4*/ 	.word	0x00007e00


	//   ....[156]....
        /*06e8*/ 	.word	0x00007e10


	//   ....[157]....
        /*06ec*/ 	.word	0x00007f20


	//   ....[158]....
        /*06f0*/ 	.word	0x00007f30


	//   ....[159]....
        /*06f4*/ 	.word	0x00008040


	//   ....[160]....
        /*06f8*/ 	.word	0x00008060


	//   ....[161]....
        /*06fc*/ 	.word	0x00008160


	//   ....[162]....
        /*0700*/ 	.word	0x00008170


	//   ....[163]....
        /*0704*/ 	.word	0x00008290


	//   ....[164]....
        /*0708*/ 	.word	0x000082a0


	//   ....[165]....
        /*070c*/ 	.word	0x000083b0


	//   ....[166]....
        /*0710*/ 	.word	0x000083c0


	//   ....[167]....
        /*0714*/ 	.word	0x000084d0


	//   ....[168]....
        /*0718*/ 	.word	0x000084e0


	//   ....[169]....
        /*071c*/ 	.word	0x000085f0


	//   ....[170]....
        /*0720*/ 	.word	0x00008610


	//   ....[171]....
        /*0724*/ 	.word	0x000087a0


	//   ....[172]....
        /*0728*/ 	.word	0x000087b0


	//   ....[173]....
        /*072c*/ 	.word	0x000088c0


	//   ....[174]....
        /*0730*/ 	.word	0x000088d0


	//   ....[175]....
        /*0734*/ 	.word	0x000089e0


	//   ....[176]....
        /*0738*/ 	.word	0x000089f0


	//   ....[177]....
        /*073c*/ 	.word	0x00008b00


	//   ....[178]....
        /*0740*/ 	.word	0x00008b10


	//   ....[179]....
        /*0744*/ 	.word	0x00008c20


	//   ....[180]....
        /*0748*/ 	.word	0x00008c40


	//   ....[181]....
        /*074c*/ 	.word	0x00008ef0


	//   ....[182]....
        /*0750*/ 	.word	0x00008f10


	//   ....[183]....
        /*0754*/ 	.word	0x00008f30


	//   ....[184]....
        /*0758*/ 	.word	0x00008f50


	//   ....[185]....
        /*075c*/ 	.word	0x00008f70


	//   ....[186]....
        /*0760*/ 	.word	0x00009200


	//   ....[187]....
        /*0764*/ 	.word	0x00009290


	//   ....[188]....
        /*0768*/ 	.word	0x00009320


	//   ....[189]....
        /*076c*/ 	.word	0x000093c0


	//   ....[190]....
        /*0770*/ 	.word	0x00009450


	//   ....[191]....
        /*0774*/ 	.word	0x000094d0


	//   ....[192]....
        /*0778*/ 	.word	0x00009570


	//   ....[193]....
        /*077c*/ 	.word	0x000095f0


	//   ....[194]....
        /*0780*/ 	.word	0x00009680


	//   ....[195]....
        /*0784*/ 	.word	0x00009700


	//   ....[196]....
        /*0788*/ 	.word	0x00009790


	//   ....[197]....
        /*078c*/ 	.word	0x00009810


	//   ....[198]....
        /*0790*/ 	.word	0x000098a0


	//   ....[199]....
        /*0794*/ 	.word	0x00009940


	//   ....[200]....
        /*0798*/ 	.word	0x000099d0


	//   ....[201]....
        /*079c*/ 	.word	0x00009a50


	//   ....[202]....
        /*07a0*/ 	.word	0x00009ae0


	//   ....[203]....
        /*07a4*/ 	.word	0x00009b60


	//   ....[204]....
        /*07a8*/ 	.word	0x00009bf0


	//   ....[205]....
        /*07ac*/ 	.word	0x00009c70


	//   ....[206]....
        /*07b0*/ 	.word	0x00009d10


	//   ....[207]....
        /*07b4*/ 	.word	0x00009d90


	//   ....[208]....
        /*07b8*/ 	.word	0x00009e20


	//   ....[209]....
        /*07bc*/ 	.word	0x00009ea0


	//   ....[210]....
        /*07c0*/ 	.word	0x00009f30


	//   ....[211]....
        /*07c4*/ 	.word	0x00009fb0


	//   ....[212]....
        /*07c8*/ 	.word	0x0000a040


	//   ....[213]....
        /*07cc*/ 	.word	0x0000a0c0


	//   ....[214]....
        /*07d0*/ 	.word	0x0000a150


	//   ....[215]....
        /*07d4*/ 	.word	0x0000a1d0


	//   ....[216]....
        /*07d8*/ 	.word	0x0000a260


	//   ....[217]....
        /*07dc*/ 	.word	0x0000a300


	//   ....[218]....
        /*07e0*/ 	.word	0x0000a390


	//   ....[219]....
        /*07e4*/ 	.word	0x0000a410


	//   ....[220]....
        /*07e8*/ 	.word	0x0000a4a0


	//   ....[221]....
        /*07ec*/ 	.word	0x0000a520


	//   ....[222]....
        /*07f0*/ 	.word	0x0000a5b0


	//   ....[223]....
        /*07f4*/ 	.word	0x0000a630


	//   ....[224]....
        /*07f8*/ 	.word	0x0000a6c0


	//   ....[225]....
        /*07fc*/ 	.word	0x0000a740


	//   ....[226]....
        /*0800*/ 	.word	0x0000a7d0


	//   ....[227]....
        /*0804*/ 	.word	0x0000a890


	//   ....[228]....
        /*0808*/ 	.word	0x0000a940


	//   ....[229]....
        /*080c*/ 	.word	0x0000a9e0


	//   ....[230]....
        /*0810*/ 	.word	0x0000aa60


	//   ....[231]....
        /*0814*/ 	.word	0x0000aac0


	//   ....[232]....
        /*0818*/ 	.word	0x0000ab20


	//   ....[233]....
        /*081c*/ 	.word	0x0000ab80


	//----- nvinfo : EIATTR_VRC_CTA_INIT_COUNT
	.align		4
.L_901:
        /*0820*/ 	.byte	0x02, 0x4a
	.zero		1
	.zero		1


	//----- nvinfo : EIATTR_EXIT_INSTR_OFFSETS
	.align		4
        /*0824*/ 	.byte	0x04, 0x1c
        /*0826*/ 	.short	(.L_903 - .L_902)


	//   ....[0]....
.L_902:
        /*0828*/ 	.word	0x00000050


	//   ....[1]....
        /*082c*/ 	.word	0x000000e0


	//   ....[2]....
        /*0830*/ 	.word	0x00002180


	//   ....[3]....
        /*0834*/ 	.word	0x000058d0


	//   ....[4]....
        /*0838*/ 	.word	0x000091b0


	//----- nvinfo : EIATTR_CRS_STACK_SIZE
	.align		4
.L_903:
        /*083c*/ 	.byte	0x04, 0x1e
        /*083e*/ 	.short	(.L_905 - .L_904)
.L_904:
        /*0840*/ 	.word	0x00000000


	//----- nvinfo : EIATTR_CBANK_PARAM_SIZE
	.align		4
.L_905:
        /*0844*/ 	.byte	0x03, 0x19
        /*0846*/ 	.short	0x0058


	//----- nvinfo : EIATTR_PARAM_CBANK
	.align		4
        /*0848*/ 	.byte	0x04, 0x0a
        /*084a*/ 	.short	(.L_907 - .L_906)
	.align		4
.L_906:
        /*084c*/ 	.word	index@(.nv.constant0._ZN4vllm3moe25grouped_topk_fused_kernelI13__nv_bfloat16S2_iLNS0_11ScoringFuncE0EEEvPT_PfPT1_PKT0_lllllbd)
        /*0850*/ 	.short	0x0380
        /*0852*/ 	.short	0x0058


	//----- nvinfo : EIATTR_SW_WAR
	.align		4
.L_907:
        /*0854*/ 	.byte	0x04, 0x36
        /*0856*/ 	.short	(.L_909 - .L_908)
.L_908:
        /*0858*/ 	.word	0x00000008
.L_909:


//--------------------- .nv.info._ZN4vllm3moe44grouped_topk_fused_small_expert_count_kernelI13__nv_bfloat16S2_iLNS0_11ScoringFuncE0ELi128ELb0ELi8EEEvPT_PfPT1_PKT0_llllllbd --------------------------
	.section	.nv.info._ZN4vllm3moe44grouped_topk_fused_small_expert_count_kernelI13__nv_bfloat16S2_iLNS0_11ScoringFuncE0ELi128ELb0ELi8EEEvPT_PfPT1_PKT0_llllllbd,"",@"SHT_CUDA_INFO"
	.sectionflags	@""
	.align	4


	//----- nvinfo : EIATTR_CUDA_API_VERSION
	.align		4
        /*0000*/ 	.byte	0x04, 0x37
        /*0002*/ 	.short	(.L_911 - .L_910)
.L_910:
        /*0004*/ 	.word	0x00000082


	//----- nvinfo : EIATTR_KPARAM_INFO
	.align		4
.L_911:
        /*0008*/ 	.byte	0x04, 0x17
        /*000a*/ 	.short	(.L_913 - .L_912)
.L_912:
        /*000c*/ 	.word	0x00000000
        /*0010*/ 	.short	0x000b
        /*0012*/ 	.short	0x0058
        /*0014*/ 	.byte	0x00, 0xf0, 0x21, 0x00


	//----- nvinfo : EIATTR_KPARAM_INFO
	.align		4
.L_913:
        /*0018*/ 	.byte	0x04, 0x17
        /*001a*/ 	.short	(.L_915 - .L_914)
.L_914:
        /*001c*/ 	.word	0x00000000
        /*0020*/ 	.short	0x000a
        /*0022*/ 	.short	0x0050
        /*0024*/ 	.byte	0x00, 0xf0, 0x05, 0x00


	//----- nvinfo : EIATTR_KPARAM_INFO
	.align		4
.L_915:
        /*0028*/ 	.byte	0x04, 0x17
        /*002a*/ 	.short	(.L_917 - .L_916)
.L_916:
        /*002c*/ 	.word	0x00000000
        /*0030*/ 	.short	0x0009
        /*0032*/ 	.short	0x0048
        /*0034*/ 	.byte	0x00, 0xf0, 0x21, 0x00


	//----- nvinfo : EIATTR_KPARAM_INFO
	.align		4
.L_917:
        /*0038*/ 	.byte	0x04, 0x17
        /*003a*/ 	.short	(.L_919 - .L_918)
.L_918:
        /*003c*/ 	.word	0x00000000
        /*0040*/ 	.short	0x0008
        /*0042*/ 	.short	0x0040
        /*0044*/ 	.byte	0x00, 0xf0, 0x21, 0x00


	//----- nvinfo : EIATTR_KPARAM_INFO
	.align		4
.L_919:
        /*0048*/ 	.byte	0x04, 0x17
        /*004a*/ 	.short	(.L_921 - .L_920)
.L_920:
        /*004c*/ 	.word	0x00000000
        /*0050*/ 	.short	0x0007
        /*0052*/ 	.short	0x0038
        /*0054*/ 	.byte	0x00, 0xf0, 0x21, 0x00


	//----- nvinfo : EIATTR_KPARAM_INFO
	.align		4
.L_921:
        /*0058*/ 	.byte	0x04, 0x17
        /*005a*/ 	.short	(.L_923 - .L_922)
.L_922:
        /*005c*/ 	.word	0x00000000
        /*0060*/ 	.short	0x0006
        /*0062*/ 	.short	0x0030
        /*0064*/ 	.byte	0x00, 0xf0, 0x21, 0x00


	//----- nvinfo : EIATTR_KPARAM_INFO
	.align		4
.L_923:
        /*0068*/ 	.byte	0x04, 0x17
        /*006a*/ 	.short	(.L_925 - .L_924)
.L_924:
        /*006c*/ 	.word	0x00000000
        /*0070*/ 	.short	0x0005
        /*0072*/ 	.short	0x0028
        /*0074*/ 	.byte	0x00, 0xf0, 0x21, 0x00


	//----- nvinfo : EIATTR_KPARAM_INFO
	.align		4
.L_925:
        /*0078*/ 	.byte	0x04, 0x17
        /*007a*/ 	.short	(.L_927 - .L_926)
.L_926:
        /*007c*/ 	.word	0x00000000
        /*0080*/ 	.short	0x0004
        /*0082*/ 	.short	0x0020
        /*0084*/ 	.byte	0x00, 0xf0, 0x21, 0x00


	//----- nvinfo : EIATTR_KPARAM_INFO
	.align		4
.L_927:
        /*0088*/ 	.byte	0x04, 0x17
        /*008a*/ 	.short	(.L_929 - .L_928)
.L_928:
        /*008c*/ 	.word	0x00000000
        /*0090*/ 	.short	0x0003
        /*0092*/ 	.short	0x0018
        /*0094*/ 	.byte	0x00, 0xf5, 0x21, 0x00


	//----- nvinfo : EIATTR_KPARAM_INFO
	.align		4
.L_929:
        /*0098*/ 	.byte	0x04, 0x17
        /*009a*/ 	.short	(.L_931 - .L_930)
.L_930:
        /*009c*/ 	.word	0x00000000
        /*00a0*/ 	.short	0x0002
        /*00a2*/ 	.short	0x0010
        /*00a4*/ 	.byte	0x00, 0xf5, 0x21, 0x00


	//----- nvinfo : EIATTR_KPARAM_INFO
	.align		4
.L_931:
        /*00a8*/ 	.byte	0x04, 0x17
        /*00aa*/ 	.short	(.L_933 - .L_932)
.L_932:
        /*00ac*/ 	.word	0x00000000
        /*00b0*/ 	.short	0x0001
        /*00b2*/ 	.short	0x0008
        /*00b4*/ 	.byte	0x00, 0xf5, 0x21, 0x00


	//----- nvinfo : EIATTR_KPARAM_INFO
	.align		4
.L_933:
        /*00b8*/ 	.byte	0x04, 0x17
        /*00ba*/ 	.short	(.L_935 - .L_934)
.L_934:
        /*00bc*/ 	.word	0x00000000
        /*00c0*/ 	.short	0x0000
        /*00c2*/ 	.short	0x0000
        /*00c4*/ 	.byte	0x00, 0xf5, 0x21, 0x00


	//----- nvinfo : EIATTR_SPARSE_MMA_MASK
	.align		4
.L_935:
        /*00c8*/ 	.byte	0x03, 0x50
        /*00ca*/ 	.short	0x0000


	//----- nvinfo : EIATTR_MAXREG_COUNT
	.align		4
        /*00cc*/ 	.byte	0x03, 0x1b
        /*00ce*/ 	.short	0x00ff


	//----- nvinfo : EIATTR_NUM_BARRIERS
	.align		4
        /*00d0*/ 	.byte	0x02, 0x4c
        /*00d2*/ 	.byte	0x01
	.zero		1


	//----- nvinfo : EIATTR_MERCURY_ISA_VERSION
	.align		4
        /*00d4*/ 	.byte	0x03, 0x5f
        /*00d6*/ 	.short	0x0101


	//----- nvinfo : EIATTR_COOP_GROUP_MASK_REGIDS
	.align		4
        /*00d8*/ 	.byte	0x04, 0x29
        /*00da*/ 	.short	(.L_937 - .L_936)


	//   ....[0]....
.L_936:
        /*00dc*/ 	.word	0xffffffff


	//   ....[1]....
        /*00e0*/ 	.word	0xffffffff


	//   ....[2]....
        /*00e4*/ 	.word	0xffffffff


	//   ....[3]....
        /*00e8*/ 	.word	0xffffffff


	//   ....[4]....
        /*00ec*/ 	.word	0xffffffff


	//   ....[5]....
        /*00f0*/ 	.word	0xffffffff


	//   ....[6]....
        /*00f4*/ 	.word	0xffffffff


	//   ....[7]....
        /*00f8*/ 	.word	0xffffffff


	//   ....[8]....
        /*00fc*/ 	.word	0xffffffff


	//   ....[9]....
        /*0100*/ 	.word	0xffffffff


	//   ....[10]....
        /*0104*/ 	.word	0xffffffff


	//   ....[11]....
        /*0108*/ 	.word	0xffffffff


	//   ....[12]....
        /*010c*/ 	.word	0xffffffff


	//   ....[13]....
        /*0110*/ 	.word	0xffffffff


	//   ....[14]....
        /*0114*/ 	.word	0xffffffff


	//   ....[15]....
        /*0118*/ 	.word	0xffffffff


	//   ....[16]....
        /*011c*/ 	.word	0xffffffff


	//   ....[17]....
        /*0120*/ 	.word	0xffffffff


	//   ....[18]....
        /*0124*/ 	.word	0xffffffff


	//   ....[19]....
        /*0128*/ 	.word	0xffffffff


	//   ....[20]....
        /*012c*/ 	.word	0xffffffff


	//   ....[21]....
        /*0130*/ 	.word	0xffffffff


	//   ....[22]....
        /*0134*/ 	.word	0xffffffff


	//   ....[23]....
        /*0138*/ 	.word	0xffffffff


	//   ....[24]....
        /*013c*/ 	.word	0xffffffff


	//   ....[25]....
        /*0140*/ 	.word	0xffffffff


	//   ....[26]....
        /*0144*/ 	.word	0xffffffff


	//   ....[27]....
        /*0148*/ 	.word	0xffffffff


	//   ....[28]....
        /*014c*/ 	.word	0xffffffff


	//   ....[29]....
        /*0150*/ 	.word	0xffffffff


	//   ....[30]....
        /*0154*/ 	.word	0xffffffff


	//   ....[31]....
        /*0158*/ 	.word	0xffffffff


	//   ....[32]....
        /*015c*/ 	.word	0xffffffff


	//   ....[33]....
        /*0160*/ 	.word	0xffffffff


	//   ....[34]....
        /*0164*/ 	.word	0xffffffff


	//   ....[35]....
        /*0168*/ 	.word	0xffffffff


	//   ....[36]....
        /*016c*/ 	.word	0xffffffff


	//   ....[37]....
        /*0170*/ 	.word	0xffffffff


	//   ....[38]....
        /*0174*/ 	.word	0xffffffff


	//   ....[39]....
        /*0178*/ 	.word	0xffffffff


	//   ....[40]....
        /*017c*/ 	.word	0xffffffff


	//   ....[41]....
        /*0180*/ 	.word	0xffffffff


	//   ....[42]....
        /*0184*/ 	.word	0xffffffff


	//   ....[43]....
        /*0188*/ 	.word	0xffffffff


	//   ....[44]....
        /*018c*/ 	.word	0xffffffff


	//   ....[45]....
        /*0190*/ 	.word	0xffffffff


	//   ....[46]....
        /*0194*/ 	.word	0xffffffff


	//   ....[47]....
        /*0198*/ 	.word	0xffffffff


	//   ....[48]....
        /*019c*/ 	.word	0xffffffff


	//   ....[49]....
        /*01a0*/ 	.word	0xffffffff


	//   ....[50]....
        /*01a4*/ 	.word	0xffffffff


	//   ....[51]....
        /*01a8*/ 	.word	0xffffffff


	//   ....[52]....
        /*01ac*/ 	.word	0xffffffff


	//   ....[53]....
        /*01b0*/ 	.word	0xffffffff


	//   ....[54]....
        /*01b4*/ 	.word	0xffffffff


	//   ....[55]....
        /*01b8*/ 	.word	0xffffffff


	//----- nvinfo : EIATTR_COOP_GROUP_INSTR_OFFSETS
	.align		4
.L_937:
        /*01bc*/ 	.byte	0x04, 0x28
        /*01be*/ 	.short	(.L_939 - .L_938)


	//   ....[0]....
.L_938:
        /*01c0*/ 	.word	0x000000b0


	//   ....[1]....
        /*01c4*/ 	.word	0x00000920


	//   ....[2]....
        /*01c8*/ 	.word	0x00000930


	//   ....[3]....
        /*01cc*/ 	.word	0x00000980


	//   ....[4]....
        /*01d0*/ 	.word	0x00000990


	//   ....[5]....
        /*01d4*/ 	.word	0x000009e0


	//   ....[6]....
        /*01d8*/ 	.word	0x000009f0


	//   ....[7]....
        /*01dc*/ 	.word	0x00000a40


	//   ....[8]....
        /*01e0*/ 	.word	0x00000a50


	//   ....[9]....
        /*01e4*/ 	.word	0x00000aa0


	//   ....[10]....
        /*01e8*/ 	.word	0x00000ab0


	//   ....[11]....
        /*01ec*/ 	.word	0x00000b70


	//   ....[12]....
        /*01f0*/ 	.word	0x00000b80


	//   ....[13]....
        /*01f4*/ 	.word	0x00000bd0


	//   ....[14]....
        /*01f8*/ 	.word	0x00000be0


	//   ....[15]....
        /*01fc*/ 	.word	0x00000c30


	//   ....[16]....
        /*0200*/ 	.word	0x00000c40


	//   ....[17]....
        /*0204*/ 	.word	0x00000c90


	//   ....[18]....
        /*0208*/ 	.word	0x00000ca0


	//   ....[19]....
        /*020c*/ 	.word	0x00000d00


	//   ....[20]....
        /*0210*/ 	.word	0x00000d20


	//   ....[21]....
        /*0214*/ 	.word	0x00000de0


	//   ....[22]....
        /*0218*/ 	.word	0x00000df0


	//   ....[23]....
        /*021c*/ 	.word	0x00000e50


	//   ....[24]....
        /*0220*/ 	.word	0x00000e60


	//   ....[25]....
        /*0224*/ 	.word	0x00000eb0


	//   ....[26]....
        /*0228*/ 	.word	0x00000ec0


	//   ....[27]....
        /*022c*/ 	.word	0x00000f20


	//   ....[28]....
        /*0230*/ 	.word	0x00000f40


	//   ....[29]....
        /*0234*/ 	.word	0x00000fb0


	//   ....[30]....
        /*0238*/ 	.word	0x00000fc0


	//   ....[31]....
        /*023c*/ 	.word	0x00001080


	//   ....[32]....
        /*0240*/ 	.word	0x00001090


	//   ....[33]....
        /*0244*/ 	.word	0x000010e0


	//   ....[34]....
        /*0248*/ 	.word	0x000010f0


	//   ....[35]....
        /*024c*/ 	.word	0x00001140


	//   ....[36]....
        /*0250*/ 	.word	0x00001150


	//   ....[37]....
        /*0254*/ 	.word	0x000011b0


	//   ....[38]....
        /*0258*/ 	.word	0x000011d0


	//   ....[39]....
        /*025c*/ 	.word	0x00001240


	//   ....[40]....
        /*0260*/ 	.word	0x00001250


	//   ....[41]....
        /*0264*/ 	.word	0x00001430


	//   ....[42]....
        /*0268*/ 	.word	0x00001470


	//   ....[43]....
        /*026c*/ 	.word	0x000014f0


	//   ....[44]....
        /*0270*/ 	.word	0x00001500


	//   ....[45]....
        /*0274*/ 	.word	0x00001550


	//   ....[46]....
        /*0278*/ 	.word	0x00001560


	//   ....[47]....
        /*027c*/ 	.word	0x000015b0


	//   ....[48]....
        /*0280*/ 	.word	0x000015c0


	//   ....[49]....
        /*0284*/ 	.word	0x00001610


	//   ....[50]....
        /*0288*/ 	.word	0x00001620


	//   ....[51]....
        /*028c*/ 	.word	0x000018d0


	//   ....[52]....
        /*0290*/ 	.word	0x00001920


	//   ....[53]....
        /*0294*/ 	.word	0x00001940


	//   ....[54]....
        /*0298*/ 	.word	0x00001960


	//   ....[55]....
        /*029c*/ 	.word	0x00001980


	//----- nvinfo : EIATTR_VRC_CTA_INIT_COUNT
	.align		4
.L_939:
        /*02a0*/ 	.byte	0x02, 0x4a
	.zero		1
	.zero		1


	//----- nvinfo : EIATTR_EXIT_INSTR_OFFSETS
	.align		4
        /*02a4*/ 	.byte	0x04, 0x1c
        /*02a6*/ 	.short	(.L_941 - .L_940)


	//   ....[0]....
.L_940:
        /*02a8*/ 	.word	0x00001f70


	//----- nvinfo : EIATTR_CRS_STACK_SIZE
	.align		4
.L_941:
        /*02ac*/ 	.byte	0x04, 0x1e
        /*02ae*/ 	.short	(.L_943 - .L_942)
.L_942:
        /*02b0*/ 	.word	0x00000000


	//----- nvinfo : EIATTR_CBANK_PARAM_SIZE
	.align		4
.L_943:
        /*02b4*/ 	.byte	0x03, 0x19
        /*02b6*/ 	.short	0x0060


	//----- nvinfo : EIATTR_PARAM_CBANK
	.align		4
        /*02b8*/ 	.byte	0x04, 0x0a
        /*02ba*/ 	.short	(.L_945 - .L_944)
	.align		4
.L_944:
        /*02bc*/ 	.word	index@(.nv.constant0._ZN4vllm3moe44grouped_topk_fused_small_expert_count_kernelI13__nv_bfloat16S2_iLNS0_11ScoringFuncE0ELi128ELb0ELi8EEEvPT_PfPT1_PKT0_llllllbd)
        /*02c0*/ 	.short	0x0380
        /*02c2*/ 	.short	0x0060


	//----- nvinfo : EIATTR_SW_WAR
	.align		4
.L_945:
        /*02c4*/ 	.byte	0x04, 0x36
        /*02c6*/ 	.short	(.L_947 - .L_946)
.L_946:
        /*02c8*/ 	.word	0x00000008
.L_947:


//--------------------- .nv.info._ZN4vllm3moe44grouped_topk_fused_small_expert_count_kernelI13__nv_bfloat16S2_iLNS0_11ScoringFuncE0ELi384ELb0ELi8EEEvPT_PfPT1_PKT0_llllllbd --------------------------
	.section	.nv.info._ZN4vllm3moe44grouped_topk_fused_small_expert_count_kernelI13__nv_bfloat16S2_iLNS0_11ScoringFuncE0ELi384ELb0ELi8EEEvPT_PfPT1_PKT0_llllllbd,"",@"SHT_CUDA_INFO"
	.sectionflags	@""
	.align	4


	//----- nvinfo : EIATTR_CUDA_API_VERSION
	.align		4
        /*0000*/ 	.byte	0x04, 0x37
        /*0002*/ 	.short	(.L_949 - .L_948)
.L_948:
        /*0004*/ 	.word	0x00000082


	//----- nvinfo : EIATTR_KPARAM_INFO
	.align		4
.L_949:
        /*0008*/ 	.byte	0x04, 0x17
        /*000a*/ 	.short	(.L_951 - .L_950)
.L_950:
        /*000c*/ 	.word	0x00000000
        /*0010*/ 	.short	0x000b
        /*0012*/ 	.short	0x0058
        /*0014*/ 	.byte	0x00, 0xf0, 0x21, 0x00


	//----- nvinfo : EIATTR_KPARAM_INFO
	.align		4
.L_951:
        /*0018*/ 	.byte	0x04, 0x17
        /*001a*/ 	.short	(.L_953 - .L_952)
.L_952:
        /*001c*/ 	.word	0x00000000
        /*0020*/ 	.short	0x000a
        /*0022*/ 	.short	0x0050
        /*0024*/ 	.byte	0x00, 0xf0, 0x05, 0x00


	//----- nvinfo : EIATTR_KPARAM_INFO
	.align		4
.L_953:
        /*0028*/ 	.byte	0x04, 0x17
        /*002a*/ 	.short	(.L_955 - .L_954)
.L_954:
        /*002c*/ 	.word	0x00000000
        /*0030*/ 	.short	0x0009
        /*0032*/ 	.short	0x0048
        /*0034*/ 	.byte	0x00, 0xf0, 0x21, 0x00


	//----- nvinfo : EIATTR_KPARAM_INFO
	.align		4
.L_955:
        /*0038*/ 	.byte	0x04, 0x17
        /*003a*/ 	.short	(.L_957 - .L_956)
.L_956:
        /*003c*/ 	.word	0x00000000
        /*0040*/ 	.short	0x0008
        /*0042*/ 	.short	0x0040
        /*0044*/ 	.byte	0x00, 0xf0, 0x21, 0x00


	//----- nvinfo : EIATTR_KPARAM_INFO
	.align		4
.L_957:
        /*0048*/ 	.byte	0x04, 0x17
        /*004a*/ 	.short	(.L_959 - .L_958)
.L_958:
        /*004c*/ 	.word	0x00000000
        /*0050*/ 	.short	0x0007
        /*0052*/ 	.short	0x0038
        /*0054*/ 	.byte	0x00, 0xf0, 0x21, 0x00


	//----- nvinfo : EIATTR_KPARAM_INFO
	.align		4
.L_959:
        /*0058*/ 	.byte	0x04, 0x17
        /*005a*/ 	.short	(.L_961 - .L_960)
.L_960:
        /*005c*/ 	.word	0x00000000
        /*0060*/ 	.short	0x0006
        /*0062*/ 	.short	0x0030
        /*0064*/ 	.byte	0x00, 0xf0, 0x21, 0x00


	//----- nvinfo : EIATTR_KPARAM_INFO
	.align		4
.L_961:
        /*0068*/ 	.byte	0x04, 0x17
        /*006a*/ 	.short	(.L_963 - .L_962)
.L_962:
        /*006c*/ 	.word	0x00000000
        /*0070*/ 	.short	0x0005
        /*0072*/ 	.short	0x0028
        /*0074*/ 	.byte	0x00, 0xf0, 0x21, 0x00


	//----- nvinfo : EIATTR_KPARAM_INFO
	.align		4
.L_963:
        /*0078*/ 	.byte	0x04, 0x17
        /*007a*/ 	.short	(.L_965 - .L_964)
.L_964:
        /*007c*/ 	.word	0x00000000
        /*0080*/ 	.short	0x0004
        /*0082*/ 	.short	0x0020
        /*0084*/ 	.byte	0x00, 0xf0, 0x21, 0x00


	//----- nvinfo : EIATTR_KPARAM_INFO
	.align		4
.L_965:
        /*0088*/ 	.byte	0x04, 0x17
        /*008a*/ 	.short	(.L_967 - .L_966)
.L_966:
        /*008c*/ 	.word	0x00000000
        /*0090*/ 	.short	0x0003
        /*0092*/ 	.short	0x0018
        /*0094*/ 	.byte	0x00, 0xf5, 0x21, 0x00


	//----- nvinfo : EIATTR_KPARAM_INFO
	.align		4
.L_967:
        /*0098*/ 	.byte	0x04, 0x17
        /*009a*/ 	.short	(.L_969 - .L_968)
.L_968:
        /*009c*/ 	.word	0x00000000
        /*00a0*/ 	.short	0x0002
        /*00a2*/ 	.short	0x0010
        /*00a4*/ 	.byte	0x00, 0xf5, 0x21, 0x00


	//----- nvinfo : EIATTR_KPARAM_INFO
	.align		4
.L_969:
        /*00a8*/ 	.byte	0x04, 0x17
        /*00aa*/ 	.short	(.L_971 - .L_970)
.L_970:
        /*00ac*/ 	.word	0x00000000
        /*00b0*/ 	.short	0x0001
        /*00b2*/ 	.short	0x0008
        /*00b4*/ 	.byte	0x00, 0xf5, 0x21, 0x00


	//----- nvinfo : EIATTR_KPARAM_INFO
	.align		4
.L_971:
        /*00b8*/ 	.byte	0x04, 0x17
        /*00ba*/ 	.short	(.L_973 - .L_972)
.L_972:
        /*00bc*/ 	.word	0x00000000
        /*00c0*/ 	.short	0x0000
        /*00c2*/ 	.short	0x0000
        /*00c4*/ 	.byte	0x00, 0xf5, 0x21, 0x00


	//----- nvinfo : EIATTR_SPARSE_MMA_MASK
	.align		4
.L_973:
        /*00c8*/ 	.byte	0x03, 0x50
        /*00ca*/ 	.short	0x0000


	//----- nvinfo : EIATTR_MAXREG_COUNT
	.align		4
        /*00cc*/ 	.byte	0x03, 0x1b
        /*00ce*/ 	.short	0x00ff


	//----- nvinfo : EIATTR_NUM_BARRIERS
	.align		4
        /*00d0*/ 	.byte	0x02, 0x4c
        /*00d2*/ 	.byte	0x01
	.zero		1


	//----- nvinfo : EIATTR_MERCURY_ISA_VERSION
	.align		4
        /*00d4*/ 	.byte	0x03, 0x5f
        /*00d6*/ 	.short	0x0101


	//----- nvinfo : EIATTR_COOP_GROUP_MASK_REGIDS
	.align		4
        /*00d8*/ 	.byte	0x04, 0x29
        /*00da*/ 	.short	(.L_975 - .L_974)


	//   ....[0]....
.L_974:
        /*00dc*/ 	.word	0xffffffff


	//   ....[1]....
        /*00e0*/ 	.word	0xffffffff


	//   ....[2]....
        /*00e4*/ 	.word	0xffffffff


	//   ....[3]....
        /*00e8*/ 	.word	0xffffffff


	//   ....[4]....
        /*00ec*/ 	.word	0xffffffff


	//   ....[5]....
        /*00f0*/ 	.word	0xffffffff


	//   ....[6]....
        /*00f4*/ 	.word	0xffffffff


	//   ....[7]....
        /*00f8*/ 	.word	0xffffffff


	//   ....[8]....
        /*00fc*/ 	.word	0xffffffff


	//   ....[9]....
        /*0100*/ 	.word	0xffffffff


	//   ....[10]....
        /*0104*/ 	.word	0xffffffff


	//   ....[11]....
        /*0108*/ 	.word	0xffffffff


	//   ....[12]....
        /*010c*/ 	.word	0xffffffff


	//   ....[13]....
        /*0110*/ 	.word	0xffffffff


	//   ....[14]....
        /*0114*/ 	.word	0xffffffff


	//   ....[15]....
        /*0118*/ 	.word	0xffffffff


	//   ....[16]....
        /*011c*/ 	.word	0xffffffff


	//   ....[17]....
        /*0120*/ 	.word	0xffffffff


	//   ....[18]....
        /*0124*/ 	.word	0xffffffff


	//   ....[19]....
        /*0128*/ 	.word	0xffffffff


	//   ....[20]....
        /*012c*/ 	.word	0xffffffff


	//   ....[21]....
        /*0130*/ 	.word	0xffffffff


	//   ....[22]....
        /*0134*/ 	.word	0xffffffff


	//   ....[23]....
        /*0138*/ 	.word	0xffffffff


	//   ....[24]....
        /*013c*/ 	.word	0xffffffff


	//   ....[25]....
        /*0140*/ 	.word	0xffffffff


	//   ....[26]....
        /*0144*/ 	.word	0xffffffff


	//   ....[27]....
        /*0148*/ 	.word	0xffffffff


	//   ....[28]....
        /*014c*/ 	.word	0xffffffff


	//   ....[29]....
        /*0150*/ 	.word	0xffffffff


	//   ....[30]....
        /*0154*/ 	.word	0xffffffff


	//   ....[31]....
        /*0158*/ 	.word	0xffffffff


	//   ....[32]....
        /*015c*/ 	.word	0xffffffff


	//   ....[33]....
        /*0160*/ 	.word	0xffffffff


	//   ....[34]....
        /*0164*/ 	.word	0xffffffff


	//   ....[35]....
        /*0168*/ 	.word	0xffffffff


	//   ....[36]....
        /*016c*/ 	.word	0xffffffff


	//   ....[37]....
        /*0170*/ 	.word	0xffffffff


	//   ....[38]....
        /*0174*/ 	.word	0xffffffff


	//   ....[39]....
        /*0178*/ 	.word	0xffffffff


	//   ....[40]....
        /*017c*/ 	.word	0xffffffff


	//   ....[41]....
        /*0180*/ 	.word	0xffffffff


	//   ....[42]....
        /*0184*/ 	.word	0xffffffff


	//   ....[43]....
        /*0188*/ 	.word	0xffffffff


	//   ....[44]....
        /*018c*/ 	.word	0xffffffff


	//   ....[45]....
        /*0190*/ 	.word	0xffffffff


	//   ....[46]....
        /*0194*/ 	.word	0xffffffff


	//   ....[47]....
        /*0198*/ 	.word	0xffffffff


	//   ....[48]....
        /*019c*/ 	.word	0xffffffff


	//   ....[49]....
        /*01a0*/ 	.word	0xffffffff


	//   ....[50]....
        /*01a4*/ 	.word	0xffffffff


	//   ....[51]....
        /*01a8*/ 	.word	0xffffffff


	//   ....[52]....
        /*01ac*/ 	.word	0xffffffff


	//   ....[53]....
        /*01b0*/ 	.word	0xffffffff


	//   ....[54]....
        /*01b4*/ 	.word	0xffffffff


	//   ....[55]....
        /*01b8*/ 	.word	0xffffffff


	//   ....[56]....
        /*01bc*/ 	.word	0xffffffff


	//   ....[57]....
        /*01c0*/ 	.word	0xffffffff


	//   ....[58]....
        /*01c4*/ 	.word	0xffffffff


	//   ....[59]....
        /*01c8*/ 	.word	0xffffffff


	//   ....[60]....
        /*01cc*/ 	.word	0xffffffff


	//   ....[61]....
        /*01d0*/ 	.word	0xffffffff


	//   ....[62]....
        /*01d4*/ 	.word	0xffffffff


	//   ....[63]....
        /*01d8*/ 	.word	0xffffffff


	//   ....[64]....
        /*01dc*/ 	.word	0xffffffff


	//   ....[65]....
        /*01e0*/ 	.word	0xffffffff


	//   ....[66]....
        /*01e4*/ 	.word	0xffffffff


	//   ....[67]....
        /*01e8*/ 	.word	0xffffffff


	//   ....[68]....
        /*01ec*/ 	.word	0xffffffff


	//   ....[69]....
        /*01f0*/ 	.word	0xffffffff


	//   ....[70]....
        /*01f4*/ 	.word	0xffffffff


	//   ....[71]....
        /*01f8*/ 	.word	0xffffffff


	//   ....[72]....
        /*01fc*/ 	.word	0xffffffff


	//   ....[73]....
        /*0200*/ 	.word	0xffffffff


	//   ....[74]....
        /*0204*/ 	.word	0xffffffff


	//   ....[75]....
        /*0208*/ 	.word	0xffffffff


	//   ....[76]....
        /*020c*/ 	.word	0xffffffff


	//   ....[77]....
        /*0210*/ 	.word	0xffffffff


	//   ....[78]....
        /*0214*/ 	.word	0xffffffff


	//   ....[79]....
        /*0218*/ 	.word	0xffffffff


	//   ....[80]....
        /*021c*/ 	.word	0xffffffff


	//   ....[81]....
        /*0220*/ 	.word	0xffffffff


	//   ....[82]....
        /*0224*/ 	.word	0xffffffff


	//   ....[83]....
        /*0228*/ 	.word	0xffffffff


	//   ....[84]....
        /*022c*/ 	.word	0xffffffff


	//   ....[85]....
        /*0230*/ 	.word	0xffffffff


	//----- nvinfo : EIATTR_COOP_GROUP_INSTR_OFFSETS
	.align		4
.L_975:
        /*0234*/ 	.byte	0x04, 0x28
        /*0236*/ 	.short	(.L_977 - .L_976)


	//   ....[0]....
.L_976:
        /*0238*/ 	.word	0x000000b0


	//   ....[1]....
        /*023c*/ 	.word	0x000009d0


	//   ....[2]....
        /*0240*/ 	.word	0x000009e0


	//   ....[3]....
        /*0244*/ 	.word	0x00000a30


	//   ....[4]....
        /*0248*/ 	.word	0x00000a40


	//   ....[5]....
        /*024c*/ 	.word	0x00000a90


	//   ....[6]....
        /*0250*/ 	.word	0x00000aa0


	//   ....[7]....
        /*0254*/ 	.word	0x00000af0


	//   ....[8]....
        /*0258*/ 	.word	0x00000b00


	//   ....[9]....
        /*025c*/ 	.word	0x00000b60


	//   ....[10]....
        /*0260*/ 	.word	0x00000b90


	//   ....[11]....
        /*0264*/ 	.word	0x00000c40


	//   ....[12]....
        /*0268*/ 	.word	0x00000c50


	//   ....[13]....
        /*026c*/ 	.word	0x00000ca0


	//   ....[14]....
        /*0270*/ 	.word	0x00000cb0


	//   ....[15]....
        /*0274*/ 	.word	0x00000d00


	//   ....[16]....
        /*0278*/ 	.word	0x00000d10


	//   ....[17]....
        /*027c*/ 	.word	0x00000d60


	//   ....[18]....
        /*0280*/ 	.word	0x00000d70


	//   ....[19]....
        /*0284*/ 	.word	0x00000dd0


	//   ....[20]....
        /*0288*/ 	.word	0x00000e00


	//   ....[21]....
        /*028c*/ 	.word	0x00001000


	//   ....[22]....
        /*0290*/ 	.word	0x00001010


	//   ....[23]....
        /*0294*/ 	.word	0x00001060


	//   ....[24]....
        /*0298*/ 	.word	0x00001070


	//   ....[25]....
        /*029c*/ 	.word	0x000010c0


	//   ....[26]....
        /*02a0*/ 	.word	0x000010d0


	//   ....[27]....
        /*02a4*/ 	.word	0x00001120


	//   ....[28]....
        /*02a8*/ 	.word	0x00001130


	//   ....[29]....
        /*02ac*/ 	.word	0x00001180


	//   ....[30]....
        /*02b0*/ 	.word	0x00001190


	//   ....[31]....
        /*02b4*/ 	.word	0x00001780


	//   ....[32]....
        /*02b8*/ 	.word	0x00001790


	//   ....[33]....
        /*02bc*/ 	.word	0x000017e0


	//   ....[34]....
        /*02c0*/ 	.word	0x000017f0


	//   ....[35]....
        /*02c4*/ 	.word	0x00001840


	//   ....[36]....
        /*02c8*/ 	.word	0x00001850


	//   ....[37]....
        /*02cc*/ 	.word	0x000018a0


	//   ....[38]....
        /*02d0*/ 	.word	0x000018b0


	//   ....[39]....
        /*02d4*/ 	.word	0x00001900


	//   ....[40]....
        /*02d8*/ 	.word	0x00001910


	//   ....[41]....
        /*02dc*/ 	.word	0x000019a0


	//   ....[42]....
        /*02e0*/ 	.word	0x000019b0


	//   ....[43]....
        /*02e4*/ 	.word	0x00001a00


	//   ....[44]....
        /*02e8*/ 	.word	0x00001a10


	//   ....[45]....
        /*02ec*/ 	.word	0x00001a60


	//   ....[46]....
        /*02f0*/ 	.word	0x00001a70


	//   ....[47]....
        /*02f4*/ 	.word	0x00001ac0


	//   ....[48]....
        /*02f8*/ 	.word	0x00001ad0


	//   ....[49]....
        /*02fc*/ 	.word	0x00001b20


	//   ....[50]....
        /*0300*/ 	.word	0x00001b30


	//   ....[51]....
        /*0304*/ 	.word	0x00001be0


	//   ....[52]....
        /*0308*/ 	.word	0x00001bf0


	//   ....[53]....
        /*030c*/ 	.word	0x00001c40


	//   ....[54]....
        /*0310*/ 	.word	0x00001c50


	//   ....[55]....
        /*0314*/ 	.word	0x00001ca0


	//   ....[56]....
        /*0318*/ 	.word	0x00001cb0


	//   ....[57]....
        /*031c*/ 	.word	0x00001d00


	//   ....[58]....
        /*0320*/ 	.word	0x00001d10


	//   ....[59]....
        /*0324*/ 	.word	0x00001d60


	//   ....[60]....
        /*0328*/ 	.word	0x00001d70


	//   ....[61]....
        /*032c*/ 	.word	0x00001e00


	//   ....[62]....
        /*0330*/ 	.word	0x00001e10


	//   ....[63]....
        /*0334*/ 	.word	0x00001e60


	//   ....[64]....
        /*0338*/ 	.word	0x00001e70


	//   ....[65]....
        /*033c*/ 	.word	0x00001ec0


	//   ....[66]....
        /*0340*/ 	.word	0x00001ed0


	//   ....[67]....
        /*0344*/ 	.word	0x00001f30


	//   ....[68]....
        /*0348*/ 	.word	0x00001f40


	//   ....[69]....
        /*034c*/ 	.word	0x00001fb0


	//   ....[70]....
        /*0350*/ 	.word	0x00001fd0


	//   ....[71]....
        /*0354*/ 	.word	0x00002250


	//   ....[72]....
        /*0358*/ 	.word	0x00002260


	//   ....[73]....
        /*035c*/ 	.word	0x000022b0


	//   ....[74]....
        /*0360*/ 	.word	0x000022c0


	//   ....[75]....
        /*0364*/ 	.word	0x00002310


	//   ....[76]....
        /*0368*/ 	.word	0x00002320


	//   ....[77]....
        /*036c*/ 	.word	0x00002370


	//   ....[78]....
        /*0370*/ 	.word	0x00002380


	//   ....[79]....
        /*0374*/ 	.word	0x000023d0


	//   ....[80]....
        /*0378*/ 	.word	0x000023e0


	//   ....[81]....
        /*037c*/ 	.word	0x00002720


	//   ....[82]....
        /*0380*/ 	.word	0x00002770


	//   ....[83]....
        /*0384*/ 	.word	0x00002790


	//   ....[84]....
        /*0388*/ 	.word	0x000027b0


	//   ....[85]....
        /*038c*/ 	.word	0x000027d0


	//----- nvinfo : EIATTR_VRC_CTA_INIT_COUNT
	.align		4
.L_977:
        /*0390*/ 	.byte	0x02, 0x4a
	.zero		1
	.zero		1


	//----- nvinfo : EIATTR_EXIT_INSTR_OFFSETS
	.align		4
        /*0394*/ 	.byte	0x04, 0x1c
        /*0396*/ 	.short	(.L_979 - .L_978)


	//   ....[0]....
.L_978:
        /*0398*/ 	.word	0x00002dc0


	//----- nvinfo : EIATTR_CRS_STACK_SIZE
	.align		4
.L_979:
        /*039c*/ 	.byte	0x04, 0x1e
        /*039e*/ 	.short	(.L_981 - .L_980)
.L_980:
        /*03a0*/ 	.word	0x00000000


	//----- nvinfo : EIATTR_CBANK_PARAM_SIZE
	.align		4
.L_981:
        /*03a4*/ 	.byte	0x03, 0x19
        /*03a6*/ 	.short	0x0060


	//----- nvinfo : EIATTR_PARAM_CBANK
	.align		4
        /*03a8*/ 	.byte	0x04, 0x0a
        /*03aa*/ 	.short	(.L_983 - .L_982)
	.align		4
.L_982:
        /*03ac*/ 	.word	index@(.nv.constant0._ZN4vllm3moe44grouped_topk_fused_small_expert_count_kernelI13__nv_bfloat16S2_iLNS0_11ScoringFuncE0ELi384ELb0ELi8EEEvPT_PfPT1_PKT0_llllllbd)
        /*03b0*/ 	.short	0x0380
        /*03b2*/ 	.short	0x0060


	//----- nvinfo : EIATTR_SW_WAR
	.align		4
.L_983:
        /*03b4*/ 	.byte	0x04, 0x36
        /*03b6*/ 	.short	(.L_985 - .L_984)
.L_984:
        /*03b8*/ 	.word	0x00000008
.L_985:


//--------------------- .nv.info._ZN4vllm3moe44grouped_topk_fused_small_expert_count_kernelI13__nv_bfloat16S2_iLNS0_11ScoringFuncE0ELi512ELb0ELi8EEEvPT_PfPT1_PKT0_llllllbd --------------------------
	.section	.nv.info._ZN4vllm3moe44grouped_topk_fused_small_expert_count_kernelI13__nv_bfloat16S2_iLNS0_11ScoringFuncE0ELi512ELb0ELi8EEEvPT_PfPT1_PKT0_llllllbd,"",@"SHT_CUDA_INFO"
	.sectionflags	@""
	.align	4


	//----- nvinfo : EIATTR_CUDA_API_VERSION
	.align		4
        /*0000*/ 	.byte	0x04, 0x37
        /*0002*/ 	.short	(.L_987 - .L_986)
.L_986:
        /*0004*/ 	.word	0x00000082


	//----- nvinfo : EIATTR_KPARAM_INFO
	.align		4
.L_987:
        /*0008*/ 	.byte	0x04, 0x17
        /*000a*/ 	.short	(.L_989 - .L_988)
.L_988:
        /*000c*/ 	.word	0x00000000
        /*0010*/ 	.short	0x000b
        /*0012*/ 	.short	0x0058
        /*0014*/ 	.byte	0x00, 0xf0, 0x21, 0x00


	//----- nvinfo : EIATTR_KPARAM_INFO
	.align		4
.L_989:
        /*0018*/ 	.byte	0x04, 0x17
        /*001a*/ 	.short	(.L_991 - .L_990)
.L_990:
        /*001c*/ 	.word	0x00000000
        /*0020*/ 	.short	0x000a
        /*0022*/ 	.short	0x0050
        /*0024*/ 	.byte	0x00, 0xf0, 0x05, 0x00


	//----- nvinfo : EIATTR_KPARAM_INFO
	.align		4
.L_991:
        /*0028*/ 	.byte	0x04, 0x17
        /*002a*/ 	.short	(.L_993 - .L_992)
.L_992:
        /*002c*/ 	.word	0x00000000
        /*0030*/ 	.short	0x0009
        /*0032*/ 	.short	0x0048
        /*0034*/ 	.byte	0x00, 0xf0, 0x21, 0x00


	//----- nvinfo : EIATTR_KPARAM_INFO
	.align		4
.L_993:
        /*0038*/ 	.byte	0x04, 0x17
        /*003a*/ 	.short	(.L_995 - .L_994)
.L_994:
        /*003c*/ 	.word	0x00000000
        /*0040*/ 	.short	0x0008
        /*0042*/ 	.short	0x0040
        /*0044*/ 	.byte	0x00, 0xf0, 0x21, 0x00


	//----- nvinfo : EIATTR_KPARAM_INFO
	.align		4
.L_995:
        /*0048*/ 	.byte	0x04, 0x17
        /*004a*/ 	.short	(.L_997 - .L_996)
.L_996:
        /*004c*/ 	.word	0x00000000
        /*0050*/ 	.short	0x0007
        /*0052*/ 	.short	0x0038
        /*0054*/ 	.byte	0x00, 0xf0, 0x21, 0x00


	//----- nvinfo : EIATTR_KPARAM_INFO
	.align		4
.L_997:
        /*0058*/ 	.byte	0x04, 0x17
        /*005a*/ 	.short	(.L_999 - .L_998)
.L_998:
        /*005c*/ 	.word	0x00000000
        /*0060*/ 	.short	0x0006
        /*0062*/ 	.short	0x0030
        /*0064*/ 	.byte	0x00, 0xf0, 0x21, 0x00


	//----- nvinfo : EIATTR_KPARAM_INFO
	.align		4
.L_999:
        /*0068*/ 	.byte	0x04, 0x17
        /*006a*/ 	.short	(.L_1001 - .L_1000)
.L_1000:
        /*006c*/ 	.word	0x00000000
        /*0070*/ 	.short	0x0005
        /*0072*/ 	.short	0x0028
        /*0074*/ 	.byte	0x00, 0xf0, 0x21, 0x00


	//----- nvinfo : EIATTR_KPARAM_INFO
	.align		4
.L_1001:
        /*0078*/ 	.byte	0x04, 0x17
        /*007a*/ 	.short	(.L_1003 - .L_1002)
.L_1002:
        /*007c*/ 	.word	0x00000000
        /*0080*/ 	.short	0x0004
        /*0082*/ 	.short	0x0020
        /*0084*/ 	.byte	0x00, 0xf0, 0x21, 0x00


	//----- nvinfo : EIATTR_KPARAM_INFO
	.align		4
.L_1003:
        /*0088*/ 	.byte	0x04, 0x17
        /*008a*/ 	.short	(.L_1005 - .L_1004)
.L_1004:
        /*008c*/ 	.word	0x00000000
        /*0090*/ 	.short	0x0003
        /*0092*/ 	.short	0x0018
        /*0094*/ 	.byte	0x00, 0xf5, 0x21, 0x00


	//----- nvinfo : EIATTR_KPARAM_INFO
	.align		4
.L_1005:
        /*0098*/ 	.byte	0x04, 0x17
        /*009a*/ 	.short	(.L_1007 - .L_1006)
.L_1006:
        /*009c*/ 	.word	0x00000000
        /*00a0*/ 	.short	0x0002
        /*00a2*/ 	.short	0x0010
        /*00a4*/ 	.byte	0x00, 0xf5, 0x21, 0x00


	//----- nvinfo : EIATTR_KPARAM_INFO
	.align		4
.L_1007:
        /*00a8*/ 	.byte	0x04, 0x17
        /*00aa*/ 	.short	(.L_1009 - .L_1008)
.L_1008:
        /*00ac*/ 	.word	0x00000000
        /*00b0*/ 	.short	0x0001
        /*00b2*/ 	.short	0x0008
        /*00b4*/ 	.byte	0x00, 0xf5, 0x21, 0x00


	//----- nvinfo : EIATTR_KPARAM_INFO
	.align		4
.L_1009:
        /*00b8*/ 	.byte	0x04, 0x17
        /*00ba*/ 	.short	(.L_1011 - .L_1010)
.L_1010:
        /*00bc*/ 	.word	0x00000000
        /*00c0*/ 	.short	0x0000
        /*00c2*/ 	.short	0x0000
        /*00c4*/ 	.byte	0x00, 0xf5, 0x21, 0x00


	//----- nvinfo : EIATTR_SPARSE_MMA_MASK
	.align		4
.L_1011:
        /*00c8*/ 	.byte	0x03, 0x50
        /*00ca*/ 	.short	0x0000


	//----- nvinfo : EIATTR_MAXREG_COUNT
	.align		4
        /*00cc*/ 	.byte	0x03, 0x1b
        /*00ce*/ 	.short	0x00ff


	//----- nvinfo : EIATTR_NUM_BARRIERS
	.align		4
        /*00d0*/ 	.byte	0x02, 0x4c
        /*00d2*/ 	.byte	0x01
	.zero		1


	//----- nvinfo : EIATTR_MERCURY_ISA_VERSION
	.align		4
        /*00d4*/ 	.byte	0x03, 0x5f
        /*00d6*/ 	.short	0x0101


	//----- nvinfo : EIATTR_COOP_GROUP_MASK_REGIDS
	.align		4
        /*00d8*/ 	.byte	0x04, 0x29
        /*00da*/ 	.short	(.L_1013 - .L_1012)


	//   ....[0]....
.L_1012:
        /*00dc*/ 	.word	0xffffffff


	//   ....[1]....
        /*00e0*/ 	.word	0xffffffff


	//   ....[2]....
        /*00e4*/ 	.word	0xffffffff


	//   ....[3]....
        /*00e8*/ 	.word	0xffffffff


	//   ....[4]....
        /*00ec*/ 	.word	0xffffffff


	//   ....[5]....
        /*00f0*/ 	.word	0xffffffff


	//   ....[6]....
        /*00f4*/ 	.word	0xffffffff


	//   ....[7]....
        /*00f8*/ 	.word	0xffffffff


	//   ....[8]....
        /*00fc*/ 	.word	0xffffffff


	//   ....[9]....
        /*0100*/ 	.word	0xffffffff


	//   ....[10]....
        /*0104*/ 	.word	0xffffffff


	//   ....[11]....
        /*0108*/ 	.word	0xffffffff


	//   ....[12]....
        /*010c*/ 	.word	0xffffffff


	//   ....[13]....
        /*0110*/ 	.word	0xffffffff


	//   ....[14]....
        /*0114*/ 	.word	0xffffffff


	//   ....[15]....
        /*0118*/ 	.word	0xffffffff


	//   ....[16]....
        /*011c*/ 	.word	0xffffffff


	//   ....[17]....
        /*0120*/ 	.word	0xffffffff


	//   ....[18]....
        /*0124*/ 	.word	0xffffffff


	//   ....[19]....
        /*0128*/ 	.word	0xffffffff


	//   ....[20]....
        /*012c*/ 	.word	0xffffffff


	//   ....[21]....
        /*0130*/ 	.word	0xffffffff


	//   ....[22]....
        /*0134*/ 	.word	0xffffffff


	//   ....[23]....
        /*0138*/ 	.word	0xffffffff


	//   ....[24]....
        /*013c*/ 	.word	0xffffffff


	//   ....[25]....
        /*0140*/ 	.word	0xffffffff


	//   ....[26]....
        /*0144*/ 	.word	0xffffffff


	//   ....[27]....
        /*0148*/ 	.word	0xffffffff


	//   ....[28]....
        /*014c*/ 	.word	0xffffffff


	//   ....[29]....
        /*0150*/ 	.word	0xffffffff


	//   ....[30]....
        /*0154*/ 	.word	0xffffffff


	//   ....[31]....
        /*0158*/ 	.word	0xffffffff


	//   ....[32]....
        /*015c*/ 	.word	0xffffffff


	//   ....[33]....
        /*0160*/ 	.word	0xffffffff


	//   ....[34]....
        /*0164*/ 	.word	0xffffffff


	//   ....[35]....
        /*0168*/ 	.word	0xffffffff


	//   ....[36]....
        /*016c*/ 	.word	0xffffffff


	//   ....[37]....
        /*0170*/ 	.word	0xffffffff


	//   ....[38]....
        /*0174*/ 	.word	0xffffffff


	//   ....[39]....
        /*0178*/ 	.word	0xffffffff


	//   ....[40]....
        /*017c*/ 	.word	0xffffffff


	//   ....[41]....
        /*0180*/ 	.word	0xffffffff


	//   ....[42]....
        /*0184*/ 	.word	0xffffffff


	//   ....[43]....
        /*0188*/ 	.word	0xffffffff


	//   ....[44]....
        /*018c*/ 	.word	0xffffffff


	//   ....[45]....
        /*0190*/ 	.word	0xffffffff


	//   ....[46]....
        /*0194*/ 	.word	0xffffffff


	//   ....[47]....
        /*0198*/ 	.word	0xffffffff


	//   ....[48]....
        /*019c*/ 	.word	0xffffffff


	//   ....[49]....
        /*01a0*/ 	.word	0xffffffff


	//   ....[50]....
        /*01a4*/ 	.word	0xffffffff


	//   ....[51]....
        /*01a8*/ 	.word	0xffffffff


	//   ....[52]....
        /*01ac*/ 	.word	0xffffffff


	//   ....[53]....
        /*01b0*/ 	.word	0xffffffff


	//   ....[54]....
        /*01b4*/ 	.word	0xffffffff


	//   ....[55]....
        /*01b8*/ 	.word	0xffffffff


	//   ....[56]....
        /*01bc*/ 	.word	0xffffffff


	//   ....[57]....
        /*01c0*/ 	.word	0xffffffff


	//   ....[58]....
        /*01c4*/ 	.word	0xffffffff


	//   ....[59]....
        /*01c8*/ 	.word	0xffffffff


	//   ....[60]....
        /*01cc*/ 	.word	0xffffffff


	//   ....[61]....
        /*01d0*/ 	.word	0xffffffff


	//   ....[62]....
        /*01d4*/ 	.word	0xffffffff


	//   ....[63]....
        /*01d8*/ 	.word	0xffffffff


	//   ....[64]....
        /*01dc*/ 	.word	0xffffffff


	//   ....[65]....
        /*01e0*/ 	.word	0xffffffff


	//   ....[66]....
        /*01e4*/ 	.word	0xffffffff


	//   ....[67]....
        /*01e8*/ 	.word	0xffffffff


	//   ....[68]....
        /*01ec*/ 	.word	0xffffffff


	//   ....[69]....
        /*01f0*/ 	.word	0xffffffff


	//   ....[70]....
        /*01f4*/ 	.word	0xffffffff


	//   ....[71]....
        /*01f8*/ 	.word	0xffffffff


	//   ....[72]....
        /*01fc*/ 	.word	0xffffffff


	//   ....[73]....
        /*0200*/ 	.word	0xffffffff


	//   ....[74]....
        /*0204*/ 	.word	0xffffffff


	//   ....[75]....
        /*0208*/ 	.word	0xffffffff


	//   ....[76]....
        /*020c*/ 	.word	0xffffffff


	//   ....[77]....
        /*0210*/ 	.word	0xffffffff


	//   ....[78]....
        /*0214*/ 	.word	0xffffffff


	//   ....[79]....
        /*0218*/ 	.word	0xffffffff


	//   ....[80]....
        /*021c*/ 	.word	0xffffffff


	//   ....[81]....
        /*0220*/ 	.word	0xffffffff


	//   ....[82]....
        /*0224*/ 	.word	0xffffffff


	//   ....[83]....
        /*0228*/ 	.word	0xffffffff


	//   ....[84]....
        /*022c*/ 	.word	0xffffffff


	//   ....[85]....
        /*0230*/ 	.word	0xffffffff


	//----- nvinfo : EIATTR_COOP_GROUP_INSTR_OFFSETS
	.align		4
.L_1013:
        /*0234*/ 	.byte	0x04, 0x28
        /*0236*/ 	.short	(.L_1015 - .L_1014)


	//   ....[0]....
.L_1014:
        /*0238*/ 	.word	0x000000b0


	//   ....[1]....
        /*023c*/ 	.word	0x000009d0


	//   ....[2]....
        /*0240*/ 	.word	0x000009e0


	//   ....[3]....
        /*0244*/ 	.word	0x00000a30


	//   ....[4]....
        /*0248*/ 	.word	0x00000a40


	//   ....[5]....
        /*024c*/ 	.word	0x00000a90


	//   ....[6]....
        /*0250*/ 	.word	0x00000aa0


	//   ....[7]....
        /*0254*/ 	.word	0x00000af0


	//   ....[8]....
        /*0258*/ 	.word	0x00000b00


	//   ....[9]....
        /*025c*/ 	.word	0x00000b60


	//   ....[10]....
        /*0260*/ 	.word	0x00000b90


	//   ....[11]....
        /*0264*/ 	.word	0x00000c40


	//   ....[12]....
        /*0268*/ 	.word	0x00000c50


	//   ....[13]....
        /*026c*/ 	.word	0x00000ca0


	//   ....[14]....
        /*0270*/ 	.word	0x00000cb0


	//   ....[15]....
        /*0274*/ 	.word	0x00000d00


	//   ....[16]....
        /*0278*/ 	.word	0x00000d10


	//   ....[17]....
        /*027c*/ 	.word	0x00000d60


	//   ....[18]....
        /*0280*/ 	.word	0x00000d70


	//   ....[19]....
        /*0284*/ 	.word	0x00000dd0


	//   ....[20]....
        /*0288*/ 	.word	0x00000e00


	//   ....[21]....
        /*028c*/ 	.word	0x00001000


	//   ....[22]....
        /*0290*/ 	.word	0x00001010


	//   ....[23]....
        /*0294*/ 	.word	0x00001060


	//   ....[24]....
        /*0298*/ 	.word	0x00001070


	//   ....[25]....
        /*029c*/ 	.word	0x000010c0


	//   ....[26]....
        /*02a0*/ 	.word	0x000010d0


	//   ....[27]....
        /*02a4*/ 	.word	0x00001120


	//   ....[28]....
        /*02a8*/ 	.word	0x00001130


	//   ....[29]....
        /*02ac*/ 	.word	0x00001180


	//   ....[30]....
        /*02b0*/ 	.word	0x00001190


	//   ....[31]....
        /*02b4*/ 	.word	0x00001710


	//   ....[32]....
        /*02b8*/ 	.word	0x00001720


	//   ....[33]....
        /*02bc*/ 	.word	0x00001770


	//   ....[34]....
        /*02c0*/ 	.word	0x00001780


	//   ....[35]....
        /*02c4*/ 	.word	0x000017d0


	//   ....[36]....
        /*02c8*/ 	.word	0x000017e0


	//   ....[37]....
        /*02cc*/ 	.word	0x00001830


	//   ....[38]....
        /*02d0*/ 	.word	0x00001840


	//   ....[39]....
        /*02d4*/ 	.word	0x00001890


	//   ....[40]....
        /*02d8*/ 	.word	0x000018a0


	//   ....[41]....
        /*02dc*/ 	.word	0x00001930


	//   ....[42]....
        /*02e0*/ 	.word	0x00001940


	//   ....[43]....
        /*02e4*/ 	.word	0x00001990


	//   ....[44]....
        /*02e8*/ 	.word	0x000019a0


	//   ....[45]....
        /*02ec*/ 	.word	0x000019f0


	//   ....[46]....
        /*02f0*/ 	.word	0x00001a00


	//   ....[47]....
        /*02f4*/ 	.word	0x00001a50


	//   ....[48]....
        /*02f8*/ 	.word	0x00001a60


	//   ....[49]....
        /*02fc*/ 	.word	0x00001ab0


	//   ....[50]....
        /*0300*/ 	.word	0x00001ac0


	//   ....[51]....
        /*0304*/ 	.word	0x00001b60


	//   ....[52]....
        /*0308*/ 	.word	0x00001b70


	//   ....[53]....
        /*030c*/ 	.word	0x00001bc0


	//   ....[54]....
        /*0310*/ 	.word	0x00001bd0


	//   ....[55]....
        /*0314*/ 	.word	0x00001c20


	//   ....[56]....
        /*0318*/ 	.word	0x00001c30


	//   ....[57]....
        /*031c*/ 	.word	0x00001c80


	//   ....[58]....
        /*0320*/ 	.word	0x00001c90


	//   ....[59]....
        /*0324*/ 	.word	0x00001ce0


	//   ....[60]....
        /*0328*/ 	.word	0x00001cf0


	//   ....[61]....
        /*032c*/ 	.word	0x00001d80


	//   ....[62]....
        /*0330*/ 	.word	0x00001d90


	//   ....[63]....
        /*0334*/ 	.word	0x00001de0


	//   ....[64]....
        /*0338*/ 	.word	0x00001df0


	//   ....[65]....
        /*033c*/ 	.word	0x00001e40


	//   ....[66]....
        /*0340*/ 	.word	0x00001e50


	//   ....[67]....
        /*0344*/ 	.word	0x00001eb0


	//   ....[68]....
        /*0348*/ 	.word	0x00001ec0


	//   ....[69]....
        /*034c*/ 	.word	0x00001f30


	//   ....[70]....
        /*0350*/ 	.word	0x00001f60


	//   ....[71]....
        /*0354*/ 	.word	0x000021d0


	//   ....[72]....
        /*0358*/ 	.word	0x000021f0


	//   ....[73]....
        /*035c*/ 	.word	0x00002240


	//   ....[74]....
        /*0360*/ 	.word	0x00002250


	//   ....[75]....
        /*0364*/ 	.word	0x000022a0


	//   ....[76]....
        /*0368*/ 	.word	0x000022b0


	//   ....[77]....
        /*036c*/ 	.word	0x00002300


	//   ....[78]....
        /*0370*/ 	.word	0x00002310


	//   ....[79]....
        /*0374*/ 	.word	0x00002360


	//   ....[80]....
        /*0378*/ 	.word	0x00002370


	//   ....[81]....
        /*037c*/ 	.word	0x00002680


	//   ....[82]....
        /*0380*/ 	.word	0x000026d0


	//   ....[83]....
        /*0384*/ 	.word	0x000026f0


	//   ....[84]....
        /*0388*/ 	.word	0x00002710


	//   ....[85]....
        /*038c*/ 	.word	0x00002730


	//----- nvinfo : EIATTR_VRC_CTA_INIT_COUNT
	.align		4
.L_1015:
        /*0390*/ 	.byte	0x02, 0x4a
	.zero		1
	.zero		1


	//----- nvinfo : EIATTR_EXIT_INSTR_OFFSETS
	.align		4
        /*0394*/ 	.byte	0x04, 0x1c
        /*0396*/ 	.short	(.L_1017 - .L_1016)


	//   ....[0]....
.L_1016:
        /*0398*/ 	.word	0x00002d20


	//----- nvinfo : EIATTR_CRS_STACK_SIZE
	.align		4
.L_1017:
        /*039c*/ 	.byte	0x04, 0x1e
        /*039e*/ 	.short	(.L_1019 - .L_1018)
.L_1018:
        /*03a0*/ 	.word	0x00000000


	//----- nvinfo : EIATTR_CBANK_PARAM_SIZE
	.align		4
.L_1019:
        /*03a4*/ 	.byte	0x03, 0x19
        /*03a6*/ 	.short	0x0060


	//----- nvinfo : EIATTR_PARAM_CBANK
	.align		4
        /*03a8*/ 	.byte	0x04, 0x0a
        /*03aa*/ 	.short	(.L_1021 - .L_1020)
	.align		4
.L_1020:
        /*03ac*/ 	.word	index@(.nv.constant0._ZN4vllm3moe44grouped_topk_fused_small_expert_count_kernelI13__nv_bfloat16S2_iLNS0_11ScoringFuncE0ELi512ELb0ELi8EEEvPT_PfPT1_PKT0_llllllbd)
        /*03b0*/ 	.short	0x0380
        /*03b2*/ 	.short	0x0060


	//----- nvinfo : EIATTR_SW_WAR
	.align		4
.L_1021:
        /*03b4*/ 	.byte	0x04, 0x36
        /*03b6*/ 	.short	(.L_1023 - .L_1022)
.L_1022:
        /*03b8*/ 	.word	0x00000008
.L_1023:


//--------------------- .nv.info._ZN4vllm3moe44grouped_topk_fused_small_expert_count_kernelI13__nv_bfloat16S2_iLNS0_11ScoringFuncE0ELi512ELb0ELi22EEEvPT_PfPT1_PKT0_llllllbd --------------------------
	.section	.nv.info._ZN4vllm3moe44grouped_topk_fused_small_expert_count_kernelI13__nv_bfloat16S2_iLNS0_11ScoringFuncE0ELi512ELb0ELi22EEEvPT_PfPT1_PKT0_llllllbd,"",@"SHT_CUDA_INFO"
	.sectionflags	@""
	.align	4


	//----- nvinfo : EIATTR_CUDA_API_VERSION
	.align		4
        /*0000*/ 	.byte	0x04, 0x37
        /*0002*/ 	.short	(.L_1025 - .L_1024)
.L_1024:
        /*0004*/ 	.word	0x00000082


	//----- nvinfo : EIATTR_KPARAM_INFO
	.align		4
.L_1025:
        /*0008*/ 	.byte	0x04, 0x17
        /*000a*/ 	.short	(.L_1027 - .L_1026)
.L_1026:
        /*000c*/ 	.word	0x00000000
        /*0010*/ 	.short	0x000b
        /*0012*/ 	.short	0x0058
        /*0014*/ 	.byte	0x00, 0xf0, 0x21, 0x00


	//----- nvinfo : EIATTR_KPARAM_INFO
	.align		4
.L_1027:
        /*0018*/ 	.byte	0x04, 0x17
        /*001a*/ 	.short	(.L_1029 - .L_1028)
.L_1028:
        /*001c*/ 	.word	0x00000000
        /*0020*/ 	.short	0x000a
        /*0022*/ 	.short	0x0050
        /*0024*/ 	.byte	0x00, 0xf0, 0x05, 0x00


	//----- nvinfo : EIATTR_KPARAM_INFO
	.align		4
.L_1029:
        /*0028*/ 	.byte	0x04, 0x17
        /*002a*/ 	.short	(.L_1031 - .L_1030)
.L_1030:
        /*002c*/ 	.word	0x00000000
        /*0030*/ 	.short	0x0009
        /*0032*/ 	.short	0x0048
        /*0034*/ 	.byte	0x00, 0xf0, 0x21, 0x00


	//----- nvinfo : EIATTR_KPARAM_INFO
	.align		4
.L_1031:
        /*0038*/ 	.byte	0x04, 0x17
        /*003a*/ 	.short	(.L_1033 - .L_1032)
.L_1032:
        /*003c*/ 	.word	0x00000000
        /*0040*/ 	.short	0x0008
        /*0042*/ 	.short	0x0040
        /*0044*/ 	.byte	0x00, 0xf0, 0x21, 0x00


	//----- nvinfo : EIATTR_KPARAM_INFO
	.align		4
.L_1033:
        /*0048*/ 	.byte	0x04, 0x17
        /*004a*/ 	.short	(.L_1035 - .L_1034)
.L_1034:
        /*004c*/ 	.word	0x00000000
        /*0050*/ 	.short	0x0007
        /*0052*/ 	.short	0x0038
        /*0054*/ 	.byte	0x00, 0xf0, 0x21, 0x00


	//----- nvinfo : EIATTR_KPARAM_INFO
	.align		4
.L_1035:
        /*0058*/ 	.byte	0x04, 0x17
        /*005a*/ 	.short	(.L_1037 - .L_1036)
.L_1036:
        /*005c*/ 	.word	0x00000000
        /*0060*/ 	.short	0x0006
        /*0062*/ 	.short	0x0030
        /*0064*/ 	.byte	0x00, 0xf0, 0x21, 0x00


	//----- nvinfo : EIATTR_KPARAM_INFO
	.align		4
.L_1037:
        /*0068*/ 	.byte	0x04, 0x17
        /*006a*/ 	.short	(.L_1039 - .L_1038)
.L_1038:
        /*006c*/ 	.word	0x00000000
        /*0070*/ 	.short	0x0005
        /*0072*/ 	.short	0x0028
        /*0074*/ 	.byte	0x00, 0xf0, 0x21, 0x00


	//----- nvinfo : EIATTR_KPARAM_INFO
	.align		4
.L_1039:
        /*0078*/ 	.byte	0x04, 0x17
        /*007a*/ 	.short	(.L_1041 - .L_1040)
.L_1040:
        /*007c*/ 	.word	0x00000000
        /*0080*/ 	.short	0x0004
        /*0082*/ 	.short	0x0020
        /*0084*/ 	.byte	0x00, 0xf0, 0x21, 0x00


	//----- nvinfo : EIATTR_KPARAM_INFO
	.align		4
.L_1041:
        /*0088*/ 	.byte	0x04, 0x17
        /*008a*/ 	.short	(.L_1043 - .L_1042)
.L_1042:
        /*008c*/ 	.word	0x00000000
        /*0090*/ 	.short	0x0003
        /*0092*/ 	.short	0x0018
        /*0094*/ 	.byte	0x00, 0xf5, 0x21, 0x00


	//----- nvinfo : EIATTR_KPARAM_INFO
	.align		4
.L_1043:
        /*0098*/ 	.byte	0x04, 0x17
        /*009a*/ 	.short	(.L_1045 - .L_1044)
.L_1044:
        /*009c*/ 	.word	0x00000000
        /*00a0*/ 	.short	0x0002
        /*00a2*/ 	.short	0x0010
        /*00a4*/ 	.byte	0x00, 0xf5, 0x21, 0x00


	//----- nvinfo : EIATTR_KPARAM_INFO
	.align		4
.L_1045:
        /*00a8*/ 	.byte	0x04, 0x17
        /*00aa*/ 	.short	(.L_1047 - .L_1046)
.L_1046:
        /*00ac*/ 	.word	0x00000000
        /*00b0*/ 	.short	0x0001
        /*00b2*/ 	.short	0x0008
        /*00b4*/ 	.byte	0x00, 0xf5, 0x21, 0x00


	//----- nvinfo : EIATTR_KPARAM_INFO
	.align		4
.L_1047:
        /*00b8*/ 	.byte	0x04, 0x17
        /*00ba*/ 	.short	(.L_1049 - .L_1048)
.L_1048:
        /*00bc*/ 	.word	0x00000000
        /*00c0*/ 	.short	0x0000
        /*00c2*/ 	.short	0x0000
        /*00c4*/ 	.byte	0x00, 0xf5, 0x21, 0x00


	//----- nvinfo : EIATTR_SPARSE_MMA_MASK
	.align		4
.L_1049:
        /*00c8*/ 	.byte	0x03, 0x50
        /*00ca*/ 	.short	0x0000


	//----- nvinfo : EIATTR_MAXREG_COUNT
	.align		4
        /*00cc*/ 	.byte	0x03, 0x1b
        /*00ce*/ 	.short	0x00ff


	//----- nvinfo : EIATTR_NUM_BARRIERS
	.align		4
        /*00d0*/ 	.byte	0x02, 0x4c
        /*00d2*/ 	.byte	0x01
	.zero		1


	//----- nvinfo : EIATTR_MERCURY_ISA_VERSION
	.align		4
        /*00d4*/ 	.byte	0x03, 0x5f
        /*00d6*/ 	.short	0x0101


	//----- nvinfo : EIATTR_COOP_GROUP_MASK_REGIDS
	.align		4
        /*00d8*/ 	.byte	0x04, 0x29
        /*00da*/ 	.short	(.L_1051 - .L_1050)


	//   ....[0]....
.L_1050:
        /*00dc*/ 	.word	0xffffffff


	//   ....[1]....
        /*00e0*/ 	.word	0xffffffff


	//   ....[2]....
        /*00e4*/ 	.word	0xffffffff


	//   ....[3]....
        /*00e8*/ 	.word	0xffffffff


	//   ....[4]....
        /*00ec*/ 	.word	0xffffffff


	//   ....[5]....
        /*00f0*/ 	.word	0xffffffff


	//   ....[6]....
        /*00f4*/ 	.word	0xffffffff


	//   ....[7]....
        /*00f8*/ 	.word	0xffffffff


	//   ....[8]....
        /*00fc*/ 	.word	0xffffffff


	//   ....[9]....
        /*0100*/ 	.word	0xffffffff


	//   ....[10]....
        /*0104*/ 	.word	0xffffffff


	//   ....[11]....
        /*0108*/ 	.word	0xffffffff


	//   ....[12]....
        /*010c*/ 	.word	0xffffffff


	//   ....[13]....
        /*0110*/ 	.word	0xffffffff


	//   ....[14]....
        /*0114*/ 	.word	0xffffffff


	//   ....[15]....
        /*0118*/ 	.word	0xffffffff


	//   ....[16]....
        /*011c*/ 	.word	0xffffffff


	//   ....[17]....
        /*0120*/ 	.word	0xffffffff


	//   ....[18]....
        /*0124*/ 	.word	0xffffffff


	//   ....[19]....
        /*0128*/ 	.word	0xffffffff


	//   ....[20]....
        /*012c*/ 	.word	0xffffffff


	//   ....[21]....
        /*0130*/ 	.word	0xffffffff


	//   ....[22]....
        /*0134*/ 	.word	0xffffffff


	//   ....[23]....
        /*0138*/ 	.word	0xffffffff


	//   ....[24]....
        /*013c*/ 	.word	0xffffffff


	//   ....[25]....
        /*0140*/ 	.word	0xffffffff


	//   ....[26]....
        /*0144*/ 	.word	0xffffffff


	//   ....[27]....
        /*0148*/ 	.word	0xffffffff


	//   ....[28]....
        /*014c*/ 	.word	0xffffffff


	//   ....[29]....
        /*0150*/ 	.word	0xffffffff


	//   ....[30]....
        /*0154*/ 	.word	0xffffffff


	//   ....[31]....
        /*0158*/ 	.word	0xffffffff


	//   ....[32]....
        /*015c*/ 	.word	0xffffffff


	//   ....[33]....
        /*0160*/ 	.word	0xffffffff


	//   ....[34]....
        /*0164*/ 	.word	0xffffffff


	//   ....[35]....
        /*0168*/ 	.word	0xffffffff


	//   ....[36]....
        /*016c*/ 	.word	0xffffffff


	//   ....[37]....
        /*0170*/ 	.word	0xffffffff


	//   ....[38]....
        /*0174*/ 	.word	0xffffffff


	//   ....[39]....
        /*0178*/ 	.word	0xffffffff


	//   ....[40]....
        /*017c*/ 	.word	0xffffffff


	//   ....[41]....
        /*0180*/ 	.word	0xffffffff


	//   ....[42]....
        /*0184*/ 	.word	0xffffffff


	//   ....[43]....
        /*0188*/ 	.word	0xffffffff


	//   ....[44]....
        /*018c*/ 	.word	0xffffffff


	//   ....[45]....
        /*0190*/ 	.word	0xffffffff


	//   ....[46]....
        /*0194*/ 	.word	0xffffffff


	//   ....[47]....
        /*0198*/ 	.word	0xffffffff


	//   ....[48]....
        /*019c*/ 	.word	0xffffffff


	//   ....[49]....
        /*01a0*/ 	.word	0xffffffff


	//   ....[50]....
        /*01a4*/ 	.word	0xffffffff


	//   ....[51]....
        /*01a8*/ 	.word	0xffffffff


	//   ....[52]....
        /*01ac*/ 	.word	0xffffffff


	//   ....[53]....
        /*01b0*/ 	.word	0xffffffff


	//   ....[54]....
        /*01b4*/ 	.word	0xffffffff


	//   ....[55]....
        /*01b8*/ 	.word	0xffffffff


	//   ....[56]....
        /*01bc*/ 	.word	0xffffffff


	//   ....[57]....
        /*01c0*/ 	.word	0xffffffff


	//   ....[58]....
        /*01c4*/ 	.word	0xffffffff


	//   ....[59]....
        /*01c8*/ 	.word	0xffffffff


	//   ....[60]....
        /*01cc*/ 	.word	0xffffffff


	//   ....[61]....
        /*01d0*/ 	.word	0xffffffff


	//   ....[62]....
        /*01d4*/ 	.word	0xffffffff


	//   ....[63]....
        /*01d8*/ 	.word	0xffffffff


	//   ....[64]....
        /*01dc*/ 	.word	0xffffffff


	//   ....[65]....
        /*01e0*/ 	.word	0xffffffff


	//   ....[66]....
        /*01e4*/ 	.word	0xffffffff


	//   ....[67]....
        /*01e8*/ 	.word	0xffffffff


	//   ....[68]....
        /*01ec*/ 	.word	0xffffffff


	//   ....[69]....
        /*01f0*/ 	.word	0xffffffff


	//   ....[70]....
        /*01f4*/ 	.word	0xffffffff


	//   ....[71]....
        /*01f8*/ 	.word	0xffffffff


	//   ....[72]....
        /*01fc*/ 	.word	0xffffffff


	//   ....[73]....
        /*0200*/ 	.word	0xffffffff


	//   ....[74]....
        /*0204*/ 	.word	0xffffffff


	//   ....[75]....
        /*0208*/ 	.word	0xffffffff


	//   ....[76]....
        /*020c*/ 	.word	0xffffffff


	//   ....[77]....
        /*0210*/ 	.word	0xffffffff


	//   ....[78]....
        /*0214*/ 	.word	0xffffffff


	//   ....[79]....
        /*0218*/ 	.word	0xffffffff


	//   ....[80]....
        /*021c*/ 	.word	0xffffffff


	//   ....[81]....
        /*0220*/ 	.word	0xffffffff


	//   ....[82]....
        /*0224*/ 	.word	0xffffffff


	//   ....[83]....
        /*0228*/ 	.word	0xffffffff


	//   ....[84]....
        /*022c*/ 	.word	0xffffffff


	//   ....[85]....
        /*0230*/ 	.word	0xffffffff


	//----- nvinfo : EIATTR_COOP_GROUP_INSTR_OFFSETS
	.align		4
.L_1051:
        /*0234*/ 	.byte	0x04, 0x28
        /*0236*/ 	.short	(.L_1053 - .L_1052)


	//   ....[0]....
.L_1052:
        /*0238*/ 	.word	0x000000b0


	//   ....[1]....
        /*023c*/ 	.word	0x000009d0


	//   ....[2]....
        /*0240*/ 	.word	0x000009e0


	//   ....[3]....
        /*0244*/ 	.word	0x00000a30


	//   ....[4]....
        /*0248*/ 	.word	0x00000a40


	//   ....[5]....
        /*024c*/ 	.word	0x00000a90


	//   ....[6]....
        /*0250*/ 	.word	0x00000aa0


	//   ....[7]....
        /*0254*/ 	.word	0x00000af0


	//   ....[8]....
        /*0258*/ 	.word	0x00000b00


	//   ....[9]....
        /*025c*/ 	.word	0x00000b60


	//   ....[10]....
        /*0260*/ 	.word	0x00000b90


	//   ....[11]....
        /*0264*/ 	.word	0x00000c40


	//   ....[12]....
        /*0268*/ 	.word	0x00000c50


	//   ....[13]....
        /*026c*/ 	.word	0x00000ca0


	//   ....[14]....
        /*0270*/ 	.word	0x00000cb0


	//   ....[15]....
        /*0274*/ 	.word	0x00000d00


	//   ....[16]....
        /*0278*/ 	.word	0x00000d10


	//   ....[17]....
        /*027c*/ 	.word	0x00000d60


	//   ....[18]....
        /*0280*/ 	.word	0x00000d70


	//   ....[19]....
        /*0284*/ 	.word	0x00000dd0


	//   ....[20]....
        /*0288*/ 	.word	0x00000e00


	//   ....[21]....
        /*028c*/ 	.word	0x00001000


	//   ....[22]....
        /*0290*/ 	.word	0x00001010


	//   ....[23]....
        /*0294*/ 	.word	0x00001060


	//   ....[24]....
        /*0298*/ 	.word	0x00001070


	//   ....[25]....
        /*029c*/ 	.word	0x000010c0


	//   ....[26]....
        /*02a0*/ 	.word	0x000010d0


	//   ....[27]....
        /*02a4*/ 	.word	0x00001120


	//   ....[28]....
        /*02a8*/ 	.word	0x00001130


	//   ....[29]....
        /*02ac*/ 	.word	0x00001180


	//   ....[30]....
        /*02b0*/ 	.word	0x00001190


	//   ....[31]....
        /*02b4*/ 	.word	0x00001990


	//   ....[32]....
        /*02b8*/ 	.word	0x000019c0


	//   ....[33]....
        /*02bc*/ 	.word	0x00001a20


	//   ....[34]....
        /*02c0*/ 	.word	0x00001a30


	//   ....[35]....
        /*02c4*/ 	.word	0x00001a80


	//   ....[36]....
        /*02c8*/ 	.word	0x00001a90


	//   ....[37]....
        /*02cc*/ 	.word	0x00001ae0


	//   ....[38]....
        /*02d0*/ 	.word	0x00001af0


	//   ....[39]....
        /*02d4*/ 	.word	0x00001b40


	//   ....[40]....
        /*02d8*/ 	.word	0x00001b50


	//   ....[41]....
        /*02dc*/ 	.word	0x00001c20


	//   ....[42]....
        /*02e0*/ 	.word	0x00001c50


	//   ....[43]....
        /*02e4*/ 	.word	0x00001cc0


	//   ....[44]....
        /*02e8*/ 	.word	0x00001cd0


	//   ....[45]....
        /*02ec*/ 	.word	0x00001d20


	//   ....[46]....
        /*02f0*/ 	.word	0x00001d30


	//   ....[47]....
        /*02f4*/ 	.word	0x00001d80


	//   ....[48]....
        /*02f8*/ 	.word	0x00001d90


	//   ....[49]....
        /*02fc*/ 	.word	0x00001df0


	//   ....[50]....
        /*0300*/ 	.word	0x00001e10


	//   ....[51]....
        /*0304*/ 	.word	0x00001ee0


	//   ....[52]....
        /*0308*/ 	.word	0x00001f00


	//   ....[53]....
        /*030c*/ 	.word	0x00001f60


	//   ....[54]....
        /*0310*/ 	.word	0x00001f80


	//   ....[55]....
        /*0314*/ 	.word	0x00001fe0


	//   ....[56]....
        /*0318*/ 	.word	0x00001ff0


	//   ....[57]....
        /*031c*/ 	.word	0x00002040


	//   ....[58]....
        /*0320*/ 	.word	0x00002050


	//   ....[59]....
        /*0324*/ 	.word	0x000020b0


	//   ....[60]....
        /*0328*/ 	.word	0x000020e0


	//   ....[61]....
        /*032c*/ 	.word	0x000021a0


	//   ....[62]....
        /*0330*/ 	.word	0x000021b0


	//   ....[63]....
        /*0334*/ 	.word	0x00002210


	//   ....[64]....
        /*0338*/ 	.word	0x00002230


	//   ....[65]....
        /*033c*/ 	.word	0x00002290


	//   ....[66]....
        /*0340*/ 	.word	0x000022a0


	//   ....[67]....
        /*0344*/ 	.word	0x000022f0


	//   ....[68]....
        /*0348*/ 	.word	0x00002300


	//   ....[69]....
        /*034c*/ 	.word	0x00002350


	//   ....[70]....
        /*0350*/ 	.word	0x00002360


	//   ....[71]....
        /*0354*/ 	.word	0x00002540


	//   ....[72]....
        /*0358*/ 	.word	0x00002570


	//   ....[73]....
        /*035c*/ 	.word	0x000025d0


	//   ....[74]....
        /*0360*/ 	.word	0x000025e0


	//   ....[75]....
        /*0364*/ 	.word	0x00002630


	//   ....[76]....
        /*0368*/ 	.word	0x00002640


	//   ....[77]....
        /*036c*/ 	.word	0x00002690


	//   ....[78]....
        /*0370*/ 	.word	0x000026a0


	//   ....[79]....
        /*0374*/ 	.word	0x000026f0


	//   ....[80]....
        /*0378*/ 	.word	0x00002700


	//   ....[81]....
        /*037c*/ 	.word	0x00002a20


	//   ....[82]....
        /*0380*/ 	.word	0x00002a70


	//   ....[83]....
        /*0384*/ 	.word	0x00002a90


	//   ....[84]....
        /*0388*/ 	.word	0x00002ab0


	//   ....[85]....
        /*038c*/ 	.word	0x00002ad0


	//----- nvinfo : EIATTR_VRC_CTA_INIT_COUNT
	.align		4
.L_1053:
        /*0390*/ 	.byte	0x02, 0x4a
	.zero		1
	.zero		1


	//----- nvinfo : EIATTR_EXIT_INSTR_OFFSETS
	.align		4
        /*0394*/ 	.byte	0x04, 0x1c
        /*0396*/ 	.short	(.L_1055 - .L_1054)


	//   ....[0]....
.L_1054:
        /*0398*/ 	.word	0x000030c0


	//----- nvinfo : EIATTR_CRS_STACK_SIZE
	.align		4
.L_1055:
        /*039c*/ 	.byte	0x04, 0x1e
        /*039e*/ 	.short	(.L_1057 - .L_1056)
.L_1056:
        /*03a0*/ 	.word	0x00000000


	//----- nvinfo : EIATTR_CBANK_PARAM_SIZE
	.align		4
.L_1057:
        /*03a4*/ 	.byte	0x03, 0x19
        /*03a6*/ 	.short	0x0060


	//----- nvinfo : EIATTR_PARAM_CBANK
	.align		4
        /*03a8*/ 	.byte	0x04, 0x0a
        /*03aa*/ 	.short	(.L_1059 - .L_1058)
	.align		4
.L_1058:
        /*03ac*/ 	.word	index@(.nv.constant0._ZN4vllm3moe44grouped_topk_fused_small_expert_count_kernelI13__nv_bfloat16S2_iLNS0_11ScoringFuncE0ELi512ELb0ELi22EEEvPT_PfPT1_PKT0_llllllbd)
        /*03b0*/ 	.short	0x0380
        /*03b2*/ 	.short	0x0060


	//----- nvinfo : EIATTR_SW_WAR
	.align		4
.L_1059:
        /*03b4*/ 	.byte	0x04, 0x36
        /*03b6*/ 	.short	(.L_1061 - .L_1060)
.L_1060:
        /*03b8*/ 	.word	0x00000008
.L_1061:


//--------------------- .nv.info._ZN4vllm3moe44grouped_topk_fused_small_expert_count_kernelI13__nv_bfloat16S2_iLNS0_11ScoringFuncE0ELi256ELb1ELi8EEEvPT_PfPT1_PKT0_llllllbd --------------------------
	.section	.nv.info._ZN4vllm3moe44grouped_topk_fused_small_expert_count_kernelI13__nv_bfloat16S2_iLNS0_11ScoringFuncE0ELi256ELb1ELi8EEEvPT_PfPT1_PKT0_llllllbd,"",@"SHT_CUDA_INFO"
	.sectionflags	@""
	.align	4


	//----- nvinfo : EIATTR_CUDA_API_VERSION
	.align		4
        /*0000*/ 	.byte	0x04, 0x37
        /*0002*/ 	.short	(.L_1063 - .L_1062)
.L_1062:
        /*0004*/ 	.word	0x00000082


	//----- nvinfo : EIATTR_KPARAM_INFO
	.align		4
.L_1063:
        /*0008*/ 	.byte	0x04, 0x17
        /*000a*/ 	.short	(.L_1065 - .L_1064)
.L_1064:
        /*000c*/ 	.word	0x00000000
        /*0010*/ 	.short	0x000b
        /*0012*/ 	.short	0x0058
        /*0014*/ 	.byte	0x00, 0xf0, 0x21, 0x00


	//----- nvinfo : EIATTR_KPARAM_INFO
	.align		4
.L_1065:
        /*0018*/ 	.byte	0x04, 0x17
        /*001a*/ 	.short	(.L_1067 - .L_1066)
.L_1066:
        /*001c*/ 	.word	0x00000000
        /*0020*/ 	.short	0x000a
        /*0022*/ 	.short	0x0050
        /*0024*/ 	.byte	0x00, 0xf0, 0x05, 0x00


	//----- nvinfo : EIATTR_KPARAM_INFO
	.align		4
.L_1067:
        /*0028*/ 	.byte	0x04, 0x17
        /*002a*/ 	.short	(.L_1069 - .L_1068)
.L_1068:
        /*002c*/ 	.word	0x00000000
        /*0030*/ 	.short	0x0009
        /*0032*/ 	.short	0x0048
        /*0034*/ 	.byte	0x00, 0xf0, 0x21, 0x00


	//----- nvinfo : EIATTR_KPARAM_INFO
	.align		4
.L_1069:
        /*0038*/ 	.byte	0x04, 0x17
        /*003a*/ 	.short	(.L_1071 - .L_1070)
.L_1070:
        /*003c*/ 	.word	0x00000000
        /*0040*/ 	.short	0x0008
        /*0042*/ 	.short	0x0040
        /*0044*/ 	.byte	0x00, 0xf0, 0x21, 0x00


	//----- nvinfo : EIATTR_KPARAM_INFO
	.align		4
.L_1071:
        /*0048*/ 	.byte	0x04, 0x17
        /*004a*/ 	.short	(.L_1073 - .L_1072)
.L_1072:
        /*004c*/ 	.word	0x00000000
        /*0050*/ 	.short	0x0007
        /*0052*/ 	.short	0x0038
        /*0054*/ 	.byte	0x00, 0xf0, 0x21, 0x00


	//----- nvinfo : EIATTR_KPARAM_INFO
	.align		4
.L_1073:
        /*0058*/ 	.byte	0x04, 0x17
        /*005a*/ 	.short	(.L_1075 - .L_1074)
.L_1074:
        /*005c*/ 	.word	0x00000000
        /*0060*/ 	.short	0x0006
        /*0062*/ 	.short	0x0030
        /*0064*/ 	.byte	0x00, 0xf0, 0x21, 0x00


	//----- nvinfo : EIATTR_KPARAM_INFO
	.align		4
.L_1075:
        /*0068*/ 	.byte	0x04, 0x17
        /*006a*/ 	.short	(.L_1077 - .L_1076)
.L_1076:
        /*006c*/ 	.word	0x00000000
        /*0070*/ 	.short	0x0005
        /*0072*/ 	.short	0x0028
        /*0074*/ 	.byte	0x00, 0xf0, 0x21, 0x00


	//----- nvinfo : EIATTR_KPARAM_INFO
	.align		4
.L_1077:
        /*0078*/ 	.byte	0x04, 0x17
        /*007a*/ 	.short	(.L_1079 - .L_1078)
.L_1078:
        /*007c*/ 	.word	0x00000000
        /*0080*/ 	.short	0x0004
        /*0082*/ 	.short	0x0020
        /*0084*/ 	.byte	0x00, 0xf0, 0x21, 0x00


	//----- nvinfo : EIATTR_KPARAM_INFO
	.align		4
.L_1079:
        /*0088*/ 	.byte	0x04, 0x17
        /*008a*/ 	.short	(.L_1081 - .L_1080)
.L_1080:
        /*008c*/ 	.word	0x00000000
        /*0090*/ 	.short	0x0003
        /*0092*/ 	.short	0x0018
        /*0094*/ 	.byte	0x00, 0xf5, 0x21, 0x00


	//----- nvinfo : EIATTR_KPARAM_INFO
	.align		4
.L_1081:
        /*0098*/ 	.byte	0x04, 0x17
        /*009a*/ 	.short	(.L_1083 - .L_1082)
.L_1082:
        /*009c*/ 	.word	0x00000000
        /*00a0*/ 	.short	0x0002
        /*00a2*/ 	.short	0x0010
        /*00a4*/ 	.byte	0x00, 0xf5, 0x21, 0x00


	//----- nvinfo : EIATTR_KPARAM_INFO
	.align		4
.L_1083:
        /*00a8*/ 	.byte	0x04, 0x17
        /*00aa*/ 	.short	(.L_1085 - .L_1084)
.L_1084:
        /*00ac*/ 	.word	0x00000000
        /*00b0*/ 	.short	0x0001
        /*00b2*/ 	.short	0x0008
        /*00b4*/ 	.byte	0x00, 0xf5, 0x21, 0x00


	//----- nvinfo : EIATTR_KPARAM_INFO
	.align		4
.L_1085:
        /*00b8*/ 	.byte	0x04, 0x17
        /*00ba*/ 	.short	(.L_1087 - .L_1086)
.L_1086:
        /*00bc*/ 	.word	0x00000000
        /*00c0*/ 	.short	0x0000
        /*00c2*/ 	.short	0x0000
        /*00c4*/ 	.byte	0x00, 0xf5, 0x21, 0x00


	//----- nvinfo : EIATTR_SPARSE_MMA_MASK
	.align		4
.L_1087:
        /*00c8*/ 	.byte	0x03, 0x50
        /*00ca*/ 	.short	0x0000


	//----- nvinfo : EIATTR_MAXREG_COUNT
	.align		4
        /*00cc*/ 	.byte	0x03, 0x1b
        /*00ce*/ 	.short	0x00ff


	//----- nvinfo : EIATTR_NUM_BARRIERS
	.align		4
        /*00d0*/ 	.byte	0x02, 0x4c
        /*00d2*/ 	.byte	0x01
	.zero		1


	//----- nvinfo : EIATTR_MERCURY_ISA_VERSION
	.align		4
        /*00d4*/ 	.byte	0x03, 0x5f
        /*00d6*/ 	.short	0x0101


	//----- nvinfo : EIATTR_COOP_GROUP_MASK_REGIDS
	.align		4
        /*00d8*/ 	.byte	0x04, 0x29
        /*00da*/ 	.short	(.L_1089 - .L_1088)


	//   ....[0]....
.L_1088:
        /*00dc*/ 	.word	0xffffffff


	//   ....[1]....
        /*00e0*/ 	.word	0xffffffff


	//   ....[2]....
        /*00e4*/ 	.word	0xffffffff


	//   ....[3]....
        /*00e8*/ 	.word	0xffffffff


	//   ....[4]....
        /*00ec*/ 	.word	0xffffffff


	//   ....[5]....
        /*00f0*/ 	.word	0xffffffff


	//   ....[6]....
        /*00f4*/ 	.word	0xffffffff


	//   ....[7]....
        /*00f8*/ 	.word	0xffffffff


	//   ....[8]....
        /*00fc*/ 	.word	0xffffffff


	//   ....[9]....
        /*0100*/ 	.word	0xffffffff


	//   ....[10]....
        /*0104*/ 	.word	0xffffffff


	//   ....[11]....
        /*0108*/ 	.word	0xffffffff


	//   ....[12]....
        /*010c*/ 	.word	0xffffffff


	//   ....[13]....
        /*0110*/ 	.word	0xffffffff


	//   ....[14]....
        /*0114*/ 	.word	0xffffffff


	//   ....[15]....
        /*0118*/ 	.word	0xffffffff


	//   ....[16]....
        /*011c*/ 	.word	0xffffffff


	//   ....[17]....
        /*0120*/ 	.word	0xffffffff


	//   ....[18]....
        /*0124*/ 	.word	0xffffffff


	//   ....[19]....
        /*0128*/ 	.word	0xffffffff


	//   ....[20]....
        /*012c*/ 	.word	0xffffffff


	//   ....[21]....
        /*0130*/ 	.word	0xffffffff


	//   ....[22]....
        /*0134*/ 	.word	0xffffffff


	//   ....[23]....
        /*0138*/ 	.word	0xffffffff


	//   ....[24]....
        /*013c*/ 	.word	0xffffffff


	//   ....[25]....
        /*0140*/ 	.word	0xffffffff


	//   ....[26]....
        /*0144*/ 	.word	0xffffffff


	//   ....[27]....
        /*0148*/ 	.word	0xffffffff


	//   ....[28]....
        /*014c*/ 	.word	0xffffffff


	//   ....[29]....
        /*0150*/ 	.word	0xffffffff


	//   ....[30]....
        /*0154*/ 	.word	0xffffffff


	//   ....[31]....
        /*0158*/ 	.word	0xffffffff


	//   ....[32]....
        /*015c*/ 	.word	0xffffffff


	//   ....[33]....
        /*0160*/ 	.word	0xffffffff


	//   ....[34]....
        /*0164*/ 	.word	0xffffffff


	//   ....[35]....
        /*0168*/ 	.word	0xffffffff


	//   ....[36]....
        /*016c*/ 	.word	0xffffffff


	//   ....[37]....
        /*0170*/ 	.word	0xffffffff


	//   ....[38]....
        /*0174*/ 	.word	0xffffffff


	//   ....[39]....
        /*0178*/ 	.word	0xffffffff


	//   ....[40]....
        /*017c*/ 	.word	0xffffffff


	//   ....[41]....
        /*0180*/ 	.word	0xffffffff


	//   ....[42]....
        /*0184*/ 	.word	0xffffffff


	//   ....[43]....
        /*0188*/ 	.word	0xffffffff


	//   ....[44]....
        /*018c*/ 	.word	0xffffffff


	//   ....[45]....
        /*0190*/ 	.word	0xffffffff


	//   ....[46]....
        /*0194*/ 	.word	0xffffffff


	//   ....[47]....
        /*0198*/ 	.word	0xffffffff


	//   ....[48]....
        /*019c*/ 	.word	0xffffffff


	//   ....[49]....
        /*01a0*/ 	.word	0xffffffff


	//   ....[50]....
        /*01a4*/ 	.word	0xffffffff


	//   ....[51]....
        /*01a8*/ 	.word	0xffffffff


	//   ....[52]....
        /*01ac*/ 	.word	0xffffffff


	//   ....[53]....
        /*01b0*/ 	.word	0xffffffff


	//   ....[54]....
        /*01b4*/ 	.word	0xffffffff


	//   ....[55]....
        /*01b8*/ 	.word	0xffffffff


	//   ....[56]....
        /*01bc*/ 	.word	0xffffffff


	//   ....[57]....
        /*01c0*/ 	.word	0xffffffff


	//   ....[58]....
        /*01c4*/ 	.word	0xffffffff


	//   ....[59]....
        /*01c8*/ 	.word	0xffffffff


	//   ....[60]....
        /*01cc*/ 	.word	0xffffffff


	//   ....[61]....
        /*01d0*/ 	.word	0xffffffff


	//   ....[62]....
        /*01d4*/ 	.word	0xffffffff


	//   ....[63]....
        /*01d8*/ 	.word	0xffffffff


	//   ....[64]....
        /*01dc*/ 	.word	0xffffffff


	//   ....[65]....
        /*01e0*/ 	.word	0xffffffff


	//   ....[66]....
        /*01e4*/ 	.word	0xffffffff


	//   ....[67]....
        /*01e8*/ 	.word	0xffffffff


	//   ....[68]....
        /*01ec*/ 	.word	0xffffffff


	//   ....[69]....
        /*01f0*/ 	.word	0xffffffff


	//   ....[70]....
        /*01f4*/ 	.word	0xffffffff


	//   ....[71]....
        /*01f8*/ 	.word	0xffffffff


	//   ....[72]....
        /*01fc*/ 	.word	0xffffffff


	//   ....[73]....
        /*0200*/ 	.word	0xffffffff


	//   ....[74]....
        /*0204*/ 	.word	0xffffffff


	//   ....[75]....
        /*0208*/ 	.word	0xffffffff


	//   ....[76]....
        /*020c*/ 	.word	0xffffffff


	//   ....[77]....
        /*0210*/ 	.word	0xffffffff


	//   ....[78]....
        /*0214*/ 	.word	0xffffffff


	//   ....[79]....
        /*0218*/ 	.word	0xffffffff


	//   ....[80]....
        /*021c*/ 	.word	0xffffffff


	//   ....[81]....
        /*0220*/ 	.word	0xffffffff


	//   ....[82]....
        /*0224*/ 	.word	0xffffffff


	//   ....[83]....
        /*0228*/ 	.word	0xffffffff


	//   ....[84]....
        /*022c*/ 	.word	0xffffffff


	//   ....[85]....
        /*0230*/ 	.word	0xffffffff


	//   ....[86]....
        /*0234*/ 	.word	0xffffffff


	//   ....[87]....
        /*0238*/ 	.word	0xffffffff


	//   ....[88]....
        /*023c*/ 	.word	0xffffffff


	//   ....[89]....
        /*0240*/ 	.word	0xffffffff


	//   ....[90]....
        /*0244*/ 	.word	0xffffffff


	//   ....[91]....
        /*0248*/ 	.word	0xffffffff


	//   ....[92]....
        /*024c*/ 	.word	0xffffffff


	//   ....[93]....
        /*0250*/ 	.word	0xffffffff


	//   ....[94]....
        /*0254*/ 	.word	0xffffffff


	//   ....[95]....
        /*0258*/ 	.word	0xffffffff


	//   ....[96]....
        /*025c*/ 	.word	0xffffffff


	//   ....[97]....
        /*0260*/ 	.word	0xffffffff


	//   ....[98]....
        /*0264*/ 	.word	0xffffffff


	//   ....[99]....
        /*0268*/ 	.word	0xffffffff


	//   ....[100]....
        /*026c*/ 	.word	0xffffffff


	//   ....[101]....
        /*0270*/ 	.word	0xffffffff


	//   ....[102]....
        /*0274*/ 	.word	0xffffffff


	//   ....[103]....
        /*0278*/ 	.word	0xffffffff


	//   ....[104]....
        /*027c*/ 	.word	0xffffffff


	//   ....[105]....
        /*0280*/ 	.word	0xffffffff


	//   ....[106]....
        /*0284*/ 	.word	0xffffffff


	//   ....[107]....
        /*0288*/ 	.word	0xffffffff


	//   ....[108]....
        /*028c*/ 	.word	0xffffffff


	//   ....[109]....
        /*0290*/ 	.word	0xffffffff


	//   ....[110]....
        /*0294*/ 	.word	0xffffffff


	//   ....[111]....
        /*0298*/ 	.word	0xffffffff


	//----- nvinfo : EIATTR_COOP_GROUP_INSTR_OFFSETS
	.align		4
.L_1089:
        /*029c*/ 	.byte	0x04, 0x28
        /*029e*/ 	.short	(.L_1091 - .L_1090)


	//   ....[0]....
.L_1090:
        /*02a0*/ 	.word	0x00000060


	//   ....[1]....
        /*02a4*/ 	.word	0x00000360


	//   ....[2]....
        /*02a8*/ 	.word	0x00000370


	//   ....[3]....
        /*02ac*/ 	.word	0x000003c0


	//   ....[4]....
        /*02b0*/ 	.word	0x000003d0


	//   ....[5]....
        /*02b4*/ 	.word	0x00000420


	//   ....[6]....
        /*02b8*/ 	.word	0x00000430


	//   ....[7]....
        /*02bc*/ 	.word	0x00000480


	//   ....[8]....
        /*02c0*/ 	.word	0x00000490


	//   ....[9]....
        /*02c4*/ 	.word	0x000004e0


	//   ....[10]....
        /*02c8*/ 	.word	0x000004f0


	//   ....[11]....
        /*02cc*/ 	.word	0x00000570


	//   ....[12]....
        /*02d0*/ 	.word	0x000005b0


	//   ....[13]....
        /*02d4*/ 	.word	0x000005c0


	//   ....[14]....
        /*02d8*/ 	.word	0x00000620


	//   ....[15]....
        /*02dc*/ 	.word	0x00000630


	//   ....[16]....
        /*02e0*/ 	.word	0x00000690


	//   ....[17]....
        /*02e4*/ 	.word	0x000006b0


	//   ....[18]....
        /*02e8*/ 	.word	0x00000720


	//   ....[19]....
        /*02ec*/ 	.word	0x00000730


	//   ....[20]....
        /*02f0*/ 	.word	0x00000980


	//   ....[21]....
        /*02f4*/ 	.word	0x00000990


	//   ....[22]....
        /*02f8*/ 	.word	0x000009e0


	//   ....[23]....
        /*02fc*/ 	.word	0x000009f0


	//   ....[24]....
        /*0300*/ 	.word	0x00000a40


	//   ....[25]....
        /*0304*/ 	.word	0x00000a50


	//   ....[26]....
        /*0308*/ 	.word	0x00000aa0


	//   ....[27]....
        /*030c*/ 	.word	0x00000ab0


	//   ....[28]....
        /*0310*/ 	.word	0x00000b00


	//   ....[29]....
        /*0314*/ 	.word	0x00000b10


	//   ....[30]....
        /*0318*/ 	.word	0x00000ba0


	//   ....[31]....
        /*031c*/ 	.word	0x00000be0


	//   ....[32]....
        /*0320*/ 	.word	0x00000bf0


	//   ....[33]....
        /*0324*/ 	.word	0x00000c40


	//   ....[34]....
        /*0328*/ 	.word	0x00000c50


	//   ....[35]....
        /*032c*/ 	.word	0x00000ca0


	//   ....[36]....
        /*0330*/ 	.word	0x00000cb0


	//   ....[37]....
        /*0334*/ 	.word	0x00000d00


	//   ....[38]....
        /*0338*/ 	.word	0x00000d10


	//   ....[39]....
        /*033c*/ 	.word	0x00000d90


	//   ....[40]....
        /*0340*/ 	.word	0x00000dd0


	//   ....[41]....
        /*0344*/ 	.word	0x00000de0


	//   ....[42]....
        /*0348*/ 	.word	0x00000e30


	//   ....[43]....
        /*034c*/ 	.word	0x00000e40


	//   ....[44]....
        /*0350*/ 	.word	0x00000e90


	//   ....[45]....
        /*0354*/ 	.word	0x00000ea0


	//   ....[46]....
        /*0358*/ 	.word	0x00000ef0


	//   ....[47]....
        /*035c*/ 	.word	0x00000f00


	//   ....[48]....
        /*0360*/ 	.word	0x00000fb0


	//   ....[49]....
        /*0364*/ 	.word	0x00001000


	//   ....[50]....
        /*0368*/ 	.word	0x00001010


	//   ....[51]....
        /*036c*/ 	.word	0x00001070


	//   ....[52]....
        /*0370*/ 	.word	0x00001080


	//   ....[53]....
        /*0374*/ 	.word	0x00001110


	//   ....[54]....
        /*0378*/ 	.word	0x00001140


	//   ....[55]....
        /*037c*/ 	.word	0x000011e0


	//   ....[56]....
        /*0380*/ 	.word	0x00001240


	//   ....[57]....
        /*0384*/ 	.word	0x00001960


	//   ....[58]....
        /*0388*/ 	.word	0x00001980


	//   ....[59]....
        /*038c*/ 	.word	0x000019d0


	//   ....[60]....
        /*0390*/ 	.word	0x000019e0


	//   ....[61]....
        /*0394*/ 	.word	0x00001a30


	//   ....[62]....
        /*0398*/ 	.word	0x00001a40


	//   ....[63]....
        /*039c*/ 	.word	0x00001a90


	//   ....[64]....
        /*03a0*/ 	.word	0x00001aa0


	//   ....[65]....
        /*03a4*/ 	.word	0x00001af0


	//   ....[66]....
        /*03a8*/ 	.word	0x00001b00


	//   ....[67]....
        /*03ac*/ 	.word	0x00001bc0


	//   ....[68]....
        /*03b0*/ 	.word	0x00001bf0


	//   ....[69]....
        /*03b4*/ 	.word	0x00001c40


	//   ....[70]....
        /*03b8*/ 	.word	0x00001c50


	//   ....[71]....
        /*03bc*/ 	.word	0x00001ca0


	//   ....[72]....
        /*03c0*/ 	.word	0x00001cb0


	//   ....[73]....
        /*03c4*/ 	.word	0x00001d00


	//   ....[74]....
        /*03c8*/ 	.word	0x00001d10


	//   ....[75]....
        /*03cc*/ 	.word	0x00001d60


	//   ....[76]....
        /*03d0*/ 	.word	0x00001d70


	//   ....[77]....
        /*03d4*/ 	.word	0x00001e20


	//   ....[78]....
        /*03d8*/ 	.word	0x00001e30


	//   ....[79]....
        /*03dc*/ 	.word	0x00001e80


	//   ....[80]....
        /*03e0*/ 	.word	0x00001e90


	//   ....[81]....
        /*03e4*/ 	.word	0x00001ee0


	//   ....[82]....
        /*03e8*/ 	.word	0x00001ef0


	//   ....[83]....
        /*03ec*/ 	.word	0x00001f40


	//   ....[84]....
        /*03f0*/ 	.word	0x00001f50


	//   ....[85]....
        /*03f4*/ 	.word	0x00001fb0


	//   ....[86]....
        /*03f8*/ 	.word	0x00001fd0


	//   ....[87]....
        /*03fc*/ 	.word	0x000020c0


	//   ....[88]....
        /*0400*/ 	.word	0x00002100


	//   ....[89]....
        /*0404*/ 	.word	0x000021b0


	//   ....[90]....
        /*0408*/ 	.word	0x000021c0


	//   ....[91]....
        /*040c*/ 	.word	0x00002210


	//   ....[92]....
        /*0410*/ 	.word	0x00002220


	//   ....[93]....
        /*0414*/ 	.word	0x00002270


	//   ....[94]....
        /*0418*/ 	.word	0x00002280


	//   ....[95]....
        /*041c*/ 	.word	0x000022e0


	//   ....[96]....
        /*0420*/ 	.word	0x000022f0


	//   ....[97]....
        /*0424*/ 	.word	0x00002460


	//   ....[98]....
        /*0428*/ 	.word	0x00002490


	//   ....[99]....
        /*042c*/ 	.word	0x00002510


	//   ....[100]....
        /*0430*/ 	.word	0x00002520


	//   ....[101]....
        /*0434*/ 	.word	0x00002570


	//   ....[102]....
        /*0438*/ 	.word	0x00002580


	//   ....[103]....
        /*043c*/ 	.word	0x000025d0


	//   ....[104]....
        /*0440*/ 	.word	0x000025e0


	//   ....[105]....
        /*0444*/ 	.word	0x00002630


	//   ....[106]....
        /*0448*/ 	.word	0x00002640


	//   ....[107]....
        /*044c*/ 	.word	0x00002910


	//   ....[108]....
        /*0450*/ 	.word	0x00002960


	//   ....[109]....
        /*0454*/ 	.word	0x00002990


	//   ....[110]....
        /*0458*/ 	.word	0x000029b0


	//   ....[111]....
        /*045c*/ 	.word	0x000029d0


	//----- nvinfo : EIATTR_VRC_CTA_INIT_COUNT
	.align		4
.L_1091:
        /*0460*/ 	.byte	0x02, 0x4a
	.zero		1
	.zero		1


	//----- nvinfo : EIATTR_EXIT_INSTR_OFFSETS
	.align		4
        /*0464*/ 	.byte	0x04, 0x1c
        /*0466*/ 	.short	(.L_1093 - .L_1092)


	//   ....[0]....
.L_1092:
        /*0468*/ 	.word	0x000000a0


	//   ....[1]....
        /*046c*/ 	.word	0x00002f90


	//----- nvinfo : EIATTR_CRS_STACK_SIZE
	.align		4
.L_1093:
        /*0470*/ 	.byte	0x04, 0x1e
        /*0472*/ 	.short	(.L_1095 - .L_1094)
.L_1094:
        /*0474*/ 	.word	0x00000000


	//----- nvinfo : EIATTR_CBANK_PARAM_SIZE
	.align		4
.L_1095:
        /*0478*/ 	.byte	0x03, 0x19
        /*047a*/ 	.short	0x0060


	//----- nvinfo : EIATTR_PARAM_CBANK
	.align		4
        /*047c*/ 	.byte	0x04, 0x0a
        /*047e*/ 	.short	(.L_1097 - .L_1096)
	.align		4
.L_1096:
        /*0480*/ 	.word	index@(.nv.constant0._ZN4vllm3moe44grouped_topk_fused_small_expert_count_kernelI13__nv_bfloat16S2_iLNS0_11ScoringFuncE0ELi256ELb1ELi8EEEvPT_PfPT1_PKT0_llllllbd)
        /*0484*/ 	.short	0x0380
        /*0486*/ 	.short	0x0060


	//----- nvinfo : EIATTR_SW_WAR
	.align		4
.L_1097:
        /*0488*/ 	.byte	0x04, 0x36
        /*048a*/ 	.short	(.L_1099 - .L_1098)
.L_1098:
        /*048c*/ 	.word	0x00000008
.L_1099:


//--------------------- .nv.info._ZN4vllm3moe25grouped_topk_fused_kernelI13__nv_bfloat166__halfiLNS0_11ScoringFuncE0EEEvPT_PfPT1_PKT0_lllllbd --------------------------
	.section	.nv.info._ZN4vllm3moe25grouped_topk_fused_kernelI13__nv_bfloat166__halfiLNS0_11ScoringFuncE0EEEvPT_PfPT1_PKT0_lllllbd,"",@"SHT_CUDA_INFO"
	.sectionflags	@""
	.align	4


	//----- nvinfo : EIATTR_CUDA_API_VERSION
	.align		4
        /*0000*/ 	.byte	0x04, 0x37
        /*0002*/ 	.short	(.L_1101 - .L_1100)
.L_1100:
        /*0004*/ 	.word	0x00000082


	//----- nvinfo : EIATTR_KPARAM_INFO
	.align		4
.L_1101:
        /*0008*/ 	.byte	0x04, 0x17
        /*000a*/ 	.short	(.L_1103 - .L_1102)
.L_1102:
        /*000c*/ 	.word	0x00000000
        /*0010*/ 	.short	0x000a
        /*0012*/ 	.short	0x0050
        /*0014*/ 	.byte	0x00, 0xf0, 0x21, 0x00


	//----- nvinfo : EIATTR_KPARAM_INFO
	.align		4
.L_1103:
        /*0018*/ 	.byte	0x04, 0x17
        /*001a*/ 	.short	(.L_1105 - .L_1104)
.L_1104:
        /*001c*/ 	.word	0x00000000
        /*0020*/ 	.short	0x0009
        /*0022*/ 	.short	0x0048
        /*0024*/ 	.byte	0x00, 0xf0, 0x05, 0x00


	//----- nvinfo : EIATTR_KPARAM_INFO
	.align		4
.L_1105:
        /*0028*/ 	.byte	0x04, 0x17
        /*002a*/ 	.short	(.L_1107 - .L_1106)
.L_1106:
        /*002c*/ 	.word	0x00000000
        /*0030*/ 	.short	0x0008
        /*0032*/ 	.short	0x0040
        /*0034*/ 	.byte	0x00, 0xf0, 0x21, 0x00


	//----- nvinfo : EIATTR_KPARAM_INFO
	.align		4
.L_1107:
        /*0038*/ 	.byte	0x04, 0x17
        /*003a*/ 	.short	(.L_1109 - .L_1108)
.L_1108:
        /*003c*/ 	.word	0x00000000
        /*0040*/ 	.short	0x0007
        /*0042*/ 	.short	0x0038
        /*0044*/ 	.byte	0x00, 0xf0, 0x21, 0x00


	//----- nvinfo : EIATTR_KPARAM_INFO
	.align		4
.L_1109:
        /*0048*/ 	.byte	0x04, 0x17
        /*004a*/ 	.short	(.L_1111 - .L_1110)
.L_1110:
        /*004c*/ 	.word	0x00000000
        /*0050*/ 	.short	0x0006
        /*0052*/ 	.short	0x0030
        /*0054*/ 	.byte	0x00, 0xf0, 0x21, 0x00


	//----- nvinfo : EIATTR_KPARAM_INFO
	.align		4
.L_1111:
        /*0058*/ 	.byte	0x04, 0x17
        /*005a*/ 	.short	(.L_1113 - .L_1112)
.L_1112:
        /*005c*/ 	.word	0x00000000
        /*0060*/ 	.short	0x0005
        /*0062*/ 	.short	0x0028
        /*0064*/ 	.byte	0x00, 0xf0, 0x21, 0x00


	//----- nvinfo : EIATTR_KPARAM_INFO
	.align		4
.L_1113:
        /*0068*/ 	.byte	0x04, 0x17
        /*006a*/ 	.short	(.L_1115 - .L_1114)
.L_1114:
        /*006c*/ 	.word	0x00000000
        /*0070*/ 	.short	0x0004
        /*0072*/ 	.short	0x0020
        /*0074*/ 	.byte	0x00, 0xf0, 0x21, 0x00


	//----- nvinfo : EIATTR_KPARAM_INFO
	.align		4
.L_1115:
        /*0078*/ 	.byte	0x04, 0x17
        /*007a*/ 	.short	(.L_1117 - .L_1116)
.L_1116:
        /*007c*/ 	.word	0x00000000
        /*0080*/ 	.short	0x0003
        /*0082*/ 	.short	0x0018
        /*0084*/ 	.byte	0x00, 0xf5, 0x21, 0x00


	//----- nvinfo : EIATTR_KPARAM_INFO
	.align		4
.L_1117:
        /*0088*/ 	.byte	0x04, 0x17
        /*008a*/ 	.short	(.L_1119 - .L_1118)
.L_1118:
        /*008c*/ 	.word	0x00000000
        /*0090*/ 	.short	0x0002
        /*0092*/ 	.short	0x0010
        /*0094*/ 	.byte	0x00, 0xf5, 0x21, 0x00


	//----- nvinfo : EIATTR_KPARAM_INFO
	.align		4
.L_1119:
        /*0098*/ 	.byte	0x04, 0x17
        /*009a*/ 	.short	(.L_1121 - .L_1120)
.L_1120:
        /*009c*/ 	.word	0x00000000
        /*00a0*/ 	.short	0x0001
        /*00a2*/ 	.short	0x0008
        /*00a4*/ 	.byte	0x00, 0xf5, 0x21, 0x00


	//----- nvinfo : EIATTR_KPARAM_INFO
	.align		4
.L_1121:
        /*00a8*/ 	.byte	0x04, 0x17
        /*00aa*/ 	.short	(.L_1123 - .L_1122)
.L_1122:
        /*00ac*/ 	.word	0x00000000
        /*00b0*/ 	.short	0x0000
        /*00b2*/ 	.short	0x0000
        /*00b4*/ 	.byte	0x00, 0xf5, 0x21, 0x00


	//----- nvinfo : EIATTR_SPARSE_MMA_MASK
	.align		4
.L_1123:
        /*00b8*/ 	.byte	0x03, 0x50
        /*00ba*/ 	.short	0x0000


	//----- nvinfo : EIATTR_MAXREG_COUNT
	.align		4
        /*00bc*/ 	.byte	0x03, 0x1b
        /*00be*/ 	.short	0x00ff


	//----- nvinfo : EIATTR_NUM_BARRIERS
	.align		4
        /*00c0*/ 	.byte	0x02, 0x4c
        /*00c2*/ 	.byte	0x01
	.zero		1


	//----- nvinfo : EIATTR_MERCURY_ISA_VERSION
	.align		4
        /*00c4*/ 	.byte	0x03, 0x5f
        /*00c6*/ 	.short	0x0101


	//----- nvinfo : EIATTR_COOP_GROUP_MASK_REGIDS
	.align		4
        /*00c8*/ 	.byte	0x04, 0x29
        /*00ca*/ 	.short	(.L_1125 - .L_1124)


	//   ....[0]....
.L_1124:
        /*00cc*/ 	.word	0xffffffff


	//   ....[1]....
        /*00d0*/ 	.word	0xffffffff


	//   ....[2]....
        /*00d4*/ 	.word	0xffffffff


	//   ....[3]....
        /*00d8*/ 	.word	0xffffffff


	//   ....[4]....
        /*00dc*/ 	.word	0xffffffff


	//   ....[5]....
        /*00e0*/ 	.word	0xffffffff


	//   ....[6]....
        /*00e4*/ 	.word	0xffffffff


	//   ....[7]....
        /*00e8*/ 	.word	0xffffffff


	//   ....[8]....
        /*00ec*/ 	.word	0xffffffff


	//   ....[9]....
        /*00f0*/ 	.word	0xffffffff


	//   ....[10]....
        /*00f4*/ 	.word	0xffffffff


	//   ....[11]....
        /*00f8*/ 	.word	0xffffffff


	//   ....[12]....
        /*00fc*/ 	.word	0xffffffff


	//   ....[13]....
        /*0100*/ 	.word	0xffffffff


	//   ....[14]....
        /*0104*/ 	.word	0xffffffff


	//   ....[15]....
        /*0108*/ 	.word	0xffffffff


	//   ....[16]....
        /*010c*/ 	.word	0xffffffff


	//   ....[17]....
        /*0110*/ 	.word	0xffffffff


	//   ....[18]....
        /*0114*/ 	.word	0xffffffff


	//   ....[19]....
        /*0118*/ 	.word	0xffffffff


	//   ....[20]....
        /*011c*/ 	.word	0xffffffff


	//   ....[21]....
        /*0120*/ 	.word	0xffffffff


	//   ....[22]....
        /*0124*/ 	.word	0xffffffff


	//   ....[23]....
        /*0128*/ 	.word	0xffffffff


	//   ....[24]....
        /*012c*/ 	.word	0xffffffff


	//   ....[25]....
        /*0130*/ 	.word	0xffffffff


	//   ....[26]....
        /*0134*/ 	.word	0xffffffff


	//   ....[27]....
        /*0138*/ 	.word	0xffffffff


	//   ....[28]....
        /*013c*/ 	.word	0xffffffff


	//   ....[29]....
        /*0140*/ 	.word	0xffffffff


	//   ....[30]....
        /*0144*/ 	.word	0xffffffff


	//   ....[31]....
        /*0148*/ 	.word	0xffffffff


	//   ....[32]....
        /*014c*/ 	.word	0xffffffff


	//   ....[33]....
        /*0150*/ 	.word	0xffffffff


	//   ....[34]....
        /*0154*/ 	.word	0xffffffff


	//   ....[35]....
        /*0158*/ 	.word	0xffffffff


	//   ....[36]....
        /*015c*/ 	.word	0xffffffff


	//   ....[37]....
        /*0160*/ 	.word	0xffffffff


	//   ....[38]....
        /*0164*/ 	.word	0xffffffff


	//   ....[39]....
        /*0168*/ 	.word	0xffffffff


	//   ....[40]....
        /*016c*/ 	.word	0xffffffff


	//   ....[41]....
        /*0170*/ 	.word	0xffffffff


	//   ....[42]....
        /*0174*/ 	.word	0xffffffff


	//   ....[43]....
        /*0178*/ 	.word	0xffffffff


	//   ....[44]....
        /*017c*/ 	.word	0xffffffff


	//   ....[45]....
        /*0180*/ 	.word	0xffffffff


	//   ....[46]....
        /*0184*/ 	.word	0xffffffff


	//   ....[47]....
        /*0188*/ 	.word	0xffffffff


	//   ....[48]....
        /*018c*/ 	.word	0xffffffff


	//   ....[49]....
        /*0190*/ 	.word	0xffffffff


	//   ....[50]....
        /*0194*/ 	.word	0xffffffff


	//   ....[51]....
        /*0198*/ 	.word	0xffffffff


	//   ....[52]....
        /*019c*/ 	.word	0xffffffff


	//   ....[53]....
        /*01a0*/ 	.word	0xffffffff


	//   ....[54]....
        /*01a4*/ 	.word	0xffffffff


	//   ....[55]....
        /*01a8*/ 	.word	0xffffffff


	//   ....[56]....
        /*01ac*/ 	.word	0xffffffff


	//   ....[57]....
        /*01b0*/ 	.word	0xffffffff


	//   ....[58]....
        /*01b4*/ 	.word	0xffffffff


	//   ....[59]....
        /*01b8*/ 	.word	0xffffffff


	//   ....[60]....
        /*01bc*/ 	.word	0xffffffff


	//   ....[61]....
        /*01c0*/ 	.word	0xffffffff


	//   ....[62]....
        /*01c4*/ 	.word	0xffffffff


	//   ....[63]....
        /*01c8*/ 	.word	0xffffffff


	//   ....[64]....
        /*01cc*/ 	.word	0xffffffff


	//   ....[65]....
        /*01d0*/ 	.word	0xffffffff


	//   ....[66]....
        /*01d4*/ 	.word	0xffffffff


	//   ....[67]....
        /*01d8*/ 	.word	0xffffffff


	//   ....[68]....
        /*01dc*/ 	.word	0xffffffff


	//   ....[69]....
        /*01e0*/ 	.word	0xffffffff


	//   ....[70]....
        /*01e4*/ 	.word	0xffffffff


	//   ....[71]....
        /*01e8*/ 	.word	0xffffffff


	//   ....[72]....
        /*01ec*/ 	.word	0xffffffff


	//   ....[73]....
        /*01f0*/ 	.word	0xffffffff


	//   ....[74]....
        /*01f4*/ 	.word	0xffffffff


	//   ....[75]....
        /*01f8*/ 	.word	0xffffffff


	//   ....[76]....
        /*01fc*/ 	.word	0xffffffff


	//   ....[77]....
        /*0200*/ 	.word	0xffffffff


	//   ....[78]....
        /*0204*/ 	.word	0xffffffff


	//   ....[79]....
        /*0208*/ 	.word	0xffffffff


	//   ....[80]....
        /*020c*/ 	.word	0xffffffff


	//   ....[81]....
        /*0210*/ 	.word	0xffffffff


	//   ....[82]....
        /*0214*/ 	.word	0xffffffff


	//   ....[83]....
        /*0218*/ 	.word	0xffffffff


	//   ....[84]....
        /*021c*/ 	.word	0xffffffff


	//   ....[85]....
        /*0220*/ 	.word	0xffffffff


	//   ....[86]....
        /*0224*/ 	.word	0xffffffff


	//   ....[87]....
        /*0228*/ 	.word	0xffffffff


	//   ....[88]....
        /*022c*/ 	.word	0xffffffff


	//   ....[89]....
        /*0230*/ 	.word	0xffffffff


	//   ....[90]....
        /*0234*/ 	.word	0xffffffff


	//   ....[91]....
        /*0238*/ 	.word	0xffffffff


	//   ....[92]....
        /*023c*/ 	.word	0xffffffff


	//   ....[93]....
        /*0240*/ 	.word	0xffffffff


	//   ....[94]....
        /*0244*/ 	.word	0xffffffff


	//   ....[95]....
        /*0248*/ 	.word	0xffffffff


	//   ....[96]....
        /*024c*/ 	.word	0xffffffff


	//   ....[97]....
        /*0250*/ 	.word	0xffffffff


	//   ....[98]....
        /*0254*/ 	.word	0xffffffff


	//   ....[99]....
        /*0258*/ 	.word	0xffffffff


	//   ....[100]....
        /*025c*/ 	.word	0xffffffff


	//   ....[101]....
        /*0260*/ 	.word	0xffffffff


	//   ....[102]....
        /*0264*/ 	.word	0xffffffff


	//   ....[103]....
        /*0268*/ 	.word	0xffffffff


	//   ....[104]....
        /*026c*/ 	.word	0xffffffff


	//   ....[105]....
        /*0270*/ 	.word	0xffffffff


	//   ....[106]....
        /*0274*/ 	.word	0xffffffff


	//   ....[107]....
        /*0278*/ 	.word	0xffffffff


	//   ....[108]....
        /*027c*/ 	.word	0xffffffff


	//   ....[109]....
        /*0280*/ 	.word	0xffffffff


	//   ....[110]....
        /*0284*/ 	.word	0xffffffff


	//   ....[111]....
        /*0288*/ 	.word	0xffffffff


	//   ....[112]....
        /*028c*/ 	.word	0xffffffff


	//   ....[113]....
        /*0290*/ 	.word	0xffffffff


	//   ....[114]....
        /*0294*/ 	.word	0xffffffff


	//   ....[115]....
        /*0298*/ 	.word	0xffffffff


	//   ....[116]....
        /*029c*/ 	.word	0xffffffff


	//   ....[117]....
        /*02a0*/ 	.word	0xffffffff


	//   ....[118]....
        /*02a4*/ 	.word	0xffffffff


	//   ....[119]....
        /*02a8*/ 	.word	0xffffffff


	//   ....[120]....
        /*02ac*/ 	.word	0xffffffff


	//   ....[121]....
        /*02b0*/ 	.word	0xffffffff


	//   ....[122]....
        /*02b4*/ 	.word	0xffffffff


	//   ....[123]....
        /*02b8*/ 	.word	0xffffffff


	//   ....[124]....
        /*02bc*/ 	.word	0xffffffff


	//   ....[125]....
        /*02c0*/ 	.word	0xffffffff


	//   ....[126]....
        /*02c4*/ 	.word	0xffffffff


	//   ....[127]....
        /*02c8*/ 	.word	0xffffffff


	//   ....[128]....
        /*02cc*/ 	.word	0xffffffff


	//   ....[129]....
        /*02d0*/ 	.word	0xffffffff


	//   ....[130]....
        /*02d4*/ 	.word	0xffffffff


	//   ....[131]....
        /*02d8*/ 	.word	0xffffffff


	//   ....[132]....
        /*02dc*/ 	.word	0xffffffff


	//   ....[133]....
        /*02e0*/ 	.word	0xffffffff


	//   ....[134]....
        /*02e4*/ 	.word	0xffffffff


	//   ....[135]....
        /*02e8*/ 	.word	0xffffffff


	//   ....[136]....
        /*02ec*/ 	.word	0xffffffff


	//   ....[137]....
        /*02f0*/ 	.word	0xffffffff


	//   ....[138]....
        /*02f4*/ 	.word	0xffffffff


	//   ....[139]....
        /*02f8*/ 	.word	0xffffffff


	//   ....[140]....
        /*02fc*/ 	.word	0xffffffff


	//   ....[141]....
        /*0300*/ 	.word	0xffffffff


	//   ....[142]....
        /*0304*/ 	.word	0xffffffff


	//   ....[143]....
        /*0308*/ 	.word	0xffffffff


	//   ....[144]....
        /*030c*/ 	.word	0xffffffff


	//   ....[145]....
        /*0310*/ 	.word	0xffffffff


	//   ....[146]....
        /*0314*/ 	.word	0xffffffff


	//   ....[147]....
        /*0318*/ 	.word	0xffffffff


	//   ....[148]....
        /*031c*/ 	.word	0xffffffff


	//   ....[149]....
        /*0320*/ 	.word	0xffffffff


	//   ....[150]....
        /*0324*/ 	.word	0xffffffff


	//   ....[151]....
        /*0328*/ 	.word	0xffffffff


	//   ....[152]....
        /*032c*/ 	.word	0xffffffff


	//   ....[153]....
        /*0330*/ 	.word	0xffffffff


	//   ....[154]....
        /*0334*/ 	.word	0xffffffff


	//   ....[155]....
        /*0338*/ 	.word	0xffffffff


	//   ....[156]....
        /*033c*/ 	.word	0xffffffff


	//   ....[157]....
        /*0340*/ 	.word	0xffffffff


	//   ....[158]....
        /*0344*/ 	.word	0xffffffff


	//   ....[159]....
        /*0348*/ 	.word	0xffffffff


	//   ....[160]....
        /*034c*/ 	.word	0xffffffff


	//   ....[161]....
        /*0350*/ 	.word	0xffffffff


	//   ....[162]....
        /*0354*/ 	.word	0xffffffff


	//   ....[163]....
        /*0358*/ 	.word	0xffffffff


	//   ....[164]....
        /*035c*/ 	.word	0xffffffff


	//   ....[165]....
        /*0360*/ 	.word	0xffffffff


	//   ....[166]....
        /*0364*/ 	.word	0xffffffff


	//   ....[167]....
        /*0368*/ 	.word	0xffffffff


	//   ....[168]....
        /*036c*/ 	.word	0xffffffff


	//   ....[169]....
        /*0370*/ 	.word	0xffffffff


	//   ....[170]....
        /*0374*/ 	.word	0xffffffff


	//   ....[171]....
        /*0378*/ 	.word	0xffffffff


	//   ....[172]....
        /*037c*/ 	.word	0xffffffff


	//   ....[173]....
        /*0380*/ 	.word	0xffffffff


	//   ....[174]....
        /*0384*/ 	.word	0xffffffff


	//   ....[175]....
        /*0388*/ 	.word	0xffffffff


	//   ....[176]....
        /*038c*/ 	.word	0xffffffff


	//   ....[177]....
        /*0390*/ 	.word	0xffffffff


	//   ....[178]....
        /*0394*/ 	.word	0xffffffff


	//   ....[179]....
        /*0398*/ 	.word	0xffffffff


	//   ....[180]....
        /*039c*/ 	.word	0xffffffff


	//   ....[181]....
        /*03a0*/ 	.word	0xffffffff


	//   ....[182]....
        /*03a4*/ 	.word	0xffffffff


	//   ....[183]....
        /*03a8*/ 	.word	0xffffffff


	//   ....[184]....
        /*03ac*/ 	.word	0xffffffff


	//   ....[185]....
        /*03b0*/ 	.word	0xffffffff


	//   ....[186]....
        /*03b4*/ 	.word	0x05000002


	//   ....[187]....
        /*03b8*/ 	.word	0x05000002


	//   ....[188]....
        /*03bc*/ 	.word	0x05000002


	//   ....[189]....
        /*03c0*/ 	.word	0x05000002


	//   ....[190]....
        /*03c4*/ 	.word	0x05000002


	//   ....[191]....
        /*03c8*/ 	.word	0x05000002


	//   ....[192]....
        /*03cc*/ 	.word	0x05000002


	//   ....[193]....
        /*03d0*/ 	.word	0x05000002


	//   ....[194]....
        /*03d4*/ 	.word	0x05000002


	//   ....[195]....
        /*03d8*/ 	.word	0x05000002


	//   ....[196]....
        /*03dc*/ 	.word	0x05000002


	//   ....[197]....
        /*03e0*/ 	.word	0x05000002


	//   ....[198]....
        /*03e4*/ 	.word	0x05000002


	//   ....[199]....
        /*03e8*/ 	.word	0x05000002


	//   ....[200]....
        /*03ec*/ 	.word	0x05000002


	//   ....[201]....
        /*03f0*/ 	.word	0x05000002


	//   ....[202]....
        /*03f4*/ 	.word	0x05000002


	//   ....[203]....
        /*03f8*/ 	.word	0x05000002


	//   ....[204]....
        /*03fc*/ 	.word	0x05000002


	//   ....[205]....
        /*0400*/ 	.word	0x05000002


	//   ....[206]....
        /*0404*/ 	.word	0x05000002


	//   ....[207]....
        /*0408*/ 	.word	0x05000002


	//   ....[208]....
        /*040c*/ 	.word	0x05000002


	//   ....[209]....
        /*0410*/ 	.word	0x05000002


	//   ....[210]....
        /*0414*/ 	.word	0x05000002


	//   ....[211]....
        /*0418*/ 	.word	0x05000002


	//   ....[212]....
        /*041c*/ 	.word	0x05000002


	//   ....[213]....
        /*0420*/ 	.word	0x05000002


	//   ....[214]....
        /*0424*/ 	.word	0x05000002


	//   ....[215]....
        /*0428*/ 	.word	0x05000002


	//   ....[216]....
        /*042c*/ 	.word	0x05000002


	//   ....[217]....
        /*0430*/ 	.word	0x05000002


	//   ....[218]....
        /*0434*/ 	.word	0x05000002


	//   ....[219]....
        /*0438*/ 	.word	0x05000002


	//   ....[220]....
        /*043c*/ 	.word	0x05000002


	//   ....[221]....
        /*0440*/ 	.word	0x05000002


	//   ....[222]....
        /*0444*/ 	.word	0x05000002


	//   ....[223]....
        /*0448*/ 	.word	0x05000002


	//   ....[224]....
        /*044c*/ 	.word	0x05000002


	//   ....[225]....
        /*0450*/ 	.word	0x05000002


	//   ....[226]....
        /*0454*/ 	.word	0x05000002


	//   ....[227]....
        /*0458*/ 	.word	0x05000002


	//   ....[228]....
        /*045c*/ 	.word	0x05000002


	//   ....[229]....
        /*0460*/ 	.word	0x05000002


	//   ....[230]....
        /*0464*/ 	.word	0x05000002


	//   ....[231]....
        /*0468*/ 	.word	0x05000002


	//   ....[232]....
        /*046c*/ 	.word	0x05000002


	//   ....[233]....
        /*0470*/ 	.word	0x05000002


	//----- nvinfo : EIATTR_COOP_GROUP_INSTR_OFFSETS
	.align		4
.L_1125:
        /*0474*/ 	.byte	0x04, 0x28
        /*0476*/ 	.short	(.L_1127 - .L_1126)


	//   ....[0]....
.L_1126:
        /*0478*/ 	.word	0x00002070


	//   ....[1]....
        /*047c*/ 	.word	0x000020b0


	//   ....[2]....
        /*0480*/ 	.word	0x000020f0


	//   ....[3]....
        /*0484*/ 	.word	0x00002130


	//   ....[4]....
        /*0488*/ 	.word	0x00002170


	//   ....[5]....
        /*048c*/ 	.word	0x000021c0


	//   ....[6]....
        /*0490*/ 	.word	0x00002240


	//   ....[7]....
        /*0494*/ 	.word	0x00002280


	//   ....[8]....
        /*0498*/ 	.word	0x000022c0


	//   ....[9]....
        /*049c*/ 	.word	0x00002300


	//   ....[10]....
        /*04a0*/ 	.word	0x00002340


	//   ....[11]....
        /*04a4*/ 	.word	0x000025f0


	//   ....[12]....
        /*04a8*/ 	.word	0x000026f0


	//   ....[13]....
        /*04ac*/ 	.word	0x000027a0


	//   ....[14]....
        /*04b0*/ 	.word	0x000027b0


	//   ....[15]....
        /*04b4*/ 	.word	0x000028d0


	//   ....[16]....
        /*04b8*/ 	.word	0x000028f0


	//   ....[17]....
        /*04bc*/ 	.word	0x00002a00


	//   ....[18]....
        /*04c0*/ 	.word	0x00002a10


	//   ....[19]....
        /*04c4*/ 	.word	0x00002b30


	//   ....[20]....
        /*04c8*/ 	.word	0x00002b50


	//   ....[21]....
        /*04cc*/ 	.word	0x00002c60


	//   ....[22]....
        /*04d0*/ 	.word	0x00002c70


	//   ....[23]....
        /*04d4*/ 	.word	0x00002d80


	//   ....[24]....
        /*04d8*/ 	.word	0x00002d90


	//   ....[25]....
        /*04dc*/ 	.word	0x00002eb0


	//   ....[26]....
        /*04e0*/ 	.word	0x00002ed0


	//   ....[27]....
        /*04e4*/ 	.word	0x00002fe0


	//   ....[28]....
        /*04e8*/ 	.word	0x00002ff0


	//   ....[29]....
        /*04ec*/ 	.word	0x00003100


	//   ....[30]....
        /*04f0*/ 	.word	0x00003110


	//   ....[31]....
        /*04f4*/ 	.word	0x00003220


	//   ....[32]....
        /*04f8*/ 	.word	0x00003230


	//   ....[33]....
        /*04fc*/ 	.word	0x00003330


	//   ....[34]....
        /*0500*/ 	.word	0x00003340


	//   ....[35]....
        /*0504*/ 	.word	0x00003460


	//   ....[36]....
        /*0508*/ 	.word	0x00003470


	//   ....[37]....
        /*050c*/ 	.word	0x00003580


	//   ....[38]....
        /*0510*/ 	.word	0x00003590


	//   ....[39]....
        /*0514*/ 	.word	0x000036a0


	//   ....[40]....
        /*0518*/ 	.word	0x000036b0


	//   ....[41]....
        /*051c*/ 	.word	0x000037a0


	//   ....[42]....
        /*0520*/ 	.word	0x000037b0


	//   ....[43]....
        /*0524*/ 	.word	0x00003920


	//   ....[44]....
        /*0528*/ 	.word	0x00003930


	//   ....[45]....
        /*052c*/ 	.word	0x00003a20


	//   ....[46]....
        /*0530*/ 	.word	0x00003a30


	//   ....[47]....
        /*0534*/ 	.word	0x00003b20


	//   ....[48]....
        /*0538*/ 	.word	0x00003b30


	//   ....[49]....
        /*053c*/ 	.word	0x00003c20


	//   ....[50]....
        /*0540*/ 	.word	0x00003c30


	//   ....[51]....
        /*0544*/ 	.word	0x00003d20


	//   ....[52]....
        /*0548*/ 	.word	0x00003d30


	//   ....[53]....
        /*054c*/ 	.word	0x00003e00


	//   ....[54]....
        /*0550*/ 	.word	0x00003ef0


	//   ....[55]....
        /*0554*/ 	.word	0x00003f10


	//   ....[56]....
        /*0558*/ 	.word	0x00004030


	//   ....[57]....
        /*055c*/ 	.word	0x00004050


	//   ....[58]....
        /*0560*/ 	.word	0x00004160


	//   ....[59]....
        /*0564*/ 	.word	0x00004170


	//   ....[60]....
        /*0568*/ 	.word	0x00004290


	//   ....[61]....
        /*056c*/ 	.word	0x000042b0


	//   ....[62]....
        /*0570*/ 	.word	0x000043c0


	//   ....[63]....
        /*0574*/ 	.word	0x000043d0


	//   ....[64]....
        /*0578*/ 	.word	0x000044e0


	//   ....[65]....
        /*057c*/ 	.word	0x000044f0


	//   ....[66]....
        /*0580*/ 	.word	0x00004610


	//   ....[67]....
        /*0584*/ 	.word	0x00004630


	//   ....[68]....
        /*0588*/ 	.word	0x00004740


	//   ....[69]....
        /*058c*/ 	.word	0x00004750


	//   ....[70]....
        /*0590*/ 	.word	0x00004860


	//   ....[71]....
        /*0594*/ 	.word	0x00004870


	//   ....[72]....
        /*0598*/ 	.word	0x00004980


	//   ....[73]....
        /*059c*/ 	.word	0x00004990


	//   ....[74]....
        /*05a0*/ 	.word	0x00004a90


	//   ....[75]....
        /*05a4*/ 	.word	0x00004aa0


	//   ....[76]....
        /*05a8*/ 	.word	0x00004bc0


	//   ....[77]....
        /*05ac*/ 	.word	0x00004bd0


	//   ....[78]....
        /*05b0*/ 	.word	0x00004ce0


	//   ....[79]....
        /*05b4*/ 	.word	0x00004cf0


	//   ....[80]....
        /*05b8*/ 	.word	0x00004e00


	//   ....[81]....
        /*05bc*/ 	.word	0x00004e10


	//   ....[82]....
        /*05c0*/ 	.word	0x00004f00


	//   ....[83]....
        /*05c4*/ 	.word	0x00004f10


	//   ....[84]....
        /*05c8*/ 	.word	0x00005090


	//   ....[85]....
        /*05cc*/ 	.word	0x000050a0


	//   ....[86]....
        /*05d0*/ 	.word	0x00005190


	//   ....[87]....
        /*05d4*/ 	.word	0x000051a0


	//   ....[88]....
        /*05d8*/ 	.word	0x00005290


	//   ....[89]....
        /*05dc*/ 	.word	0x000052a0


	//   ....[90]....
        /*05e0*/ 	.word	0x00005390


	//   ....[91]....
        /*05e4*/ 	.word	0x000053a0


	//   ....[92]....
        /*05e8*/ 	.word	0x00005490


	//   ....[93]....
        /*05ec*/ 	.word	0x000054a0


	//   ....[94]....
        /*05f0*/ 	.word	0x00005590


	//   ....[95]....
        /*05f4*/ 	.word	0x00005f00


	//   ....[96]....
        /*05f8*/ 	.word	0x00006170


	//   ....[97]....
        /*05fc*/ 	.word	0x000062d0


	//   ....[98]....
        /*0600*/ 	.word	0x00006330


	//   ....[99]....
        /*0604*/ 	.word	0x00006340


	//   ....[100]....
        /*0608*/ 	.word	0x00006420


	//   ....[101]....
        /*060c*/ 	.word	0x00006430


	//   ....[102]....
        /*0610*/ 	.word	0x00006510


	//   ....[103]....
        /*0614*/ 	.word	0x00006520


	//   ....[104]....
        /*0618*/ 	.word	0x00006600


	//   ....[105]....
        /*061c*/ 	.word	0x00006610


	//   ....[106]....
        /*0620*/ 	.word	0x000066f0


	//   ....[107]....
        /*0624*/ 	.word	0x00006700


	//   ....[108]....
        /*0628*/ 	.word	0x000067e0


	//   ....[109]....
        /*062c*/ 	.word	0x000067f0


	//   ....[110]....
        /*0630*/ 	.word	0x000068d0


	//   ....[111]....
        /*0634*/ 	.word	0x000068e0


	//   ....[112]....
        /*0638*/ 	.word	0x000069c0


	//   ....[113]....
        /*063c*/ 	.word	0x000069d0


	//   ....[114]....
        /*0640*/ 	.word	0x00006ab0


	//   ....[115]....
        /*0644*/ 	.word	0x00006ac0


	//   ....[116]....
        /*0648*/ 	.word	0x00006ba0


	//   ....[117]....
        /*064c*/ 	.word	0x00006bb0


	//   ....[118]....
        /*0650*/ 	.word	0x00006ca0


	//   ....[119]....
        /*0654*/ 	.word	0x00006cb0


	//   ....[120]....
        /*0658*/ 	.word	0x00006da0


	//   ....[121]....
        /*065c*/ 	.word	0x00006db0


	//   ....[122]....
        /*0660*/ 	.word	0x00006e90


	//   ....[123]....
        /*0664*/ 	.word	0x00006ea0


	//   ....[124]....
        /*0668*/ 	.word	0x00006f80


	//   ....[125]....
        /*066c*/ 	.word	0x00006f90


	//   ....[126]....
        /*0670*/ 	.word	0x00007070


	//   ....[127]....
        /*0674*/ 	.word	0x00007080


	//   ....[128]....
        /*0678*/ 	.word	0x000071f0


	//   ....[129]....
        /*067c*/ 	.word	0x00007200


	//   ....[130]....
        /*0680*/ 	.word	0x000072f0


	//   ....[131]....
        /*0684*/ 	.word	0x00007300


	//   ....[132]....
        /*0688*/ 	.word	0x000073f0


	//   ....[133]....
        /*068c*/ 	.word	0x00007400


	//   ....[134]....
        /*0690*/ 	.word	0x000074f0


	//   ....[135]....
        /*0694*/ 	.word	0x00007500


	//   ....[136]....
        /*0698*/ 	.word	0x000075f0


	//   ....[137]....
        /*069c*/ 	.word	0x00007600


	//   ....[138]....
        /*06a0*/ 	.word	0x00007700


	//   ....[139]....
        /*06a4*/ 	.word	0x00007710


	//   ....[140]....
        /*06a8*/ 	.word	0x00007750


	//   ....[141]....
        /*06ac*/ 	.word	0x00007880


	//   ....[142]....
        /*06b0*/ 	.word	0x000078a0


	//   ....[143]....
        /*06b4*/ 	.word	0x000079a0


	//   ....[144]....
        /*06b8*/ 	.word	0x000079b0


	//   ....[145]....
        /*06bc*/ 	.word	0x00007ac0


	//   ....[146]....
        /*06c0*/ 	.word	0x00007ae0


	//   ....[147]....
        /*06c4*/ 	.word	0x00007be0


	//   ....[148]....
        /*06c8*/ 	.word	0x00007bf0


	//   ....[149]....
        /*06cc*/ 	.word	0x00007d00


	//   ....[150]....
        /*06d0*/ 	.word	0x00007d10


	//   ....[151]....
        /*06d4*/ 	.word	0x00007e20


	//   ....[152]....
        /*06d8*/ 	.word	0x00007e40


	//   ....[153]....
        /*06dc*/ 	.word	0x00007f40


	//   ....[154]....
        /*06e0*/ 	.word	0x00007f50


	//   ....[155]....
        /*06e4*/ 	.word	0x00008060


	//   ....[156]....
        /*06e8*/ 	.word	0x00008070


	//   ....[157]....
        /*06ec*/ 	.word	0x00008180


	//   ....[158]....
        /*06f0*/ 	.word	0x00008190


	//   ....[159]....
        /*06f4*/ 	.word	0x000082a0


	//   ....[160]....
        /*06f8*/ 	.word	0x000082c0


	//   ....[161]....
        /*06fc*/ 	.word	0x000083c0


	//   ....[162]....
        /*0700*/ 	.word	0x000083d0


	//   ....[163]....
        /*0704*/ 	.word	0x000084f0


	//   ....[164]....
        /*0708*/ 	.word	0x00008500


	//   ....[165]....
        /*070c*/ 	.word	0x00008610


	//   ....[166]....
        /*0710*/ 	.word	0x00008620


	//   ....[167]....
        /*0714*/ 	.word	0x00008730


	//   ....[168]....
        /*0718*/ 	.word	0x00008740


	//   ....[169]....
        /*071c*/ 	.word	0x00008850


	//   ....[170]....
        /*0720*/ 	.word	0x00008870


	//   ....[171]....
        /*0724*/ 	.word	0x00008a00


	//   ....[172]....
        /*0728*/ 	.word	0x00008a10


	//   ....[173]....
        /*072c*/ 	.word	0x00008b20


	//   ....[174]....
        /*0730*/ 	.word	0x00008b30


	//   ....[175]....
        /*0734*/ 	.word	0x00008c40


	//   ....[176]....
        /*0738*/ 	.word	0x00008c50


	//   ....[177]....
        /*073c*/ 	.word	0x00008d60


	//   ....[178]....
        /*0740*/ 	.word	0x00008d70


	//   ....[179]....
        /*0744*/ 	.word	0x00008e80


	//   ....[180]....
        /*0748*/ 	.word	0x00008ea0


	//   ....[181]....
        /*074c*/ 	.word	0x00009150


	//   ....[182]....
        /*0750*/ 	.word	0x00009170


	//   ....[183]....
        /*0754*/ 	.word	0x00009190


	//   ....[184]....
        /*0758*/ 	.word	0x000091b0


	//   ....[185]....
        /*075c*/ 	.word	0x000091d0


	//   ....[186]....
        /*0760*/ 	.word	0x00009460


	//   ....[187]....
        /*0764*/ 	.word	0x000094f0


	//   ....[188]....
        /*0768*/ 	.word	0x00009580


	//   ....[189]....
        /*076c*/ 	.word	0x00009620


	//   ....[190]....
        /*0770*/ 	.word	0x000096b0


	//   ....[191]....
        /*0774*/ 	.word	0x00009730


	//   ....[192]....
        /*0778*/ 	.word	0x000097d0


	//   ....[193]....
        /*077c*/ 	.word	0x00009850


	//   ....[194]....
        /*0780*/ 	.word	0x000098e0


	//   ....[195]....
        /*0784*/ 	.word	0x00009960


	//   ....[196]....
        /*0788*/ 	.word	0x000099f0


	//   ....[197]....
        /*078c*/ 	.word	0x00009a70


	//   ....[198]....
        /*0790*/ 	.word	0x00009b00


	//   ....[199]....
        /*0794*/ 	.word	0x00009ba0


	//   ....[200]....
        /*0798*/ 	.word	0x00009c30


	//   ....[201]....
        /*079c*/ 	.word	0x00009cb0


	//   ....[202]....
        /*07a0*/ 	.word	0x00009d40


	//   ....[203]....
        /*07a4*/ 	.word	0x00009dc0


	//   ....[204]....
        /*07a8*/ 	.word	0x00009e50


	//   ....[205]....
        /*07ac*/ 	.word	0x00009ed0


	//   ....[206]....
        /*07b0*/ 	.word	0x00009f70


	//   ....[207]....
        /*07b4*/ 	.word	0x00009ff0


	//   ....[208]....
        /*07b8*/ 	.word	0x0000a080


	//   ....[209]....
        /*07bc*/ 	.word	0x0000a100


	//   ....[210]....
        /*07c0*/ 	.word	0x0000a190


	//   ....[211]....
        /*07c4*/ 	.word	0x0000a210


	//   ....[212]....
        /*07c8*/ 	.word	0x0000a2a0


	//   ....[213]....
        /*07cc*/ 	.word	0x0000a320


	//   ....[214]....
        /*07d0*/ 	.word	0x0000a3b0


	//   ....[215]....
        /*07d4*/ 	.word	0x0000a430


	//   ....[216]....
        /*07d8*/ 	.word	0x0000a4c0


	//   ....[217]....
        /*07dc*/ 	.word	0x0000a560


	//   ....[218]....
        /*07e0*/ 	.word	0x0000a5f0


	//   ....[219]....
        /*07e4*/ 	.word	0x0000a670


	//   ....[220]....
        /*07e8*/ 	.word	0x0000a700


	//   ....[221]....
        /*07ec*/ 	.word	0x0000a780


	//   ....[222]....
        /*07f0*/ 	.word	0x0000a810


	//   ....[223]....
        /*07f4*/ 	.word	0x0000a890


	//   ....[224]....
        /*07f8*/ 	.word	0x0000a920


	//   ....[225]....
        /*07fc*/ 	.word	0x0000a9a0


	//   ....[226]....
        /*0800*/ 	.word	0x0000aa30


	//   ....[227]....
        /*0804*/ 	.word	0x0000aaf0


	//   ....[228]....
        /*0808*/ 	.word	0x0000aba0


	//   ....[229]....
        /*080c*/ 	.word	0x0000ac40


	//   ....[230]....
        /*0810*/ 	.word	0x0000acc0


	//   ....[231]....
        /*0814*/ 	.word	0x0000ad20


	//   ....[232]....
        /*0818*/ 	.word	0x0000ad80


	//   ....[233]....
        /*081c*/ 	.word	0x0000ade0


	//----- nvinfo : EIATTR_VRC_CTA_INIT_COUNT
	.align		4
.L_1127:
        /*0820*/ 	.byte	0x02, 0x4a
	.zero		1
	.zero		1


	//----- nvinfo : EIATTR_EXIT_INSTR_OFFSETS
	.align		4
        /*0824*/ 	.byte	0x04, 0x1c
        /*0826*/ 	.short	(.L_1129 - .L_1128)


	//   ....[0]....
.L_1128:
        /*0828*/ 	.word	0x00000050


	//   ....[1]....
        /*082c*/ 	.word	0x000000e0


	//   ....[2]....
        /*0830*/ 	.word	0x000023d0


	//   ....[3]....
        /*0834*/ 	.word	0x00005b20


	//   ....[4]....
        /*0838*/ 	.word	0x00009410


	//----- nvinfo : EIATTR_CRS_STACK_SIZE
	.align		4
.L_1129:
        /*083c*/ 	.byte	0x04, 0x1e
        /*083e*/ 	.short	(.L_1131 - .L_1130)
.L_1130:
        /*0840*/ 	.word	0x00000000


	//----- nvinfo : EIATTR_CBANK_PARAM_SIZE
	.align		4
.L_1131:
        /*0844*/ 	.byte	0x03, 0x19
        /*0846*/ 	.short	0x0058


	//----- nvinfo : EIATTR_PARAM_CBANK
	.align		4
        /*0848*/ 	.byte	0x04, 0x0a
        /*084a*/ 	.short	(.L_1133 - .L_1132)
	.align		4
.L_1132:
        /*084c*/ 	.word	index@(.nv.constant0._ZN4vllm3moe25grouped_topk_fused_kernelI13__nv_bfloat166__halfiLNS0_11ScoringFuncE0EEEvPT_PfPT1_PKT0_lllllbd)
        /*0850*/ 	.short	0x0380
        /*0852*/ 	.short	0x0058


	//----- nvinfo : EIATTR_SW_WAR
	.align		4
.L_1133:
        /*0854*/ 	.byte	0x04, 0x36
        /*0856*/ 	.short	(.L_1135 - .L_1134)
.L_1134:
        /*0858*/ 	.word	0x00000008
.L_1135:


//--------------------- .nv.info._ZN4vllm3moe44grouped_topk_fused_small_expert_count_kernelI13__nv_bfloat166__halfiLNS0_11ScoringFuncE0ELi128ELb0ELi8EEEvPT_PfPT1_PKT0_llllllbd --------------------------
	.section	.nv.info._ZN4vllm3moe44grouped_topk_fused_small_expert_count_kernelI13__nv_bfloat166__halfiLNS0_11ScoringFuncE0ELi128ELb0ELi8EEEvPT_PfPT1_PKT0_llllllbd,"",@"SHT_CUDA_INFO"
	.sectionflags	@""
	.align	4


	//----- nvinfo : EIATTR_CUDA_API_VERSION
	.align		4
        /*0000*/ 	.byte	0x04, 0x37
        /*0002*/ 	.short	(.L_1137 - .L_1136)
.L_1136:
        /*0004*/ 	.word	0x00000082


	//----- nvinfo : EIATTR_KPARAM_INFO
	.align		4
.L_1137:
        /*0008*/ 	.byte	0x04, 0x17
        /*000a*/ 	.short	(.L_1139 - .L_1138)
.L_1138:
        /*000c*/ 	.word	0x00000000
        /*0010*/ 	.short	0x000b
        /*0012*/ 	.short	0x0058
        /*0014*/ 	.byte	0x00, 0xf0, 0x21, 0x00


	//----- nvinfo : EIATTR_KPARAM_INFO
	.align		4
.L_1139:
        /*0018*/ 	.byte	0x04, 0x17
        /*001a*/ 	.short	(.L_1141 - .L_1140)
.L_1140:
        /*001c*/ 	.word	0x00000000
        /*0020*/ 	.short	0x000a
        /*0022*/ 	.short	0x0050
        /*0024*/ 	.byte	0x00, 0xf0, 0x05, 0x00


	//----- nvinfo : EIATTR_KPARAM_INFO
	.align		4
.L_1141:
        /*0028*/ 	.byte	0x04, 0x17
        /*002a*/ 	.short	(.L_1143 - .L_1142)
.L_1142:
        /*002c*/ 	.word	0x00000000
        /*0030*/ 	.short	0x0009
        /*0032*/ 	.short	0x0048
        /*0034*/ 	.byte	0x00, 0xf0, 0x21, 0x00


	//----- nvinfo : EIATTR_KPARAM_INFO
	.align		4
.L_1143:
        /*0038*/ 	.byte	0x04, 0x17
        /*003a*/ 	.short	(.L_1145 - .L_1144)
.L_1144:
        /*003c*/ 	.word	0x00000000
        /*0040*/ 	.short	0x0008
        /*0042*/ 	.short	0x0040
        /*0044*/ 	.byte	0x00, 0xf0, 0x21, 0x00


	//----- nvinfo : EIATTR_KPARAM_INFO
	.align		4
.L_1145:
        /*0048*/ 	.byte	0x04, 0x17
        /*004a*/ 	.short	(.L_1147 - .L_1146)
.L_1146:
        /*004c*/ 	.word	0x00000000
        /*0050*/ 	.short	0x0007
        /*0052*/ 	.short	0x0038
        /*0054*/ 	.byte	0x00, 0xf0, 0x21, 0x00


	//----- nvinfo : EIATTR_KPARAM_INFO
	.align		4
.L_1147:
        /*0058*/ 	.byte	0x04, 0x17
        /*005a*/ 	.short	(.L_1149 - .L_1148)
.L_1148:
        /*005c*/ 	.word	0x00000000
        /*0060*/ 	.short	0x0006
        /*0062*/ 	.short	0x0030
        /*0064*/ 	.byte	0x00, 0xf0, 0x21, 0x00


	//----- nvinfo : EIATTR_KPARAM_INFO
	.align		4
.L_1149:
        /*0068*/ 	.byte	0x04, 0x17
        /*006a*/ 	.short	(.L_1151 - .L_1150)
.L_1150:
        /*006c*/ 	.word	0x00000000
        /*0070*/ 	.short	0x0005
        /*0072*/ 	.short	0x0028
        /*0074*/ 	.byte	0x00, 0xf0, 0x21, 0x00


	//----- nvinfo : EIATTR_KPARAM_INFO
	.align		4
.L_1151:
        /*0078*/ 	.byte	0x04, 0x17
        /*007a*/ 	.short	(.L_1153 - .L_1152)
.L_1152:
        /*007c*/ 	.word	0x00000000
        /*0080*/ 	.short	0x0004
        /*0082*/ 	.short	0x0020
        /*0084*/ 	.byte	0x00, 0xf0, 0x21, 0x00


	//----- nvinfo : EIATTR_KPARAM_INFO
	.align		4
.L_1153:
        /*0088*/ 	.byte	0x04, 0x17
        /*008a*/ 	.short	(.L_1155 - .L_1154)
.L_1154:
        /*008c*/ 	.word	0x00000000
        /*0090*/ 	.short	0x0003
        /*0092*/ 	.short	0x0018
        /*0094*/ 	.byte	0x00, 0xf5, 0x21, 0x00


	//----- nvinfo : EIATTR_KPARAM_INFO
	.align		4
.L_1155:
        /*0098*/ 	.byte	0x04, 0x17
        /*009a*/ 	.short	(.L_1157 - .L_1156)
.L_1156:
        /*009c*/ 	.word	0x00000000
        /*00a0*/ 	.short	0x0002
        /*00a2*/ 	.short	0x0010
        /*00a4*/ 	.byte	0x00, 0xf5, 0x21, 0x00


	//----- nvinfo : EIATTR_KPARAM_INFO
	.align		4
.L_1157:
        /*00a8*/ 	.byte	0x04, 0x17
        /*00aa*/ 	.short	(.L_1159 - .L_1158)
.L_1158:
        /*00ac*/ 	.word	0x00000000
        /*00b0*/ 	.short	0x0001
        /*00b2*/ 	.short	0x0008
        /*00b4*/ 	.byte	0x00, 0xf5, 0x21, 0x00


	//----- nvinfo : EIATTR_KPARAM_INFO
	.align		4
.L_1159:
        /*00b8*/ 	.byte	0x04, 0x17
        /*00ba*/ 	.short	(.L_1161 - .L_1160)
.L_1160:
        /*00bc*/ 	.word	0x00000000
        /*00c0*/ 	.short	0x0000
        /*00c2*/ 	.short	0x0000
        /*00c4*/ 	.byte	0x00, 0xf5, 0x21, 0x00


	//----- nvinfo : EIATTR_SPARSE_MMA_MASK
	.align		4
.L_1161:
        /*00c8*/ 	.byte	0x03, 0x50
        /*00ca*/ 	.short	0x0000


	//----- nvinfo : EIATTR_MAXREG_COUNT
	.align		4
        /*00cc*/ 	.byte	0x03, 0x1b
        /*00ce*/ 	.short	0x00ff


	//----- nvinfo : EIATTR_NUM_BARRIERS
	.align		4
        /*00d0*/ 	.byte	0x02, 0x4c
        /*00d2*/ 	.byte	0x01
	.zero		1


	//----- nvinfo : EIATTR_MERCURY_ISA_VERSION
	.align		4
        /*00d4*/ 	.byte	0x03, 0x5f
        /*00d6*/ 	.short	0x0101


	//----- nvinfo : EIATTR_COOP_GROUP_MASK_REGIDS
	.align		4
        /*00d8*/ 	.byte	0x04, 0x29
        /*00da*/ 	.short	(.L_1163 - .L_1162)


	//   ....[0]....
.L_1162:
        /*00dc*/ 	.word	0xffffffff


	//   ....[1]....
        /*00e0*/ 	.word	0xffffffff


	//   ....[2]....
        /*00e4*/ 	.word	0xffffffff


	//   ....[3]....
        /*00e8*/ 	.word	0xffffffff


	//   ....[4]....
        /*00ec*/ 	.word	0xffffffff


	//   ....[5]....
        /*00f0*/ 	.word	0xffffffff


	//   ....[6]....
        /*00f4*/ 	.word	0xffffffff


	//   ....[7]....
        /*00f8*/ 	.word	0xffffffff


	//   ....[8]....
        /*00fc*/ 	.word	0xffffffff


	//   ....[9]....
        /*0100*/ 	.word	0xffffffff


	//   ....[10]....
        /*0104*/ 	.word	0xffffffff


	//   ....[11]....
        /*0108*/ 	.word	0xffffffff


	//   ....[12]....
        /*010c*/ 	.word	0xffffffff


	//   ....[13]....
        /*0110*/ 	.word	0xffffffff


	//   ....[14]....
        /*0114*/ 	.word	0xffffffff


	//   ....[15]....
        /*0118*/ 	.word	0xffffffff


	//   ....[16]....
        /*011c*/ 	.word	0xffffffff


	//   ....[17]....
        /*0120*/ 	.word	0xffffffff


	//   ....[18]....
        /*0124*/ 	.word	0xffffffff


	//   ....[19]....
        /*0128*/ 	.word	0xffffffff


	//   ....[20]....
        /*012c*/ 	.word	0xffffffff


	//   ....[21]....
        /*0130*/ 	.word	0xffffffff


	//   ....[22]....
        /*0134*/ 	.word	0xffffffff


	//   ....[23]....
        /*0138*/ 	.word	0xffffffff


	//   ....[24]....
        /*013c*/ 	.word	0xffffffff


	//   ....[25]....
        /*0140*/ 	.word	0xffffffff


	//   ....[26]....
        /*0144*/ 	.word	0xffffffff


	//   ....[27]....
        /*0148*/ 	.word	0xffffffff


	//   ....[28]....
        /*014c*/ 	.word	0xffffffff


	//   ....[29]....
        /*0150*/ 	.word	0xffffffff


	//   ....[30]....
        /*0154*/ 	.word	0xffffffff


	//   ....[31]....
        /*0158*/ 	.word	0xffffffff


	//   ....[32]....
        /*015c*/ 	.word	0xffffffff


	//   ....[33]....
        /*0160*/ 	.word	0xffffffff


	//   ....[34]....
        /*0164*/ 	.word	0xffffffff


	//   ....[35]....
        /*0168*/ 	.word	0xffffffff


	//   ....[36]....
        /*016c*/ 	.word	0xffffffff


	//   ....[37]....
        /*0170*/ 	.word	0xffffffff


	//   ....[38]....
        /*0174*/ 	.word	0xffffffff


	//   ....[39]....
        /*0178*/ 	.word	0xffffffff


	//   ....[40]....
        /*017c*/ 	.word	0xffffffff


	//   ....[41]....
        /*0180*/ 	.word	0xffffffff


	//   ....[42]....
        /*0184*/ 	.word	0xffffffff


	//   ....[43]....
        /*0188*/ 	.word	0xffffffff


	//   ....[44]....
        /*018c*/ 	.word	0xffffffff


	//   ....[45]....
        /*0190*/ 	.word	0xffffffff


	//   ....[46]....
        /*0194*/ 	.word	0xffffffff


	//   ....[47]....
        /*0198*/ 	.word	0xffffffff


	//   ....[48]....
        /*019c*/ 	.word	0xffffffff


	//   ....[49]....
        /*01a0*/ 	.word	0xffffffff


	//   ....[50]....
        /*01a4*/ 	.word	0xffffffff


	//   ....[51]....
        /*01a8*/ 	.word	0xffffffff


	//   ....[52]....
        /*01ac*/ 	.word	0xffffffff


	//   ....[53]....
        /*01b0*/ 	.word	0xffffffff


	//   ....[54]....
        /*01b4*/ 	.word	0xffffffff


	//   ....[55]....
        /*01b8*/ 	.word	0xffffffff


	//----- nvinfo : EIATTR_COOP_GROUP_INSTR_OFFSETS
	.align		4
.L_1163:
        /*01bc*/ 	.byte	0x04, 0x28
        /*01be*/ 	.short	(.L_1165 - .L_1164)


	//   ....[0]....
.L_1164:
        /*01c0*/ 	.word	0x000000b0


	//   ....[1]....
        /*01c4*/ 	.word	0x00000920


	//   ....[2]....
        /*01c8*/ 	.word	0x00000930


	//   ....[3]....
        /*01cc*/ 	.word	0x00000980


	//   ....[4]....
        /*01d0*/ 	.word	0x00000990


	//   ....[5]....
        /*01d4*/ 	.word	0x000009e0


	//   ....[6]....
        /*01d8*/ 	.word	0x000009f0


	//   ....[7]....
        /*01dc*/ 	.word	0x00000a40


	//   ....[8]....
        /*01e0*/ 	.word	0x00000a50


	//   ....[9]....
        /*01e4*/ 	.word	0x00000aa0


	//   ....[10]....
        /*01e8*/ 	.word	0x00000ab0


	//   ....[11]....
        /*01ec*/ 	.word	0x00000b70


	//   ....[12]....
        /*01f0*/ 	.word	0x00000b80


	//   ....[13]....
        /*01f4*/ 	.word	0x00000bd0


	//   ....[14]....
        /*01f8*/ 	.word	0x00000be0


	//   ....[15]....
        /*01fc*/ 	.word	0x00000c30


	//   ....[16]....
        /*0200*/ 	.word	0x00000c40


	//   ....[17]....
        /*0204*/ 	.word	0x00000c90


	//   ....[18]....
        /*0208*/ 	.word	0x00000ca0


	//   ....[19]....
        /*020c*/ 	.word	0x00000d00


	//   ....[20]....
        /*0210*/ 	.word	0x00000d20


	//   ....[21]....
        /*0214*/ 	.word	0x00000de0


	//   ....[22]....
        /*0218*/ 	.word	0x00000df0


	//   ....[23]....
        /*021c*/ 	.word	0x00000e50


	//   ....[24]....
        /*0220*/ 	.word	0x00000e60


	//   ....[25]....
        /*0224*/ 	.word	0x00000eb0


	//   ....[26]....
        /*0228*/ 	.word	0x00000ec0


	//   ....[27]....
        /*022c*/ 	.word	0x00000f20


	//   ....[28]....
        /*0230*/ 	.word	0x00000f40


	//   ....[29]....
        /*0234*/ 	.word	0x00000fb0


	//   ....[30]....
        /*0238*/ 	.word	0x00000fc0


	//   ....[31]....
        /*023c*/ 	.word	0x00001080


	//   ....[32]....
        /*0240*/ 	.word	0x00001090


	//   ....[33]....
        /*0244*/ 	.word	0x000010e0


	//   ....[34]....
        /*0248*/ 	.word	0x000010f0


	//   ....[35]....
        /*024c*/ 	.word	0x00001140


	//   ....[36]....
        /*0250*/ 	.word	0x00001150


	//   ....[37]....
        /*0254*/ 	.word	0x000011b0


	//   ....[38]....
        /*0258*/ 	.word	0x000011d0


	//   ....[39]....
        /*025c*/ 	.word	0x00001240


	//   ....[40]....
        /*0260*/ 	.word	0x00001250


	//   ....[41]....
        /*0264*/ 	.word	0x00001430


	//   ....[42]....
        /*0268*/ 	.word	0x00001470


	//   ....[43]....
        /*026c*/ 	.word	0x000014f0


	//   ....[44]....
        /*0270*/ 	.word	0x00001500


	//   ....[45]....
        /*0274*/ 	.word	0x00001550


	//   ....[46]....
        /*0278*/ 	.word	0x00001560


	//   ....[47]....
        /*027c*/ 	.word	0x000015b0


	//   ....[48]....
        /*0280*/ 	.word	0x000015c0


	//   ....[49]....
        /*0284*/ 	.word	0x00001610


	//   ....[50]....
        /*0288*/ 	.word	0x00001620


	//   ....[51]....
        /*028c*/ 	.word	0x000018d0


	//   ....[52]....
        /*0290*/ 	.word	0x00001920


	//   ....[53]....
        /*0294*/ 	.word	0x00001940


	//   ....[54]....
        /*0298*/ 	.word	0x00001960


	//   ....[55]....
        /*029c*/ 	.word	0x00001980


	//----- nvinfo : EIATTR_VRC_CTA_INIT_COUNT
	.align		4
.L_1165:
        /*02a0*/ 	.byte	0x02, 0x4a
	.zero		1
	.zero		1


	//----- nvinfo : EIATTR_EXIT_INSTR_OFFSETS
	.align		4
        /*02a4*/ 	.byte	0x04, 0x1c
        /*02a6*/ 	.short	(.L_1167 - .L_1166)


	//   ....[0]....
.L_1166:
        /*02a8*/ 	.word	0x00001f70


	//----- nvinfo : EIATTR_CRS_STACK_SIZE
	.align		4
.L_1167:
        /*02ac*/ 	.byte	0x04, 0x1e
        /*02ae*/ 	.short	(.L_1169 - .L_1168)
.L_1168:
        /*02b0*/ 	.word	0x00000000


	//----- nvinfo : EIATTR_CBANK_PARAM_SIZE
	.align		4
.L_1169:
        /*02b4*/ 	.byte	0x03, 0x19
        /*02b6*/ 	.short	0x0060


	//----- nvinfo : EIATTR_PARAM_CBANK
	.align		4
        /*02b8*/ 	.byte	0x04, 0x0a
        /*02ba*/ 	.short	(.L_1171 - .L_1170)
	.align		4
.L_1170:
        /*02bc*/ 	.word	index@(.nv.constant0._ZN4vllm3moe44grouped_topk_fused_small_expert_count_kernelI13__nv_bfloat166__halfiLNS0_11ScoringFuncE0ELi128ELb0ELi8EEEvPT_PfPT1_PKT0_llllllbd)
        /*02c0*/ 	.short	0x0380
        /*02c2*/ 	.short	0x0060


	//----- nvinfo : EIATTR_SW_WAR
	.align		4
.L_1171:
        /*02c4*/ 	.byte	0x04, 0x36
        /*02c6*/ 	.short	(.L_1173 - .L_1172)
.L_1172:
        /*02c8*/ 	.word	0x00000008
.L_1173:


//--------------------- .nv.info._ZN4vllm3moe44grouped_topk_fused_small_expert_count_kernelI13__nv_bfloat166__halfiLNS0_11ScoringFuncE0ELi384ELb0ELi8EEEvPT_PfPT1_PKT0_llllllbd --------------------------
	.section	.nv.info._ZN4vllm3moe44grouped_topk_fused_small_expert_count_kernelI13__nv_bfloat166__halfiLNS0_11ScoringFuncE0ELi384ELb0ELi8EEEvPT_PfPT1_PKT0_llllllbd,"",@"SHT_CUDA_INFO"
	.sectionflags	@""
	.align	4


	//----- nvinfo : EIATTR_CUDA_API_VERSION
	.align		4
        /*0000*/ 	.byte	0x04, 0x37
        /*0002*/ 	.short	(.L_1175 - .L_1174)
.L_1174:
        /*0004*/ 	.word	0x00000082


	//----- nvinfo : EIATTR_KPARAM_INFO
	.align		4
.L_1175:
        /*0008*/ 	.byte	0x04, 0x17
        /*000a*/ 	.short	(.L_1177 - .L_1176)
.L_1176:
        /*000c*/ 	.word	0x00000000
        /*0010*/ 	.short	0x000b
        /*0012*/ 	.short	0x0058
        /*0014*/ 	.byte	0x00, 0xf0, 0x21, 0x00


	//----- nvinfo : EIATTR_KPARAM_INFO
	.align		4
.L_1177:
        /*0018*/ 	.byte	0x04, 0x17
        /*001a*/ 	.short	(.L_1179 - .L_1178)
.L_1178:
        /*001c*/ 	.word	0x00000000
        /*0020*/ 	.short	0x000a
        /*0022*/ 	.short	0x0050
        /*0024*/ 	.byte	0x00, 0xf0, 0x05, 0x00


	//----- nvinfo : EIATTR_KPARAM_INFO
	.align		4
.L_1179:
        /*0028*/ 	.byte	0x04, 0x17
        /*002a*/ 	.short	(.L_1181 - .L_1180)
.L_1180:
        /*002c*/ 	.word	0x00000000
        /*0030*/ 	.short	0x0009
        /*0032*/ 	.short	0x0048
        /*0034*/ 	.byte	0x00, 0xf0, 0x21, 0x00


	//----- nvinfo : EIATTR_KPARAM_INFO
	.align		4
.L_1181:
        /*0038*/ 	.byte	0x04, 0x17
        /*003a*/ 	.short	(.L_1183 - .L_1182)
.L_1182:
        /*003c*/ 	.word	0x00000000
        /*0040*/ 	.short	0x0008
        /*0042*/ 	.short	0x0040
        /*0044*/ 	.byte	0x00, 0xf0, 0x21, 0x00


	//----- nvinfo : EIATTR_KPARAM_INFO
	.align		4
.L_1183:
        /*0048*/ 	.byte	0x04, 0x17
        /*004a*/ 	.short	(.L_1185 - .L_1184)
.L_1184:
        /*004c*/ 	.word	0x00000000
        /*0050*/ 	.short	0x0007
        /*0052*/ 	.short	0x0038
        /*0054*/ 	.byte	0x00, 0xf0, 0x21, 0x00


	//----- nvinfo : EIATTR_KPARAM_INFO
	.align		4
.L_1185:
        /*0058*/ 	.byte	0x04, 0x17
        /*005a*/ 	.short	(.L_1187 - .L_1186)
.L_1186:
        /*005c*/ 	.word	0x00000000
        /*0060*/ 	.short	0x0006
        /*0062*/ 	.short	0x0030
        /*0064*/ 	.byte	0x00, 0xf0, 0x21, 0x00


	//----- nvinfo : EIATTR_KPARAM_INFO
	.align		4
.L_1187:
        /*0068*/ 	.byte	0x04, 0x17
        /*006a*/ 	.short	(.L_1189 - .L_1188)
.L_1188:
        /*006c*/ 	.word	0x00000000
        /*0070*/ 	.short	0x0005
        /*0072*/ 	.short	0x0028
        /*0074*/ 	.byte	0x00, 0xf0, 0x21, 0x00


	//----- nvinfo : EIATTR_KPARAM_INFO
	.align		4
.L_1189:
        /*0078*/ 	.byte	0x04, 0x17
        /*007a*/ 	.short	(.L_1191 - .L_1190)
.L_1190:
        /*007c*/ 	.word	0x00000000
        /*0080*/ 	.short	0x0004
        /*0082*/ 	.short	0x0020
        /*0084*/ 	.byte	0x00, 0xf0, 0x21, 0x00


	//----- nvinfo : EIATTR_KPARAM_INFO
	.align		4
.L_1191:
        /*0088*/ 	.byte	0x04, 0x17
        /*008a*/ 	.short	(.L_1193 - .L_1192)
.L_1192:
        /*008c*/ 	.word	0x00000000
        /*0090*/ 	.short	0x0003
        /*0092*/ 	.short	0x0018
        /*0094*/ 	.byte	0x00, 0xf5, 0x21, 0x00


	//----- nvinfo : EIATTR_KPARAM_INFO
	.align		4
.L_1193:
        /*0098*/ 	.byte	0x04, 0x17
        /*009a*/ 	.short	(.L_1195 - .L_1194)
.L_1194:
        /*009c*/ 	.word	0x00000000
        /*00a0*/ 	.short	0x0002
        /*00a2*/ 	.short	0x0010
        /*00a4*/ 	.byte	0x00, 0xf5, 0x21, 0x00


	//----- nvinfo : EIATTR_KPARAM_INFO
	.align		4
.L_1195:
        /*00a8*/ 	.byte	0x04, 0x17
        /*00aa*/ 	.short	(.L_1197 - .L_1196)
.L_1196:
        /*00ac*/ 	.word	0x00000000
        /*00b0*/ 	.short	0x0001
        /*00b2*/ 	.short	0x0008
        /*00b4*/ 	.byte	0x00, 0xf5, 0x21, 0x00


	//----- nvinfo : EIATTR_KPARAM_INFO
	.align		4
.L_1197:
        /*00b8*/ 	.byte	0x04, 0x17
        /*00ba*/ 	.short	(.L_1199 - .L_1198)
.L_1198:
        /*00bc*/ 	.word	0x00000000
        /*00c0*/ 	.short	0x0000
        /*00c2*/ 	.short	0x0000
        /*00c4*/ 	.byte	0x00, 0xf5, 0x21, 0x00


	//----- nvinfo : EIATTR_SPARSE_MMA_MASK
	.align		4
.L_1199:
        /*00c8*/ 	.byte	0x03, 0x50
        /*00ca*/ 	.short	0x0000


	//----- nvinfo : EIATTR_MAXREG_COUNT
	.align		4
        /*00cc*/ 	.byte	0x03, 0x1b
        /*00ce*/ 	.short	0x00ff


	//----- nvinfo : EIATTR_NUM_BARRIERS
	.align		4
        /*00d0*/ 	.byte	0x02, 0x4c
        /*00d2*/ 	.byte	0x01
	.zero		1


	//----- nvinfo : EIATTR_MERCURY_ISA_VERSION
	.align		4
        /*00d4*/ 	.byte	0x03, 0x5f
        /*00d6*/ 	.short	0x0101


	//----- nvinfo : EIATTR_COOP_GROUP_MASK_REGIDS
	.align		4
        /*00d8*/ 	.byte	0x04, 0x29
        /*00da*/ 	.short	(.L_1201 - .L_1200)


	//   ....[0]....
.L_1200:
        /*00dc*/ 	.word	0xffffffff


	//   ....[1]....
        /*00e0*/ 	.word	0xffffffff


	//   ....[2]....
        /*00e4*/ 	.word	0xffffffff


	//   ....[3]....
        /*00e8*/ 	.word	0xffffffff


	//   ....[4]....
        /*00ec*/ 	.word	0xffffffff


	//   ....[5]....
        /*00f0*/ 	.word	0xffffffff


	//   ....[6]....
        /*00f4*/ 	.word	0xffffffff


	//   ....[7]....
        /*00f8*/ 	.word	0xffffffff


	//   ....[8]....
        /*00fc*/ 	.word	0xffffffff


	//   ....[9]....
        /*0100*/ 	.word	0xffffffff


	//   ....[10]....
        /*0104*/ 	.word	0xffffffff


	//   ....[11]....
        /*0108*/ 	.word	0xffffffff


	//   ....[12]....
        /*010c*/ 	.word	0xffffffff


	//   ....[13]....
        /*0110*/ 	.word	0xffffffff


	//   ....[14]....
        /*0114*/ 	.word	0xffffffff


	//   ....[15]....
        /*0118*/ 	.word	0xffffffff


	//   ....[16]....
        /*011c*/ 	.word	0xffffffff


	//   ....[17]....
        /*0120*/ 	.word	0xffffffff


	//   ....[18]....
        /*0124*/ 	.word	0xffffffff


	//   ....[19]....
        /*0128*/ 	.word	0xffffffff


	//   ....[20]....
        /*012c*/ 	.word	0xffffffff


	//   ....[21]....
        /*0130*/ 	.word	0xffffffff


	//   ....[22]....
        /*0134*/ 	.word	0xffffffff


	//   ....[23]....
        /*0138*/ 	.word	0xffffffff


	//   ....[24]....
        /*013c*/ 	.word	0xffffffff


	//   ....[25]....
        /*0140*/ 	.word	0xffffffff


	//   ....[26]....
        /*0144*/ 	.word	0xffffffff


	//   ....[27]....
        /*0148*/ 	.word	0xffffffff


	//   ....[28]....
        /*014c*/ 	.word	0xffffffff


	//   ....[29]....
        /*0150*/ 	.word	0xffffffff


	//   ....[30]....
        /*0154*/ 	.word	0xffffffff


	//   ....[31]....
        /*0158*/ 	.word	0xffffffff


	//   ....[32]....
        /*015c*/ 	.word	0xffffffff


	//   ....[33]....
        /*0160*/ 	.word	0xffffffff


	//   ....[34]....
        /*0164*/ 	.word	0xffffffff


	//   ....[35]....
        /*0168*/ 	.word	0xffffffff


	//   ....[36]....
        /*016c*/ 	.word	0xffffffff


	//   ....[37]....
        /*0170*/ 	.word	0xffffffff


	//   ....[38]....
        /*0174*/ 	.word	0xffffffff


	//   ....[39]....
        /*0178*/ 	.word	0xffffffff


	//   ....[40]....
        /*017c*/ 	.word	0xffffffff


	//   ....[41]....
        /*0180*/ 	.word	0xffffffff


	//   ....[42]....
        /*0184*/ 	.word	0xffffffff


	//   ....[43]....
        /*0188*/ 	.word	0xffffffff


	//   ....[44]....
        /*018c*/ 	.word	0xffffffff


	//   ....[45]....
        /*0190*/ 	.word	0xffffffff


	//   ....[46]....
        /*0194*/ 	.word	0xffffffff


	//   ....[47]....
        /*0198*/ 	.word	0xffffffff


	//   ....[48]....
        /*019c*/ 	.word	0xffffffff


	//   ....[49]....
        /*01a0*/ 	.word	0xffffffff


	//   ....[50]....
        /*01a4*/ 	.word	0xffffffff


	//   ....[51]....
        /*01a8*/ 	.word	0xffffffff


	//   ....[52]....
        /*01ac*/ 	.word	0xffffffff


	//   ....[53]....
        /*01b0*/ 	.word	0xffffffff


	//   ....[54]....
        /*01b4*/ 	.word	0xffffffff


	//   ....[55]....
        /*01b8*/ 	.word	0xffffffff


	//   ....[56]....
        /*01bc*/ 	.word	0xffffffff


	//   ....[57]....
        /*01c0*/ 	.word	0xffffffff


	//   ....[58]....
        /*01c4*/ 	.word	0xffffffff


	//   ....[59]....
        /*01c8*/ 	.word	0xffffffff


	//   ....[60]....
        /*01cc*/ 	.word	0xffffffff


	//   ....[61]....
        /*01d0*/ 	.word	0xffffffff


	//   ....[62]....
        /*01d4*/ 	.word	0xffffffff


	//   ....[63]....
        /*01d8*/ 	.word	0xffffffff


	//   ....[64]....
        /*01dc*/ 	.word	0xffffffff


	//   ....[65]....
        /*01e0*/ 	.word	0xffffffff


	//   ....[66]....
        /*01e4*/ 	.word	0xffffffff


	//   ....[67]....
        /*01e8*/ 	.word	0xffffffff


	//   ....[68]....
        /*01ec*/ 	.word	0xffffffff


	//   ....[69]....
        /*01f0*/ 	.word	0xffffffff


	//   ....[70]....
        /*01f4*/ 	.word	0xffffffff


	//   ....[71]....
        /*01f8*/ 	.word	0xffffffff


	//   ....[72]....
        /*01fc*/ 	.word	0xffffffff


	//   ....[73]....
        /*0200*/ 	.word	0xffffffff


	//   ....[74]....
        /*0204*/ 	.word	0xffffffff


	//   ....[75]....
        /*0208*/ 	.word	0xffffffff


	//   ....[76]....
        /*020c*/ 	.word	0xffffffff


	//   ....[77]....
        /*0210*/ 	.word	0xffffffff


	//   ....[78]....
        /*0214*/ 	.word	0xffffffff


	//   ....[79]....
        /*0218*/ 	.word	0xffffffff


	//   ....[80]....
        /*021c*/ 	.word	0xffffffff


	//   ....[81]....
        /*0220*/ 	.word	0xffffffff


	//   ....[82]....
        /*0224*/ 	.word	0xffffffff


	//   ....[83]....
        /*0228*/ 	.word	0xffffffff


	//   ....[84]....
        /*022c*/ 	.word	0xffffffff


	//   ....[85]....
        /*0230*/ 	.word	0xffffffff


	//----- nvinfo : EIATTR_COOP_GROUP_INSTR_OFFSETS
	.align		4
.L_1201:
        /*0234*/ 	.byte	0x04, 0x28
        /*0236*/ 	.short	(.L_1203 - .L_1202)


	//   ....[0]....
.L_1202:
        /*0238*/ 	.word	0x000000b0


	//   ....[1]....
        /*023c*/ 	.word	0x000009d0


	//   ....[2]....
        /*0240*/ 	.word	0x000009e0


	//   ....[3]....
        /*0244*/ 	.word	0x00000a30


	//   ....[4]....
        /*0248*/ 	.word	0x00000a40


	//   ....[5]....
        /*024c*/ 	.word	0x00000a90


	//   ....[6]....
        /*0250*/ 	.word	0x00000aa0


	//   ....[7]....
        /*0254*/ 	.word	0x00000af0


	//   ....[8]....
        /*0258*/ 	.word	0x00000b00


	//   ....[9]....
        /*025c*/ 	.word	0x00000b60


	//   ....[10]....
        /*0260*/ 	.word	0x00000b90


	//   ....[11]....
        /*0264*/ 	.word	0x00000c40


	//   ....[12]....
        /*0268*/ 	.word	0x00000c50


	//   ....[13]....
        /*026c*/ 	.word	0x00000ca0


	//   ....[14]....
        /*0270*/ 	.word	0x00000cb0


	//   ....[15]....
        /*0274*/ 	.word	0x00000d00


	//   ....[16]....
        /*0278*/ 	.word	0x00000d10


	//   ....[17]....
        /*027c*/ 	.word	0x00000d60


	//   ....[18]....
        /*0280*/ 	.word	0x00000d70


	//   ....[19]....
        /*0284*/ 	.word	0x00000dd0


	//   ....[20]....
        /*0288*/ 	.word	0x00000e00


	//   ....[21]....
        /*028c*/ 	.word	0x00001000


	//   ....[22]....
        /*0290*/ 	.word	0x00001010


	//   ....[23]....
        /*0294*/ 	.word	0x00001060


	//   ....[24]....
        /*0298*/ 	.word	0x00001070


	//   ....[25]....
        /*029c*/ 	.word	0x000010c0


	//   ....[26]....
        /*02a0*/ 	.word	0x000010d0


	//   ....[27]....
        /*02a4*/ 	.word	0x00001120


	//   ....[28]....
        /*02a8*/ 	.word	0x00001130


	//   ....[29]....
        /*02ac*/ 	.word	0x00001180


	//   ....[30]....
        /*02b0*/ 	.word	0x00001190


	//   ....[31]....
        /*02b4*/ 	.word	0x00001780


	//   ....[32]....
        /*02b8*/ 	.word	0x00001790


	//   ....[33]....
        /*02bc*/ 	.word	0x000017e0


	//   ....[34]....
        /*02c0*/ 	.word	0x000017f0


	//   ....[35]....
        /*02c4*/ 	.word	0x00001840


	//   ....[36]....
        /*02c8*/ 	.word	0x00001850


	//   ....[37]....
        /*02cc*/ 	.word	0x000018a0


	//   ....[38]....
        /*02d0*/ 	.word	0x000018b0


	//   ....[39]....
        /*02d4*/ 	.word	0x00001900


	//   ....[40]....
        /*02d8*/ 	.word	0x00001910


	//   ....[41]....
        /*02dc*/ 	.word	0x000019a0


	//   ....[42]....
        /*02e0*/ 	.word	0x000019b0


	//   ....[43]....
        /*02e4*/ 	.word	0x00001a00


	//   ....[44]....
        /*02e8*/ 	.word	0x00001a10


	//   ....[45]....
        /*02ec*/ 	.word	0x00001a60


	//   ....[46]....
        /*02f0*/ 	.word	0x00001a70


	//   ....[47]....
        /*02f4*/ 	.word	0x00001ac0


	//   ....[48]....
        /*02f8*/ 	.word	0x00001ad0


	//   ....[49]....
        /*02fc*/ 	.word	0x00001b20


	//   ....[50]....
        /*0300*/ 	.word	0x00001b30


	//   ....[51]....
        /*0304*/ 	.word	0x00001be0


	//   ....[52]....
        /*0308*/ 	.word	0x00001bf0


	//   ....[53]....
        /*030c*/ 	.word	0x00001c40


	//   ....[54]....
        /*0310*/ 	.word	0x00001c50


	//   ....[55]....
        /*0314*/ 	.word	0x00001ca0


	//   ....[56]....
        /*0318*/ 	.word	0x00001cb0


	//   ....[57]....
        /*031c*/ 	.word	0x00001d00


	//   ....[58]....
        /*0320*/ 	.word	0x00001d10


	//   ....[59]....
        /*0324*/ 	.word	0x00001d60


	//   ....[60]....
        /*0328*/ 	.word	0x00001d70


	//   ....[61]....
        /*032c*/ 	.word	0x00001e00


	//   ....[62]....
        /*0330*/ 	.word	0x00001e10


	//   ....[63]....
        /*0334*/ 	.word	0x00001e60


	//   ....[64]....
        /*0338*/ 	.word	0x00001e70


	//   ....[65]....
        /*033c*/ 	.word	0x00001ec0


	//   ....[66]....
        /*0340*/ 	.word	0x00001ed0


	//   ....[67]....
        /*0344*/ 	.word	0x00001f30


	//   ....[68]....
        /*0348*/ 	.word	0x00001f40


	//   ....[69]....
        /*034c*/ 	.word	0x00001fb0


	//   ....[70]....
        /*0350*/ 	.word	0x00001fd0


	//   ....[71]....
        /*0354*/ 	.word	0x00002250


	//   ....[72]....
        /*0358*/ 	.word	0x00002260


	//   ....[73]....
        /*035c*/ 	.word	0x000022b0


	//   ....[74]....
        /*0360*/ 	.word	0x000022c0


	//   ....[75]....
        /*0364*/ 	.word	0x00002310


	//   ....[76]....
        /*0368*/ 	.word	0x00002320


	//   ....[77]....
        /*036c*/ 	.word	0x00002370


	//   ....[78]....
        /*0370*/ 	.word	0x00002380


	//   ....[79]....
        /*0374*/ 	.word	0x000023d0


	//   ....[80]....
        /*0378*/ 	.word	0x000023e0


	//   ....[81]....
        /*037c*/ 	.word	0x00002720


	//   ....[82]....
        /*0380*/ 	.word	0x00002770


	//   ....[83]....
        /*0384*/ 	.word	0x00002790


	//   ....[84]....
        /*0388*/ 	.word	0x000027b0


	//   ....[85]....
        /*038c*/ 	.word	0x000027d0


	//----- nvinfo : EIATTR_VRC_CTA_INIT_COUNT
	.align		4
.L_1203:
        /*0390*/ 	.byte	0x02, 0x4a
	.zero		1
	.zero		1


	//----- nvinfo : EIATTR_EXIT_INSTR_OFFSETS
	.align		4
        /*0394*/ 	.byte	0x04, 0x1c
        /*0396*/ 	.short	(.L_1205 - .L_1204)


	//   ....[0]....
.L_1204:
        /*0398*/ 	.word	0x00002dc0


	//----- nvinfo : EIATTR_CRS_STACK_SIZE
	.align		4
.L_1205:
        /*039c*/ 	.byte	0x04, 0x1e
        /*039e*/ 	.short	(.L_1207 - .L_1206)
.L_1206:
        /*03a0*/ 	.word	0x00000000


	//----- nvinfo : EIATTR_CBANK_PARAM_SIZE
	.align		4
.L_1207:
        /*03a4*/ 	.byte	0x03, 0x19
        /*03a6*/ 	.short	0x0060


	//----- nvinfo : EIATTR_PARAM_CBANK
	.align		4
        /*03a8*/ 	.byte	0x04, 0x0a
        /*03aa*/ 	.short	(.L_1209 - .L_1208)
	.align		4
.L_1208:
        /*03ac*/ 	.word	index@(.nv.constant0._ZN4vllm3moe44grouped_topk_fused_small_expert_count_kernelI13__nv_bfloat166__halfiLNS0_11ScoringFuncE0ELi384ELb0ELi8EEEvPT_PfPT1_PKT0_llllllbd)
        /*03b0*/ 	.short	0x0380
        /*03b2*/ 	.short	0x0060


	//----- nvinfo : EIATTR_SW_WAR
	.align		4
.L_1209:
        /*03b4*/ 	.byte	0x04, 0x36
        /*03b6*/ 	.short	(.L_1211 - .L_1210)
.L_1210:
        /*03b8*/ 	.word	0x00000008
.L_1211:


//--------------------- .nv.info._ZN4vllm3moe44grouped_topk_fused_small_expert_count_kernelI13__nv_bfloat166__halfiLNS0_11ScoringFuncE0ELi512ELb0ELi8EEEvPT_PfPT1_PKT0_llllllbd --------------------------
	.section	.nv.info._ZN4vllm3moe44grouped_topk_fused_small_expert_count_kernelI13__nv_bfloat166__halfiLNS0_11ScoringFuncE0ELi512ELb0ELi8EEEvPT_PfPT1_PKT0_llllllbd,"",@"SHT_CUDA_INFO"
	.sectionflags	@""
	.align	4


	//----- nvinfo : EIATTR_CUDA_API_VERSION
	.align		4
        /*0000*/ 	.byte	0x04, 0x37
        /*0002*/ 	.short	(.L_1213 - .L_1212)
.L_1212:
        /*0004*/ 	.word	0x00000082


	//----- nvinfo : EIATTR_KPARAM_INFO
	.align		4
.L_1213:
        /*0008*/ 	.byte	0x04, 0x17
        /*000a*/ 	.short	(.L_1215 - .L_1214)
.L_1214:
        /*000c*/ 	.word	0x00000000
        /*0010*/ 	.short	0x000b
        /*0012*/ 	.short	0x0058
        /*0014*/ 	.byte	0x00, 0xf0, 0x21, 0x00


	//----- nvinfo : EIATTR_KPARAM_INFO
	.align		4
.L_1215:
        /*0018*/ 	.byte	0x04, 0x17
        /*001a*/ 	.short	(.L_1217 - .L_1216)
.L_1216:
        /*001c*/ 	.word	0x00000000
        /*0020*/ 	.short	0x000a
        /*0022*/ 	.short	0x0050
        /*0024*/ 	.byte	0x00, 0xf0, 0x05, 0x00


	//----- nvinfo : EIATTR_KPARAM_INFO
	.align		4
.L_1217:
        /*0028*/ 	.byte	0x04, 0x17
        /*002a*/ 	.short	(.L_1219 - .L_1218)
.L_1218:
        /*002c*/ 	.word	0x00000000
        /*0030*/ 	.short	0x0009
        /*0032*/ 	.short	0x0048
        /*0034*/ 	.byte	0x00, 0xf0, 0x21, 0x00


	//----- nvinfo : EIATTR_KPARAM_INFO
	.align		4
.L_1219:
        /*0038*/ 	.byte	0x04, 0x17
        /*003a*/ 	.short	(.L_1221 - .L_1220)
.L_1220:
        /*003c*/ 	.word	0x00000000
        /*0040*/ 	.short	0x0008
        /*0042*/ 	.short	0x0040
        /*0044*/ 	.byte	0x00, 0xf0, 0x21, 0x00


	//----- nvinfo : EIATTR_KPARAM_INFO
	.align		4
.L_1221:
        /*0048*/ 	.byte	0x04, 0x17
        /*004a*/ 	.short	(.L_1223 - .L_1222)
.L_1222:
        /*004c*/ 	.word	0x00000000
        /*0050*/ 	.short	0x0007
        /*0052*/ 	.short	0x0038
        /*0054*/ 	.byte	0x00, 0xf0, 0x21, 0x00


	//----- nvinfo : EIATTR_KPARAM_INFO
	.align		4
.L_1223:
        /*0058*/ 	.byte	0x04, 0x17
        /*005a*/ 	.short	(.L_1225 - .L_1224)
.L_1224:
        /*005c*/ 	.word	0x00000000
        /*0060*/ 	.short	0x0006
        /*0062*/ 	.short	0x0030
        /*0064*/ 	.byte	0x00, 0xf0, 0x21, 0x00


	//----- nvinfo : EIATTR_KPARAM_INFO
	.align		4
.L_1225:
        /*0068*/ 	.byte	0x04, 0x17
        /*006a*/ 	.short	(.L_1227 - .L_1226)
.L_1226:
        /*006c*/ 	.word	0x00000000
        /*0070*/ 	.short	0x0005
        /*0072*/ 	.short	0x0028
        /*0074*/ 	.byte	0x00, 0xf0, 0x21, 0x00


	//----- nvinfo : EIATTR_KPARAM_INFO
	.align		4
.L_1227:
        /*0078*/ 	.byte	0x04, 0x17
        /*007a*/ 	.short	(.L_1229 - .L_1228)
.L_1228:
        /*007c*/ 	.word	0x00000000
        /*0080*/ 	.short	0x0004
        /*0082*/ 	.short	0x0020
        /*0084*/ 	.byte	0x00, 0xf0, 0x21, 0x00


	//----- nvinfo : EIATTR_KPARAM_INFO
	.align		4
.L_1229:
        /*0088*/ 	.byte	0x04, 0x17
        /*008a*/ 	.short	(.L_1231 - .L_1230)
.L_1230:
        /*008c*/ 	.word	0x00000000
        /*0090*/ 	.short	0x0003
        /*0092*/ 	.short	0x0018
        /*0094*/ 	.byte	0x00, 0xf5, 0x21, 0x00


	//----- nvinfo : EIATTR_KPARAM_INFO
	.align		4
.L_1231:
        /*0098*/ 	.byte	0x04, 0x17
        /*009a*/ 	.short	(.L_1233 - .L_1232)
.L_1232:
        /*009c*/ 	.word	0x00000000
        /*00a0*/ 	.short	0x0002
        /*00a2*/ 	.short	0x0010
        /*00a4*/ 	.byte	0x00, 0xf5, 0x21, 0x00


	//----- nvinfo : EIATTR_KPARAM_INFO
	.align		4
.L_1233:
        /*00a8*/ 	.byte	0x04, 0x17
        /*00aa*/ 	.short	(.L_1235 - .L_1234)
.L_1234:
        /*00ac*/ 	.word	0x00000000
        /*00b0*/ 	.short	0x0001
        /*00b2*/ 	.short	0x0008
        /*00b4*/ 	.byte	0x00, 0xf5, 0x21, 0x00


	//----- nvinfo : EIATTR_KPARAM_INFO
	.align		4
.L_1235:
        /*00b8*/ 	.byte	0x04, 0x17
        /*00ba*/ 	.short	(.L_1237 - .L_1236)
.L_1236:
        /*00bc*/ 	.word	0x00000000
        /*00c0*/ 	.short	0x0000
        /*00c2*/ 	.short	0x0000
        /*00c4*/ 	.byte	0x00, 0xf5, 0x21, 0x00


	//----- nvinfo : EIATTR_SPARSE_MMA_MASK
	.align		4
.L_1237:
        /*00c8*/ 	.byte	0x03, 0x50
        /*00ca*/ 	.short	0x0000


	//----- nvinfo : EIATTR_MAXREG_COUNT
	.align		4
        /*00cc*/ 	.byte	0x03, 0x1b
        /*00ce*/ 	.short	0x00ff


	//----- nvinfo : EIATTR_NUM_BARRIERS
	.align		4
        /*00d0*/ 	.byte	0x02, 0x4c
        /*00d2*/ 	.byte	0x01
	.zero		1


	//----- nvinfo : EIATTR_MERCURY_ISA_VERSION
	.align		4
        /*00d4*/ 	.byte	0x03, 0x5f
        /*00d6*/ 	.short	0x0101


	//----- nvinfo : EIATTR_COOP_GROUP_MASK_REGIDS
	.align		4
        /*00d8*/ 	.byte	0x04, 0x29
        /*00da*/ 	.short	(.L_1239 - .L_1238)


	//   ....[0]....
.L_1238:
        /*00dc*/ 	.word	0xffffffff


	//   ....[1]....
        /*00e0*/ 	.word	0xffffffff


	//   ....[2]....
        /*00e4*/ 	.word	0xffffffff


	//   ....[3]....
        /*00e8*/ 	.word	0xffffffff


	//   ....[4]....
        /*00ec*/ 	.word	0xffffffff


	//   ....[5]....
        /*00f0*/ 	.word	0xffffffff


	//   ....[6]....
        /*00f4*/ 	.word	0xffffffff


	//   ....[7]....
        /*00f8*/ 	.word	0xffffffff


	//   ....[8]....
        /*00fc*/ 	.word	0xffffffff


	//   ....[9]....
        /*0100*/ 	.word	0xffffffff


	//   ....[10]....
        /*0104*/ 	.word	0xffffffff


	//   ....[11]....
        /*0108*/ 	.word	0xffffffff


	//   ....[12]....
        /*010c*/ 	.word	0xffffffff


	//   ....[13]....
        /*0110*/ 	.word	0xffffffff


	//   ....[14]....
        /*0114*/ 	.word	0xffffffff


	//   ....[15]....
        /*0118*/ 	.word	0xffffffff


	//   ....[16]....
        /*011c*/ 	.word	0xffffffff


	//   ....[17]....
        /*0120*/ 	.word	0xffffffff


	//   ....[18]....
        /*0124*/ 	.word	0xffffffff


	//   ....[19]....
        /*0128*/ 	.word	0xffffffff


	//   ....[20]....
        /*012c*/ 	.word	0xffffffff


	//   ....[21]....
        /*0130*/ 	.word	0xffffffff


	//   ....[22]....
        /*0134*/ 	.word	0xffffffff


	//   ....[23]....
        /*0138*/ 	.word	0xffffffff


	//   ....[24]....
        /*013c*/ 	.word	0xffffffff


	//   ....[25]....
        /*0140*/ 	.word	0xffffffff


	//   ....[26]....
        /*0144*/ 	.word	0xffffffff


	//   ....[27]....
        /*0148*/ 	.word	0xffffffff


	//   ....[28]....
        /*014c*/ 	.word	0xffffffff


	//   ....[29]....
        /*0150*/ 	.word	0xffffffff


	//   ....[30]....
        /*0154*/ 	.word	0xffffffff


	//   ....[31]....
        /*0158*/ 	.word	0xffffffff


	//   ....[32]....
        /*015c*/ 	.word	0xffffffff


	//   ....[33]....
        /*0160*/ 	.word	0xffffffff


	//   ....[34]....
        /*0164*/ 	.word	0xffffffff


	//   ....[35]....
        /*0168*/ 	.word	0xffffffff


	//   ....[36]....
        /*016c*/ 	.word	0xffffffff


	//   ....[37]....
        /*0170*/ 	.word	0xffffffff


	//   ....[38]....
        /*0174*/ 	.word	0xffffffff


	//   ....[39]....
        /*0178*/ 	.word	0xffffffff


	//   ....[40]....
        /*017c*/ 	.word	0xffffffff


	//   ....[41]....
        /*0180*/ 	.word	0xffffffff


	//   ....[42]....
        /*0184*/ 	.word	0xffffffff


	//   ....[43]....
        /*0188*/ 	.word	0xffffffff


	//   ....[44]....
        /*018c*/ 	.word	0xffffffff


	//   ....[45]....
        /*0190*/ 	.word	0xffffffff


	//   ....[46]....
        /*0194*/ 	.word	0xffffffff


	//   ....[47]....
        /*0198*/ 	.word	0xffffffff


	//   ....[48]....
        /*019c*/ 	.word	0xffffffff


	//   ....[49]....
        /*01a0*/ 	.word	0xffffffff


	//   ....[50]....
        /*01a4*/ 	.word	0xffffffff


	//   ....[51]....
        /*01a8*/ 	.word	0xffffffff


	//   ....[52]....
        /*01ac*/ 	.word	0xffffffff


	//   ....[53]....
        /*01b0*/ 	.word	0xffffffff


	//   ....[54]....
        /*01b4*/ 	.word	0xffffffff


	//   ....[55]....
        /*01b8*/ 	.word	0xffffffff


	//   ....[56]....
        /*01bc*/ 	.word	0xffffffff


	//   ....[57]....
        /*01c0*/ 	.word	0xffffffff


	//   ....[58]....
        /*01c4*/ 	.word	0xffffffff


	//   ....[59]....
        /*01c8*/ 	.word	0xffffffff


	//   ....[60]....
        /*01cc*/ 	.word	0xffffffff


	//   ....[61]....
        /*01d0*/ 	.word	0xffffffff


	//   ....[62]....
        /*01d4*/ 	.word	0xffffffff


	//   ....[63]....
        /*01d8*/ 	.word	0xffffffff


	//   ....[64]....
        /*01dc*/ 	.word	0xffffffff


	//   ....[65]....
        /*01e0*/ 	.word	0xffffffff


	//   ....[66]....
        /*01e4*/ 	.word	0xffffffff


	//   ....[67]....
        /*01e8*/ 	.word	0xffffffff


	//   ....[68]....
        /*01ec*/ 	.word	0xffffffff


	//   ....[69]....
        /*01f0*/ 	.word	0xffffffff


	//   ....[70]....
        /*01f4*/ 	.word	0xffffffff


	//   ....[71]....
        /*01f8*/ 	.word	0xffffffff


	//   ....[72]....
        /*01fc*/ 	.word	0xffffffff


	//   ....[73]....
        /*0200*/ 	.word	0xffffffff


	//   ....[74]....
        /*0204*/ 	.word	0xffffffff


	//   ....[75]....
        /*0208*/ 	.word	0xffffffff


	//   ....[76]....
        /*020c*/ 	.word	0xffffffff


	//   ....[77]....
        /*0210*/ 	.word	0xffffffff


	//   ....[78]....
        /*0214*/ 	.word	0xffffffff


	//   ....[79]....
        /*0218*/ 	.word	0xffffffff


	//   ....[80]....
        /*021c*/ 	.word	0xffffffff


	//   ....[81]....
        /*0220*/ 	.word	0xffffffff


	//   ....[82]....
        /*0224*/ 	.word	0xffffffff


	//   ....[83]....
        /*0228*/ 	.word	0xffffffff


	//   ....[84]....
        /*022c*/ 	.word	0xffffffff


	//   ....[85]....
        /*0230*/ 	.word	0xffffffff


	//----- nvinfo : EIATTR_COOP_GROUP_INSTR_OFFSETS
	.align		4
.L_1239:
        /*0234*/ 	.byte	0x04, 0x28
        /*0236*/ 	.short	(.L_1241 - .L_1240)


	//   ....[0]....
.L_1240:
        /*0238*/ 	.word	0x000000b0


	//   ....[1]....
        /*023c*/ 	.word	0x000009d0


	//   ....[2]....
        /*0240*/ 	.word	0x000009e0


	//   ....[3]....
        /*0244*/ 	.word	0x00000a30


	//   ....[4]....
        /*0248*/ 	.word	0x00000a40


	//   ....[5]....
        /*024c*/ 	.word	0x00000a90


	//   ....[6]....
        /*0250*/ 	.word	0x00000aa0


	//   ....[7]....
        /*0254*/ 	.word	0x00000af0


	//   ....[8]....
        /*0258*/ 	.word	0x00000b00


	//   ....[9]....
        /*025c*/ 	.word	0x00000b60


	//   ....[10]....
        /*0260*/ 	.word	0x00000b90


	//   ....[11]....
        /*0264*/ 	.word	0x00000c40


	//   ....[12]....
        /*0268*/ 	.word	0x00000c50


	//   ....[13]....
        /*026c*/ 	.word	0x00000ca0


	//   ....[14]....
        /*0270*/ 	.word	0x00000cb0


	//   ....[15]....
        /*0274*/ 	.word	0x00000d00


	//   ....[16]....
        /*0278*/ 	.word	0x00000d10


	//   ....[17]....
        /*027c*/ 	.word	0x00000d60


	//   ....[18]....
        /*0280*/ 	.word	0x00000d70


	//   ....[19]....
        /*0284*/ 	.word	0x00000dd0


	//   ....[20]....
        /*0288*/ 	.word	0x00000e00


	//   ....[21]....
        /*028c*/ 	.word	0x00001000


	//   ....[22]....
        /*0290*/ 	.word	0x00001010


	//   ....[23]....
        /*0294*/ 	.word	0x00001060


	//   ....[24]....
        /*0298*/ 	.word	0x00001070


	//   ....[25]....
        /*029c*/ 	.word	0x000010c0


	//   ....[26]....
        /*02a0*/ 	.word	0x000010d0


	//   ....[27]....
        /*02a4*/ 	.word	0x00001120


	//   ....[28]....
        /*02a8*/ 	.word	0x00001130


	//   ....[29]....
        /*02ac*/ 	.word	0x00001180


	//   ....[30]....
        /*02b0*/ 	.word	0x00001190


	//   ....[31]....
        /*02b4*/ 	.word	0x00001710


	//   ....[32]....
        /*02b8*/ 	.word	0x00001720


	//   ....[33]....
        /*02bc*/ 	.word	0x00001770


	//   ....[34]....
        /*02c0*/ 	.word	0x00001780


	//   ....[35]....
        /*02c4*/ 	.word	0x000017d0


	//   ....[36]....
        /*02c8*/ 	.word	0x000017e0


	//   ....[37]....
        /*02cc*/ 	.word	0x00001830


	//   ....[38]....
        /*02d0*/ 	.word	0x00001840


	//   ....[39]....
        /*02d4*/ 	.word	0x00001890


	//   ....[40]....
        /*02d8*/ 	.word	0x000018a0


	//   ....[41]....
        /*02dc*/ 	.word	0x00001930


	//   ....[42]....
        /*02e0*/ 	.word	0x00001940


	//   ....[43]....
        /*02e4*/ 	.word	0x00001990


	//   ....[44]....
        /*02e8*/ 	.word	0x000019a0


	//   ....[45]....
        /*02ec*/ 	.word	0x000019f0


	//   ....[46]....
        /*02f0*/ 	.word	0x00001a00


	//   ....[47]....
        /*02f4*/ 	.word	0x00001a50


	//   ....[48]....
        /*02f8*/ 	.word	0x00001a60


	//   ....[49]....
        /*02fc*/ 	.word	0x00001ab0


	//   ....[50]....
        /*0300*/ 	.word	0x00001ac0


	//   ....[51]....
        /*0304*/ 	.word	0x00001b60


	//   ....[52]....
        /*0308*/ 	.word	0x00001b70


	//   ....[53]....
        /*030c*/ 	.word	0x00001bc0


	//   ....[54]....
        /*0310*/ 	.word	0x00001bd0


	//   ....[55]....
        /*0314*/ 	.word	0x00001c20


	//   ....[56]....
        /*0318*/ 	.word	0x00001c30


	//   ....[57]....
        /*031c*/ 	.word	0x00001c80


	//   ....[58]....
        /*0320*/ 	.word	0x00001c90


	//   ....[59]....
        /*0324*/ 	.word	0x00001ce0


	//   ....[60]....
        /*0328*/ 	.word	0x00001cf0


	//   ....[61]....
        /*032c*/ 	.word	0x00001d80


	//   ....[62]....
        /*0330*/ 	.word	0x00001d90


	//   ....[63]....
        /*0334*/ 	.word	0x00001de0


	//   ....[64]....
        /*0338*/ 	.word	0x00001df0


	//   ....[65]....
        /*033c*/ 	.word	0x00001e40


	//   ....[66]....
        /*0340*/ 	.word	0x00001e50


	//   ....[67]....
        /*0344*/ 	.word	0x00001eb0


	//   ....[68]....
        /*0348*/ 	.word	0x00001ec0


	//   ....[69]....
        /*034c*/ 	.word	0x00001f30


	//   ....[70]....
        /*0350*/ 	.word	0x00001f60


	//   ....[71]....
        /*0354*/ 	.word	0x000021d0


	//   ....[72]....
        /*0358*/ 	.word	0x000021f0


	//   ....[73]....
        /*035c*/ 	.word	0x00002240


	//   ....[74]....
        /*0360*/ 	.word	0x00002250


	//   ....[75]....
        /*0364*/ 	.word	0x000022a0


	//   ....[76]....
        /*0368*/ 	.word	0x000022b0


	//   ....[77]....
        /*036c*/ 	.word	0x00002300


	//   ....[78]....
        /*0370*/ 	.word	0x00002310


	//   ....[79]....
        /*0374*/ 	.word	0x00002360


	//   ....[80]....
        /*0378*/ 	.word	0x00002370


	//   ....[81]....
        /*037c*/ 	.word	0x00002680


	//   ....[82]....
        /*0380*/ 	.word	0x000026d0


	//   ....[83]....
        /*0384*/ 	.word	0x000026f0


	//   ....[84]....
        /*0388*/ 	.word	0x00002710


	//   ....[85]....
        /*038c*/ 	.word	0x00002730


	//----- nvinfo : EIATTR_VRC_CTA_INIT_COUNT
	.align		4
.L_1241:
        /*0390*/ 	.byte	0x02, 0x4a
	.zero		1
	.zero		1


	//----- nvinfo : EIATTR_EXIT_INSTR_OFFSETS
	.align		4
        /*0394*/ 	.byte	0x04, 0x1c
        /*0396*/ 	.short	(.L_1243 - .L_1242)


	//   ....[0]....
.L_1242:
        /*0398*/ 	.word	0x00002d20


	//----- nvinfo : EIATTR_CRS_STACK_SIZE
	.align		4
.L_1243:
        /*039c*/ 	.byte	0x04, 0x1e
        /*039e*/ 	.short	(.L_1245 - .L_1244)
.L_1244:
        /*03a0*/ 	.word	0x00000000


	//----- nvinfo : EIATTR_CBANK_PARAM_SIZE
	.align		4
.L_1245:
        /*03a4*/ 	.byte	0x03, 0x19
        /*03a6*/ 	.short	0x0060


	//----- nvinfo : EIATTR_PARAM_CBANK
	.align		4
        /*03a8*/ 	.byte	0x04, 0x0a
        /*03aa*/ 	.short	(.L_1247 - .L_1246)
	.align		4
.L_1246:
        /*03ac*/ 	.word	index@(.nv.constant0._ZN4vllm3moe44grouped_topk_fused_small_expert_count_kernelI13__nv_bfloat166__halfiLNS0_11ScoringFuncE0ELi512ELb0ELi8EEEvPT_PfPT1_PKT0_llllllbd)
        /*03b0*/ 	.short	0x0380
        /*03b2*/ 	.short	0x0060


	//----- nvinfo : EIATTR_SW_WAR
	.align		4
.L_1247:
        /*03b4*/ 	.byte	0x04, 0x36
        /*03b6*/ 	.short	(.L_1249 - .L_1248)
.L_1248:
        /*03b8*/ 	.word	0x00000008
.L_1249:


//--------------------- .nv.info._ZN4vllm3moe44grouped_topk_fused_small_expert_count_kernelI13__nv_bfloat166__halfiLNS0_11ScoringFuncE0ELi512ELb0ELi22EEEvPT_PfPT1_PKT0_llllllbd --------------------------
	.section	.nv.info._ZN4vllm3moe44grouped_topk_fused_small_expert_count_kernelI13__nv_bfloat166__halfiLNS0_11ScoringFuncE0ELi512ELb0ELi22EEEvPT_PfPT1_PKT0_llllllbd,"",@"SHT_CUDA_INFO"
	.sectionflags	@""
	.align	4


	//----- nvinfo : EIATTR_CUDA_API_VERSION
	.align		4
        /*0000*/ 	.byte	0x04, 0x37
        /*0002*/ 	.short	(.L_1251 - .L_1250)
.L_1250:
        /*0004*/ 	.word	0x00000082


	//----- nvinfo : EIATTR_KPARAM_INFO
	.align		4
.L_1251:
        /*0008*/ 	.byte	0x04, 0x17
        /*000a*/ 	.short	(.L_1253 - .L_1252)
.L_1252:
        /*000c*/ 	.word	0x00000000
        /*0010*/ 	.short	0x000b
        /*0012*/ 	.short	0x0058
        /*0014*/ 	.byte	0x00, 0xf0, 0x21, 0x00


	//----- nvinfo : EIATTR_KPARAM_INFO
	.align		4
.L_1253:
        /*0018*/ 	.byte	0x04, 0x17
        /*001a*/ 	.short	(.L_1255 - .L_1254)
.L_1254:
        /*001c*/ 	.word	0x00000000
        /*0020*/ 	.short	0x000a
        /*0022*/ 	.short	0x0050
        /*0024*/ 	.byte	0x00, 0xf0, 0x05, 0x00


	//----- nvinfo : EIATTR_KPARAM_INFO
	.align		4
.L_1255:
        /*0028*/ 	.byte	0x04, 0x17
        /*002a*/ 	.short	(.L_1257 - .L_1256)
.L_1256:
        /*002c*/ 	.word	0x00000000
        /*0030*/ 	.short	0x0009
        /*0032*/ 	.short	0x0048
        /*0034*/ 	.byte	0x00, 0xf0, 0x21, 0x00


	//----- nvinfo : EIATTR_KPARAM_INFO
	.align		4
.L_1257:
        /*0038*/ 	.byte	0x04, 0x17
        /*003a*/ 	.short	(.L_1259 - .L_1258)
.L_1258:
        /*003c*/ 	.word	0x00000000
        /*0040*/ 	.short	0x0008
        /*0042*/ 	.short	0x0040
        /*0044*/ 	.byte	0x00, 0xf0, 0x21, 0x00


	//----- nvinfo : EIATTR_KPARAM_INFO
	.align		4
.L_1259:
        /*0048*/ 	.byte	0x04, 0x17
        /*004a*/ 	.short	(.L_1261 - .L_1260)
.L_1260:
        /*004c*/ 	.word	0x00000000
        /*0050*/ 	.short	0x0007
        /*0052*/ 	.short	0x0038
        /*0054*/ 	.byte	0x00, 0xf0, 0x21, 0x00


	//----- nvinfo : EIATTR_KPARAM_INFO
	.align		4
.L_1261:
        /*0058*/ 	.byte	0x04, 0x17
        /*005a*/ 	.short	(.L_1263 - .L_1262)
.L_1262:
        /*005c*/ 	.word	0x00000000
        /*0060*/ 	.short	0x0006
        /*0062*/ 	.short	0x0030
        /*0064*/ 	.byte	0x00, 0xf0, 0x21, 0x00


	//----- nvinfo : EIATTR_KPARAM_INFO
	.align		4
.L_1263:
        /*0068*/ 	.byte	0x04, 0x17
        /*006a*/ 	.short	(.L_1265 - .L_1264)
.L_1264:
        /*006c*/ 	.word	0x00000000
        /*0070*/ 	.short	0x0005
        /*0072*/ 	.short	0x0028
        /*0074*/ 	.byte	0x00, 0xf0, 0x21, 0x00


	//----- nvinfo : EIATTR_KPARAM_INFO
	.align		4
.L_1265:
        /*0078*/ 	.byte	0x04, 0x17
        /*007a*/ 	.short	(.L_1267 - .L_1266)
.L_1266:
        /*007c*/ 	.word	0x00000000
        /*0080*/ 	.short	0x0004
        /*0082*/ 	.short	0x0020
        /*0084*/ 	.byte	0x00, 0xf0, 0x21, 0x00


	//----- nvinfo : EIATTR_KPARAM_INFO
	.align		4
.L_1267:
        /*0088*/ 	.byte	0x04, 0x17
        /*008a*/ 	.short	(.L_1269 - .L_1268)
.L_1268:
        /*008c*/ 	.word	0x00000000
        /*0090*/ 	.short	0x0003
        /*0092*/ 	.short	0x0018
        /*0094*/ 	.byte	0x00, 0xf5, 0x21, 0x00


	//----- nvinfo : EIATTR_KPARAM_INFO
	.align		4
.L_1269:
        /*0098*/ 	.byte	0x04, 0x17
        /*009a*/ 	.short	(.L_1271 - .L_1270)
.L_1270:
        /*009c*/ 	.word	0x00000000
        /*00a0*/ 	.short	0x0002
        /*00a2*/ 	.short	0x0010
        /*00a4*/ 	.byte	0x00, 0xf5, 0x21, 0x00


	//----- nvinfo : EIATTR_KPARAM_INFO
	.align		4
.L_1271:
        /*00a8*/ 	.byte	0x04, 0x17
        /*00aa*/ 	.short	(.L_1273 - .L_1272)
.L_1272:
        /*00ac*/ 	.word	0x00000000
        /*00b0*/ 	.short	0x0001
        /*00b2*/ 	.short	0x0008
        /*00b4*/ 	.byte	0x00, 0xf5, 0x21, 0x00


	//----- nvinfo : EIATTR_KPARAM_INFO
	.align		4
.L_1273:
        /*00b8*/ 	.byte	0x04, 0x17
        /*00ba*/ 	.short	(.L_1275 - .L_1274)
.L_1274:
        /*00bc*/ 	.word	0x00000000
        /*00c0*/ 	.short	0x0000
        /*00c2*/ 	.short	0x0000
        /*00c4*/ 	.byte	0x00, 0xf5, 0x21, 0x00


	//----- nvinfo : EIATTR_SPARSE_MMA_MASK
	.align		4
.L_1275:
        /*00c8*/ 	.byte	0x03, 0x50
        /*00ca*/ 	.short	0x0000


	//----- nvinfo : EIATTR_MAXREG_COUNT
	.align		4
        /*00cc*/ 	.byte	0x03, 0x1b
        /*00ce*/ 	.short	0x00ff


	//----- nvinfo : EIATTR_NUM_BARRIERS
	.align		4
        /*00d0*/ 	.byte	0x02, 0x4c
        /*00d2*/ 	.byte	0x01
	.zero		1


	//----- nvinfo : EIATTR_MERCURY_ISA_VERSION
	.align		4
        /*00d4*/ 	.byte	0x03, 0x5f
        /*00d6*/ 	.short	0x0101


	//----- nvinfo : EIATTR_COOP_GROUP_MASK_REGIDS
	.align		4
        /*00d8*/ 	.byte	0x04, 0x29
        /*00da*/ 	.short	(.L_1277 - .L_1276)


	//   ....[0]....
.L_1276:
        /*00dc*/ 	.word	0xffffffff


	//   ....[1]....
        /*00e0*/ 	.word	0xffffffff


	//   ....[2]....
        /*00e4*/ 	.word	0xffffffff


	//   ....[3]....
        /*00e8*/ 	.word	0xffffffff


	//   ....[4]....
        /*00ec*/ 	.word	0xffffffff


	//   ....[5]....
        /*00f0*/ 	.word	0xffffffff


	//   ....[6]....
        /*00f4*/ 	.word	0xffffffff


	//   ....[7]....
        /*00f8*/ 	.word	0xffffffff


	//   ....[8]....
        /*00fc*/ 	.word	0xffffffff


	//   ....[9]....
        /*0100*/ 	.word	0xffffffff


	//   ....[10]....
        /*0104*/ 	.word	0xffffffff


	//   ....[11]....
        /*0108*/ 	.word	0xffffffff


	//   ....[12]....
        /*010c*/ 	.word	0xffffffff


	//   ....[13]....
        /*0110*/ 	.word	0xffffffff


	//   ....[14]....
        /*0114*/ 	.word	0xffffffff


	//   ....[15]....
        /*0118*/ 	.word	0xffffffff


	//   ....[16]....
        /*011c*/ 	.word	0xffffffff


	//   ....[17]....
        /*0120*/ 	.word	0xffffffff


	//   ....[18]....
        /*0124*/ 	.word	0xffffffff


	//   ....[19]....
        /*0128*/ 	.word	0xffffffff


	//   ....[20]....
        /*012c*/ 	.word	0xffffffff


	//   ....[21]....
        /*0130*/ 	.word	0xffffffff


	//   ....[22]....
        /*0134*/ 	.word	0xffffffff


	//   ....[23]....
        /*0138*/ 	.word	0xffffffff


	//   ....[24]....
        /*013c*/ 	.word	0xffffffff


	//   ....[25]....
        /*0140*/ 	.word	0xffffffff


	//   ....[26]....
        /*0144*/ 	.word	0xffffffff


	//   ....[27]....
        /*0148*/ 	.word	0xffffffff


	//   ....[28]....
        /*014c*/ 	.word	0xffffffff


	//   ....[29]....
        /*0150*/ 	.word	0xffffffff


	//   ....[30]....
        /*0154*/ 	.word	0xffffffff


	//   ....[31]....
        /*0158*/ 	.word	0xffffffff


	//   ....[32]....
        /*015c*/ 	.word	0xffffffff


	//   ....[33]....
        /*0160*/ 	.word	0xffffffff


	//   ....[34]....
        /*0164*/ 	.word	0xffffffff


	//   ....[35]....
        /*0168*/ 	.word	0xffffffff


	//   ....[36]....
        /*016c*/ 	.word	0xffffffff


	//   ....[37]....
        /*0170*/ 	.word	0xffffffff


	//   ....[38]....
        /*0174*/ 	.word	0xffffffff


	//   ....[39]....
        /*0178*/ 	.word	0xffffffff


	//   ....[40]....
        /*017c*/ 	.word	0xffffffff


	//   ....[41]....
        /*0180*/ 	.word	0xffffffff


	//   ....[42]....
        /*0184*/ 	.word	0xffffffff


	//   ....[43]....
        /*0188*/ 	.word	0xffffffff


	//   ....[44]....
        /*018c*/ 	.word	0xffffffff


	//   ....[45]....
        /*0190*/ 	.word	0xffffffff


	//   ....[46]....
        /*0194*/ 	.word	0xffffffff


	//   ....[47]....
        /*0198*/ 	.word	0xffffffff


	//   ....[48]....
        /*019c*/ 	.word	0xffffffff


	//   ....[49]....
        /*01a0*/ 	.word	0xffffffff


	//   ....[50]....
        /*01a4*/ 	.word	0xffffffff


	//   ....[51]....
        /*01a8*/ 	.word	0xffffffff


	//   ....[52]....
        /*01ac*/ 	.word	0xffffffff


	//   ....[53]....
        /*01b0*/ 	.word	0xffffffff


	//   ....[54]....
        /*01b4*/ 	.word	0xffffffff


	//   ....[55]....
        /*01b8*/ 	.word	0xffffffff


	//   ....[56]....
        /*01bc*/ 	.word	0xffffffff


	//   ....[57]....
        /*01c0*/ 	.word	0xffffffff


	//   ....[58]....
        /*01c4*/ 	.word	0xffffffff


	//   ....[59]....
        /*01c8*/ 	.word	0xffffffff


	//   ....[60]....
        /*01cc*/ 	.word	0xffffffff


	//   ....[61]....
        /*01d0*/ 	.word	0xffffffff


	//   ....[62]....
        /*01d4*/ 	.word	0xffffffff


	//   ....[63]....
        /*01d8*/ 	.word	0xffffffff


	//   ....[64]....
        /*01dc*/ 	.word	0xffffffff


	//   ....[65]....
        /*01e0*/ 	.word	0xffffffff


	//   ....[66]....
        /*01e4*/ 	.word	0xffffffff


	//   ....[67]....
        /*01e8*/ 	.word	0xffffffff


	//   ....[68]....
        /*01ec*/ 	.word	0xffffffff


	//   ....[69]....
        /*01f0*/ 	.word	0xffffffff


	//   ....[70]....
        /*01f4*/ 	.word	0xffffffff


	//   ....[71]....
        /*01f8*/ 	.word	0xffffffff


	//   ....[72]....
        /*01fc*/ 	.word	0xffffffff


	//   ....[73]....
        /*0200*/ 	.word	0xffffffff


	//   ....[74]....
        /*0204*/ 	.word	0xffffffff


	//   ....[75]....
        /*0208*/ 	.word	0xffffffff


	//   ....[76]....
        /*020c*/ 	.word	0xffffffff


	//   ....[77]....
        /*0210*/ 	.word	0xffffffff


	//   ....[78]....
        /*0214*/ 	.word	0xffffffff


	//   ....[79]....
        /*0218*/ 	.word	0xffffffff


	//   ....[80]....
        /*021c*/ 	.word	0xffffffff


	//   ....[81]....
        /*0220*/ 	.word	0xffffffff


	//   ....[82]....
        /*0224*/ 	.word	0xffffffff


	//   ....[83]....
        /*0228*/ 	.word	0xffffffff


	//   ....[84]....
        /*022c*/ 	.word	0xffffffff


	//   ....[85]....
        /*0230*/ 	.word	0xffffffff


	//----- nvinfo : EIATTR_COOP_GROUP_INSTR_OFFSETS
	.align		4
.L_1277:
        /*0234*/ 	.byte	0x04, 0x28
        /*0236*/ 	.short	(.L_1279 - .L_1278)


	//   ....[0]....
.L_1278:
        /*0238*/ 	.word	0x000000b0


	//   ....[1]....
        /*023c*/ 	.word	0x000009d0


	//   ....[2]....
        /*0240*/ 	.word	0x000009e0


	//   ....[3]....
        /*0244*/ 	.word	0x00000a30


	//   ....[4]....
        /*0248*/ 	.word	0x00000a40


	//   ....[5]....
        /*024c*/ 	.word	0x00000a90


	//   ....[6]....
        /*0250*/ 	.word	0x00000aa0


	//   ....[7]....
        /*0254*/ 	.word	0x00000af0


	//   ....[8]....
        /*0258*/ 	.word	0x00000b00


	//   ....[9]....
        /*025c*/ 	.word	0x00000b60


	//   ....[10]....
        /*0260*/ 	.word	0x00000b90


	//   ....[11]....
        /*0264*/ 	.word	0x00000c40


	//   ....[12]....
        /*0268*/ 	.word	0x00000c50


	//   ....[13]....
        /*026c*/ 	.word	0x00000ca0


	//   ....[14]....
        /*0270*/ 	.word	0x00000cb0


	//   ....[15]....
        /*0274*/ 	.word	0x00000d00


	//   ....[16]....
        /*0278*/ 	.word	0x00000d10


	//   ....[17]....
        /*027c*/ 	.word	0x00000d60


	//   ....[18]....
        /*0280*/ 	.word	0x00000d70


	//   ....[19]....
        /*0284*/ 	.word	0x00000dd0


	//   ....[20]....
        /*0288*/ 	.word	0x00000e00


	//   ....[21]....
        /*028c*/ 	.word	0x00001000


	//   ....[22]....
        /*0290*/ 	.word	0x00001010


	//   ....[23]....
        /*0294*/ 	.word	0x00001060


	//   ....[24]....
        /*0298*/ 	.word	0x00001070


	//   ....[25]....
        /*029c*/ 	.word	0x000010c0


	//   ....[26]....
        /*02a0*/ 	.word	0x000010d0


	//   ....[27]....
        /*02a4*/ 	.word	0x00001120


	//   ....[28]....
        /*02a8*/ 	.word	0x00001130


	//   ....[29]....
        /*02ac*/ 	.word	0x00001180


	//   ....[30]....
        /*02b0*/ 	.word	0x00001190


	//   ....[31]....
        /*02b4*/ 	.word	0x00001990


	//   ....[32]....
        /*02b8*/ 	.word	0x000019c0


	//   ....[33]....
        /*02bc*/ 	.word	0x00001a20


	//   ....[34]....
        /*02c0*/ 	.word	0x00001a30


	//   ....[35]....
        /*02c4*/ 	.word	0x00001a80


	//   ....[36]....
        /*02c8*/ 	.word	0x00001a90


	//   ....[37]....
        /*02cc*/ 	.word	0x00001ae0


	//   ....[38]....
        /*02d0*/ 	.word	0x00001af0


	//   ....[39]....
        /*02d4*/ 	.word	0x00001b40


	//   ....[40]....
        /*02d8*/ 	.word	0x00001b50


	//   ....[41]....
        /*02dc*/ 	.word	0x00001c20


	//   ....[42]....
        /*02e0*/ 	.word	0x00001c50


	//   ....[43]....
        /*02e4*/ 	.word	0x00001cc0


	//   ....[44]....
        /*02e8*/ 	.word	0x00001cd0


	//   ....[45]....
        /*02ec*/ 	.word	0x00001d20


	//   ....[46]....
        /*02f0*/ 	.word	0x00001d30


	//   ....[47]....
        /*02f4*/ 	.word	0x00001d80


	//   ....[48]....
        /*02f8*/ 	.word	0x00001d90


	//   ....[49]....
        /*02fc*/ 	.word	0x00001df0


	//   ....[50]....
        /*0300*/ 	.word	0x00001e10


	//   ....[51]....
        /*0304*/ 	.word	0x00001ee0


	//   ....[52]....
        /*0308*/ 	.word	0x00001f00


	//   ....[53]....
        /*030c*/ 	.word	0x00001f60


	//   ....[54]....
        /*0310*/ 	.word	0x00001f80


	//   ....[55]....
        /*0314*/ 	.word	0x00001fe0


	//   ....[56]....
        /*0318*/ 	.word	0x00001ff0


	//   ....[57]....
        /*031c*/ 	.word	0x00002040


	//   ....[58]....
        /*0320*/ 	.word	0x00002050


	//   ....[59]....
        /*0324*/ 	.word	0x000020b0


	//   ....[60]....
        /*0328*/ 	.word	0x000020e0


	//   ....[61]....
        /*032c*/ 	.word	0x000021a0


	//   ....[62]....
        /*0330*/ 	.word	0x000021b0


	//   ....[63]....
        /*0334*/ 	.word	0x00002210


	//   ....[64]....
        /*0338*/ 	.word	0x00002230


	//   ....[65]....
        /*033c*/ 	.word	0x00002290


	//   ....[66]....
        /*0340*/ 	.word	0x000022a0


	//   ....[67]....
        /*0344*/ 	.word	0x000022f0


	//   ....[68]....
        /*0348*/ 	.word	0x00002300


	//   ....[69]....
        /*034c*/ 	.word	0x00002350


	//   ....[70]....
        /*0350*/ 	.word	0x00002360


	//   ....[71]....
        /*0354*/ 	.word	0x00002540


	//   ....[72]....
        /*0358*/ 	.word	0x00002570


	//   ....[73]....
        /*035c*/ 	.word	0x000025d0


	//   ....[74]....
        /*0360*/ 	.word	0x000025e0


	//   ....[75]....
        /*0364*/ 	.word	0x00002630


	//   ....[76]....
        /*0368*/ 	.word	0x00002640


	//   ....[77]....
        /*036c*/ 	.word	0x00002690


	//   ....[78]....
        /*0370*/ 	.word	0x000026a0


	//   ....[79]....
        /*0374*/ 	.word	0x000026f0


	//   ....[80]....
        /*0378*/ 	.word	0x00002700


	//   ....[81]....
        /*037c*/ 	.word	0x00002a20


	//   ....[82]....
        /*0380*/ 	.word	0x00002a70


	//   ....[83]....
        /*0384*/ 	.word	0x00002a90


	//   ....[84]....
        /*0388*/ 	.word	0x00002ab0


	//   ....[85]....
        /*038c*/ 	.word	0x00002ad0


	//----- nvinfo : EIATTR_VRC_CTA_INIT_COUNT
	.align		4
.L_1279:
        /*0390*/ 	.byte	0x02, 0x4a
	.zero		1
	.zero		1


	//----- nvinfo : EIATTR_EXIT_INSTR_OFFSETS
	.align		4
        /*0394*/ 	.byte	0x04, 0x1c
        /*0396*/ 	.short	(.L_1281 - .L_1280)


	//   ....[0]....
.L_1280:
        /*0398*/ 	.word	0x000030c0


	//----- nvinfo : EIATTR_CRS_STACK_SIZE
	.align		4
.L_1281:
        /*039c*/ 	.byte	0x04, 0x1e
        /*039e*/ 	.short	(.L_1283 - .L_1282)
.L_1282:
        /*03a0*/ 	.word	0x00000000


	//----- nvinfo : EIATTR_CBANK_PARAM_SIZE
	.align		4
.L_1283:
        /*03a4*/ 	.byte	0x03, 0x19
        /*03a6*/ 	.short	0x0060


	//----- nvinfo : EIATTR_PARAM_CBANK
	.align		4
        /*03a8*/ 	.byte	0x04, 0x0a
        /*03aa*/ 	.short	(.L_1285 - .L_1284)
	.align		4
.L_1284:
        /*03ac*/ 	.word	index@(.nv.constant0._ZN4vllm3moe44grouped_topk_fused_small_expert_count_kernelI13__nv_bfloat166__halfiLNS0_11ScoringFuncE0ELi512ELb0ELi22EEEvPT_PfPT1_PKT0_llllllbd)
        /*03b0*/ 	.short	0x0380
        /*03b2*/ 	.short	0x0060


	//----- nvinfo : EIATTR_SW_WAR
	.align		4
.L_1285:
        /*03b4*/ 	.byte	0x04, 0x36
        /*03b6*/ 	.short	(.L_1287 - .L_1286)
.L_1286:
        /*03b8*/ 	.word	0x00000008
.L_1287:


//--------------------- .nv.info._ZN4vllm3moe44grouped_topk_fused_small_expert_count_kernelI13__nv_bfloat166__halfiLNS0_11ScoringFuncE0ELi256ELb1ELi8EEEvPT_PfPT1_PKT0_llllllbd --------------------------
	.section	.nv.info._ZN4vllm3moe44grouped_topk_fused_small_expert_count_kernelI13__nv_bfloat166__halfiLNS0_11ScoringFuncE0ELi256ELb1ELi8EEEvPT_PfPT1_PKT0_llllllbd,"",@"SHT_CUDA_INFO"
	.sectionflags	@""
	.align	4


	//----- nvinfo : EIATTR_CUDA_API_VERSION
	.align		4
        /*0000*/ 	.byte	0x04, 0x37
        /*0002*/ 	.short	(.L_1289 - .L_1288)
.L_1288:
        /*0004*/ 	.word	0x00000082


	//----- nvinfo : EIATTR_KPARAM_INFO
	.align		4
.L_1289:
        /*0008*/ 	.byte	0x04, 0x17
        /*000a*/ 	.short	(.L_1291 - .L_1290)
.L_1290:
        /*000c*/ 	.word	0x00000000
        /*0010*/ 	.short	0x000b
        /*0012*/ 	.short	0x0058
        /*0014*/ 	.byte	0x00, 0xf0, 0x21, 0x00


	//----- nvinfo : EIATTR_KPARAM_INFO
	.align		4
.L_1291:
        /*0018*/ 	.byte	0x04, 0x17
        /*001a*/ 	.short	(.L_1293 - .L_1292)
.L_1292:
        /*001c*/ 	.word	0x00000000
        /*0020*/ 	.short	0x000a
        /*0022*/ 	.short	0x0050
        /*0024*/ 	.byte	0x00, 0xf0, 0x05, 0x00


	//----- nvinfo : EIATTR_KPARAM_INFO
	.align		4
.L_1293:
        /*0028*/ 	.byte	0x04, 0x17
        /*002a*/ 	.short	(.L_1295 - .L_1294)
.L_1294:
        /*002c*/ 	.word	0x00000000
        /*0030*/ 	.short	0x0009
        /*0032*/ 	.short	0x0048
        /*0034*/ 	.byte	0x00, 0xf0, 0x21, 0x00


	//----- nvinfo : EIATTR_KPARAM_INFO
	.align		4
.L_1295:
        /*0038*/ 	.byte	0x04, 0x17
        /*003a*/ 	.short	(.L_1297 - .L_1296)
.L_1296:
        /*003c*/ 	.word	0x00000000
        /*0040*/ 	.short	0x0008
        /*0042*/ 	.short	0x0040
        /*0044*/ 	.byte	0x00, 0xf0, 0x21, 0x00


	//----- nvinfo : EIATTR_KPARAM_INFO
	.align		4
.L_1297:
        /*0048*/ 	.byte	0x04, 0x17
        /*004a*/ 	.short	(.L_1299 - .L_1298)
.L_1298:
        /*004c*/ 	.word	0x00000000
        /*0050*/ 	.short	0x0007
        /*0052*/ 	.short	0x0038
        /*0054*/ 	.byte	0x00, 0xf0, 0x21, 0x00


	//----- nvinfo : EIATTR_KPARAM_INFO
	.align		4
.L_1299:
        /*0058*/ 	.byte	0x04, 0x17
        /*005a*/ 	.short	(.L_1301 - .L_1300)
.L_1300:
        /*005c*/ 	.word	0x00000000
        /*0060*/ 	.short	0x0006
        /*0062*/ 	.short	0x0030
        /*0064*/ 	.byte	0x00, 0xf0, 0x21, 0x00


	//----- nvinfo : EIATTR_KPARAM_INFO
	.align		4
.L_1301:
        /*0068*/ 	.byte	0x04, 0x17
        /*006a*/ 	.short	(.L_1303 - .L_1302)
.L_1302:
        /*006c*/ 	.word	0x00000000
        /*0070*/ 	.short	0x0005
        /*0072*/ 	.short	0x0028
        /*0074*/ 	.byte	0x00, 0xf0, 0x21, 0x00


	//----- nvinfo : EIATTR_KPARAM_INFO
	.align		4
.L_1303:
        /*0078*/ 	.byte	0x04, 0x17
        /*007a*/ 	.short	(.L_1305 - .L_1304)
.L_1304:
        /*007c*/ 	.word	0x00000000
        /*0080*/ 	.short	0x0004
        /*0082*/ 	.short	0x0020
        /*0084*/ 	.byte	0x00, 0xf0, 0x21, 0x00


	//----- nvinfo : EIATTR_KPARAM_INFO
	.align		4
.L_1305:
        /*0088*/ 	.byte	0x04, 0x17
        /*008a*/ 	.short	(.L_1307 - .L_1306)
.L_1306:
        /*008c*/ 	.word	0x00000000
        /*0090*/ 	.short	0x0003
        /*0092*/ 	.short	0x0018
        /*0094*/ 	.byte	0x00, 0xf5, 0x21, 0x00


	//----- nvinfo : EIATTR_KPARAM_INFO
	.align		4
.L_1307:
        /*0098*/ 	.byte	0x04, 0x17
        /*009a*/ 	.short	(.L_1309 - .L_1308)
.L_1308:
        /*009c*/ 	.word	0x00000000
        /*00a0*/ 	.short	0x0002
        /*00a2*/ 	.short	0x0010
        /*00a4*/ 	.byte	0x00, 0xf5, 0x21, 0x00


	//----- nvinfo : EIATTR_KPARAM_INFO
	.align		4
.L_1309:
        /*00a8*/ 	.byte	0x04, 0x17
        /*00aa*/ 	.short	(.L_1311 - .L_1310)
.L_1310:
        /*00ac*/ 	.word	0x00000000
        /*00b0*/ 	.short	0x0001
        /*00b2*/ 	.short	0x0008
        /*00b4*/ 	.byte	0x00, 0xf5, 0x21, 0x00


	//----- nvinfo : EIATTR_KPARAM_INFO
	.align		4
.L_1311:
        /*00b8*/ 	.byte	0x04, 0x17
        /*00ba*/ 	.short	(.L_1313 - .L_1312)
.L_1312:
        /*00bc*/ 	.word	0x00000000
        /*00c0*/ 	.short	0x0000
        /*00c2*/ 	.short	0x0000
        /*00c4*/ 	.byte	0x00, 0xf5, 0x21, 0x00


	//----- nvinfo : EIATTR_SPARSE_MMA_MASK
	.align		4
.L_1313:
        /*00c8*/ 	.byte	0x03, 0x50
        /*00ca*/ 	.short	0x0000


	//----- nvinfo : EIATTR_MAXREG_COUNT
	.align		4
        /*00cc*/ 	.byte	0x03, 0x1b
        /*00ce*/ 	.short	0x00ff


	//----- nvinfo : EIATTR_NUM_BARRIERS
	.align		4
        /*00d0*/ 	.byte	0x02, 0x4c
        /*00d2*/ 	.byte	0x01
	.zero		1


	//----- nvinfo : EIATTR_MERCURY_ISA_VERSION
	.align		4
        /*00d4*/ 	.byte	0x03, 0x5f
        /*00d6*/ 	.short	0x0101


	//----- nvinfo : EIATTR_COOP_GROUP_MASK_REGIDS
	.align		4
        /*00d8*/ 	.byte	0x04, 0x29
        /*00da*/ 	.short	(.L_1315 - .L_1314)


	//   ....[0]....
.L_1314:
        /*00dc*/ 	.word	0xffffffff


	//   ....[1]....
        /*00e0*/ 	.word	0xffffffff


	//   ....[2]....
        /*00e4*/ 	.word	0xffffffff


	//   ....[3]....
        /*00e8*/ 	.word	0xffffffff


	//   ....[4]....
        /*00ec*/ 	.word	0xffffffff


	//   ....[5]....
        /*00f0*/ 	.word	0xffffffff


	//   ....[6]....
        /*00f4*/ 	.word	0xffffffff


	//   ....[7]....
        /*00f8*/ 	.word	0xffffffff


	//   ....[8]....
        /*00fc*/ 	.word	0xffffffff


	//   ....[9]....
        /*0100*/ 	.word	0xffffffff


	//   ....[10]....
        /*0104*/ 	.word	0xffffffff


	//   ....[11]....
        /*0108*/ 	.word	0xffffffff


	//   ....[12]....
        /*010c*/ 	.word	0xffffffff


	//   ....[13]....
        /*0110*/ 	.word	0xffffffff


	//   ....[14]....
        /*0114*/ 	.word	0xffffffff


	//   ....[15]....
        /*0118*/ 	.word	0xffffffff


	//   ....[16]....
        /*011c*/ 	.word	0xffffffff


	//   ....[17]....
        /*0120*/ 	.word	0xffffffff


	//   ....[18]....
        /*0124*/ 	.word	0xffffffff


	//   ....[19]....
        /*0128*/ 	.word	0xffffffff


	//   ....[20]....
        /*012c*/ 	.word	0xffffffff


	//   ....[21]....
        /*0130*/ 	.word	0xffffffff


	//   ....[22]....
        /*0134*/ 	.word	0xffffffff


	//   ....[23]....
        /*0138*/ 	.word	0xffffffff


	//   ....[24]....
        /*013c*/ 	.word	0xffffffff


	//   ....[25]....
        /*0140*/ 	.word	0xffffffff


	//   ....[26]....
        /*0144*/ 	.word	0xffffffff


	//   ....[27]....
        /*0148*/ 	.word	0xffffffff


	//   ....[28]....
        /*014c*/ 	.word	0xffffffff


	//   ....[29]....
        /*0150*/ 	.word	0xffffffff


	//   ....[30]....
        /*0154*/ 	.word	0xffffffff


	//   ....[31]....
        /*0158*/ 	.word	0xffffffff


	//   ....[32]....
        /*015c*/ 	.word	0xffffffff


	//   ....[33]....
        /*0160*/ 	.word	0xffffffff


	//   ....[34]....
        /*0164*/ 	.word	0xffffffff


	//   ....[35]....
        /*0168*/ 	.word	0xffffffff


	//   ....[36]....
        /*016c*/ 	.word	0xffffffff


	//   ....[37]....
        /*0170*/ 	.word	0xffffffff


	//   ....[38]....
        /*0174*/ 	.word	0xffffffff


	//   ....[39]....
        /*0178*/ 	.word	0xffffffff


	//   ....[40]....
        /*017c*/ 	.word	0xffffffff


	//   ....[41]....
        /*0180*/ 	.word	0xffffffff


	//   ....[42]....
        /*0184*/ 	.word	0xffffffff


	//   ....[43]....
        /*0188*/ 	.word	0xffffffff


	//   ....[44]....
        /*018c*/ 	.word	0xffffffff


	//   ....[45]....
        /*0190*/ 	.word	0xffffffff


	//   ....[46]....
        /*0194*/ 	.word	0xffffffff


	//   ....[47]....
        /*0198*/ 	.word	0xffffffff


	//   ....[48]....
        /*019c*/ 	.word	0xffffffff


	//   ....[49]....
        /*01a0*/ 	.word	0xffffffff


	//   ....[50]....
        /*01a4*/ 	.word	0xffffffff


	//   ....[51]....
        /*01a8*/ 	.word	0xffffffff


	//   ....[52]....
        /*01ac*/ 	.word	0xffffffff


	//   ....[53]....
        /*01b0*/ 	.word	0xffffffff


	//   ....[54]....
        /*01b4*/ 	.word	0xffffffff


	//   ....[55]....
        /*01b8*/ 	.word	0xffffffff


	//   ....[56]....
        /*01bc*/ 	.word	0xffffffff


	//   ....[57]....
        /*01c0*/ 	.word	0xffffffff


	//   ....[58]....
        /*01c4*/ 	.word	0xffffffff


	//   ....[59]....
        /*01c8*/ 	.word	0xffffffff


	//   ....[60]....
        /*01cc*/ 	.word	0xffffffff


	//   ....[61]....
        /*01d0*/ 	.word	0xffffffff


	//   ....[62]....
        /*01d4*/ 	.word	0xffffffff


	//   ....[63]....
        /*01d8*/ 	.word	0xffffffff


	//   ....[64]....
        /*01dc*/ 	.word	0xffffffff


	//   ....[65]....
        /*01e0*/ 	.word	0xffffffff


	//   ....[66]....
        /*01e4*/ 	.word	0xffffffff


	//   ....[67]....
        /*01e8*/ 	.word	0xffffffff


	//   ....[68]....
        /*01ec*/ 	.word	0xffffffff


	//   ....[69]....
        /*01f0*/ 	.word	0xffffffff


	//   ....[70]....
        /*01f4*/ 	.word	0xffffffff


	//   ....[71]....
        /*01f8*/ 	.word	0xffffffff


	//   ....[72]....
        /*01fc*/ 	.word	0xffffffff


	//   ....[73]....
        /*0200*/ 	.word	0xffffffff


	//   ....[74]....
        /*0204*/ 	.word	0xffffffff


	//   ....[75]....
        /*0208*/ 	.word	0xffffffff


	//   ....[76]....
        /*020c*/ 	.word	0xffffffff


	//   ....[77]....
        /*0210*/ 	.word	0xffffffff


	//   ....[78]....
        /*0214*/ 	.word	0xffffffff


	//   ....[79]....
        /*0218*/ 	.word	0xffffffff


	//   ....[80]....
        /*021c*/ 	.word	0xffffffff


	//   ....[81]....
        /*0220*/ 	.word	0xffffffff


	//   ....[82]....
        /*0224*/ 	.word	0xffffffff


	//   ....[83]....
        /*0228*/ 	.word	0xffffffff


	//   ....[84]....
        /*022c*/ 	.word	0xffffffff


	//   ....[85]....
        /*0230*/ 	.word	0xffffffff


	//   ....[86]....
        /*0234*/ 	.word	0xffffffff


	//   ....[87]....
        /*0238*/ 	.word	0xffffffff


	//   ....[88]....
        /*023c*/ 	.word	0xffffffff


	//   ....[89]....
        /*0240*/ 	.word	0xffffffff


	//   ....[90]....
        /*0244*/ 	.word	0xffffffff


	//   ....[91]....
        /*0248*/ 	.word	0xffffffff


	//   ....[92]....
        /*024c*/ 	.word	0xffffffff


	//   ....[93]....
        /*0250*/ 	.word	0xffffffff


	//   ....[94]....
        /*0254*/ 	.word	0xffffffff


	//   ....[95]....
        /*0258*/ 	.word	0xffffffff


	//   ....[96]....
        /*025c*/ 	.word	0xffffffff


	//   ....[97]....
        /*0260*/ 	.word	0xffffffff


	//   ....[98]....
        /*0264*/ 	.word	0xffffffff


	//   ....[99]....
        /*0268*/ 	.word	0xffffffff


	//   ....[100]....
        /*026c*/ 	.word	0xffffffff


	//   ....[101]....
        /*0270*/ 	.word	0xffffffff


	//   ....[102]....
        /*0274*/ 	.word	0xffffffff


	//   ....[103]....
        /*0278*/ 	.word	0xffffffff


	//   ....[104]....
        /*027c*/ 	.word	0xffffffff


	//   ....[105]....
        /*0280*/ 	.word	0xffffffff


	//   ....[106]....
        /*0284*/ 	.word	0xffffffff


	//   ....[107]....
        /*0288*/ 	.word	0xffffffff


	//   ....[108]....
        /*028c*/ 	.word	0xffffffff


	//   ....[109]....
        /*0290*/ 	.word	0xffffffff


	//   ....[110]....
        /*0294*/ 	.word	0xffffffff


	//   ....[111]....
        /*0298*/ 	.word	0xffffffff


	//----- nvinfo : EIATTR_COOP_GROUP_INSTR_OFFSETS
	.align		4
.L_1315:
        /*029c*/ 	.byte	0x04, 0x28
        /*029e*/ 	.short	(.L_1317 - .L_1316)


	//   ....[0]....
.L_1316:
        /*02a0*/ 	.word	0x00000060


	//   ....[1]....
        /*02a4*/ 	.word	0x00000360


	//   ....[2]....
        /*02a8*/ 	.word	0x00000370


	//   ....[3]....
        /*02ac*/ 	.word	0x000003c0


	//   ....[4]....
        /*02b0*/ 	.word	0x000003d0


	//   ....[5]....
        /*02b4*/ 	.word	0x00000420


	//   ....[6]....
        /*02b8*/ 	.word	0x00000430


	//   ....[7]....
        /*02bc*/ 	.word	0x00000480


	//   ....[8]....
        /*02c0*/ 	.word	0x00000490


	//   ....[9]....
        /*02c4*/ 	.word	0x000004e0


	//   ....[10]....
        /*02c8*/ 	.word	0x000004f0


	//   ....[11]....
        /*02cc*/ 	.word	0x00000570


	//   ....[12]....
        /*02d0*/ 	.word	0x000005b0


	//   ....[13]....
        /*02d4*/ 	.word	0x000005c0


	//   ....[14]....
        /*02d8*/ 	.word	0x00000620


	//   ....[15]....
        /*02dc*/ 	.word	0x00000630


	//   ....[16]....
        /*02e0*/ 	.word	0x00000690


	//   ....[17]....
        /*02e4*/ 	.word	0x000006b0


	//   ....[18]....
        /*02e8*/ 	.word	0x00000720


	//   ....[19]....
        /*02ec*/ 	.word	0x00000730


	//   ....[20]....
        /*02f0*/ 	.word	0x00000980


	//   ....[21]....
        /*02f4*/ 	.word	0x00000990


	//   ....[22]....
        /*02f8*/ 	.word	0x000009e0


	//   ....[23]....
        /*02fc*/ 	.word	0x000009f0


	//   ....[24]....
        /*0300*/ 	.word	0x00000a40


	//   ....[25]....
        /*0304*/ 	.word	0x00000a50


	//   ....[26]....
        /*0308*/ 	.word	0x00000aa0


	//   ....[27]....
        /*030c*/ 	.word	0x00000ab0


	//   ....[28]....
        /*0310*/ 	.word	0x00000b00


	//   ....[29]....
        /*0314*/ 	.word	0x00000b10


	//   ....[30]....
        /*0318*/ 	.word	0x00000ba0


	//   ....[31]....
        /*031c*/ 	.word	0x00000be0


	//   ....[32]....
        /*0320*/ 	.word	0x00000bf0


	//   ....[33]....
        /*0324*/ 	.word	0x00000c40


	//   ....[34]....
        /*0328*/ 	.word	0x00000c50


	//   ....[35]....
        /*032c*/ 	.word	0x00000ca0


	//   ....[36]....
        /*0330*/ 	.word	0x00000cb0


	//   ....[37]....
        /*0334*/ 	.word	0x00000d00


	//   ....[38]....
        /*0338*/ 	.word	0x00000d10


	//   ....[39]....
        /*033c*/ 	.word	0x00000d90


	//   ....[40]....
        /*0340*/ 	.word	0x00000dd0


	//   ....[41]....
        /*0344*/ 	.word	0x00000de0


	//   ....[42]....
        /*0348*/ 	.word	0x00000e30


	//   ....[43]....
        /*034c*/ 	.word	0x00000e40


	//   ....[44]....
        /*0350*/ 	.word	0x00000e90


	//   ....[45]....
        /*0354*/ 	.word	0x00000ea0


	//   ....[46]....
        /*0358*/ 	.word	0x00000ef0


	//   ....[47]....
        /*035c*/ 	.word	0x00000f00


	//   ....[48]....
        /*0360*/ 	.word	0x00000fb0


	//   ....[49]....
        /*0364*/ 	.word	0x00001000


	//   ....[50]....
        /*0368*/ 	.word	0x00001010


	//   ....[51]....
        /*036c*/ 	.word	0x00001070


	//   ....[52]....
        /*0370*/ 	.word	0x00001080


	//   ....[53]....
        /*0374*/ 	.word	0x00001110


	//   ....[54]....
        /*0378*/ 	.word	0x00001140


	//   ....[55]....
        /*037c*/ 	.word	0x000011e0


	//   ....[56]....
        /*0380*/ 	.word	0x00001240


	//   ....[57]....
        /*0384*/ 	.word	0x00001960


	//   ....[58]....
        /*0388*/ 	.word	0x00001980


	//   ....[59]....
        /*038c*/ 	.word	0x000019d0


	//   ....[60]....
        /*0390*/ 	.word	0x000019e0


	//   ....[61]....
        /*0394*/ 	.word	0x00001a30


	//   ....[62]....
        /*0398*/ 	.word	0x00001a40


	//   ....[63]....
        /*039c*/ 	.word	0x00001a90


	//   ....[64]....
        /*03a0*/ 	.word	0x00001aa0


	//   ....[65]....
        /*03a4*/ 	.word	0x00001af0


	//   ....[66]....
        /*03a8*/ 	.word	0x00001b00


	//   ....[67]....
        /*03ac*/ 	.word	0x00001bc0


	//   ....[68]....
        /*03b0*/ 	.word	0x00001bf0


	//   ....[69]....
        /*03b4*/ 	.word	0x00001c40


	//   ....[70]....
        /*03b8*/ 	.word	0x00001c50


	//   ....[71]....
        /*03bc*/ 	.word	0x00001ca0


	//   ....[72]....
        /*03c0*/ 	.word	0x00001cb0


	//   ....[73]....
        /*03c4*/ 	.word	0x00001d00


	//   ....[74]....
        /*03c8*/ 	.word	0x00001d10


	//   ....[75]....
        /*03cc*/ 	.word	0x00001d60


	//   ....[76]....
        /*03d0*/ 	.word	0x00001d70


	//   ....[77]....
        /*03d4*/ 	.word	0x00001e20


	//   ....[78]....
        /*03d8*/ 	.word	0x00001e30


	//   ....[79]....
        /*03dc*/ 	.word	0x00001e80


	//   ....[80]....
        /*03e0*/ 	.word	0x00001e90


	//   ....[81]....
        /*03e4*/ 	.word	0x00001ee0


	//   ....[82]....
        /*03e8*/ 	.word	0x00001ef0


	//   ....[83]....
        /*03ec*/ 	.word	0x00001f40


	//   ....[84]....
        /*03f0*/ 	.word	0x00001f50


	//   ....[85]....
        /*03f4*/ 	.word	0x00001fb0


	//   ....[86]....
        /*03f8*/ 	.word	0x00001fd0


	//   ....[87]....
        /*03fc*/ 	.word	0x000020c0


	//   ....[88]....
        /*0400*/ 	.word	0x00002100


	//   ....[89]....
        /*0404*/ 	.word	0x000021b0


	//   ....[90]....
        /*0408*/ 	.word	0x000021c0


	//   ....[91]....
        /*040c*/ 	.word	0x00002210


	//   ....[92]....
        /*0410*/ 	.word	0x00002220


	//   ....[93]....
        /*0414*/ 	.word	0x00002270


	//   ....[94]....
        /*0418*/ 	.word	0x00002280


	//   ....[95]....
        /*041c*/ 	.word	0x000022e0


	//   ....[96]....
        /*0420*/ 	.word	0x000022f0


	//   ....[97]....
        /*0424*/ 	.word	0x00002460


	//   ....[98]....
        /*0428*/ 	.word	0x00002490


	//   ....[99]....
        /*042c*/ 	.word	0x00002510


	//   ....[100]....
        /*0430*/ 	.word	0x00002520


	//   ....[101]....
        /*0434*/ 	.word	0x00002570


	//   ....[102]....
        /*0438*/ 	.word	0x00002580


	//   ....[103]....
        /*043c*/ 	.word	0x000025d0


	//   ....[104]....
        /*0440*/ 	.word	0x000025e0


	//   ....[105]....
        /*0444*/ 	.word	0x00002630


	//   ....[106]....
        /*0448*/ 	.word	0x00002640


	//   ....[107]....
        /*044c*/ 	.word	0x00002910


	//   ....[108]....
        /*0450*/ 	.word	0x00002960


	//   ....[109]....
        /*0454*/ 	.word	0x00002990


	//   ....[110]....
        /*0458*/ 	.word	0x000029b0


	//   ....[111]....
        /*045c*/ 	.word	0x000029d0


	//----- nvinfo : EIATTR_VRC_CTA_INIT_COUNT
	.align		4
.L_1317:
        /*0460*/ 	.byte	0x02, 0x4a
	.zero		1
	.zero		1


	//----- nvinfo : EIATTR_EXIT_INSTR_OFFSETS
	.align		4
        /*0464*/ 	.byte	0x04, 0x1c
        /*0466*/ 	.short	(.L_1319 - .L_1318)


	//   ....[0]....
.L_1318:
        /*0468*/ 	.word	0x000000a0


	//   ....[1]....
        /*046c*/ 	.word	0x00002f90


	//----- nvinfo : EIATTR_CRS_STACK_SIZE
	.align		4
.L_1319:
        /*0470*/ 	.byte	0x04, 0x1e
        /*0472*/ 	.short	(.L_1321 - .L_1320)
.L_1320:
        /*0474*/ 	.word	0x00000000


	//----- nvinfo : EIATTR_CBANK_PARAM_SIZE
	.align		4
.L_1321:
        /*0478*/ 	.byte	0x03, 0x19
        /*047a*/ 	.short	0x0060


	//----- nvinfo : EIATTR_PARAM_CBANK
	.align		4
        /*047c*/ 	.byte	0x04, 0x0a
        /*047e*/ 	.short	(.L_1323 - .L_1322)
	.align		4
.L_1322:
        /*0480*/ 	.word	index@(.nv.constant0._ZN4vllm3moe44grouped_topk_fused_small_expert_count_kernelI13__nv_bfloat166__halfiLNS0_11ScoringFuncE0ELi256ELb1ELi8EEEvPT_PfPT1_PKT0_llllllbd)
        /*0484*/ 	.short	0x0380
        /*0486*/ 	.short	0x0060


	//----- nvinfo : EIATTR_SW_WAR
	.align		4
.L_1323:
        /*0488*/ 	.byte	0x04, 0x36
        /*048a*/ 	.short	(.L_1325 - .L_1324)
.L_1324:
        /*048c*/ 	.word	0x00000008
.L_1325:


//--------------------- .nv.info._ZN4vllm3moe25grouped_topk_fused_kernelI13__nv_bfloat16fiLNS0_11ScoringFuncE0EEEvPT_PfPT1_PKT0_lllllbd --------------------------
	.section	.nv.info._ZN4vllm3moe25grouped_topk_fused_kernelI13__nv_bfloat16fiLNS0_11ScoringFuncE0EEEvPT_PfPT1_PKT0_lllllbd,"",@"SHT_CUDA_INFO"
	.sectionflags	@""
	.align	4


	//----- nvinfo : EIATTR_CUDA_API_VERSION
	.align		4
        /*0000*/ 	.byte	0x04, 0x37
        /*0002*/ 	.short	(.L_1327 - .L_1326)
.L_1326:
        /*0004*/ 	.word	0x00000082


	//----- nvinfo : EIATTR_KPARAM_INFO
	.align		4
.L_1327:
        /*0008*/ 	.byte	0x04, 0x17
        /*000a*/ 	.short	(.L_1329 - .L_1328)
.L_1328:
        /*000c*/ 	.word	0x00000000
        /*0010*/ 	.short	0x000a
        /*0012*/ 	.short	0x0050
        /*0014*/ 	.byte	0x00, 0xf0, 0x21, 0x00


	//----- nvinfo : EIATTR_KPARAM_INFO
	.align		4
.L_1329:
        /*0018*/ 	.byte	0x04, 0x17
        /*001a*/ 	.short	(.L_1331 - .L_1330)
.L_1330:
        /*001c*/ 	.word	0x00000000
        /*0020*/ 	.short	0x0009
        /*0022*/ 	.short	0x0048
        /*0024*/ 	.byte	0x00, 0xf0, 0x05, 0x00


	//----- nvinfo : EIATTR_KPARAM_INFO
	.align		4
.L_1331:
        /*0028*/ 	.byte	0x04, 0x17
        /*002a*/ 	.short	(.L_1333 - .L_1332)
.L_1332:
        /*002c*/ 	.word	0x00000000
        /*0030*/ 	.short	0x0008
        /*0032*/ 	.short	0x0040
        /*0034*/ 	.byte	0x00, 0xf0, 0x21, 0x00


	//----- nvinfo : EIATTR_KPARAM_INFO
	.align		4
.L_1333:
        /*0038*/ 	.byte	0x04, 0x17
        /*003a*/ 	.short	(.L_1335 - .L_1334)
.L_1334:
        /*003c*/ 	.word	0x00000000
        /*0040*/ 	.short	0x0007
        /*0042*/ 	.short	0x0038
        /*0044*/ 	.byte	0x00, 0xf0, 0x21, 0x00


	//----- nvinfo : EIATTR_KPARAM_INFO
	.align		4
.L_1335:
        /*0048*/ 	.byte	0x04, 0x17
        /*004a*/ 	.short	(.L_1337 - .L_1336)
.L_1336:
        /*004c*/ 	.word	0x00000000
        /*0050*/ 	.short	0x0006
        /*0052*/ 	.short	0x0030
        /*0054*/ 	.byte	0x00, 0xf0, 0x21, 0x00


	//----- nvinfo : EIATTR_KPARAM_INFO
	.align		4
.L_1337:
        /*0058*/ 	.byte	0x04, 0x17
        /*005a*/ 	.short	(.L_1339 - .L_1338)
.L_1338:
        /*005c*/ 	.word	0x00000000
        /*0060*/ 	.short	0x0005
        /*0062*/ 	.short	0x0028
        /*0064*/ 	.byte	0x00, 0xf0, 0x21, 0x00


	//----- nvinfo : EIATTR_KPARAM_INFO
	.align		4
.L_1339:
        /*0068*/ 	.byte	0x04, 0x17
        /*006a*/ 	.short	(.L_1341 - .L_1340)
.L_1340:
        /*006c*/ 	.word	0x00000000
        /*0070*/ 	.short	0x0004
        /*0072*/ 	.short	0x0020
        /*0074*/ 	.byte	0x00, 0xf0, 0x21, 0x00


	//----- nvinfo : EIATTR_KPARAM_INFO
	.align		4
.L_1341:
        /*0078*/ 	.byte	0x04, 0x17
        /*007a*/ 	.short	(.L_1343 - .L_1342)
.L_1342:
        /*007c*/ 	.word	0x00000000
        /*0080*/ 	.short	0x0003
        /*0082*/ 	.short	0x0018
        /*0084*/ 	.byte	0x00, 0xf5, 0x21, 0x00


	//----- nvinfo : EIATTR_KPARAM_INFO
	.align		4
.L_1343:
        /*0088*/ 	.byte	0x04, 0x17
        /*008a*/ 	.short	(.L_1345 - .L_1344)
.L_1344:
        /*008c*/ 	.word	0x00000000
        /*0090*/ 	.short	0x0002
        /*0092*/ 	.short	0x0010
        /*0094*/ 	.byte	0x00, 0xf5, 0x21, 0x00


	//----- nvinfo : EIATTR_KPARAM_INFO
	.align		4
.L_1345:
        /*0098*/ 	.byte	0x04, 0x17
        /*009a*/ 	.short	(.L_1347 - .L_1346)
.L_1346:
        /*009c*/ 	.word	0x00000000
        /*00a0*/ 	.short	0x0001
        /*00a2*/ 	.short	0x0008
        /*00a4*/ 	.byte	0x00, 0xf5, 0x21, 0x00


	//----- nvinfo : EIATTR_KPARAM_INFO
	.align		4
.L_1347:
        /*00a8*/ 	.byte	0x04, 0x17
        /*00aa*/ 	.short	(.L_1349 - .L_1348)
.L_1348:
        /*00ac*/ 	.word	0x00000000
        /*00b0*/ 	.short	0x0000
        /*00b2*/ 	.short	0x0000
        /*00b4*/ 	.byte	0x00, 0xf5, 0x21, 0x00


	//----- nvinfo : EIATTR_SPARSE_MMA_MASK
	.align		4
.L_1349:
        /*00b8*/ 	.byte	0x03, 0x50
        /*00ba*/ 	.short	0x0000


	//----- nvinfo : EIATTR_MAXREG_COUNT
	.align		4
        /*00bc*/ 	.byte	0x03, 0x1b
        /*00be*/ 	.short	0x00ff


	//----- nvinfo : EIATTR_NUM_BARRIERS
	.align		4
        /*00c0*/ 	.byte	0x02, 0x4c
        /*00c2*/ 	.byte	0x01
	.zero		1


	//----- nvinfo : EIATTR_MERCURY_ISA_VERSION
	.align		4
        /*00c4*/ 	.byte	0x03, 0x5f
        /*00c6*/ 	.short	0x0101


	//----- nvinfo : EIATTR_COOP_GROUP_MASK_REGIDS
	.align		4
        /*00c8*/ 	.byte	0x04, 0x29
        /*00ca*/ 	.short	(.L_1351 - .L_1350)


	//   ....[0]....
.L_1350:
        /*00cc*/ 	.word	0xffffffff


	//   ....[1]....
        /*00d0*/ 	.word	0xffffffff


	//   ....[2]....
        /*00d4*/ 	.word	0xffffffff


	//   ....[3]....
        /*00d8*/ 	.word	0xffffffff


	//   ....[4]....
        /*00dc*/ 	.word	0xffffffff


	//   ....[5]....
        /*00e0*/ 	.word	0xffffffff


	//   ....[6]....
        /*00e4*/ 	.word	0xffffffff


	//   ....[7]....
        /*00e8*/ 	.word	0xffffffff


	//   ....[8]....
        /*00ec*/ 	.word	0xffffffff


	//   ....[9]....
        /*00f0*/ 	.word	0xffffffff


	//   ....[10]....
        /*00f4*/ 	.word	0xffffffff


	//   ....[11]....
        /*00f8*/ 	.word	0xffffffff


	//   ....[12]....
        /*00fc*/ 	.word	0xffffffff


	//   ....[13]....
        /*0100*/ 	.word	0xffffffff


	//   ....[14]....
        /*0104*/ 	.word	0xffffffff


	//   ....[15]....
        /*0108*/ 	.word	0xffffffff


	//   ....[16]....
        /*010c*/ 	.word	0xffffffff


	//   ....[17]....
        /*0110*/ 	.word	0xffffffff


	//   ....[18]....
        /*0114*/ 	.word	0xffffffff


	//   ....[19]....
        /*0118*/ 	.word	0xffffffff


	//   ....[20]....
        /*011c*/ 	.word	0xffffffff


	//   ....[21]....
        /*0120*/ 	.word	0xffffffff


	//   ....[22]....
        /*0124*/ 	.word	0xffffffff


	//   ....[23]....
        /*0128*/ 	.word	0xffffffff


	//   ....[24]....
        /*012c*/ 	.word	0xffffffff


	//   ....[25]....
        /*0130*/ 	.word	0xffffffff


	//   ....[26]....
        /*0134*/ 	.word	0xffffffff


	//   ....[27]....
        /*0138*/ 	.word	0xffffffff


	//   ....[28]....
        /*013c*/ 	.word	0xffffffff


	//   ....[29]....
        /*0140*/ 	.word	0xffffffff


	//   ....[30]....
        /*0144*/ 	.word	0xffffffff


	//   ....[31]....
        /*0148*/ 	.word	0xffffffff


	//   ....[32]....
        /*014c*/ 	.word	0xffffffff


	//   ....[33]....
        /*0150*/ 	.word	0xffffffff


	//   ....[34]....
        /*0154*/ 	.word	0xffffffff


	//   ....[35]....
        /*0158*/ 	.word	0xffffffff


	//   ....[36]....
        /*015c*/ 	.word	0xffffffff


	//   ....[37]....
        /*0160*/ 	.word	0xffffffff


	//   ....[38]....
        /*0164*/ 	.word	0xffffffff


	//   ....[39]....
        /*0168*/ 	.word	0xffffffff


	//   ....[40]....
        /*016c*/ 	.word	0xffffffff


	//   ....[41]....
        /*0170*/ 	.word	0xffffffff


	//   ....[42]....
        /*0174*/ 	.word	0xffffffff


	//   ....[43]....
        /*0178*/ 	.word	0xffffffff


	//   ....[44]....
        /*017c*/ 	.word	0xffffffff


	//   ....[45]....
        /*0180*/ 	.word	0xffffffff


	//   ....[46]....
        /*0184*/ 	.word	0xffffffff


	//   ....[47]....
        /*0188*/ 	.word	0xffffffff


	//   ....[48]....
        /*018c*/ 	.word	0xffffffff


	//   ....[49]....
        /*0190*/ 	.word	0xffffffff


	//   ....[50]....
        /*0194*/ 	.word	0xffffffff


	//   ....[51]....
        /*0198*/ 	.word	0xffffffff


	//   ....[52]....
        /*019c*/ 	.word	0xffffffff


	//   ....[53]....
        /*01a0*/ 	.word	0xffffffff


	//   ....[54]....
        /*01a4*/ 	.word	0xffffffff


	//   ....[55]....
        /*01a8*/ 	.word	0xffffffff


	//   ....[56]....
        /*01ac*/ 	.word	0xffffffff


	//   ....[57]....
        /*01b0*/ 	.word	0xffffffff


	//   ....[58]....
        /*01b4*/ 	.word	0xffffffff


	//   ....[59]....
        /*01b8*/ 	.word	0xffffffff


	//   ....[60]....
        /*01bc*/ 	.word	0xffffffff


	//   ....[61]....
        /*01c0*/ 	.word	0xffffffff


	//   ....[62]....
        /*01c4*/ 	.word	0xffffffff


	//   ....[63]....
        /*01c8*/ 	.word	0xffffffff


	//   ....[64]....
        /*01cc*/ 	.word	0xffffffff


	//   ....[65]....
        /*01d0*/ 	.word	0xffffffff


	//   ....[66]....
        /*01d4*/ 	.word	0xffffffff


	//   ....[67]....
        /*01d8*/ 	.word	0xffffffff


	//   ....[68]....
        /*01dc*/ 	.word	0xffffffff


	//   ....[69]....
        /*01e0*/ 	.word	0xffffffff


	//   ....[70]....
        /*01e4*/ 	.word	0xffffffff


	//   ....[71]....
        /*01e8*/ 	.word	0xffffffff


	//   ....[72]....
        /*01ec*/ 	.word	0xffffffff


	//   ....[73]....
        /*01f0*/ 	.word	0xffffffff


	//   ....[74]....
        /*01f4*/ 	.word	0xffffffff


	//   ....[75]....
        /*01f8*/ 	.word	0xffffffff


	//   ....[76]....
        /*01fc*/ 	.word	0xffffffff


	//   ....[77]....
        /*0200*/ 	.word	0xffffffff


	//   ....[78]....
        /*0204*/ 	.word	0xffffffff


	//   ....[79]....
        /*0208*/ 	.word	0xffffffff


	//   ....[80]....
        /*020c*/ 	.word	0xffffffff


	//   ....[81]....
        /*0210*/ 	.word	0xffffffff


	//   ....[82]....
        /*0214*/ 	.word	0xffffffff


	//   ....[83]....
        /*0218*/ 	.word	0xffffffff


	//   ....[84]....
        /*021c*/ 	.word	0xffffffff


	//   ....[85]....
        /*0220*/ 	.word	0xffffffff


	//   ....[86]....
        /*0224*/ 	.word	0xffffffff


	//   ....[87]....
        /*0228*/ 	.word	0xffffffff


	//   ....[88]....
        /*022c*/ 	.word	0xffffffff


	//   ....[89]....
        /*0230*/ 	.word	0xffffffff


	//   ....[90]....
        /*0234*/ 	.word	0xffffffff


	//   ....[91]....
        /*0238*/ 	.word	0xffffffff


	//   ....[92]....
        /*023c*/ 	.word	0xffffffff


	//   ....[93]....
        /*0240*/ 	.word	0xffffffff


	//   ....[94]....
        /*0244*/ 	.word	0xffffffff


	//   ....[95]....
        /*0248*/ 	.word	0xffffffff


	//   ....[96]....
        /*024c*/ 	.word	0xffffffff


	//   ....[97]....
        /*0250*/ 	.word	0xffffffff


	//   ....[98]....
        /*0254*/ 	.word	0xffffffff


	//   ....[99]....
        /*0258*/ 	.word	0xffffffff


	//   ....[100]....
        /*025c*/ 	.word	0xffffffff


	//   ....[101]....
        /*0260*/ 	.word	0xffffffff


	//   ....[102]....
        /*0264*/ 	.word	0xffffffff


	//   ....[103]....
        /*0268*/ 	.word	0xffffffff


	//   ....[104]....
        /*026c*/ 	.word	0xffffffff


	//   ....[105]....
        /*0270*/ 	.word	0xffffffff


	//   ....[106]....
        /*0274*/ 	.word	0xffffffff


	//   ....[107]....
        /*0278*/ 	.word	0xffffffff


	//   ....[108]....
        /*027c*/ 	.word	0xffffffff


	//   ....[109]....
        /*0280*/ 	.word	0xffffffff


	//   ....[110]....
        /*0284*/ 	.word	0xffffffff


	//   ....[111]....
        /*0288*/ 	.word	0xffffffff


	//   ....[112]....
        /*028c*/ 	.word	0xffffffff


	//   ....[113]....
        /*0290*/ 	.word	0xffffffff


	//   ....[114]....
        /*0294*/ 	.word	0xffffffff


	//   ....[115]....
        /*0298*/ 	.word	0xffffffff


	//   ....[116]....
        /*029c*/ 	.word	0xffffffff


	//   ....[117]....
        /*02a0*/ 	.word	0xffffffff


	//   ....[118]....
        /*02a4*/ 	.word	0xffffffff


	//   ....[119]....
        /*02a8*/ 	.word	0xffffffff


	//   ....[120]....
        /*02ac*/ 	.word	0xffffffff


	//   ....[121]....
        /*02b0*/ 	.word	0xffffffff


	//   ....[122]....
        /*02b4*/ 	.word	0xffffffff


	//   ....[123]....
        /*02b8*/ 	.word	0xffffffff


	//   ....[124]....
        /*02bc*/ 	.word	0xffffffff


	//   ....[125]....
        /*02c0*/ 	.word	0xffffffff


	//   ....[126]....
        /*02c4*/ 	.word	0xffffffff


	//   ....[127]....
        /*02c8*/ 	.word	0xffffffff


	//   ....[128]....
        /*02cc*/ 	.word	0xffffffff


	//   ....[129]....
        /*02d0*/ 	.word	0xffffffff


	//   ....[130]....
        /*02d4*/ 	.word	0xffffffff


	//   ....[131]....
        /*02d8*/ 	.word	0xffffffff


	//   ....[132]....
        /*02dc*/ 	.word	0xffffffff


	//   ....[133]....
        /*02e0*/ 	.word	0xffffffff


	//   ....[134]....
        /*02e4*/ 	.word	0xffffffff


	//   ....[135]....
        /*02e8*/ 	.word	0xffffffff


	//   ....[136]....
        /*02ec*/ 	.word	0xffffffff


	//   ....[137]....
        /*02f0*/ 	.word	0xffffffff


	//   ....[138]....
        /*02f4*/ 	.word	0xffffffff


	//   ....[139]....
        /*02f8*/ 	.word	0xffffffff


	//   ....[140]....
        /*02fc*/ 	.word	0xffffffff


	//   ....[141]....
        /*0300*/ 	.word	0xffffffff


	//   ....[142]....
        /*0304*/ 	.word	0xffffffff


	//   ....[143]....
        /*0308*/ 	.word	0xffffffff


	//   ....[144]....
        /*030c*/ 	.word	0xffffffff


	//   ....[145]....
        /*0310*/ 	.word	0xffffffff


	//   ....[146]....
        /*0314*/ 	.word	0xffffffff


	//   ....[147]....
        /*0318*/ 	.word	0xffffffff


	//   ....[148]....
        /*031c*/ 	.word	0xffffffff


	//   ....[149]....
        /*0320*/ 	.word	0xffffffff


	//   ....[150]....
        /*0324*/ 	.word	0xffffffff


	//   ....[151]....
        /*0328*/ 	.word	0xffffffff


	//   ....[152]....
        /*032c*/ 	.word	0xffffffff


	//   ....[153]....
        /*0330*/ 	.word	0xffffffff


	//   ....[154]....
        /*0334*/ 	.word	0xffffffff


	//   ....[155]....
        /*0338*/ 	.word	0xffffffff


	//   ....[156]....
        /*033c*/ 	.word	0xffffffff


	//   ....[157]....
        /*0340*/ 	.word	0xffffffff


	//   ....[158]....
        /*0344*/ 	.word	0xffffffff


	//   ....[159]....
        /*0348*/ 	.word	0xffffffff


	//   ....[160]....
        /*034c*/ 	.word	0xffffffff


	//   ....[161]....
        /*0350*/ 	.word	0xffffffff


	//   ....[162]....
        /*0354*/ 	.word	0xffffffff


	//   ....[163]....
        /*0358*/ 	.word	0xffffffff


	//   ....[164]....
        /*035c*/ 	.word	0xffffffff


	//   ....[165]....
        /*0360*/ 	.word	0xffffffff


	//   ....[166]....
        /*0364*/ 	.word	0xffffffff


	//   ....[167]....
        /*0368*/ 	.word	0xffffffff


	//   ....[168]....
        /*036c*/ 	.word	0xffffffff


	//   ....[169]....
        /*0370*/ 	.word	0xffffffff


	//   ....[170]....
        /*0374*/ 	.word	0xffffffff


	//   ....[171]....
        /*0378*/ 	.word	0xffffffff


	//   ....[172]....
        /*037c*/ 	.word	0xffffffff


	//   ....[173]....
        /*0380*/ 	.word	0xffffffff


	//   ....[174]....
        /*0384*/ 	.word	0xffffffff


	//   ....[175]....
        /*0388*/ 	.word	0xffffffff


	//   ....[176]....
        /*038c*/ 	.word	0xffffffff


	//   ....[177]....
        /*0390*/ 	.word	0xffffffff


	//   ....[178]....
        /*0394*/ 	.word	0xffffffff


	//   ....[179]....
        /*0398*/ 	.word	0xffffffff


	//   ....[180]....
        /*039c*/ 	.word	0xffffffff


	//   ....[181]....
        /*03a0*/ 	.word	0xffffffff


	//   ....[182]....
        /*03a4*/ 	.word	0xffffffff


	//   ....[183]....
        /*03a8*/ 	.word	0xffffffff


	//   ....[184]....
        /*03ac*/ 	.word	0xffffffff


	//   ....[185]....
        /*03b0*/ 	.word	0xffffffff


	//   ....[186]....
        /*03b4*/ 	.word	0x05000000


	//   ....[187]....
        /*03b8*/ 	.word	0x05000000


	//   ....[188]....
        /*03bc*/ 	.word	0x05000000


	//   ....[189]....
        /*03c0*/ 	.word	0x05000000


	//   ....[190]....
        /*03c4*/ 	.word	0x05000000


	//   ....[191]....
        /*03c8*/ 	.word	0x05000000


	//   ....[192]....
        /*03cc*/ 	.word	0x05000000


	//   ....[193]....
        /*03d0*/ 	.word	0x05000000


	//   ....[194]....
        /*03d4*/ 	.word	0x05000000


	//   ....[195]....
        /*03d8*/ 	.word	0x05000000


	//   ....[196]....
        /*03dc*/ 	.word	0x05000000


	//   ....[197]....
        /*03e0*/ 	.word	0x05000000


	//   ....[198]....
        /*03e4*/ 	.word	0x05000000


	//   ....[199]....
        /*03e8*/ 	.word	0x05000000


	//   ....[200]....
        /*03ec*/ 	.word	0x05000000


	//   ....[201]....
        /*03f0*/ 	.word	0x05000000


	//   ....[202]....
        /*03f4*/ 	.word	0x05000000


	//   ....[203]....
        /*03f8*/ 	.word	0x05000000


	//   ....[204]....
        /*03fc*/ 	.word	0x05000000


	//   ....[205]....
        /*0400*/ 	.word	0x05000000


	//   ....[206]....
        /*0404*/ 	.word	0x05000000


	//   ....[207]....
        /*0408*/ 	.word	0x05000000


	//   ....[208]....
        /*040c*/ 	.word	0x05000000


	//   ....[209]....
        /*0410*/ 	.word	0x05000000


	//   ....[210]....
        /*0414*/ 	.word	0x05000000


	//   ....[211]....
        /*0418*/ 	.word	0x05000000


	//   ....[212]....
        /*041c*/ 	.word	0x05000000


	//   ....[213]....
        /*0420*/ 	.word	0x05000000


	//   ....[214]....
        /*0424*/ 	.word	0x05000000


	//   ....[215]....
        /*0428*/ 	.word	0x05000000


	//   ....[216]....
        /*042c*/ 	.word	0x05000000


	//   ....[217]....
        /*0430*/ 	.word	0x05000000


	//   ....[218]....
        /*0434*/ 	.word	0x05000000


	//   ....[219]....
        /*0438*/ 	.word	0x05000000


	//   ....[220]....
        /*043c*/ 	.word	0x05000000


	//   ....[221]....
        /*0440*/ 	.word	0x05000000


	//   ....[222]....
        /*0444*/ 	.word	0x05000000


	//   ....[223]....
        /*0448*/ 	.word	0x05000000


	//   ....[224]....
        /*044c*/ 	.word	0x05000000


	//   ....[225]....
        /*0450*/ 	.word	0x05000000


	//   ....[226]....
        /*0454*/ 	.word	0x05000000


	//   ....[227]....
        /*0458*/ 	.word	0x05000000


	//   ....[228]....
        /*045c*/ 	.word	0x05000000


	//   ....[229]....
        /*0460*/ 	.word	0x05000000


	//   ....[230]....
        /*0464*/ 	.word	0x05000000


	//   ....[231]....
        /*0468*/ 	.word	0x05000000


	//   ....[232]....
        /*046c*/ 	.word	0x05000000


	//   ....[233]....
        /*0470*/ 	.word	0x05000000


	//----- nvinfo : EIATTR_COOP_GROUP_INSTR_OFFSETS
	.align		4
.L_1351:
        /*0474*/ 	.byte	0x04, 0x28
        /*0476*/ 	.short	(.L_1353 - .L_1352)


	//   ....[0]....
.L_1352:
        /*0478*/ 	.word	0x00001ff0


	//   ....[1]....
        /*047c*/ 	.word	0x00002030


	//   ....[2]....
        /*0480*/ 	.word	0x00002070


	//   ....[3]....
        /*0484*/ 	.word	0x000020b0


	//   ....[4]....
        /*0488*/ 	.word	0x000020f0


	//   ....[5]....
        /*048c*/ 	.word	0x00002140


	//   ....[6]....
        /*0490*/ 	.word	0x000021c0


	//   ....[7]....
        /*0494*/ 	.word	0x00002200


	//   ....[8]....
        /*0498*/ 	.word	0x00002240


	//   ....[9]....
        /*049c*/ 	.word	0x00002280


	//   ....[10]....
        /*04a0*/ 	.word	0x000022c0


	//   ....[11]....
        /*04a4*/ 	.word	0x00002570


	//   ....[12]....
        /*04a8*/ 	.word	0x00002670


	//   ....[13]....
        /*04ac*/ 	.word	0x00002720


	//   ....[14]....
        /*04b0*/ 	.word	0x00002730


	//   ....[15]....
        /*04b4*/ 	.word	0x00002850


	//   ....[16]....
        /*04b8*/ 	.word	0x00002870


	//   ....[17]....
        /*04bc*/ 	.word	0x00002980


	//   ....[18]....
        /*04c0*/ 	.word	0x00002990


	//   ....[19]....
        /*04c4*/ 	.word	0x00002ab0


	//   ....[20]....
        /*04c8*/ 	.word	0x00002ad0


	//   ....[21]....
        /*04cc*/ 	.word	0x00002be0


	//   ....[22]....
        /*04d0*/ 	.word	0x00002bf0


	//   ....[23]....
        /*04d4*/ 	.word	0x00002d00


	//   ....[24]....
        /*04d8*/ 	.word	0x00002d10


	//   ....[25]....
        /*04dc*/ 	.word	0x00002e30


	//   ....[26]....
        /*04e0*/ 	.word	0x00002e50


	//   ....[27]....
        /*04e4*/ 	.word	0x00002f60


	//   ....[28]....
        /*04e8*/ 	.word	0x00002f70


	//   ....[29]....
        /*04ec*/ 	.word	0x00003080


	//   ....[30]....
        /*04f0*/ 	.word	0x00003090


	//   ....[31]....
        /*04f4*/ 	.word	0x000031a0


	//   ....[32]....
        /*04f8*/ 	.word	0x000031b0


	//   ....[33]....
        /*04fc*/ 	.word	0x000032b0


	//   ....[34]....
        /*0500*/ 	.word	0x000032c0


	//   ....[35]....
        /*0504*/ 	.word	0x000033e0


	//   ....[36]....
        /*0508*/ 	.word	0x000033f0


	//   ....[37]....
        /*050c*/ 	.word	0x00003500


	//   ....[38]....
        /*0510*/ 	.word	0x00003510


	//   ....[39]....
        /*0514*/ 	.word	0x00003620


	//   ....[40]....
        /*0518*/ 	.word	0x00003630


	//   ....[41]....
        /*051c*/ 	.word	0x00003720


	//   ....[42]....
        /*0520*/ 	.word	0x00003730


	//   ....[43]....
        /*0524*/ 	.word	0x000038a0


	//   ....[44]....
        /*0528*/ 	.word	0x000038b0


	//   ....[45]....
        /*052c*/ 	.word	0x000039a0


	//   ....[46]....
        /*0530*/ 	.word	0x000039b0


	//   ....[47]....
        /*0534*/ 	.word	0x00003aa0


	//   ....[48]....
        /*0538*/ 	.word	0x00003ab0


	//   ....[49]....
        /*053c*/ 	.word	0x00003ba0


	//   ....[50]....
        /*0540*/ 	.word	0x00003bb0


	//   ....[51]....
        /*0544*/ 	.word	0x00003ca0


	//   ....[52]....
        /*0548*/ 	.word	0x00003cb0


	//   ....[53]....
        /*054c*/ 	.word	0x00003d80


	//   ....[54]....
        /*0550*/ 	.word	0x00003e70


	//   ....[55]....
        /*0554*/ 	.word	0x00003e90


	//   ....[56]....
        /*0558*/ 	.word	0x00003fb0


	//   ....[57]....
        /*055c*/ 	.word	0x00003fd0


	//   ....[58]....
        /*0560*/ 	.word	0x000040e0


	//   ....[59]....
        /*0564*/ 	.word	0x000040f0


	//   ....[60]....
        /*0568*/ 	.word	0x00004210


	//   ....[61]....
        /*056c*/ 	.word	0x00004230


	//   ....[62]....
        /*0570*/ 	.word	0x00004340


	//   ....[63]....
        /*0574*/ 	.word	0x00004350


	//   ....[64]....
        /*0578*/ 	.word	0x00004460


	//   ....[65]....
        /*057c*/ 	.word	0x00004470


	//   ....[66]....
        /*0580*/ 	.word	0x00004590


	//   ....[67]....
        /*0584*/ 	.word	0x000045b0


	//   ....[68]....
        /*0588*/ 	.word	0x000046c0


	//   ....[69]....
        /*058c*/ 	.word	0x000046d0


	//   ....[70]....
        /*0590*/ 	.word	0x000047e0


	//   ....[71]....
        /*0594*/ 	.word	0x000047f0


	//   ....[72]....
        /*0598*/ 	.word	0x00004900


	//   ....[73]....
        /*059c*/ 	.word	0x00004910


	//   ....[74]....
        /*05a0*/ 	.word	0x00004a10


	//   ....[75]....
        /*05a4*/ 	.word	0x00004a20


	//   ....[76]....
        /*05a8*/ 	.word	0x00004b40


	//   ....[77]....
        /*05ac*/ 	.word	0x00004b50


	//   ....[78]....
        /*05b0*/ 	.word	0x00004c60


	//   ....[79]....
        /*05b4*/ 	.word	0x00004c70


	//   ....[80]....
        /*05b8*/ 	.word	0x00004d80


	//   ....[81]....
        /*05bc*/ 	.word	0x00004d90


	//   ....[82]....
        /*05c0*/ 	.word	0x00004e80


	//   ....[83]....
        /*05c4*/ 	.word	0x00004e90


	//   ....[84]....
        /*05c8*/ 	.word	0x00005010


	//   ....[85]....
        /*05cc*/ 	.word	0x00005020


	//   ....[86]....
        /*05d0*/ 	.word	0x00005110


	//   ....[87]....
        /*05d4*/ 	.word	0x00005120


	//   ....[88]....
        /*05d8*/ 	.word	0x00005210


	//   ....[89]....
        /*05dc*/ 	.word	0x00005220


	//   ....[90]....
        /*05e0*/ 	.word	0x00005310


	//   ....[91]....
        /*05e4*/ 	.word	0x00005320


	//   ....[92]....
        /*05e8*/ 	.word	0x00005410


	//   ....[93]....
        /*05ec*/ 	.word	0x00005420


	//   ....[94]....
        /*05f0*/ 	.word	0x00005510


	//   ....[95]....
        /*05f4*/ 	.word	0x00005e80


	//   ....[96]....
        /*05f8*/ 	.word	0x000060f0


	//   ....[97]....
        /*05fc*/ 	.word	0x00006250


	//   ....[98]....
        /*0600*/ 	.word	0x000062b0


	//   ....[99]....
        /*0604*/ 	.word	0x000062c0


	//   ....[100]....
        /*0608*/ 	.word	0x000063a0


	//   ....[101]....
        /*060c*/ 	.word	0x000063b0


	//   ....[102]....
        /*0610*/ 	.word	0x00006490


	//   ....[103]....
        /*0614*/ 	.word	0x000064a0


	//   ....[104]....
        /*0618*/ 	.word	0x00006580


	//   ....[105]....
        /*061c*/ 	.word	0x00006590


	//   ....[106]....
        /*0620*/ 	.word	0x00006670


	//   ....[107]....
        /*0624*/ 	.word	0x00006680


	//   ....[108]....
        /*0628*/ 	.word	0x00006760


	//   ....[109]....
        /*062c*/ 	.word	0x00006770


	//   ....[110]....
        /*0630*/ 	.word	0x00006850


	//   ....[111]....
        /*0634*/ 	.word	0x00006860


	//   ....[112]....
        /*0638*/ 	.word	0x00006940


	//   ....[113]....
        /*063c*/ 	.word	0x00006950


	//   ....[114]....
        /*0640*/ 	.word	0x00006a30


	//   ....[115]....
        /*0644*/ 	.word	0x00006a40


	//   ....[116]....
        /*0648*/ 	.word	0x00006b20


	//   ....[117]....
        /*064c*/ 	.word	0x00006b30


	//   ....[118]....
        /*0650*/ 	.word	0x00006c20


	//   ....[119]....
        /*0654*/ 	.word	0x00006c30


	//   ....[120]....
        /*0658*/ 	.word	0x00006d20


	//   ....[121]....
        /*065c*/ 	.word	0x00006d30


	//   ....[122]....
        /*0660*/ 	.word	0x00006e10


	//   ....[123]....
        /*0664*/ 	.word	0x00006e20


	//   ....[124]....
        /*0668*/ 	.word	0x00006f00


	//   ....[125]....
        /*066c*/ 	.word	0x00006f10


	//   ....[126]....
        /*0670*/ 	.word	0x00006ff0


	//   ....[127]....
        /*0674*/ 	.word	0x00007000


	//   ....[128]....
        /*0678*/ 	.word	0x00007170


	//   ....[129]....
        /*067c*/ 	.word	0x00007180


	//   ....[130]....
        /*0680*/ 	.word	0x00007270


	//   ....[131]....
        /*0684*/ 	.word	0x00007280


	//   ....[132]....
        /*0688*/ 	.word	0x00007370


	//   ....[133]....
        /*068c*/ 	.word	0x00007380


	//   ....[134]....
        /*0690*/ 	.word	0x00007470


	//   ....[135]....
        /*0694*/ 	.word	0x00007480


	//   ....[136]....
        /*0698*/ 	.word	0x00007570


	//   ....[137]....
        /*069c*/ 	.word	0x00007580


	//   ....[138]....
        /*06a0*/ 	.word	0x00007680


	//   ....[139]....
        /*06a4*/ 	.word	0x00007690


	//   ....[140]....
        /*06a8*/ 	.word	0x000076d0


	//   ....[141]....
        /*06ac*/ 	.word	0x00007800


	//   ....[142]....
        /*06b0*/ 	.word	0x00007820


	//   ....[143]....
        /*06b4*/ 	.word	0x00007920


	//   ....[144]....
        /*06b8*/ 	.word	0x00007930


	//   ....[145]....
        /*06bc*/ 	.word	0x00007a40


	//   ....[146]....
        /*06c0*/ 	.word	0x00007a60


	//   ....[147]....
        /*06c4*/ 	.word	0x00007b60


	//   ....[148]....
        /*06c8*/ 	.word	0x00007b70


	//   ....[149]....
        /*06cc*/ 	.word	0x00007c80


	//   ....[150]....
        /*06d0*/ 	.word	0x00007c90


	//   ....[151]....
        /*06d4*/ 	.word	0x00007da0


	//   ....[152]....
        /*06d8*/ 	.word	0x00007dc0


	//   ....[153]....
        /*06dc*/ 	.word	0x00007ec0


	//   ....[154]....
        /*06e0*/ 	.word	0x00007ed0


	//   ....[155]....
        /*06e4*/ 	.word	0x00007fe0


	//   ....[156]....
        /*06e8*/ 	.word	0x00007ff0


	//   ....[157]....
        /*06ec*/ 	.word	0x00008100


	//   ....[158]....
        /*06f0*/ 	.word	0x00008110


	//   ....[159]....
        /*06f4*/ 	.word	0x00008220


	//   ....[160]....
        /*06f8*/ 	.word	0x00008240


	//   ....[161]....
        /*06fc*/ 	.word	0x00008340


	//   ....[162]....
        /*0700*/ 	.word	0x00008350


	//   ....[163]....
        /*0704*/ 	.word	0x00008470


	//   ....[164]....
        /*0708*/ 	.word	0x00008480


	//   ....[165]....
        /*070c*/ 	.word	0x00008590


	//   ....[166]....
        /*0710*/ 	.word	0x000085a0


	//   ....[167]....
        /*0714*/ 	.word	0x000086b0


	//   ....[168]....
        /*0718*/ 	.word	0x000086c0


	//   ....[169]....
        /*071c*/ 	.word	0x000087d0


	//   ....[170]....
        /*0720*/ 	.word	0x000087f0


	//   ....[171]....
        /*0724*/ 	.word	0x00008980


	//   ....[172]....
        /*0728*/ 	.word	0x00008990


	//   ....[173]....
        /*072c*/ 	.word	0x00008aa0


	//   ....[174]....
        /*0730*/ 	.word	0x00008ab0


	//   ....[175]....
        /*0734*/ 	.word	0x00008bc0


	//   ....[176]....
        /*0738*/ 	.word	0x00008bd0


	//   ....[177]....
        /*073c*/ 	.word	0x00008ce0


	//   ....[178]....
        /*0740*/ 	.word	0x00008cf0


	//   ....[179]....
        /*0744*/ 	.word	0x00008e00


	//   ....[180]....
        /*0748*/ 	.word	0x00008e20


	//   ....[181]....
        /*074c*/ 	.word	0x000090d0


	//   ....[182]....
        /*0750*/ 	.word	0x000090f0


	//   ....[183]....
        /*0754*/ 	.word	0x00009110


	//   ....[184]....
        /*0758*/ 	.word	0x00009130


	//   ....[185]....
        /*075c*/ 	.word	0x00009150


	//   ....[186]....
        /*0760*/ 	.word	0x000093e0


	//   ....[187]....
        /*0764*/ 	.word	0x00009470


	//   ....[188]....
        /*0768*/ 	.word	0x00009500


	//   ....[189]....
        /*076c*/ 	.word	0x000095a0


	//   ....[190]....
        /*0770*/ 	.word	0x00009630


	//   ....[191]....
        /*0774*/ 	.word	0x000096b0


	//   ....[192]....
        /*0778*/ 	.word	0x00009750


	//   ....[193]....
        /*077c*/ 	.word	0x000097d0


	//   ....[194]....
        /*0780*/ 	.word	0x00009860


	//   ....[195]....
        /*0784*/ 	.word	0x000098e0


	//   ....[196]....
        /*0788*/ 	.word	0x00009970


	//   ....[197]....
        /*078c*/ 	.word	0x000099f0


	//   ....[198]....
        /*0790*/ 	.word	0x00009a80


	//   ....[199]....
        /*0794*/ 	.word	0x00009b20


	//   ....[200]....
        /*0798*/ 	.word	0x00009bb0


	//   ....[201]....
        /*079c*/ 	.word	0x00009c30


	//   ....[202]....
        /*07a0*/ 	.word	0x00009cc0


	//   ....[203]....
        /*07a4*/ 	.word	0x00009d40


	//   ....[204]....
        /*07a8*/ 	.word	0x00009dd0


	//   ....[205]....
        /*07ac*/ 	.word	0x00009e50


	//   ....[206]....
        /*07b0*/ 	.word	0x00009ef0


	//   ....[207]....
        /*07b4*/ 	.word	0x00009f70


	//   ....[208]....
        /*07b8*/ 	.word	0x0000a000


	//   ....[209]....
        /*07bc*/ 	.word	0x0000a080


	//   ....[210]....
        /*07c0*/ 	.word	0x0000a110


	//   ....[211]....
        /*07c4*/ 	.word	0x0000a190


	//   ....[212]....
        /*07c8*/ 	.word	0x0000a220


	//   ....[213]....
        /*07cc*/ 	.word	0x0000a2a0


	//   ....[214]....
        /*07d0*/ 	.word	0x0000a330


	//   ....[215]....
        /*07d4*/ 	.word	0x0000a3b0


	//   ....[216]....
        /*07d8*/ 	.word	0x0000a440


	//   ....[217]....
        /*07dc*/ 	.word	0x0000a4e0


	//   ....[218]....
        /*07e0*/ 	.word	0x0000a570


	//   ....[219]....
        /*07e4*/ 	.word	0x0000a5f0


	//   ....[220]....
        /*07e8*/ 	.word	0x0000a680


	//   ....[221]....
        /*07ec*/ 	.word	0x0000a700


	//   ....[222]....
        /*07f0*/ 	.word	0x0000a790


	//   ....[223]....
        /*07f4*/ 	.word	0x0000a810


	//   ....[224]....
        /*07f8*/ 	.word	0x0000a8a0


	//   ....[225]....
        /*07fc*/ 	.word	0x0000a920


	//   ....[226]....
        /*0800*/ 	.word	0x0000a9b0


	//   ....[227]....
        /*0804*/ 	.word	0x0000aa70


	//   ....[228]....
        /*0808*/ 	.word	0x0000ab20


	//   ....[229]....
        /*080c*/ 	.word	0x0000abc0


	//   ....[230]....
        /*0810*/ 	.word	0x0000ac40


	//   ....[231]....
        /*0814*/ 	.word	0x0000aca0


	//   ....[232]....
        /*0818*/ 	.word	0x0000ad00


	//   ....[233]....
        /*081c*/ 	.word	0x0000ad60


	//----- nvinfo : EIATTR_VRC_CTA_INIT_COUNT
	.align		4
.L_1353:
        /*0820*/ 	.byte	0x02, 0x4a
	.zero		1
	.zero		1


	//----- nvinfo : EIATTR_EXIT_INSTR_OFFSETS
	.align		4
        /*0824*/ 	.byte	0x04, 0x1c
        /*0826*/ 	.short	(.L_1355 - .L_1354)


	//   ....[0]....
.L_1354:
        /*0828*/ 	.word	0x00000050


	//   ....[1]....
        /*082c*/ 	.word	0x000000e0


	//   ....[2]....
        /*0830*/ 	.word	0x00002350


	//   ....[3]....
        /*0834*/ 	.word	0x00005aa0


	//   ....[4]....
        /*0838*/ 	.word	0x00009390


	//----- nvinfo : EIATTR_CRS_STACK_SIZE
	.align		4
.L_1355:
        /*083c*/ 	.byte	0x04, 0x1e
        /*083e*/ 	.short	(.L_1357 - .L_1356)
.L_1356:
        /*0840*/ 	.word	0x00000000


	//----- nvinfo : EIATTR_CBANK_PARAM_SIZE
	.align		4
.L_1357:
        /*0844*/ 	.byte	0x03, 0x19
        /*0846*/ 	.short	0x0058


	//----- nvinfo : EIATTR_PARAM_CBANK
	.align		4
        /*0848*/ 	.byte	0x04, 0x0a
        /*084a*/ 	.short	(.L_1359 - .L_1358)
	.align		4
.L_1358:
        /*084c*/ 	.word	index@(.nv.constant0._ZN4vllm3moe25grouped_topk_fused_kernelI13__nv_bfloat16fiLNS0_11ScoringFuncE0EEEvPT_PfPT1_PKT0_lllllbd)
        /*0850*/ 	.short	0x0380
        /*0852*/ 	.short	0x0058


	//----- nvinfo : EIATTR_SW_WAR
	.align		4
.L_1359:
        /*0854*/ 	.byte	0x04, 0x36
        /*0856*/ 	.short	(.L_1361 - .L_1360)
.L_1360:
        /*0858*/ 	.word	0x00000008
.L_1361:


//--------------------- .nv.info._ZN4vllm3moe44grouped_topk_fused_small_expert_count_kernelI13__nv_bfloat16fiLNS0_11ScoringFuncE0ELi128ELb0ELi8EEEvPT_PfPT1_PKT0_llllllbd --------------------------
	.section	.nv.info._ZN4vllm3moe44grouped_topk_fused_small_expert_count_kernelI13__nv_bfloat16fiLNS0_11ScoringFuncE0ELi128ELb0ELi8EEEvPT_PfPT1_PKT0_llllllbd,"",@"SHT_CUDA_INFO"
	.sectionflags	@""
	.align	4


	//----- nvinfo : EIATTR_CUDA_API_VERSION
	.align		4
        /*0000*/ 	.byte	0x04, 0x37
        /*0002*/ 	.short	(.L_1363 - .L_1362)
.L_1362:
        /*0004*/ 	.word	0x00000082


	//----- nvinfo : EIATTR_KPARAM_INFO
	.align		4
.L_1363:
        /*0008*/ 	.byte	0x04, 0x17
        /*000a*/ 	.short	(.L_1365 - .L_1364)
.L_1364:
        /*000c*/ 	.word	0x00000000
        /*0010*/ 	.short	0x000b
        /*0012*/ 	.short	0x0058
        /*0014*/ 	.byte	0x00, 0xf0, 0x21, 0x00


	//----- nvinfo : EIATTR_KPARAM_INFO
	.align		4
.L_1365:
        /*0018*/ 	.byte	0x04, 0x17
        /*001a*/ 	.short	(.L_1367 - .L_1366)
.L_1366:
        /*001c*/ 	.word	0x00000000
        /*0020*/ 	.short	0x000a
        /*0022*/ 	.short	0x0050
        /*0024*/ 	.byte	0x00, 0xf0, 0x05, 0x00


	//----- nvinfo : EIATTR_KPARAM_INFO
	.align		4
.L_1367:
        /*0028*/ 	.byte	0x04, 0x17
        /*002a*/ 	.short	(.L_1369 - .L_1368)
.L_1368:
        /*002c*/ 	.word	0x00000000
        /*0030*/ 	.short	0x0009
        /*0032*/ 	.short	0x0048
        /*0034*/ 	.byte	0x00, 0xf0, 0x21, 0x00


	//----- nvinfo : EIATTR_KPARAM_INFO
	.align		4
.L_1369:
        /*0038*/ 	.byte	0x04, 0x17
        /*003a*/ 	.short	(.L_1371 - .L_1370)
.L_1370:
        /*003c*/ 	.word	0x00000000
        /*0040*/ 	.short	0x0008
        /*0042*/ 	.short	0x0040
        /*0044*/ 	.byte	0x00, 0xf0, 0x21, 0x00


	//----- nvinfo : EIATTR_KPARAM_INFO
	.align		4
.L_1371:
        /*0048*/ 	.byte	0x04, 0x17
        /*004a*/ 	.short	(.L_1373 - .L_1372)
.L_1372:
        /*004c*/ 	.word	0x00000000
        /*0050*/ 	.short	0x0007
        /*0052*/ 	.short	0x0038
        /*0054*/ 	.byte	0x00, 0xf0, 0x21, 0x00


	//----- nvinfo : EIATTR_KPARAM_INFO
	.align		4
.L_1373:
        /*0058*/ 	.byte	0x04, 0x17
        /*005a*/ 	.short	(.L_1375 - .L_1374)
.L_1374:
        /*005c*/ 	.word	0x00000000
        /*0060*/ 	.short	0x0006
        /*0062*/ 	.short	0x0030
        /*0064*/ 	.byte	0x00, 0xf0, 0x21, 0x00


	//----- nvinfo : EIATTR_KPARAM_INFO
	.align		4
.L_1375:
        /*0068*/ 	.byte	0x04, 0x17
        /*006a*/ 	.short	(.L_1377 - .L_1376)
.L_1376:
        /*006c*/ 	.word	0x00000000
        /*0070*/ 	.short	0x0005
        /*0072*/ 	.short	0x0028
        /*0074*/ 	.byte	0x00, 0xf0, 0x21, 0x00


	//----- nvinfo : EIATTR_KPARAM_INFO
	.align		4
.L_1377:
        /*0078*/ 	.byte	0x04, 0x17
        /*007a*/ 	.short	(.L_1379 - .L_1378)
.L_1378:
        /*007c*/ 	.word	0x00000000
        /*0080*/ 	.short	0x0004
        /*0082*/ 	.short	0x0020
        /*0084*/ 	.byte	0x00, 0xf0, 0x21, 0x00


	//----- nvinfo : EIATTR_KPARAM_INFO
	.align		4
.L_1379:
        /*0088*/ 	.byte	0x04, 0x17
        /*008a*/ 	.short	(.L_1381 - .L_1380)
.L_1380:
        /*008c*/ 	.word	0x00000000
        /*0090*/ 	.short	0x0003
        /*0092*/ 	.short	0x0018
        /*0094*/ 	.byte	0x00, 0xf5, 0x21, 0x00


	//----- nvinfo : EIATTR_KPARAM_INFO
	.align		4
.L_1381:
        /*0098*/ 	.byte	0x04, 0x17
        /*009a*/ 	.short	(.L_1383 - .L_1382)
.L_1382:
        /*009c*/ 	.word	0x00000000
        /*00a0*/ 	.short	0x0002
        /*00a2*/ 	.short	0x0010
        /*00a4*/ 	.byte	0x00, 0xf5, 0x21, 0x00


	//----- nvinfo : EIATTR_KPARAM_INFO
	.align		4
.L_1383:
        /*00a8*/ 	.byte	0x04, 0x17
        /*00aa*/ 	.short	(.L_1385 - .L_1384)
.L_1384:
        /*00ac*/ 	.word	0x00000000
        /*00b0*/ 	.short	0x0001
        /*00b2*/ 	.short	0x0008
        /*00b4*/ 	.byte	0x00, 0xf5, 0x21, 0x00


	//----- nvinfo : EIATTR_KPARAM_INFO
	.align		4
.L_1385:
        /*00b8*/ 	.byte	0x04, 0x17
        /*00ba*/ 	.short	(.L_1387 - .L_1386)
.L_1386:
        /*00bc*/ 	.word	0x00000000
        /*00c0*/ 	.short	0x0000
        /*00c2*/ 	.short	0x0000
        /*00c4*/ 	.byte	0x00, 0xf5, 0x21, 0x00


	//----- nvinfo : EIATTR_SPARSE_MMA_MASK
	.align		4
.L_1387:
        /*00c8*/ 	.byte	0x03, 0x50
        /*00ca*/ 	.short	0x0000


	//----- nvinfo : EIATTR_MAXREG_COUNT
	.align		4
        /*00cc*/ 	.byte	0x03, 0x1b
        /*00ce*/ 	.short	0x00ff


	//----- nvinfo : EIATTR_NUM_BARRIERS
	.align		4
        /*00d0*/ 	.byte	0x02, 0x4c
        /*00d2*/ 	.byte	0x01
	.zero		1


	//----- nvinfo : EIATTR_MERCURY_ISA_VERSION
	.align		4
        /*00d4*/ 	.byte	0x03, 0x5f
        /*00d6*/ 	.short	0x0101


	//----- nvinfo : EIATTR_COOP_GROUP_MASK_REGIDS
	.align		4
        /*00d8*/ 	.byte	0x04, 0x29
        /*00da*/ 	.short	(.L_1389 - .L_1388)


	//   ....[0]....
.L_1388:
        /*00dc*/ 	.word	0xffffffff


	//   ....[1]....
        /*00e0*/ 	.word	0xffffffff


	//   ....[2]....
        /*00e4*/ 	.word	0xffffffff


	//   ....[3]....
        /*00e8*/ 	.word	0xffffffff


	//   ....[4]....
        /*00ec*/ 	.word	0xffffffff


	//   ....[5]....
        /*00f0*/ 	.word	0xffffffff


	//   ....[6]....
        /*00f4*/ 	.word	0xffffffff


	//   ....[7]....
        /*00f8*/ 	.word	0xffffffff


	//   ....[8]....
        /*00fc*/ 	.word	0xffffffff


	//   ....[9]....
        /*0100*/ 	.word	0xffffffff


	//   ....[10]....
        /*0104*/ 	.word	0xffffffff


	//   ....[11]....
        /*0108*/ 	.word	0xffffffff


	//   ....[12]....
        /*010c*/ 	.word	0xffffffff


	//   ....[13]....
        /*0110*/ 	.word	0xffffffff


	//   ....[14]....
        /*0114*/ 	.word	0xffffffff


	//   ....[15]....
        /*0118*/ 	.word	0xffffffff


	//   ....[16]....
        /*011c*/ 	.word	0xffffffff


	//   ....[17]....
        /*0120*/ 	.word	0xffffffff


	//   ....[18]....
        /*0124*/ 	.word	0xffffffff


	//   ....[19]....
        /*0128*/ 	.word	0xffffffff


	//   ....[20]....
        /*012c*/ 	.word	0xffffffff


	//   ....[21]....
        /*0130*/ 	.word	0xffffffff


	//   ....[22]....
        /*0134*/ 	.word	0xffffffff


	//   ....[23]....
        /*0138*/ 	.word	0xffffffff


	//   ....[24]....
        /*013c*/ 	.word	0xffffffff


	//   ....[25]....
        /*0140*/ 	.word	0xffffffff


	//   ....[26]....
        /*0144*/ 	.word	0xffffffff


	//   ....[27]....
        /*0148*/ 	.word	0xffffffff


	//   ....[28]....
        /*014c*/ 	.word	0xffffffff


	//   ....[29]....
        /*0150*/ 	.word	0xffffffff


	//   ....[30]....
        /*0154*/ 	.word	0xffffffff


	//   ....[31]....
        /*0158*/ 	.word	0xffffffff


	//   ....[32]....
        /*015c*/ 	.word	0xffffffff


	//   ....[33]....
        /*0160*/ 	.word	0xffffffff


	//   ....[34]....
        /*0164*/ 	.word	0xffffffff


	//   ....[35]....
        /*0168*/ 	.word	0xffffffff


	//   ....[36]....
        /*016c*/ 	.word	0xffffffff


	//   ....[37]....
        /*0170*/ 	.word	0xffffffff


	//   ....[38]....
        /*0174*/ 	.word	0xffffffff


	//   ....[39]....
        /*0178*/ 	.word	0xffffffff


	//   ....[40]....
        /*017c*/ 	.word	0xffffffff


	//   ....[41]....
        /*0180*/ 	.word	0xffffffff


	//   ....[42]....
        /*0184*/ 	.word	0xffffffff


	//   ....[43]....
        /*0188*/ 	.word	0xffffffff


	//   ....[44]....
        /*018c*/ 	.word	0xffffffff


	//   ....[45]....
        /*0190*/ 	.word	0xffffffff


	//   ....[46]....
        /*0194*/ 	.word	0xffffffff


	//   ....[47]....
        /*0198*/ 	.word	0xffffffff


	//   ....[48]....
        /*019c*/ 	.word	0xffffffff


	//   ....[49]....
        /*01a0*/ 	.word	0xffffffff


	//   ....[50]....
        /*01a4*/ 	.word	0xffffffff


	//   ....[51]....
        /*01a8*/ 	.word	0xffffffff


	//   ....[52]....
        /*01ac*/ 	.word	0xffffffff


	//   ....[53]....
        /*01b0*/ 	.word	0xffffffff


	//   ....[54]....
        /*01b4*/ 	.word	0xffffffff


	//   ....[55]....
        /*01b8*/ 	.word	0xffffffff


	//----- nvinfo : EIATTR_COOP_GROUP_INSTR_OFFSETS
	.align		4
.L_1389:
        /*01bc*/ 	.byte	0x04, 0x28
        /*01be*/ 	.short	(.L_1391 - .L_1390)


	//   ....[0]....
.L_1390:
        /*01c0*/ 	.word	0x000000b0


	//   ....[1]....
        /*01c4*/ 	.word	0x00000910


	//   ....[2]....
        /*01c8*/ 	.word	0x00000920


	//   ....[3]....
        /*01cc*/ 	.word	0x00000970


	//   ....[4]....
        /*01d0*/ 	.word	0x00000980


	//   ....[5]....
        /*01d4*/ 	.word	0x000009d0


	//   ....[6]....
        /*01d8*/ 	.word	0x000009e0


	//   ....[7]....
        /*01dc*/ 	.word	0x00000a30


	//   ....[8]....
        /*01e0*/ 	.word	0x00000a40


	//   ....[9]....
        /*01e4*/ 	.word	0x00000a90


	//   ....[10]....
        /*01e8*/ 	.word	0x00000aa0


	//   ....[11]....
        /*01ec*/ 	.word	0x00000b60


	//   ....[12]....
        /*01f0*/ 	.word	0x00000b70


	//   ....[13]....
        /*01f4*/ 	.word	0x00000bc0


	//   ....[14]....
        /*01f8*/ 	.word	0x00000bd0


	//   ....[15]....
        /*01fc*/ 	.word	0x00000c20


	//   ....[16]....
        /*0200*/ 	.word	0x00000c30


	//   ....[17]....
        /*0204*/ 	.word	0x00000c80


	//   ....[18]....
        /*0208*/ 	.word	0x00000c90


	//   ....[19]....
        /*020c*/ 	.word	0x00000cf0


	//   ....[20]....
        /*0210*/ 	.word	0x00000d10


	//   ....[21]....
        /*0214*/ 	.word	0x00000dd0


	//   ....[22]....
        /*0218*/ 	.word	0x00000de0


	//   ....[23]....
        /*021c*/ 	.word	0x00000e40


	//   ....[24]....
        /*0220*/ 	.word	0x00000e50


	//   ....[25]....
        /*0224*/ 	.word	0x00000ea0


	//   ....[26]....
        /*0228*/ 	.word	0x00000eb0


	//   ....[27]....
        /*022c*/ 	.word	0x00000f10


	//   ....[28]....
        /*0230*/ 	.word	0x00000f30


	//   ....[29]....
        /*0234*/ 	.word	0x00000fa0


	//   ....[30]....
        /*0238*/ 	.word	0x00000fb0


	//   ....[31]....
        /*023c*/ 	.word	0x00001070


	//   ....[32]....
        /*0240*/ 	.word	0x00001080


	//   ....[33]....
        /*0244*/ 	.word	0x000010d0


	//   ....[34]....
        /*0248*/ 	.word	0x000010e0


	//   ....[35]....
        /*024c*/ 	.word	0x00001130


	//   ....[36]....
        /*0250*/ 	.word	0x00001140


	//   ....[37]....
        /*0254*/ 	.word	0x000011a0


	//   ....[38]....
        /*0258*/ 	.word	0x000011c0


	//   ....[39]....
        /*025c*/ 	.word	0x00001230


	//   ....[40]....
        /*0260*/ 	.word	0x00001240


	//   ....[41]....
        /*0264*/ 	.word	0x00001420


	//   ....[42]....
        /*0268*/ 	.word	0x00001460


	//   ....[43]....
        /*026c*/ 	.word	0x000014e0


	//   ....[44]....
        /*0270*/ 	.word	0x000014f0


	//   ....[45]....
        /*0274*/ 	.word	0x00001540


	//   ....[46]....
        /*0278*/ 	.word	0x00001550


	//   ....[47]....
        /*027c*/ 	.word	0x000015a0


	//   ....[48]....
        /*0280*/ 	.word	0x000015b0


	//   ....[49]....
        /*0284*/ 	.word	0x00001600


	//   ....[50]....
        /*0288*/ 	.word	0x00001610


	//   ....[51]....
        /*028c*/ 	.word	0x000018c0


	//   ....[52]....
        /*0290*/ 	.word	0x00001910


	//   ....[53]....
        /*0294*/ 	.word	0x00001930


	//   ....[54]....
        /*0298*/ 	.word	0x00001950


	//   ....[55]....
        /*029c*/ 	.word	0x00001970


	//----- nvinfo : EIATTR_VRC_CTA_INIT_COUNT
	.align		4
.L_1391:
        /*02a0*/ 	.byte	0x02, 0x4a
	.zero		1
	.zero		1


	//----- nvinfo : EIATTR_EXIT_INSTR_OFFSETS
	.align		4
        /*02a4*/ 	.byte	0x04, 0x1c
        /*02a6*/ 	.short	(.L_1393 - .L_1392)


	//   ....[0]....
.L_1392:
        /*02a8*/ 	.word	0x00001f60


	//----- nvinfo : EIATTR_CRS_STACK_SIZE
	.align		4
.L_1393:
        /*02ac*/ 	.byte	0x04, 0x1e
        /*02ae*/ 	.short	(.L_1395 - .L_1394)
.L_1394:
        /*02b0*/ 	.word	0x00000000


	//----- nvinfo : EIATTR_CBANK_PARAM_SIZE
	.align		4
.L_1395:
        /*02b4*/ 	.byte	0x03, 0x19
        /*02b6*/ 	.short	0x0060


	//----- nvinfo : EIATTR_PARAM_CBANK
	.align		4
        /*02b8*/ 	.byte	0x04, 0x0a
        /*02ba*/ 	.short	(.L_1397 - .L_1396)
	.align		4
.L_1396:
        /*02bc*/ 	.word	index@(.nv.constant0._ZN4vllm3moe44grouped_topk_fused_small_expert_count_kernelI13__nv_bfloat16fiLNS0_11ScoringFuncE0ELi128ELb0ELi8EEEvPT_PfPT1_PKT0_llllllbd)
        /*02c0*/ 	.short	0x0380
        /*02c2*/ 	.short	0x0060


	//----- nvinfo : EIATTR_SW_WAR
	.align		4
.L_1397:
        /*02c4*/ 	.byte	0x04, 0x36
        /*02c6*/ 	.short	(.L_1399 - .L_1398)
.L_1398:
        /*02c8*/ 	.word	0x00000008
.L_1399:


//--------------------- .nv.info._ZN4vllm3moe44grouped_topk_fused_small_expert_count_kernelI13__nv_bfloat16fiLNS0_11ScoringFuncE0ELi384ELb0ELi8EEEvPT_PfPT1_PKT0_llllllbd --------------------------
	.section	.nv.info._ZN4vllm3moe44grouped_topk_fused_small_expert_count_kernelI13__nv_bfloat16fiLNS0_11ScoringFuncE0ELi384ELb0ELi8EEEvPT_PfPT1_PKT0_llllllbd,"",@"SHT_CUDA_INFO"
	.sectionflags	@""
	.align	4


	//----- nvinfo : EIATTR_CUDA_API_VERSION
	.align		4
        /*0000*/ 	.byte	0x04, 0x37
        /*0002*/ 	.short	(.L_1401 - .L_1400)
.L_1400:
        /*0004*/ 	.word	0x00000082


	//----- nvinfo : EIATTR_KPARAM_INFO
	.align		4
.L_1401:
        /*0008*/ 	.byte	0x04, 0x17
        /*000a*/ 	.short	(.L_1403 - .L_1402)
.L_1402:
        /*000c*/ 	.word	0x00000000
        /*0010*/ 	.short	0x000b
        /*0012*/ 	.short	0x0058
        /*0014*/ 	.byte	0x00, 0xf0, 0x21, 0x00


	//----- nvinfo : EIATTR_KPARAM_INFO
	.align		4
.L_1403:
        /*0018*/ 	.byte	0x04, 0x17
        /*001a*/ 	.short	(.L_1405 - .L_1404)
.L_1404:
        /*001c*/ 	.word	0x00000000
        /*0020*/ 	.short	0x000a
        /*0022*/ 	.short	0x0050
        /*0024*/ 	.byte	0x00, 0xf0, 0x05, 0x00


	//----- nvinfo : EIATTR_KPARAM_INFO
	.align		4
.L_1405:
        /*0028*/ 	.byte	0x04, 0x17
        /*002a*/ 	.short	(.L_1407 - .L_1406)
.L_1406:
        /*002c*/ 	.word	0x00000000
        /*0030*/ 	.short	0x0009
        /*0032*/ 	.short	0x0048
        /*0034*/ 	.byte	0x00, 0xf0, 0x21, 0x00


	//----- nvinfo : EIATTR_KPARAM_INFO
	.align		4
.L_1407:
        /*0038*/ 	.byte	0x04, 0x17
        /*003a*/ 	.short	(.L_1409 - .L_1408)
.L_1408:
        /*003c*/ 	.word	0x00000000
        /*0040*/ 	.short	0x0008
        /*0042*/ 	.short	0x0040
        /*0044*/ 	.byte	0x00, 0xf0, 0x21, 0x00


	//----- nvinfo : EIATTR_KPARAM_INFO
	.align		4
.L_1409:
        /*0048*/ 	.byte	0x04, 0x17
        /*004a*/ 	.short	(.L_1411 - .L_1410)
.L_1410:
        /*004c*/ 	.word	0x00000000
        /*0050*/ 	.short	0x0007
        /*0052*/ 	.short	0x0038
        /*0054*/ 	.byte	0x00, 0xf0, 0x21, 0x00


	//----- nvinfo : EIATTR_KPARAM_INFO
	.align		4
.L_1411:
        /*0058*/ 	.byte	0x04, 0x17
        /*005a*/ 	.short	(.L_1413 - .L_1412)
.L_1412:
        /*005c*/ 	.word	0x00000000
        /*0060*/ 	.short	0x0006
        /*0062*/ 	.short	0x0030
        /*0064*/ 	.byte	0x00, 0xf0, 0x21, 0x00


	//----- nvinfo : EIATTR_KPARAM_INFO
	.align		4
.L_1413:
        /*0068*/ 	.byte	0x04, 0x17
        /*006a*/ 	.short	(.L_1415 - .L_1414)
.L_1414:
        /*006c*/ 	.word	0x00000000
        /*0070*/ 	.short	0x0005
        /*0072*/ 	.short	0x0028
        /*0074*/ 	.byte	0x00, 0xf0, 0x21, 0x00


	//----- nvinfo : EIATTR_KPARAM_INFO
	.align		4
.L_1415:
        /*0078*/ 	.byte	0x04, 0x17
        /*007a*/ 	.short	(.L_1417 - .L_1416)
.L_1416:
        /*007c*/ 	.word	0x00000000
        /*0080*/ 	.short	0x0004
        /*0082*/ 	.short	0x0020
        /*0084*/ 	.byte	0x00, 0xf0, 0x21, 0x00


	//----- nvinfo : EIATTR_KPARAM_INFO
	.align		4
.L_1417:
        /*0088*/ 	.byte	0x04, 0x17
        /*008a*/ 	.short	(.L_1419 - .L_1418)
.L_1418:
        /*008c*/ 	.word	0x00000000
        /*0090*/ 	.short	0x0003
        /*0092*/ 	.short	0x0018
        /*0094*/ 	.byte	0x00, 0xf5, 0x21, 0x00


	//----- nvinfo : EIATTR_KPARAM_INFO
	.align		4
.L_1419:
        /*0098*/ 	.byte	0x04, 0x17
        /*009a*/ 	.short	(.L_1421 - .L_1420)
.L_1420:
        /*009c*/ 	.word	0x00000000
        /*00a0*/ 	.short	0x0002
        /*00a2*/ 	.short	0x0010
        /*00a4*/ 	.byte	0x00, 0xf5, 0x21, 0x00


	//----- nvinfo : EIATTR_KPARAM_INFO
	.align		4
.L_1421:
        /*00a8*/ 	.byte	0x04, 0x17
        /*00aa*/ 	.short	(.L_1423 - .L_1422)
.L_1422:
        /*00ac*/ 	.word	0x00000000
        /*00b0*/ 	.short	0x0001
        /*00b2*/ 	.short	0x0008
        /*00b4*/ 	.byte	0x00, 0xf5, 0x21, 0x00


	//----- nvinfo : EIATTR_KPARAM_INFO
	.align		4
.L_1423:
        /*00b8*/ 	.byte	0x04, 0x17
        /*00ba*/ 	.short	(.L_1425 - .L_1424)
.L_1424:
        /*00bc*/ 	.word	0x00000000
        /*00c0*/ 	.short	0x0000
        /*00c2*/ 	.short	0x0000
        /*00c4*/ 	.byte	0x00, 0xf5, 0x21, 0x00


	//----- nvinfo : EIATTR_SPARSE_MMA_MASK
	.align		4
.L_1425:
        /*00c8*/ 	.byte	0x03, 0x50
        /*00ca*/ 	.short	0x0000


	//----- nvinfo : EIATTR_MAXREG_COUNT
	.align		4
        /*00cc*/ 	.byte	0x03, 0x1b
        /*00ce*/ 	.short	0x00ff


	//----- nvinfo : EIATTR_NUM_BARRIERS
	.align		4
        /*00d0*/ 	.byte	0x02, 0x4c
        /*00d2*/ 	.byte	0x01
	.zero		1


	//----- nvinfo : EIATTR_MERCURY_ISA_VERSION
	.align		4
        /*00d4*/ 	.byte	0x03, 0x5f
        /*00d6*/ 	.short	0x0101


	//----- nvinfo : EIATTR_COOP_GROUP_MASK_REGIDS
	.align		4
        /*00d8*/ 	.byte	0x04, 0x29
        /*00da*/ 	.short	(.L_1427 - .L_1426)


	//   ....[0]....
.L_1426:
        /*00dc*/ 	.word	0xffffffff


	//   ....[1]....
        /*00e0*/ 	.word	0xffffffff


	//   ....[2]....
        /*00e4*/ 	.word	0xffffffff


	//   ....[3]....
        /*00e8*/ 	.word	0xffffffff


	//   ....[4]....
        /*00ec*/ 	.word	0xffffffff


	//   ....[5]....
        /*00f0*/ 	.word	0xffffffff


	//   ....[6]....
        /*00f4*/ 	.word	0xffffffff


	//   ....[7]....
        /*00f8*/ 	.word	0xffffffff


	//   ....[8]....
        /*00fc*/ 	.word	0xffffffff


	//   ....[9]....
        /*0100*/ 	.word	0xffffffff


	//   ....[10]....
        /*0104*/ 	.word	0xffffffff


	//   ....[11]....
        /*0108*/ 	.word	0xffffffff


	//   ....[12]....
        /*010c*/ 	.word	0xffffffff


	//   ....[13]....
        /*0110*/ 	.word	0xffffffff


	//   ....[14]....
        /*0114*/ 	.word	0xffffffff


	//   ....[15]....
        /*0118*/ 	.word	0xffffffff


	//   ....[16]....
        /*011c*/ 	.word	0xffffffff


	//   ....[17]....
        /*0120*/ 	.word	0xffffffff


	//   ....[18]....
        /*0124*/ 	.word	0xffffffff


	//   ....[19]....
        /*0128*/ 	.word	0xffffffff


	//   ....[20]....
        /*012c*/ 	.word	0xffffffff


	//   ....[21]....
        /*0130*/ 	.word	0xffffffff


	//   ....[22]....
        /*0134*/ 	.word	0xffffffff


	//   ....[23]....
        /*0138*/ 	.word	0xffffffff


	//   ....[24]....
        /*013c*/ 	.word	0xffffffff


	//   ....[25]....
        /*0140*/ 	.word	0xffffffff


	//   ....[26]....
        /*0144*/ 	.word	0xffffffff


	//   ....[27]....
        /*0148*/ 	.word	0xffffffff


	//   ....[28]....
        /*014c*/ 	.word	0xffffffff


	//   ....[29]....
        /*0150*/ 	.word	0xffffffff


	//   ....[30]....
        /*0154*/ 	.word	0xffffffff


	//   ....[31]....
        /*0158*/ 	.word	0xffffffff


	//   ....[32]....
        /*015c*/ 	.word	0xffffffff


	//   ....[33]....
        /*0160*/ 	.word	0xffffffff


	//   ....[34]....
        /*0164*/ 	.word	0xffffffff


	//   ....[35]....
        /*0168*/ 	.word	0xffffffff


	//   ....[36]....
        /*016c*/ 	.word	0xffffffff


	//   ....[37]....
        /*0170*/ 	.word	0xffffffff


	//   ....[38]....
        /*0174*/ 	.word	0xffffffff


	//   ....[39]....
        /*0178*/ 	.word	0xffffffff


	//   ....[40]....
        /*017c*/ 	.word	0xffffffff


	//   ....[41]....
        /*0180*/ 	.word	0xffffffff


	//   ....[42]....
        /*0184*/ 	.word	0xffffffff


	//   ....[43]....
        /*0188*/ 	.word	0xffffffff


	//   ....[44]....
        /*018c*/ 	.word	0xffffffff


	//   ....[45]....
        /*0190*/ 	.word	0xffffffff


	//   ....[46]....
        /*0194*/ 	.word	0xffffffff


	//   ....[47]....
        /*0198*/ 	.word	0xffffffff


	//   ....[48]....
        /*019c*/ 	.word	0xffffffff


	//   ....[49]....
        /*01a0*/ 	.word	0xffffffff


	//   ....[50]....
        /*01a4*/ 	.word	0xffffffff


	//   ....[51]....
        /*01a8*/ 	.word	0xffffffff


	//   ....[52]....
        /*01ac*/ 	.word	0xffffffff


	//   ....[53]....
        /*01b0*/ 	.word	0xffffffff


	//   ....[54]....
        /*01b4*/ 	.word	0xffffffff


	//   ....[55]....
        /*01b8*/ 	.word	0xffffffff


	//   ....[56]....
        /*01bc*/ 	.word	0xffffffff


	//   ....[57]....
        /*01c0*/ 	.word	0xffffffff


	//   ....[58]....
        /*01c4*/ 	.word	0xffffffff


	//   ....[59]....
        /*01c8*/ 	.word	0xffffffff


	//   ....[60]....
        /*01cc*/ 	.word	0xffffffff


	//   ....[61]....
        /*01d0*/ 	.word	0xffffffff


	//   ....[62]....
        /*01d4*/ 	.word	0xffffffff


	//   ....[63]....
        /*01d8*/ 	.word	0xffffffff


	//   ....[64]....
        /*01dc*/ 	.word	0xffffffff


	//   ....[65]....
        /*01e0*/ 	.word	0xffffffff


	//   ....[66]....
        /*01e4*/ 	.word	0xffffffff


	//   ....[67]....
        /*01e8*/ 	.word	0xffffffff


	//   ....[68]....
        /*01ec*/ 	.word	0xffffffff


	//   ....[69]....
        /*01f0*/ 	.word	0xffffffff


	//   ....[70]....
        /*01f4*/ 	.word	0xffffffff


	//   ....[71]....
        /*01f8*/ 	.word	0xffffffff


	//   ....[72]....
        /*01fc*/ 	.word	0xffffffff


	//   ....[73]....
        /*0200*/ 	.word	0xffffffff


	//   ....[74]....
        /*0204*/ 	.word	0xffffffff


	//   ....[75]....
        /*0208*/ 	.word	0xffffffff


	//   ....[76]....
        /*020c*/ 	.word	0xffffffff


	//   ....[77]....
        /*0210*/ 	.word	0xffffffff


	//   ....[78]....
        /*0214*/ 	.word	0xffffffff


	//   ....[79]....
        /*0218*/ 	.word	0xffffffff


	//   ....[80]....
        /*021c*/ 	.word	0xffffffff


	//   ....[81]....
        /*0220*/ 	.word	0xffffffff


	//   ....[82]....
        /*0224*/ 	.word	0xffffffff


	//   ....[83]....
        /*0228*/ 	.word	0xffffffff


	//   ....[84]....
        /*022c*/ 	.word	0xffffffff


	//   ....[85]....
        /*0230*/ 	.word	0xffffffff


	//----- nvinfo : EIATTR_COOP_GROUP_INSTR_OFFSETS
	.align		4
.L_1427:
        /*0234*/ 	.byte	0x04, 0x28
        /*0236*/ 	.short	(.L_1429 - .L_1428)


	//   ....[0]....
.L_1428:
        /*0238*/ 	.word	0x000000b0


	//   ....[1]....
        /*023c*/ 	.word	0x000009c0


	//   ....[2]....
        /*0240*/ 	.word	0x000009d0


	//   ....[3]....
        /*0244*/ 	.word	0x00000a20


	//   ....[4]....
        /*0248*/ 	.word	0x00000a30


	//   ....[5]....
        /*024c*/ 	.word	0x00000a80


	//   ....[6]....
        /*0250*/ 	.word	0x00000a90


	//   ....[7]....
        /*0254*/ 	.word	0x00000ae0


	//   ....[8]....
        /*0258*/ 	.word	0x00000af0


	//   ....[9]....
        /*025c*/ 	.word	0x00000b50


	//   ....[10]....
        /*0260*/ 	.word	0x00000b80


	//   ....[11]....
        /*0264*/ 	.word	0x00000c30


	//   ....[12]....
        /*0268*/ 	.word	0x00000c40


	//   ....[13]....
        /*026c*/ 	.word	0x00000c90


	//   ....[14]....
        /*0270*/ 	.word	0x00000ca0


	//   ....[15]....
        /*0274*/ 	.word	0x00000cf0


	//   ....[16]....
        /*0278*/ 	.word	0x00000d00


	//   ....[17]....
        /*027c*/ 	.word	0x00000d50


	//   ....[18]....
        /*0280*/ 	.word	0x00000d60


	//   ....[19]....
        /*0284*/ 	.word	0x00000dc0


	//   ....[20]....
        /*0288*/ 	.word	0x00000df0


	//   ....[21]....
        /*028c*/ 	.word	0x00000ff0


	//   ....[22]....
        /*0290*/ 	.word	0x00001000


	//   ....[23]....
        /*0294*/ 	.word	0x00001050


	//   ....[24]....
        /*0298*/ 	.word	0x00001060


	//   ....[25]....
        /*029c*/ 	.word	0x000010b0


	//   ....[26]....
        /*02a0*/ 	.word	0x000010c0


	//   ....[27]....
        /*02a4*/ 	.word	0x00001110


	//   ....[28]....
        /*02a8*/ 	.word	0x00001120


	//   ....[29]....
        /*02ac*/ 	.word	0x00001170


	//   ....[30]....
        /*02b0*/ 	.word	0x00001180


	//   ....[31]....
        /*02b4*/ 	.word	0x00001770


	//   ....[32]....
        /*02b8*/ 	.word	0x00001780


	//   ....[33]....
        /*02bc*/ 	.word	0x000017d0


	//   ....[34]....
        /*02c0*/ 	.word	0x000017e0


	//   ....[35]....
        /*02c4*/ 	.word	0x00001830


	//   ....[36]....
        /*02c8*/ 	.word	0x00001840


	//   ....[37]....
        /*02cc*/ 	.word	0x00001890


	//   ....[38]....
        /*02d0*/ 	.word	0x000018a0


	//   ....[39]....
        /*02d4*/ 	.word	0x000018f0


	//   ....[40]....
        /*02d8*/ 	.word	0x00001900


	//   ....[41]....
        /*02dc*/ 	.word	0x00001990


	//   ....[42]....
        /*02e0*/ 	.word	0x000019a0


	//   ....[43]....
        /*02e4*/ 	.word	0x000019f0


	//   ....[44]....
        /*02e8*/ 	.word	0x00001a00


	//   ....[45]....
        /*02ec*/ 	.word	0x00001a50


	//   ....[46]....
        /*02f0*/ 	.word	0x00001a60


	//   ....[47]....
        /*02f4*/ 	.word	0x00001ab0


	//   ....[48]....
        /*02f8*/ 	.word	0x00001ac0


	//   ....[49]....
        /*02fc*/ 	.word	0x00001b10


	//   ....[50]....
        /*0300*/ 	.word	0x00001b20


	//   ....[51]....
        /*0304*/ 	.word	0x00001bd0


	//   ....[52]....
        /*0308*/ 	.word	0x00001be0


	//   ....[53]....
        /*030c*/ 	.word	0x00001c30


	//   ....[54]....
        /*0310*/ 	.word	0x00001c40


	//   ....[55]....
        /*0314*/ 	.word	0x00001c90


	//   ....[56]....
        /*0318*/ 	.word	0x00001ca0


	//   ....[57]....
        /*031c*/ 	.word	0x00001cf0


	//   ....[58]....
        /*0320*/ 	.word	0x00001d00


	//   ....[59]....
        /*0324*/ 	.word	0x00001d50


	//   ....[60]....
        /*0328*/ 	.word	0x00001d60


	//   ....[61]....
        /*032c*/ 	.word	0x00001df0


	//   ....[62]....
        /*0330*/ 	.word	0x00001e00


	//   ....[63]....
        /*0334*/ 	.word	0x00001e50


	//   ....[64]....
        /*0338*/ 	.word	0x00001e60


	//   ....[65]....
        /*033c*/ 	.word	0x00001eb0


	//   ....[66]....
        /*0340*/ 	.word	0x00001ec0


	//   ....[67]....
        /*0344*/ 	.word	0x00001f20


	//   ....[68]....
        /*0348*/ 	.word	0x00001f30


	//   ....[69]....
        /*034c*/ 	.word	0x00001fa0


	//   ....[70]....
        /*0350*/ 	.word	0x00001fc0


	//   ....[71]....
        /*0354*/ 	.word	0x00002240


	//   ....[72]....
        /*0358*/ 	.word	0x00002250


	//   ....[73]....
        /*035c*/ 	.word	0x000022a0


	//   ....[74]....
        /*0360*/ 	.word	0x000022b0


	//   ....[75]....
        /*0364*/ 	.word	0x00002300


	//   ....[76]....
        /*0368*/ 	.word	0x00002310


	//   ....[77]....
        /*036c*/ 	.word	0x00002360


	//   ....[78]....
        /*0370*/ 	.word	0x00002370


	//   ....[79]....
        /*0374*/ 	.word	0x000023c0


	//   ....[80]....
        /*0378*/ 	.word	0x000023d0


	//   ....[81]....
        /*037c*/ 	.word	0x00002710


	//   ....[82]....
        /*0380*/ 	.word	0x00002760


	//   ....[83]....
        /*0384*/ 	.word	0x00002780


	//   ....[84]....
        /*0388*/ 	.word	0x000027a0


	//   ....[85]....
        /*038c*/ 	.word	0x000027c0


	//----- nvinfo : EIATTR_VRC_CTA_INIT_COUNT
	.align		4
.L_1429:
        /*0390*/ 	.byte	0x02, 0x4a
	.zero		1
	.zero		1


	//----- nvinfo : EIATTR_EXIT_INSTR_OFFSETS
	.align		4
        /*0394*/ 	.byte	0x04, 0x1c
        /*0396*/ 	.short	(.L_1431 - .L_1430)


	//   ....[0]....
.L_1430:
        /*0398*/ 	.word	0x00002db0


	//----- nvinfo : EIATTR_CRS_STACK_SIZE
	.align		4
.L_1431:
        /*039c*/ 	.byte	0x04, 0x1e
        /*039e*/ 	.short	(.L_1433 - .L_1432)
.L_1432:
        /*03a0*/ 	.word	0x00000000


	//----- nvinfo : EIATTR_CBANK_PARAM_SIZE
	.align		4
.L_1433:
        /*03a4*/ 	.byte	0x03, 0x19
        /*03a6*/ 	.short	0x0060


	//----- nvinfo : EIATTR_PARAM_CBANK
	.align		4
        /*03a8*/ 	.byte	0x04, 0x0a
        /*03aa*/ 	.short	(.L_1435 - .L_1434)
	.align		4
.L_1434:
        /*03ac*/ 	.word	index@(.nv.constant0._ZN4vllm3moe44grouped_topk_fused_small_expert_count_kernelI13__nv_bfloat16fiLNS0_11ScoringFuncE0ELi384ELb0ELi8EEEvPT_PfPT1_PKT0_llllllbd)
        /*03b0*/ 	.short	0x0380
        /*03b2*/ 	.short	0x0060


	//----- nvinfo : EIATTR_SW_WAR
	.align		4
.L_1435:
        /*03b4*/ 	.byte	0x04, 0x36
        /*03b6*/ 	.short	(.L_1437 - .L_1436)
.L_1436:
        /*03b8*/ 	.word	0x00000008
.L_1437:


//--------------------- .nv.info._ZN4vllm3moe44grouped_topk_fused_small_expert_count_kernelI13__nv_bfloat16fiLNS0_11ScoringFuncE0ELi512ELb0ELi8EEEvPT_PfPT1_PKT0_llllllbd --------------------------
	.section	.nv.info._ZN4vllm3moe44grouped_topk_fused_small_expert_count_kernelI13__nv_bfloat16fiLNS0_11ScoringFuncE0ELi512ELb0ELi8EEEvPT_PfPT1_PKT0_llllllbd,"",@"SHT_CUDA_INFO"
	.sectionflags	@""
	.align	4


	//----- nvinfo : EIATTR_CUDA_API_VERSION
	.align		4
        /*0000*/ 	.byte	0x04, 0x37
        /*0002*/ 	.short	(.L_1439 - .L_1438)
.L_1438:
        /*0004*/ 	.word	0x00000082


	//----- nvinfo : EIATTR_KPARAM_INFO
	.align		4
.L_1439:
        /*0008*/ 	.byte	0x04, 0x17
        /*000a*/ 	.short	(.L_1441 - .L_1440)
.L_1440:
        /*000c*/ 	.word	0x00000000
        /*0010*/ 	.short	0x000b
        /*0012*/ 	.short	0x0058
        /*0014*/ 	.byte	0x00, 0xf0, 0x21, 0x00


	//----- nvinfo : EIATTR_KPARAM_INFO
	.align		4
.L_1441:
        /*0018*/ 	.byte	0x04, 0x17
        /*001a*/ 	.short	(.L_1443 - .L_1442)
.L_1442:
        /*001c*/ 	.word	0x00000000
        /*0020*/ 	.short	0x000a
        /*0022*/ 	.short	0x0050
        /*0024*/ 	.byte	0x00, 0xf0, 0x05, 0x00


	//----- nvinfo : EIATTR_KPARAM_INFO
	.align		4
.L_1443:
        /*0028*/ 	.byte	0x04, 0x17
        /*002a*/ 	.short	(.L_1445 - .L_1444)
.L_1444:
        /*002c*/ 	.word	0x00000000
        /*0030*/ 	.short	0x0009
        /*0032*/ 	.short	0x0048
        /*0034*/ 	.byte	0x00, 0xf0, 0x21, 0x00


	//----- nvinfo : EIATTR_KPARAM_INFO
	.align		4
.L_1445:
        /*0038*/ 	.byte	0x04, 0x17
        /*003a*/ 	.short	(.L_1447 - .L_1446)
.L_1446:
        /*003c*/ 	.word	0x00000000
        /*0040*/ 	.short	0x0008
        /*0042*/ 	.short	0x0040
        /*0044*/ 	.byte	0x00, 0xf0, 0x21, 0x00


	//----- nvinfo : EIATTR_KPARAM_INFO
	.align		4
.L_1447:
        /*0048*/ 	.byte	0x04, 0x17
        /*004a*/ 	.short	(.L_1449 - .L_1448)
.L_1448:
        /*004c*/ 	.word	0x00000000
        /*0050*/ 	.short	0x0007
        /*0052*/ 	.short	0x0038
        /*0054*/ 	.byte	0x00, 0xf0, 0x21, 0x00


	//----- nvinfo : EIATTR_KPARAM_INFO
	.align		4
.L_1449:
        /*0058*/ 	.byte	0x04, 0x17
        /*005a*/ 	.short	(.L_1451 - .L_1450)
.L_1450:
        /*005c*/ 	.word	0x00000000
        /*0060*/ 	.short	0x0006
        /*0062*/ 	.short	0x0030
        /*0064*/ 	.byte	0x00, 0xf0, 0x21, 0x00


	//----- nvinfo : EIATTR_KPARAM_INFO
	.align		4
.L_1451:
        /*0068*/ 	.byte	0x04, 0x17
        /*006a*/ 	.short	(.L_1453 - .L_1452)
.L_1452:
        /*006c*/ 	.word	0x00000000
        /*0070*/ 	.short	0x0005
        /*0072*/ 	.short	0x0028
        /*0074*/ 	.byte	0x00, 0xf0, 0x21, 0x00


	//----- nvinfo : EIATTR_KPARAM_INFO
	.align		4
.L_1453:
        /*0078*/ 	.byte	0x04, 0x17
        /*007a*/ 	.short	(.L_1455 - .L_1454)
.L_1454:
        /*007c*/ 	.word	0x00000000
        /*0080*/ 	.short	0x0004
        /*0082*/ 	.short	0x0020
        /*0084*/ 	.byte	0x00, 0xf0, 0x21, 0x00


	//----- nvinfo : EIATTR_KPARAM_INFO
	.align		4
.L_1455:
        /*0088*/ 	.byte	0x04, 0x17
        /*008a*/ 	.short	(.L_1457 - .L_1456)
.L_1456:
        /*008c*/ 	.word	0x00000000
        /*0090*/ 	.short	0x0003
        /*0092*/ 	.short	0x0018
        /*0094*/ 	.byte	0x00, 0xf5, 0x21, 0x00


	//----- nvinfo : EIATTR_KPARAM_INFO
	.align		4
.L_1457:
        /*0098*/ 	.byte	0x04, 0x17
        /*009a*/ 	.short	(.L_1459 - .L_1458)
.L_1458:
        /*009c*/ 	.word	0x00000000
        /*00a0*/ 	.short	0x0002
        /*00a2*/ 	.short	0x0010
        /*00a4*/ 	.byte	0x00, 0xf5, 0x21, 0x00


	//----- nvinfo : EIATTR_KPARAM_INFO
	.align		4
.L_1459:
        /*00a8*/ 	.byte	0x04, 0x17
        /*00aa*/ 	.short	(.L_1461 - .L_1460)
.L_1460:
        /*00ac*/ 	.word	0x00000000
        /*00b0*/ 	.short	0x0001
        /*00b2*/ 	.short	0x0008
        /*00b4*/ 	.byte	0x00, 0xf5, 0x21, 0x00


	//----- nvinfo : EIATTR_KPARAM_INFO
	.align		4
.L_1461:
        /*00b8*/ 	.byte	0x04, 0x17
        /*00ba*/ 	.short	(.L_1463 - .L_1462)
.L_1462:
        /*00bc*/ 	.word	0x00000000
        /*00c0*/ 	.short	0x0000
        /*00c2*/ 	.short	0x0000
        /*00c4*/ 	.byte	0x00, 0xf5, 0x21, 0x00


	//----- nvinfo : EIATTR_SPARSE_MMA_MASK
	.align		4
.L_1463:
        /*00c8*/ 	.byte	0x03, 0x50
        /*00ca*/ 	.short	0x0000


	//----- nvinfo : EIATTR_MAXREG_COUNT
	.align		4
        /*00cc*/ 	.byte	0x03, 0x1b
        /*00ce*/ 	.short	0x00ff


	//----- nvinfo : EIATTR_NUM_BARRIERS
	.align		4
        /*00d0*/ 	.byte	0x02, 0x4c
        /*00d2*/ 	.byte	0x01
	.zero		1


	//----- nvinfo : EIATTR_MERCURY_ISA_VERSION
	.align		4
        /*00d4*/ 	.byte	0x03, 0x5f
        /*00d6*/ 	.short	0x0101


	//----- nvinfo : EIATTR_COOP_GROUP_MASK_REGIDS
	.align		4
        /*00d8*/ 	.byte	0x04, 0x29
        /*00da*/ 	.short	(.L_1465 - .L_1464)


	//   ....[0]....
.L_1464:
        /*00dc*/ 	.word	0xffffffff


	//   ....[1]....
        /*00e0*/ 	.word	0xffffffff


	//   ....[2]....
        /*00e4*/ 	.word	0xffffffff


	//   ....[3]....
        /*00e8*/ 	.word	0xffffffff


	//   ....[4]....
        /*00ec*/ 	.word	0xffffffff


	//   ....[5]....
        /*00f0*/ 	.word	0xffffffff


	//   ....[6]....
        /*00f4*/ 	.word	0xffffffff


	//   ....[7]....
        /*00f8*/ 	.word	0xffffffff


	//   ....[8]....
        /*00fc*/ 	.word	0xffffffff


	//   ....[9]....
        /*0100*/ 	.word	0xffffffff


	//   ....[10]....
        /*0104*/ 	.word	0xffffffff


	//   ....[11]....
        /*0108*/ 	.word	0xffffffff


	//   ....[12]....
        /*010c*/ 	.word	0xffffffff


	//   ....[13]....
        /*0110*/ 	.word	0xffffffff


	//   ....[14]....
        /*0114*/ 	.word	0xffffffff


	//   ....[15]....
        /*0118*/ 	.word	0xffffffff


	//   ....[16]....
        /*011c*/ 	.word	0xffffffff


	//   ....[17]....
        /*0120*/ 	.word	0xffffffff


	//   ....[18]....
        /*0124*/ 	.word	0xffffffff


	//   ....[19]....
        /*0128*/ 	.word	0xffffffff


	//   ....[20]....
        /*012c*/ 	.word	0xffffffff


	//   ....[21]....
        /*0130*/ 	.word	0xffffffff


	//   ....[22]....
        /*0134*/ 	.word	0xffffffff


	//   ....[23]....
        /*0138*/ 	.word	0xffffffff


	//   ....[24]....
        /*013c*/ 	.word	0xffffffff


	//   ....[25]....
        /*0140*/ 	.word	0xffffffff


	//   ....[26]....
        /*0144*/ 	.word	0xffffffff


	//   ....[27]....
        /*0148*/ 	.word	0xffffffff


	//   ....[28]....
        /*014c*/ 	.word	0xffffffff


	//   ....[29]....
        /*0150*/ 	.word	0xffffffff


	//   ....[30]....
        /*0154*/ 	.word	0xffffffff


	//   ....[31]....
        /*0158*/ 	.word	0xffffffff


	//   ....[32]....
        /*015c*/ 	.word	0xffffffff


	//   ....[33]....
        /*0160*/ 	.word	0xffffffff


	//   ....[34]....
        /*0164*/ 	.word	0xffffffff


	//   ....[35]....
        /*0168*/ 	.word	0xffffffff


	//   ....[36]....
        /*016c*/ 	.word	0xffffffff


	//   ....[37]....
        /*0170*/ 	.word	0xffffffff


	//   ....[38]....
        /*0174*/ 	.word	0xffffffff


	//   ....[39]....
        /*0178*/ 	.word	0xffffffff


	//   ....[40]....
        /*017c*/ 	.word	0xffffffff


	//   ....[41]....
        /*0180*/ 	.word	0xffffffff


	//   ....[42]....
        /*0184*/ 	.word	0xffffffff


	//   ....[43]....
        /*0188*/ 	.word	0xffffffff


	//   ....[44]....
        /*018c*/ 	.word	0xffffffff


	//   ....[45]....
        /*0190*/ 	.word	0xffffffff


	//   ....[46]....
        /*0194*/ 	.word	0xffffffff


	//   ....[47]....
        /*0198*/ 	.word	0xffffffff


	//   ....[48]....
        /*019c*/ 	.word	0xffffffff


	//   ....[49]....
        /*01a0*/ 	.word	0xffffffff


	//   ....[50]....
        /*01a4*/ 	.word	0xffffffff


	//   ....[51]....
        /*01a8*/ 	.word	0xffffffff


	//   ....[52]....
        /*01ac*/ 	.word	0xffffffff


	//   ....[53]....
        /*01b0*/ 	.word	0xffffffff


	//   ....[54]....
        /*01b4*/ 	.word	0xffffffff


	//   ....[55]....
        /*01b8*/ 	.word	0xffffffff


	//   ....[56]....
        /*01bc*/ 	.word	0xffffffff


	//   ....[57]....
        /*01c0*/ 	.word	0xffffffff


	//   ....[58]....
        /*01c4*/ 	.word	0xffffffff


	//   ....[59]....
        /*01c8*/ 	.word	0xffffffff


	//   ....[60]....
        /*01cc*/ 	.word	0xffffffff


	//   ....[61]....
        /*01d0*/ 	.word	0xffffffff


	//   ....[62]....
        /*01d4*/ 	.word	0xffffffff


	//   ....[63]....
        /*01d8*/ 	.word	0xffffffff


	//   ....[64]....
        /*01dc*/ 	.word	0xffffffff


	//   ....[65]....
        /*01e0*/ 	.word	0xffffffff


	//   ....[66]....
        /*01e4*/ 	.word	0xffffffff


	//   ....[67]....
        /*01e8*/ 	.word	0xffffffff


	//   ....[68]....
        /*01ec*/ 	.word	0xffffffff


	//   ....[69]....
        /*01f0*/ 	.word	0xffffffff


	//   ....[70]....
        /*01f4*/ 	.word	0xffffffff


	//   ....[71]....
        /*01f8*/ 	.word	0xffffffff


	//   ....[72]....
        /*01fc*/ 	.word	0xffffffff


	//   ....[73]....
        /*0200*/ 	.word	0xffffffff


	//   ....[74]....
        /*0204*/ 	.word	0xffffffff


	//   ....[75]....
        /*0208*/ 	.word	0xffffffff


	//   ....[76]....
        /*020c*/ 	.word	0xffffffff


	//   ....[77]....
        /*0210*/ 	.word	0xffffffff


	//   ....[78]....
        /*0214*/ 	.word	0xffffffff


	//   ....[79]....
        /*0218*/ 	.word	0xffffffff


	//   ....[80]....
        /*021c*/ 	.word	0xffffffff


	//   ....[81]....
        /*0220*/ 	.word	0xffffffff


	//   ....[82]....
        /*0224*/ 	.word	0xffffffff


	//   ....[83]....
        /*0228*/ 	.word	0xffffffff


	//   ....[84]....
        /*022c*/ 	.word	0xffffffff


	//   ....[85]....
        /*0230*/ 	.word	0xffffffff


	//----- nvinfo : EIATTR_COOP_GROUP_INSTR_OFFSETS
	.align		4
.L_1465:
        /*0234*/ 	.byte	0x04, 0x28
        /*0236*/ 	.short	(.L_1467 - .L_1466)


	//   ....[0]....
.L_1466:
        /*0238*/ 	.word	0x000000b0


	//   ....[1]....
        /*023c*/ 	.word	0x000009c0


	//   ....[2]....
        /*0240*/ 	.word	0x000009d0


	//   ....[3]....
        /*0244*/ 	.word	0x00000a20


	//   ....[4]....
        /*0248*/ 	.word	0x00000a30


	//   ....[5]....
        /*024c*/ 	.word	0x00000a80


	//   ....[6]....
        /*0250*/ 	.word	0x00000a90


	//   ....[7]....
        /*0254*/ 	.word	0x00000ae0


	//   ....[8]....
        /*0258*/ 	.word	0x00000af0


	//   ....[9]....
        /*025c*/ 	.word	0x00000b50


	//   ....[10]....
        /*0260*/ 	.word	0x00000b80


	//   ....[11]....
        /*0264*/ 	.word	0x00000c30


	//   ....[12]....
        /*0268*/ 	.word	0x00000c40


	//   ....[13]....
        /*026c*/ 	.word	0x00000c90


	//   ....[14]....
        /*0270*/ 	.word	0x00000ca0


	//   ....[15]....
        /*0274*/ 	.word	0x00000cf0


	//   ....[16]....
        /*0278*/ 	.word	0x00000d00


	//   ....[17]....
        /*027c*/ 	.word	0x00000d50


	//   ....[18]....
        /*0280*/ 	.word	0x00000d60


	//   ....[19]....
        /*0284*/ 	.word	0x00000dc0


	//   ....[20]....
        /*0288*/ 	.word	0x00000df0


	//   ....[21]....
        /*028c*/ 	.word	0x00000ff0


	//   ....[22]....
        /*0290*/ 	.word	0x00001000


	//   ....[23]....
        /*0294*/ 	.word	0x00001050


	//   ....[24]....
        /*0298*/ 	.word	0x00001060


	//   ....[25]....
        /*029c*/ 	.word	0x000010b0


	//   ....[26]....
        /*02a0*/ 	.word	0x000010c0


	//   ....[27]....
        /*02a4*/ 	.word	0x00001110


	//   ....[28]....
        /*02a8*/ 	.word	0x00001120


	//   ....[29]....
        /*02ac*/ 	.word	0x00001170


	//   ....[30]....
        /*02b0*/ 	.word	0x00001180


	//   ....[31]....
        /*02b4*/ 	.word	0x00001700


	//   ....[32]....
        /*02b8*/ 	.word	0x00001710


	//   ....[33]....
        /*02bc*/ 	.word	0x00001760


	//   ....[34]....
        /*02c0*/ 	.word	0x00001770


	//   ....[35]....
        /*02c4*/ 	.word	0x000017c0


	//   ....[36]....
        /*02c8*/ 	.word	0x000017d0


	//   ....[37]....
        /*02cc*/ 	.word	0x00001820


	//   ....[38]....
        /*02d0*/ 	.word	0x00001830


	//   ....[39]....
        /*02d4*/ 	.word	0x00001880


	//   ....[40]....
        /*02d8*/ 	.word	0x00001890


	//   ....[41]....
        /*02dc*/ 	.word	0x00001920


	//   ....[42]....
        /*02e0*/ 	.word	0x00001930


	//   ....[43]....
        /*02e4*/ 	.word	0x00001980


	//   ....[44]....
        /*02e8*/ 	.word	0x00001990


	//   ....[45]....
        /*02ec*/ 	.word	0x000019e0


	//   ....[46]....
        /*02f0*/ 	.word	0x000019f0


	//   ....[47]....
        /*02f4*/ 	.word	0x00001a40


	//   ....[48]....
        /*02f8*/ 	.word	0x00001a50


	//   ....[49]....
        /*02fc*/ 	.word	0x00001aa0


	//   ....[50]....
        /*0300*/ 	.word	0x00001ab0


	//   ....[51]....
        /*0304*/ 	.word	0x00001b50


	//   ....[52]....
        /*0308*/ 	.word	0x00001b60


	//   ....[53]....
        /*030c*/ 	.word	0x00001bb0


	//   ....[54]....
        /*0310*/ 	.word	0x00001bc0


	//   ....[55]....
        /*0314*/ 	.word	0x00001c10


	//   ....[56]....
        /*0318*/ 	.word	0x00001c20


	//   ....[57]....
        /*031c*/ 	.word	0x00001c70


	//   ....[58]....
        /*0320*/ 	.word	0x00001c80


	//   ....[59]....
        /*0324*/ 	.word	0x00001cd0


	//   ....[60]....
        /*0328*/ 	.word	0x00001ce0


	//   ....[61]....
        /*032c*/ 	.word	0x00001d70


	//   ....[62]....
        /*0330*/ 	.word	0x00001d80


	//   ....[63]....
        /*0334*/ 	.word	0x00001dd0


	//   ....[64]....
        /*0338*/ 	.word	0x00001de0


	//   ....[65]....
        /*033c*/ 	.word	0x00001e30


	//   ....[66]....
        /*0340*/ 	.word	0x00001e40


	//   ....[67]....
        /*0344*/ 	.word	0x00001ea0


	//   ....[68]....
        /*0348*/ 	.word	0x00001eb0


	//   ....[69]....
        /*034c*/ 	.word	0x00001f20


	//   ....[70]....
        /*0350*/ 	.word	0x00001f50


	//   ....[71]....
        /*0354*/ 	.word	0x000021c0


	//   ....[72]....
        /*0358*/ 	.word	0x000021e0


	//   ....[73]....
        /*035c*/ 	.word	0x00002230


	//   ....[74]....
        /*0360*/ 	.word	0x00002240


	//   ....[75]....
        /*0364*/ 	.word	0x00002290


	//   ....[76]....
        /*0368*/ 	.word	0x000022a0


	//   ....[77]....
        /*036c*/ 	.word	0x000022f0


	//   ....[78]....
        /*0370*/ 	.word	0x00002300


	//   ....[79]....
        /*0374*/ 	.word	0x00002350


	//   ....[80]....
        /*0378*/ 	.word	0x00002360


	//   ....[81]....
        /*037c*/ 	.word	0x00002670


	//   ....[82]....
        /*0380*/ 	.word	0x000026c0


	//   ....[83]....
        /*0384*/ 	.word	0x000026e0


	//   ....[84]....
        /*0388*/ 	.word	0x00002700


	//   ....[85]....
        /*038c*/ 	.word	0x00002720


	//----- nvinfo : EIATTR_VRC_CTA_INIT_COUNT
	.align		4
.L_1467:
        /*0390*/ 	.byte	0x02, 0x4a
	.zero		1
	.zero		1


	//----- nvinfo : EIATTR_EXIT_INSTR_OFFSETS
	.align		4
        /*0394*/ 	.byte	0x04, 0x1c
        /*0396*/ 	.short	(.L_1469 - .L_1468)


	//   ....[0]....
.L_1468:
        /*0398*/ 	.word	0x00002d10


	//----- nvinfo : EIATTR_CRS_STACK_SIZE
	.align		4
.L_1469:
        /*039c*/ 	.byte	0x04, 0x1e
        /*039e*/ 	.short	(.L_1471 - .L_1470)
.L_1470:
        /*03a0*/ 	.word	0x00000000


	//----- nvinfo : EIATTR_CBANK_PARAM_SIZE
	.align		4
.L_1471:
        /*03a4*/ 	.byte	0x03, 0x19
        /*03a6*/ 	.short	0x0060


	//----- nvinfo : EIATTR_PARAM_CBANK
	.align		4
        /*03a8*/ 	.byte	0x04, 0x0a
        /*03aa*/ 	.short	(.L_1473 - .L_1472)
	.align		4
.L_1472:
        /*03ac*/ 	.word	index@(.nv.constant0._ZN4vllm3moe44grouped_topk_fused_small_expert_count_kernelI13__nv_bfloat16fiLNS0_11ScoringFuncE0ELi512ELb0ELi8EEEvPT_PfPT1_PKT0_llllllbd)
        /*03b0*/ 	.short	0x0380
        /*03b2*/ 	.short	0x0060


	//----- nvinfo : EIATTR_SW_WAR
	.align		4
.L_1473:
        /*03b4*/ 	.byte	0x04, 0x36
        /*03b6*/ 	.short	(.L_1475 - .L_1474)
.L_1474:
        /*03b8*/ 	.word	0x00000008
.L_1475:


//--------------------- .nv.info._ZN4vllm3moe44grouped_topk_fused_small_expert_count_kernelI13__nv_bfloat16fiLNS0_11ScoringFuncE0ELi512ELb0ELi22EEEvPT_PfPT1_PKT0_llllllbd --------------------------
	.section	.nv.info._ZN4vllm3moe44grouped_topk_fused_small_expert_count_kernelI13__nv_bfloat16fiLNS0_11ScoringFuncE0ELi512ELb0ELi22EEEvPT_PfPT1_PKT0_llllllbd,"",@"SHT_CUDA_INFO"
	.sectionflags	@""
	.align	4


	//----- nvinfo : EIATTR_CUDA_API_VERSION
	.align		4
        /*0000*/ 	.byte	0x04, 0x37
        /*0002*/ 	.short	(.L_1477 - .L_1476)
.L_1476:
        /*0004*/ 	.word	0x00000082


	//----- nvinfo : EIATTR_KPARAM_INFO
	.align		4
.L_1477:
        /*0008*/ 	.byte	0x04, 0x17
        /*000a*/ 	.short	(.L_1479 - .L_1478)
.L_1478:
        /*000c*/ 	.word	0x00000000
        /*0010*/ 	.short	0x000b
        /*0012*/ 	.short	0x0058
        /*0014*/ 	.byte	0x00, 0xf0, 0x21, 0x00


	//----- nvinfo : EIATTR_KPARAM_INFO
	.align		4
.L_1479:
        /*0018*/ 	.byte	0x04, 0x17
        /*001a*/ 	.short	(.L_1481 - .L_1480)
.L_1480:
        /*001c*/ 	.word	0x00000000
        /*0020*/ 	.short	0x000a
        /*0022*/ 	.short	0x0050
        /*0024*/ 	.byte	0x00, 0xf0, 0x05, 0x00


	//----- nvinfo : EIATTR_KPARAM_INFO
	.align		4
.L_1481:
        /*0028*/ 	.byte	0x04, 0x17
        /*002a*/ 	.short	(.L_1483 - .L_1482)
.L_1482:
        /*002c*/ 	.word	0x00000000
        /*0030*/ 	.short	0x0009
        /*0032*/ 	.short	0x0048
        /*0034*/ 	.byte	0x00, 0xf0, 0x21, 0x00


	//----- nvinfo : EIATTR_KPARAM_INFO
	.align		4
.L_1483:
        /*0038*/ 	.byte	0x04, 0x17
        /*003a*/ 	.short	(.L_1485 - .L_1484)
.L_1484:
        /*003c*/ 	.word	0x00000000
        /*0040*/ 	.short	0x0008
        /*0042*/ 	.short	0x0040
        /*0044*/ 	.byte	0x00, 0xf0, 0x21, 0x00


	//----- nvinfo : EIATTR_KPARAM_INFO
	.align		4
.L_1485:
        /*0048*/ 	.byte	0x04, 0x17
        /*004a*/ 	.short	(.L_1487 - .L_1486)
.L_1486:
        /*004c*/ 	.word	0x00000000
        /*0050*/ 	.short	0x0007
        /*0052*/ 	.short	0x0038
        /*0054*/ 	.byte	0x00, 0xf0, 0x21, 0x00


	//----- nvinfo : EIATTR_KPARAM_INFO
	.align		4
.L_1487:
        /*0058*/ 	.byte	0x04, 0x17
        /*005a*/ 	.short	(.L_1489 - .L_1488)
.L_1488:
        /*005c*/ 	.word	0x00000000
        /*0060*/ 	.short	0x0006
        /*0062*/ 	.short	0x0030
        /*0064*/ 	.byte	0x00, 0xf0, 0x21, 0x00


	//----- nvinfo : EIATTR_KPARAM_INFO
	.align		4
.L_1489:
        /*0068*/ 	.byte	0x04, 0x17
        /*006a*/ 	.short	(.L_1491 - .L_1490)
.L_1490:
        /*006c*/ 	.word	0x00000000
        /*0070*/ 	.short	0x0005
        /*0072*/ 	.short	0x0028
        /*0074*/ 	.byte	0x00, 0xf0, 0x21, 0x00


	//----- nvinfo : EIATTR_KPARAM_INFO
	.align		4
.L_1491:
        /*0078*/ 	.byte	0x04, 0x17
        /*007a*/ 	.short	(.L_1493 - .L_1492)
.L_1492:
        /*007c*/ 	.word	0x00000000
        /*0080*/ 	.short	0x0004
        /*0082*/ 	.short	0x0020
        /*0084*/ 	.byte	0x00, 0xf0, 0x21, 0x00


	//----- nvinfo : EIATTR_KPARAM_INFO
	.align		4
.L_1493:
        /*0088*/ 	.byte	0x04, 0x17
        /*008a*/ 	.short	(.L_1495 - .L_1494)
.L_1494:
        /*008c*/ 	.word	0x00000000
        /*0090*/ 	.short	0x0003
        /*0092*/ 	.short	0x0018
        /*0094*/ 	.byte	0x00, 0xf5, 0x21, 0x00


	//----- nvinfo : EIATTR_KPARAM_INFO
	.align		4
.L_1495:
        /*0098*/ 	.byte	0x04, 0x17
        /*009a*/ 	.short	(.L_1497 - .L_1496)
.L_1496:
        /*009c*/ 	.word	0x00000000
        /*00a0*/ 	.short	0x0002
        /*00a2*/ 	.short	0x0010
        /*00a4*/ 	.byte	0x00, 0xf5, 0x21, 0x00


	//----- nvinfo : EIATTR_KPARAM_INFO
	.align		4
.L_1497:
        /*00a8*/ 	.byte	0x04, 0x17
        /*00aa*/ 	.short	(.L_1499 - .L_1498)
.L_1498:
        /*00ac*/ 	.word	0x00000000
        /*00b0*/ 	.short	0x0001
        /*00b2*/ 	.short	0x0008
        /*00b4*/ 	.byte	0x00, 0xf5, 0x21, 0x00


	//----- nvinfo : EIATTR_KPARAM_INFO
	.align		4
.L_1499:
        /*00b8*/ 	.byte	0x04, 0x17
        /*00ba*/ 	.short	(.L_1501 - .L_1500)
.L_1500:
        /*00bc*/ 	.word	0x00000000
        /*00c0*/ 	.short	0x0000
        /*00c2*/ 	.short	0x0000
        /*00c4*/ 	.byte	0x00, 0xf5, 0x21, 0x00


	//----- nvinfo : EIATTR_SPARSE_MMA_MASK
	.align		4
.L_1501:
        /*00c8*/ 	.byte	0x03, 0x50
        /*00ca*/ 	.short	0x0000


	//----- nvinfo : EIATTR_MAXREG_COUNT
	.align		4
        /*00cc*/ 	.byte	0x03, 0x1b
        /*00ce*/ 	.short	0x00ff


	//----- nvinfo : EIATTR_NUM_BARRIERS
	.align		4
        /*00d0*/ 	.byte	0x02, 0x4c
        /*00d2*/ 	.byte	0x01
	.zero		1


	//----- nvinfo : EIATTR_MERCURY_ISA_VERSION
	.align		4
        /*00d4*/ 	.byte	0x03, 0x5f
        /*00d6*/ 	.short	0x0101


	//----- nvinfo : EIATTR_COOP_GROUP_MASK_REGIDS
	.align		4
        /*00d8*/ 	.byte	0x04, 0x29
        /*00da*/ 	.short	(.L_1503 - .L_1502)


	//   ....[0]....
.L_1502:
        /*00dc*/ 	.word	0xffffffff


	//   ....[1]....
        /*00e0*/ 	.word	0xffffffff


	//   ....[2]....
        /*00e4*/ 	.word	0xffffffff


	//   ....[3]....
        /*00e8*/ 	.word	0xffffffff


	//   ....[4]....
        /*00ec*/ 	.word	0xffffffff


	//   ....[5]....
        /*00f0*/ 	.word	0xffffffff


	//   ....[6]....
        /*00f4*/ 	.word	0xffffffff


	//   ....[7]....
        /*00f8*/ 	.word	0xffffffff


	//   ....[8]....
        /*00fc*/ 	.word	0xffffffff


	//   ....[9]....
        /*0100*/ 	.word	0xffffffff


	//   ....[10]....
        /*0104*/ 	.word	0xffffffff


	//   ....[11]....
        /*0108*/ 	.word	0xffffffff


	//   ....[12]....
        /*010c*/ 	.word	0xffffffff


	//   ....[13]....
        /*0110*/ 	.word	0xffffffff


	//   ....[14]....
        /*0114*/ 	.word	0xffffffff


	//   ....[15]....
        /*0118*/ 	.word	0xffffffff


	//   ....[16]....
        /*011c*/ 	.word	0xffffffff


	//   ....[17]....
        /*0120*/ 	.word	0xffffffff


	//   ....[18]....
        /*0124*/ 	.word	0xffffffff


	//   ....[19]....
        /*0128*/ 	.word	0xffffffff


	//   ....[20]....
        /*012c*/ 	.word	0xffffffff


	//   ....[21]....
        /*0130*/ 	.word	0xffffffff


	//   ....[22]....
        /*0134*/ 	.word	0xffffffff


	//   ....[23]....
        /*0138*/ 	.word	0xffffffff


	//   ....[24]....
        /*013c*/ 	.word	0xffffffff


	//   ....[25]....
        /*0140*/ 	.word	0xffffffff


	//   ....[26]....
        /*0144*/ 	.word	0xffffffff


	//   ....[27]....
        /*0148*/ 	.word	0xffffffff


	//   ....[28]....
        /*014c*/ 	.word	0xffffffff


	//   ....[29]....
        /*0150*/ 	.word	0xffffffff


	//   ....[30]....
        /*0154*/ 	.word	0xffffffff


	//   ....[31]....
        /*0158*/ 	.word	0xffffffff


	//   ....[32]....
        /*015c*/ 	.word	0xffffffff


	//   ....[33]....
        /*0160*/ 	.word	0xffffffff


	//   ....[34]....
        /*0164*/ 	.word	0xffffffff


	//   ....[35]....
        /*0168*/ 	.word	0xffffffff


	//   ....[36]....
        /*016c*/ 	.word	0xffffffff


	//   ....[37]....
        /*0170*/ 	.word	0xffffffff


	//   ....[38]....
        /*0174*/ 	.word	0xffffffff


	//   ....[39]....
        /*0178*/ 	.word	0xffffffff


	//   ....[40]....
        /*017c*/ 	.word	0xffffffff


	//   ....[41]....
        /*0180*/ 	.word	0xffffffff


	//   ....[42]....
        /*0184*/ 	.word	0xffffffff


	//   ....[43]....
        /*0188*/ 	.word	0xffffffff


	//   ....[44]....
        /*018c*/ 	.word	0xffffffff


	//   ....[45]....
        /*0190*/ 	.word	0xffffffff


	//   ....[46]....
        /*0194*/ 	.word	0xffffffff


	//   ....[47]....
        /*0198*/ 	.word	0xffffffff


	//   ....[48]....
        /*019c*/ 	.word	0xffffffff


	//   ....[49]....
        /*01a0*/ 	.word	0xffffffff


	//   ....[50]....
        /*01a4*/ 	.word	0xffffffff


	//   ....[51]....
        /*01a8*/ 	.word	0xffffffff


	//   ....[52]....
        /*01ac*/ 	.word	0xffffffff


	//   ....[53]....
        /*01b0*/ 	.word	0xffffffff


	//   ....[54]....
        /*01b4*/ 	.word	0xffffffff


	//   ....[55]....
        /*01b8*/ 	.word	0xffffffff


	//   ....[56]....
        /*01bc*/ 	.word	0xffffffff


	//   ....[57]....
        /*01c0*/ 	.word	0xffffffff


	//   ....[58]....
        /*01c4*/ 	.word	0xffffffff


	//   ....[59]....
        /*01c8*/ 	.word	0xffffffff


	//   ....[60]....
        /*01cc*/ 	.word	0xffffffff


	//   ....[61]....
        /*01d0*/ 	.word	0xffffffff


	//   ....[62]....
        /*01d4*/ 	.word	0xffffffff


	//   ....[63]....
        /*01d8*/ 	.word	0xffffffff


	//   ....[64]....
        /*01dc*/ 	.word	0xffffffff


	//   ....[65]....
        /*01e0*/ 	.word	0xffffffff


	//   ....[66]....
        /*01e4*/ 	.word	0xffffffff


	//   ....[67]....
        /*01e8*/ 	.word	0xffffffff


	//   ....[68]....
        /*01ec*/ 	.word	0xffffffff


	//   ....[69]....
        /*01f0*/ 	.word	0xffffffff


	//   ....[70]....
        /*01f4*/ 	.word	0xffffffff


	//   ....[71]....
        /*01f8*/ 	.word	0xffffffff


	//   ....[72]....
        /*01fc*/ 	.word	0xffffffff


	//   ....[73]....
        /*0200*/ 	.word	0xffffffff


	//   ....[74]....
        /*0204*/ 	.word	0xffffffff


	//   ....[75]....
        /*0208*/ 	.word	0xffffffff


	//   ....[76]....
        /*020c*/ 	.word	0xffffffff


	//   ....[77]....
        /*0210*/ 	.word	0xffffffff


	//   ....[78]....
        /*0214*/ 	.word	0xffffffff


	//   ....[79]....
        /*0218*/ 	.word	0xffffffff


	//   ....[80]....
        /*021c*/ 	.word	0xffffffff


	//   ....[81]....
        /*0220*/ 	.word	0xffffffff


	//   ....[82]....
        /*0224*/ 	.word	0xffffffff


	//   ....[83]....
        /*0228*/ 	.word	0xffffffff


	//   ....[84]....
        /*022c*/ 	.word	0xffffffff


	//   ....[85]....
        /*0230*/ 	.word	0xffffffff


	//----- nvinfo : EIATTR_COOP_GROUP_INSTR_OFFSETS
	.align		4
.L_1503:
        /*0234*/ 	.byte	0x04, 0x28
        /*0236*/ 	.short	(.L_1505 - .L_1504)


	//   ....[0]....
.L_1504:
        /*0238*/ 	.word	0x000000b0


	//   ....[1]....
        /*023c*/ 	.word	0x000009c0


	//   ....[2]....
        /*0240*/ 	.word	0x000009d0


	//   ....[3]....
        /*0244*/ 	.word	0x00000a20


	//   ....[4]....
        /*0248*/ 	.word	0x00000a30


	//   ....[5]....
        /*024c*/ 	.word	0x00000a80


	//   ....[6]....
        /*0250*/ 	.word	0x00000a90


	//   ....[7]....
        /*0254*/ 	.word	0x00000ae0


	//   ....[8]....
        /*0258*/ 	.word	0x00000af0


	//   ....[9]....
        /*025c*/ 	.word	0x00000b50


	//   ....[10]....
        /*0260*/ 	.word	0x00000b80


	//   ....[11]....
        /*0264*/ 	.word	0x00000c30


	//   ....[12]....
        /*0268*/ 	.word	0x00000c40


	//   ....[13]....
        /*026c*/ 	.word	0x00000c90


	//   ....[14]....
        /*0270*/ 	.word	0x00000ca0


	//   ....[15]....
        /*0274*/ 	.word	0x00000cf0


	//   ....[16]....
        /*0278*/ 	.word	0x00000d00


	//   ....[17]....
        /*027c*/ 	.word	0x00000d50


	//   ....[18]....
        /*0280*/ 	.word	0x00000d60


	//   ....[19]....
        /*0284*/ 	.word	0x00000dc0


	//   ....[20]....
        /*0288*/ 	.word	0x00000df0


	//   ....[21]....
        /*028c*/ 	.word	0x00000ff0


	//   ....[22]....
        /*0290*/ 	.word	0x00001000


	//   ....[23]....
        /*0294*/ 	.word	0x00001050


	//   ....[24]....
        /*0298*/ 	.word	0x00001060


	//   ....[25]....
        /*029c*/ 	.word	0x000010b0


	//   ....[26]....
        /*02a0*/ 	.word	0x000010c0


	//   ....[27]....
        /*02a4*/ 	.word	0x00001110


	//   ....[28]....
        /*02a8*/ 	.word	0x00001120


	//   ....[29]....
        /*02ac*/ 	.word	0x00001170


	//   ....[30]....
        /*02b0*/ 	.word	0x00001180


	//   ....[31]....
        /*02b4*/ 	.word	0x00001980


	//   ....[32]....
        /*02b8*/ 	.word	0x000019b0


	//   ....[33]....
        /*02bc*/ 	.word	0x00001a10


	//   ....[34]....
        /*02c0*/ 	.word	0x00001a20


	//   ....[35]....
        /*02c4*/ 	.word	0x00001a70


	//   ....[36]....
        /*02c8*/ 	.word	0x00001a80


	//   ....[37]....
        /*02cc*/ 	.word	0x00001ad0


	//   ....[38]....
        /*02d0*/ 	.word	0x00001ae0


	//   ....[39]....
        /*02d4*/ 	.word	0x00001b30


	//   ....[40]....
        /*02d8*/ 	.word	0x00001b40


	//   ....[41]....
        /*02dc*/ 	.word	0x00001c10


	//   ....[42]....
        /*02e0*/ 	.word	0x00001c40


	//   ....[43]....
        /*02e4*/ 	.word	0x00001cb0


	//   ....[44]....
        /*02e8*/ 	.word	0x00001cc0


	//   ....[45]....
        /*02ec*/ 	.word	0x00001d10


	//   ....[46]....
        /*02f0*/ 	.word	0x00001d20


	//   ....[47]....
        /*02f4*/ 	.word	0x00001d70


	//   ....[48]....
        /*02f8*/ 	.word	0x00001d80


	//   ....[49]....
        /*02fc*/ 	.word	0x00001de0


	//   ....[50]....
        /*0300*/ 	.word	0x00001e00


	//   ....[51]....
        /*0304*/ 	.word	0x00001ed0


	//   ....[52]....
        /*0308*/ 	.word	0x00001ef0


	//   ....[53]....
        /*030c*/ 	.word	0x00001f50


	//   ....[54]....
        /*0310*/ 	.word	0x00001f70


	//   ....[55]....
        /*0314*/ 	.word	0x00001fd0


	//   ....[56]....
        /*0318*/ 	.word	0x00001fe0


	//   ....[57]....
        /*031c*/ 	.word	0x00002030


	//   ....[58]....
        /*0320*/ 	.word	0x00002040


	//   ....[59]....
        /*0324*/ 	.word	0x000020a0


	//   ....[60]....
        /*0328*/ 	.word	0x000020d0


	//   ....[61]....
        /*032c*/ 	.word	0x00002190


	//   ....[62]....
        /*0330*/ 	.word	0x000021a0


	//   ....[63]....
        /*0334*/ 	.word	0x00002200


	//   ....[64]....
        /*0338*/ 	.word	0x00002220


	//   ....[65]....
        /*033c*/ 	.word	0x00002280


	//   ....[66]....
        /*0340*/ 	.word	0x00002290


	//   ....[67]....
        /*0344*/ 	.word	0x000022e0


	//   ....[68]....
        /*0348*/ 	.word	0x000022f0


	//   ....[69]....
        /*034c*/ 	.word	0x00002340


	//   ....[70]....
        /*0350*/ 	.word	0x00002350


	//   ....[71]....
        /*0354*/ 	.word	0x00002530


	//   ....[72]....
        /*0358*/ 	.word	0x00002560


	//   ....[73]....
        /*035c*/ 	.word	0x000025c0


	//   ....[74]....
        /*0360*/ 	.word	0x000025d0


	//   ....[75]....
        /*0364*/ 	.word	0x00002620


	//   ....[76]....
        /*0368*/ 	.word	0x00002630


	//   ....[77]....
        /*036c*/ 	.word	0x00002680


	//   ....[78]....
        /*0370*/ 	.word	0x00002690


	//   ....[79]....
        /*0374*/ 	.word	0x000026e0


	//   ....[80]....
        /*0378*/ 	.word	0x000026f0


	//   ....[81]....
        /*037c*/ 	.word	0x00002a10


	//   ....[82]....
        /*0380*/ 	.word	0x00002a60


	//   ....[83]....
        /*0384*/ 	.word	0x00002a80


	//   ....[84]....
        /*0388*/ 	.word	0x00002aa0


	//   ....[85]....
        /*038c*/ 	.word	0x00002ac0


	//----- nvinfo : EIATTR_VRC_CTA_INIT_COUNT
	.align		4
.L_1505:
        /*0390*/ 	.byte	0x02, 0x4a
	.zero		1
	.zero		1


	//----- nvinfo : EIATTR_EXIT_INSTR_OFFSETS
	.align		4
        /*0394*/ 	.byte	0x04, 0x1c
        /*0396*/ 	.short	(.L_1507 - .L_1506)


	//   ....[0]....
.L_1506:
        /*0398*/ 	.word	0x000030b0


	//----- nvinfo : EIATTR_CRS_STACK_SIZE
	.align		4
.L_1507:
        /*039c*/ 	.byte	0x04, 0x1e
        /*039e*/ 	.short	(.L_1509 - .L_1508)
.L_1508:
        /*03a0*/ 	.word	0x00000000


	//----- nvinfo : EIATTR_CBANK_PARAM_SIZE
	.align		4
.L_1509:
        /*03a4*/ 	.byte	0x03, 0x19
        /*03a6*/ 	.short	0x0060


	//----- nvinfo : EIATTR_PARAM_CBANK
	.align		4
        /*03a8*/ 	.byte	0x04, 0x0a
        /*03aa*/ 	.short	(.L_1511 - .L_1510)
	.align		4
.L_1510:
        /*03ac*/ 	.word	index@(.nv.constant0._ZN4vllm3moe44grouped_topk_fused_small_expert_count_kernelI13__nv_bfloat16fiLNS0_11ScoringFuncE0ELi512ELb0ELi22EEEvPT_PfPT1_PKT0_llllllbd)
        /*03b0*/ 	.short	0x0380
        /*03b2*/ 	.short	0x0060


	//----- nvinfo : EIATTR_SW_WAR
	.align		4
.L_1511:
        /*03b4*/ 	.byte	0x04, 0x36
        /*03b6*/ 	.short	(.L_1513 - .L_1512)
.L_1512:
        /*03b8*/ 	.word	0x00000008
.L_1513:


//--------------------- .nv.info._ZN4vllm3moe44grouped_topk_fused_small_expert_count_kernelI13__nv_bfloat16fiLNS0_11ScoringFuncE0ELi256ELb1ELi8EEEvPT_PfPT1_PKT0_llllllbd --------------------------
	.section	.nv.info._ZN4vllm3moe44grouped_topk_fused_small_expert_count_kernelI13__nv_bfloat16fiLNS0_11ScoringFuncE0ELi256ELb1ELi8EEEvPT_PfPT1_PKT0_llllllbd,"",@"SHT_CUDA_INFO"
	.sectionflags	@""
	.align	4


	//----- nvinfo : EIATTR_CUDA_API_VERSION
	.align		4
        /*0000*/ 	.byte	0x04, 0x37
        /*0002*/ 	.short	(.L_1515 - .L_1514)
.L_1514:
        /*0004*/ 	.word	0x00000082


	//----- nvinfo : EIATTR_KPARAM_INFO
	.align		4
.L_1515:
        /*0008*/ 	.byte	0x04, 0x17
        /*000a*/ 	.short	(.L_1517 - .L_1516)
.L_1516:
        /*000c*/ 	.word	0x00000000
        /*0010*/ 	.short	0x000b
        /*0012*/ 	.short	0x0058
        /*0014*/ 	.byte	0x00, 0xf0, 0x21, 0x00


	//----- nvinfo : EIATTR_KPARAM_INFO
	.align		4
.L_1517:
        /*0018*/ 	.byte	0x04, 0x17
        /*001a*/ 	.short	(.L_1519 - .L_1518)
.L_1518:
        /*001c*/ 	.word	0x00000000
        /*0020*/ 	.short	0x000a
        /*0022*/ 	.short	0x0050
        /*0024*/ 	.byte	0x00, 0xf0, 0x05, 0x00


	//----- nvinfo : EIATTR_KPARAM_INFO
	.align		4
.L_1519:
        /*0028*/ 	.byte	0x04, 0x17
        /*002a*/ 	.short	(.L_1521 - .L_1520)
.L_1520:
        /*002c*/ 	.word	0x00000000
        /*0030*/ 	.short	0x0009
        /*0032*/ 	.short	0x0048
        /*0034*/ 	.byte	0x00, 0xf0, 0x21, 0x00


	//----- nvinfo : EIATTR_KPARAM_INFO
	.align		4
.L_1521:
        /*0038*/ 	.byte	0x04, 0x17
        /*003a*/ 	.short	(.L_1523 - .L_1522)
.L_1522:
        /*003c*/ 	.word	0x00000000
        /*0040*/ 	.short	0x0008
        /*0042*/ 	.short	0x0040
        /*0044*/ 	.byte	0x00, 0xf0, 0x21, 0x00


	//----- nvinfo : EIATTR_KPARAM_INFO
	.align		4
.L_1523:
        /*0048*/ 	.byte	0x04, 0x17
        /*004a*/ 	.short	(.L_1525 - .L_1524)
.L_1524:
        /*004c*/ 	.word	0x00000000
        /*0050*/ 	.short	0x0007
        /*0052*/ 	.short	0x0038
        /*0054*/ 	.byte	0x00, 0xf0, 0x21, 0x00


	//----- nvinfo : EIATTR_KPARAM_INFO
	.align		4
.L_1525:
        /*0058*/ 	.byte	0x04, 0x17
        /*005a*/ 	.short	(.L_1527 - .L_1526)
.L_1526:
        /*005c*/ 	.word	0x00000000
        /*0060*/ 	.short	0x0006
        /*0062*/ 	.short	0x0030
        /*0064*/ 	.byte	0x00, 0xf0, 0x21, 0x00


	//----- nvinfo : EIATTR_KPARAM_INFO
	.align		4
.L_1527:
        /*0068*/ 	.byte	0x04, 0x17
        /*006a*/ 	.short	(.L_1529 - .L_1528)
.L_1528:
        /*006c*/ 	.word	0x00000000
        /*0070*/ 	.short	0x0005
        /*0072*/ 	.short	0x0028
        /*0074*/ 	.byte	0x00, 0xf0, 0x21, 0x00


	//----- nvinfo : EIATTR_KPARAM_INFO
	.align		4
.L_1529:
        /*0078*/ 	.byte	0x04, 0x17
        /*007a*/ 	.short	(.L_1531 - .L_1530)
.L_1530:
        /*007c*/ 	.word	0x00000000
        /*0080*/ 	.short	0x0004
        /*0082*/ 	.short	0x0020
        /*0084*/ 	.byte	0x00, 0xf0, 0x21, 0x00


	//----- nvinfo : EIATTR_KPARAM_INFO
	.align		4
.L_1531:
        /*0088*/ 	.byte	0x04, 0x17
        /*008a*/ 	.short	(.L_1533 - .L_1532)
.L_1532:
        /*008c*/ 	.word	0x00000000
        /*0090*/ 	.short	0x0003
        /*0092*/ 	.short	0x0018
        /*0094*/ 	.byte	0x00, 0xf5, 0x21, 0x00


	//----- nvinfo : EIATTR_KPARAM_INFO
	.align		4
.L_1533:
        /*0098*/ 	.byte	0x04, 0x17
        /*009a*/ 	.short	(.L_1535 - .L_1534)
.L_1534:
        /*009c*/ 	.word	0x00000000
        /*00a0*/ 	.short	0x0002
        /*00a2*/ 	.short	0x0010
        /*00a4*/ 	.byte	0x00, 0xf5, 0x21, 0x00


	//----- nvinfo : EIATTR_KPARAM_INFO
	.align		4
.L_1535:
        /*00a8*/ 	.byte	0x04, 0x17
        /*00aa*/ 	.short	(.L_1537 - .L_1536)
.L_1536:
        /*00ac*/ 	.word	0x00000000
        /*00b0*/ 	.short	0x0001
        /*00b2*/ 	.short	0x0008
        /*00b4*/ 	.byte	0x00, 0xf5, 0x21, 0x00


	//----- nvinfo : EIATTR_KPARAM_INFO
	.align		4
.L_1537:
        /*00b8*/ 	.byte	0x04, 0x17
        /*00ba*/ 	.short	(.L_1539 - .L_1538)
.L_1538:
        /*00bc*/ 	.word	0x00000000
        /*00c0*/ 	.short	0x0000
        /*00c2*/ 	.short	0x0000
        /*00c4*/ 	.byte	0x00, 0xf5, 0x21, 0x00


	//----- nvinfo : EIATTR_SPARSE_MMA_MASK
	.align		4
.L_1539:
        /*00c8*/ 	.byte	0x03, 0x50
        /*00ca*/ 	.short	0x0000


	//----- nvinfo : EIATTR_MAXREG_COUNT
	.align		4
        /*00cc*/ 	.byte	0x03, 0x1b
        /*00ce*/ 	.short	0x00ff


	//----- nvinfo : EIATTR_NUM_BARRIERS
	.align		4
        /*00d0*/ 	.byte	0x02, 0x4c
        /*00d2*/ 	.byte	0x01
	.zero		1


	//----- nvinfo : EIATTR_MERCURY_ISA_VERSION
	.align		4
        /*00d4*/ 	.byte	0x03, 0x5f
        /*00d6*/ 	.short	0x0101


	//----- nvinfo : EIATTR_COOP_GROUP_MASK_REGIDS
	.align		4
        /*00d8*/ 	.byte	0x04, 0x29
        /*00da*/ 	.short	(.L_1541 - .L_1540)


	//   ....[0]....
.L_1540:
        /*00dc*/ 	.word	0xffffffff


	//   ....[1]....
        /*00e0*/ 	.word	0xffffffff


	//   ....[2]....
        /*00e4*/ 	.word	0xffffffff


	//   ....[3]....
        /*00e8*/ 	.word	0xffffffff


	//   ....[4]....
        /*00ec*/ 	.word	0xffffffff


	//   ....[5]....
        /*00f0*/ 	.word	0xffffffff


	//   ....[6]....
        /*00f4*/ 	.word	0xffffffff


	//   ....[7]....
        /*00f8*/ 	.word	0xffffffff


	//   ....[8]....
        /*00fc*/ 	.word	0xffffffff


	//   ....[9]....
        /*0100*/ 	.word	0xffffffff


	//   ....[10]....
        /*0104*/ 	.word	0xffffffff


	//   ....[11]....
        /*0108*/ 	.word	0xffffffff


	//   ....[12]....
        /*010c*/ 	.word	0xffffffff


	//   ....[13]....
        /*0110*/ 	.word	0xffffffff


	//   ....[14]....
        /*0114*/ 	.word	0xffffffff


	//   ....[15]....
        /*0118*/ 	.word	0xffffffff


	//   ....[16]....
        /*011c*/ 	.word	0xffffffff


	//   ....[17]....
        /*0120*/ 	.word	0xffffffff


	//   ....[18]....
        /*0124*/ 	.word	0xffffffff


	//   ....[19]....
        /*0128*/ 	.word	0xffffffff


	//   ....[20]....
        /*012c*/ 	.word	0xffffffff


	//   ....[21]....
        /*0130*/ 	.word	0xffffffff


	//   ....[22]....
        /*0134*/ 	.word	0xffffffff


	//   ....[23]....
        /*0138*/ 	.word	0xffffffff


	//   ....[24]....
        /*013c*/ 	.word	0xffffffff


	//   ....[25]....
        /*0140*/ 	.word	0xffffffff


	//   ....[26]....
        /*0144*/ 	.word	0xffffffff


	//   ....[27]....
        /*0148*/ 	.word	0xffffffff


	//   ....[28]....
        /*014c*/ 	.word	0xffffffff


	//   ....[29]....
        /*0150*/ 	.word	0xffffffff


	//   ....[30]....
        /*0154*/ 	.word	0xffffffff


	//   ....[31]....
        /*0158*/ 	.word	0xffffffff


	//   ....[32]....
        /*015c*/ 	.word	0xffffffff


	//   ....[33]....
        /*0160*/ 	.word	0xffffffff


	//   ....[34]....
        /*0164*/ 	.word	0xffffffff


	//   ....[35]....
        /*0168*/ 	.word	0xffffffff


	//   ....[36]....
        /*016c*/ 	.word	0xffffffff


	//   ....[37]....
        /*0170*/ 	.word	0xffffffff


	//   ....[38]....
        /*0174*/ 	.word	0xffffffff


	//   ....[39]....
        /*0178*/ 	.word	0xffffffff


	//   ....[40]....
        /*017c*/ 	.word	0xffffffff


	//   ....[41]....
        /*0180*/ 	.word	0xffffffff


	//   ....[42]....
        /*0184*/ 	.word	0xffffffff


	//   ....[43]....
        /*0188*/ 	.word	0xffffffff


	//   ....[44]....
        /*018c*/ 	.word	0xffffffff


	//   ....[45]....
        /*0190*/ 	.word	0xffffffff


	//   ....[46]....
        /*0194*/ 	.word	0xffffffff


	//   ....[47]....
        /*0198*/ 	.word	0xffffffff


	//   ....[48]....
        /*019c*/ 	.word	0xffffffff


	//   ....[49]....
        /*01a0*/ 	.word	0xffffffff


	//   ....[50]....
        /*01a4*/ 	.word	0xffffffff


	//   ....[51]....
        /*01a8*/ 	.word	0xffffffff


	//   ....[52]....
        /*01ac*/ 	.word	0xffffffff


	//   ....[53]....
        /*01b0*/ 	.word	0xffffffff


	//   ....[54]....
        /*01b4*/ 	.word	0xffffffff


	//   ....[55]....
        /*01b8*/ 	.word	0xffffffff


	//   ....[56]....
        /*01bc*/ 	.word	0xffffffff


	//   ....[57]....
        /*01c0*/ 	.word	0xffffffff


	//   ....[58]....
        /*01c4*/ 	.word	0xffffffff


	//   ....[59]....
        /*01c8*/ 	.word	0xffffffff


	//   ....[60]....
        /*01cc*/ 	.word	0xffffffff


	//   ....[61]....
        /*01d0*/ 	.word	0xffffffff


	//   ....[62]....
        /*01d4*/ 	.word	0xffffffff


	//   ....[63]....
        /*01d8*/ 	.word	0xffffffff


	//   ....[64]....
        /*01dc*/ 	.word	0xffffffff


	//   ....[65]....
        /*01e0*/ 	.word	0xffffffff


	//   ....[66]....
        /*01e4*/ 	.word	0xffffffff


	//   ....[67]....
        /*01e8*/ 	.word	0xffffffff


	//   ....[68]....
        /*01ec*/ 	.word	0xffffffff


	//   ....[69]....
        /*01f0*/ 	.word	0xffffffff


	//   ....[70]....
        /*01f4*/ 	.word	0xffffffff


	//   ....[71]....
        /*01f8*/ 	.word	0xffffffff


	//   ....[72]....
        /*01fc*/ 	.word	0xffffffff


	//   ....[73]....
        /*0200*/ 	.word	0xffffffff


	//   ....[74]....
        /*0204*/ 	.word	0xffffffff


	//   ....[75]....
        /*0208*/ 	.word	0xffffffff


	//   ....[76]....
        /*020c*/ 	.word	0xffffffff


	//   ....[77]....
        /*0210*/ 	.word	0xffffffff


	//   ....[78]....
        /*0214*/ 	.word	0xffffffff


	//   ....[79]....
        /*0218*/ 	.word	0xffffffff


	//   ....[80]....
        /*021c*/ 	.word	0xffffffff


	//   ....[81]....
        /*0220*/ 	.word	0xffffffff


	//   ....[82]....
        /*0224*/ 	.word	0xffffffff


	//   ....[83]....
        /*0228*/ 	.word	0xffffffff


	//   ....[84]....
        /*022c*/ 	.word	0xffffffff


	//   ....[85]....
        /*0230*/ 	.word	0xffffffff


	//   ....[86]....
        /*0234*/ 	.word	0xffffffff


	//   ....[87]....
        /*0238*/ 	.word	0xffffffff


	//   ....[88]....
        /*023c*/ 	.word	0xffffffff


	//   ....[89]....
        /*0240*/ 	.word	0xffffffff


	//   ....[90]....
        /*0244*/ 	.word	0xffffffff


	//   ....[91]....
        /*0248*/ 	.word	0xffffffff


	//   ....[92]....
        /*024c*/ 	.word	0xffffffff


	//   ....[93]....
        /*0250*/ 	.word	0xffffffff


	//   ....[94]....
        /*0254*/ 	.word	0xffffffff


	//   ....[95]....
        /*0258*/ 	.word	0xffffffff


	//   ....[96]....
        /*025c*/ 	.word	0xffffffff


	//   ....[97]....
        /*0260*/ 	.word	0xffffffff


	//   ....[98]....
        /*0264*/ 	.word	0xffffffff


	//   ....[99]....
        /*0268*/ 	.word	0xffffffff


	//   ....[100]....
        /*026c*/ 	.word	0xffffffff


	//   ....[101]....
        /*0270*/ 	.word	0xffffffff


	//   ....[102]....
        /*0274*/ 	.word	0xffffffff


	//   ....[103]....
        /*0278*/ 	.word	0xffffffff


	//   ....[104]....
        /*027c*/ 	.word	0xffffffff


	//   ....[105]....
        /*0280*/ 	.word	0xffffffff


	//   ....[106]....
        /*0284*/ 	.word	0xffffffff


	//   ....[107]....
        /*0288*/ 	.word	0xffffffff


	//   ....[108]....
        /*028c*/ 	.word	0xffffffff


	//   ....[109]....
        /*0290*/ 	.word	0xffffffff


	//   ....[110]....
        /*0294*/ 	.word	0xffffffff


	//   ....[111]....
        /*0298*/ 	.word	0xffffffff


	//----- nvinfo : EIATTR_COOP_GROUP_INSTR_OFFSETS
	.align		4
.L_1541:
        /*029c*/ 	.byte	0x04, 0x28
        /*029e*/ 	.short	(.L_1543 - .L_1542)


	//   ....[0]....
.L_1542:
        /*02a0*/ 	.word	0x00000060


	//   ....[1]....
        /*02a4*/ 	.word	0x00000340


	//   ....[2]....
        /*02a8*/ 	.word	0x00000360


	//   ....[3]....
        /*02ac*/ 	.word	0x000003b0


	//   ....[4]....
        /*02b0*/ 	.word	0x000003c0


	//   ....[5]....
        /*02b4*/ 	.word	0x00000410


	//   ....[6]....
        /*02b8*/ 	.word	0x00000420


	//   ....[7]....
        /*02bc*/ 	.word	0x00000470


	//   ....[8]....
        /*02c0*/ 	.word	0x00000480


	//   ....[9]....
        /*02c4*/ 	.word	0x000004d0


	//   ....[10]....
        /*02c8*/ 	.word	0x000004e0


	//   ....[11]....
        /*02cc*/ 	.word	0x00000560


	//   ....[12]....
        /*02d0*/ 	.word	0x000005a0


	//   ....[13]....
        /*02d4*/ 	.word	0x000005b0


	//   ....[14]....
        /*02d8*/ 	.word	0x00000610


	//   ....[15]....
        /*02dc*/ 	.word	0x00000620


	//   ....[16]....
        /*02e0*/ 	.word	0x00000680


	//   ....[17]....
        /*02e4*/ 	.word	0x000006a0


	//   ....[18]....
        /*02e8*/ 	.word	0x00000710


	//   ....[19]....
        /*02ec*/ 	.word	0x00000720


	//   ....[20]....
        /*02f0*/ 	.word	0x00000970


	//   ....[21]....
        /*02f4*/ 	.word	0x00000980


	//   ....[22]....
        /*02f8*/ 	.word	0x000009d0


	//   ....[23]....
        /*02fc*/ 	.word	0x000009e0


	//   ....[24]....
        /*0300*/ 	.word	0x00000a30


	//   ....[25]....
        /*0304*/ 	.word	0x00000a40


	//   ....[26]....
        /*0308*/ 	.word	0x00000a90


	//   ....[27]....
        /*030c*/ 	.word	0x00000aa0


	//   ....[28]....
        /*0310*/ 	.word	0x00000af0


	//   ....[29]....
        /*0314*/ 	.word	0x00000b00


	//   ....[30]....
        /*0318*/ 	.word	0x00000b90


	//   ....[31]....
        /*031c*/ 	.word	0x00000bd0


	//   ....[32]....
        /*0320*/ 	.word	0x00000be0


	//   ....[33]....
        /*0324*/ 	.word	0x00000c30


	//   ....[34]....
        /*0328*/ 	.word	0x00000c40


	//   ....[35]....
        /*032c*/ 	.word	0x00000c90


	//   ....[36]....
        /*0330*/ 	.word	0x00000ca0


	//   ....[37]....
        /*0334*/ 	.word	0x00000cf0


	//   ....[38]....
        /*0338*/ 	.word	0x00000d00


	//   ....[39]....
        /*033c*/ 	.word	0x00000d80


	//   ....[40]....
        /*0340*/ 	.word	0x00000dc0


	//   ....[41]....
        /*0344*/ 	.word	0x00000dd0


	//   ....[42]....
        /*0348*/ 	.word	0x00000e20


	//   ....[43]....
        /*034c*/ 	.word	0x00000e30


	//   ....[44]....
        /*0350*/ 	.word	0x00000e80


	//   ....[45]....
        /*0354*/ 	.word	0x00000e90


	//   ....[46]....
        /*0358*/ 	.word	0x00000ee0


	//   ....[47]....
        /*035c*/ 	.word	0x00000ef0


	//   ....[48]....
        /*0360*/ 	.word	0x00000fa0


	//   ....[49]....
        /*0364*/ 	.word	0x00000ff0


	//   ....[50]....
        /*0368*/ 	.word	0x00001000


	//   ....[51]....
        /*036c*/ 	.word	0x00001060


	//   ....[52]....
        /*0370*/ 	.word	0x00001070


	//   ....[53]....
        /*0374*/ 	.word	0x00001100


	//   ....[54]....
        /*0378*/ 	.word	0x00001130


	//   ....[55]....
        /*037c*/ 	.word	0x000011d0


	//   ....[56]....
        /*0380*/ 	.word	0x00001230


	//   ....[57]....
        /*0384*/ 	.word	0x00001950


	//   ....[58]....
        /*0388*/ 	.word	0x00001970


	//   ....[59]....
        /*038c*/ 	.word	0x000019c0


	//   ....[60]....
        /*0390*/ 	.word	0x000019d0


	//   ....[61]....
        /*0394*/ 	.word	0x00001a20


	//   ....[62]....
        /*0398*/ 	.word	0x00001a30


	//   ....[63]....
        /*039c*/ 	.word	0x00001a80


	//   ....[64]....
        /*03a0*/ 	.word	0x00001a90


	//   ....[65]....
        /*03a4*/ 	.word	0x00001ae0


	//   ....[66]....
        /*03a8*/ 	.word	0x00001af0


	//   ....[67]....
        /*03ac*/ 	.word	0x00001bb0


	//   ....[68]....
        /*03b0*/ 	.word	0x00001be0


	//   ....[69]....
        /*03b4*/ 	.word	0x00001c30


	//   ....[70]....
        /*03b8*/ 	.word	0x00001c40


	//   ....[71]....
        /*03bc*/ 	.word	0x00001c90


	//   ....[72]....
        /*03c0*/ 	.word	0x00001ca0


	//   ....[73]....
        /*03c4*/ 	.word	0x00001cf0


	//   ....[74]....
        /*03c8*/ 	.word	0x00001d00


	//   ....[75]....
        /*03cc*/ 	.word	0x00001d50


	//   ....[76]....
        /*03d0*/ 	.word	0x00001d60


	//   ....[77]....
        /*03d4*/ 	.word	0x00001e10


	//   ....[78]....
        /*03d8*/ 	.word	0x00001e20


	//   ....[79]....
        /*03dc*/ 	.word	0x00001e70


	//   ....[80]....
        /*03e0*/ 	.word	0x00001e80


	//   ....[81]....
        /*03e4*/ 	.word	0x00001ed0


	//   ....[82]....
        /*03e8*/ 	.word	0x00001ee0


	//   ....[83]....
        /*03ec*/ 	.word	0x00001f30


	//   ....[84]....
        /*03f0*/ 	.word	0x00001f40


	//   ....[85]....
        /*03f4*/ 	.word	0x00001fa0


	//   ....[86]....
        /*03f8*/ 	.word	0x00001fc0


	//   ....[87]....
        /*03fc*/ 	.word	0x000020b0


	//   ....[88]....
        /*0400*/ 	.word	0x000020f0


	//   ....[89]....
        /*0404*/ 	.word	0x000021a0


	//   ....[90]....
        /*0408*/ 	.word	0x000021b0


	//   ....[91]....
        /*040c*/ 	.word	0x00002200


	//   ....[92]....
        /*0410*/ 	.word	0x00002210


	//   ....[93]....
        /*0414*/ 	.word	0x00002260


	//   ....[94]....
        /*0418*/ 	.word	0x00002270


	//   ....[95]....
        /*041c*/ 	.word	0x000022d0


	//   ....[96]....
        /*0420*/ 	.word	0x000022e0


	//   ....[97]....
        /*0424*/ 	.word	0x00002450


	//   ....[98]....
        /*0428*/ 	.word	0x00002480


	//   ....[99]....
        /*042c*/ 	.word	0x00002500


	//   ....[100]....
        /*0430*/ 	.word	0x00002510


	//   ....[101]....
        /*0434*/ 	.word	0x00002560


	//   ....[102]....
        /*0438*/ 	.word	0x00002570


	//   ....[103]....
        /*043c*/ 	.word	0x000025c0


	//   ....[104]....
        /*0440*/ 	.word	0x000025d0


	//   ....[105]....
        /*0444*/ 	.word	0x00002620


	//   ....[106]....
        /*0448*/ 	.word	0x00002630


	//   ....[107]....
        /*044c*/ 	.word	0x00002900


	//   ....[108]....
        /*0450*/ 	.word	0x00002950


	//   ....[109]....
        /*0454*/ 	.word	0x00002980


	//   ....[110]....
        /*0458*/ 	.word	0x000029a0


	//   ....[111]....
        /*045c*/ 	.word	0x000029c0


	//----- nvinfo : EIATTR_VRC_CTA_INIT_COUNT
	.align		4
.L_1543:
        /*0460*/ 	.byte	0x02, 0x4a
	.zero		1
	.zero		1


	//----- nvinfo : EIATTR_EXIT_INSTR_OFFSETS
	.align		4
        /*0464*/ 	.byte	0x04, 0x1c
        /*0466*/ 	.short	(.L_1545 - .L_1544)


	//   ....[0]....
.L_1544:
        /*0468*/ 	.word	0x000000a0


	//   ....[1]....
        /*046c*/ 	.word	0x00002f80


	//----- nvinfo : EIATTR_CRS_STACK_SIZE
	.align		4
.L_1545:
        /*0470*/ 	.byte	0x04, 0x1e
        /*0472*/ 	.short	(.L_1547 - .L_1546)
.L_1546:
        /*0474*/ 	.word	0x00000000


	//----- nvinfo : EIATTR_CBANK_PARAM_SIZE
	.align		4
.L_1547:
        /*0478*/ 	.byte	0x03, 0x19
        /*047a*/ 	.short	0x0060


	//----- nvinfo : EIATTR_PARAM_CBANK
	.align		4
        /*047c*/ 	.byte	0x04, 0x0a
        /*047e*/ 	.short	(.L_1549 - .L_1548)
	.align		4
.L_1548:
        /*0480*/ 	.word	index@(.nv.constant0._ZN4vllm3moe44grouped_topk_fused_small_expert_count_kernelI13__nv_bfloat16fiLNS0_11ScoringFuncE0ELi256ELb1ELi8EEEvPT_PfPT1_PKT0_llllllbd)
        /*0484*/ 	.short	0x0380
        /*0486*/ 	.short	0x0060


	//----- nvinfo : EIATTR_SW_WAR
	.align		4
.L_1549:
        /*0488*/ 	.byte	0x04, 0x36
        /*048a*/ 	.short	(.L_1551 - .L_1550)
.L_1550:
        /*048c*/ 	.word	0x00000008
.L_1551:


//--------------------- .nv.info._ZN4vllm3moe25grouped_topk_fused_kernelI6__half13__nv_bfloat16iLNS0_11ScoringFuncE0EEEvPT_PfPT1_PKT0_lllllbd --------------------------
	.section	.nv.info._ZN4vllm3moe25grouped_topk_fused_kernelI6__half13__nv_bfloat16iLNS0_11ScoringFuncE0EEEvPT_PfPT1_PKT0_lllllbd,"",@"SHT_CUDA_INFO"
	.sectionflags	@""
	.align	4


	//----- nvinfo : EIATTR_CUDA_API_VERSION
	.align		4
        /*0000*/ 	.byte	0x04, 0x37
        /*0002*/ 	.short	(.L_1553 - .L_1552)
.L_1552:
        /*0004*/ 	.word	0x00000082


	//----- nvinfo : EIATTR_KPARAM_INFO
	.align		4
.L_1553:
        /*0008*/ 	.byte	0x04, 0x17
        /*000a*/ 	.short	(.L_1555 - .L_1554)
.L_1554:
        /*000c*/ 	.word	0x00000000
        /*0010*/ 	.short	0x000a
        /*0012*/ 	.short	0x0050
        /*0014*/ 	.byte	0x00, 0xf0, 0x21, 0x00


	//----- nvinfo : EIATTR_KPARAM_INFO
	.align		4
.L_1555:
        /*0018*/ 	.byte	0x04, 0x17
        /*001a*/ 	.short	(.L_1557 - .L_1556)
.L_1556:
        /*001c*/ 	.word	0x00000000
        /*0020*/ 	.short	0x0009
        /*0022*/ 	.short	0x0048
        /*0024*/ 	.byte	0x00, 0xf0, 0x05, 0x00


	//----- nvinfo : EIATTR_KPARAM_INFO
	.align		4
.L_1557:
        /*0028*/ 	.byte	0x04, 0x17
        /*002a*/ 	.short	(.L_1559 - .L_1558)
.L_1558:
        /*002c*/ 	.word	0x00000000
        /*0030*/ 	.short	0x0008
        /*0032*/ 	.short	0x0040
        /*0034*/ 	.byte	0x00, 0xf0, 0x21, 0x00


	//----- nvinfo : EIATTR_KPARAM_INFO
	.align		4
.L_1559:
        /*0038*/ 	.byte	0x04, 0x17
        /*003a*/ 	.short	(.L_1561 - .L_1560)
.L_1560:
        /*003c*/ 	.word	0x00000000
        /*0040*/ 	.short	0x0007
        /*0042*/ 	.short	0x0038
        /*0044*/ 	.byte	0x00, 0xf0, 0x21, 0x00


	//----- nvinfo : EIATTR_KPARAM_INFO
	.align		4
.L_1561:
        /*0048*/ 	.byte	0x04, 0x17
        /*004a*/ 	.short	(.L_1563 - .L_1562)
.L_1562:
        /*004c*/ 	.word	0x00000000
        /*0050*/ 	.short	0x0006
        /*0052*/ 	.short	0x0030
        /*0054*/ 	.byte	0x00, 0xf0, 0x21, 0x00


	//----- nvinfo : EIATTR_KPARAM_INFO
	.align		4
.L_1563:
        /*0058*/ 	.byte	0x04, 0x17
        /*005a*/ 	.short	(.L_1565 - .L_1564)
.L_1564:
        /*005c*/ 	.word	0x00000000
        /*0060*/ 	.short	0x0005
        /*0062*/ 	.short	0x0028
        /*0064*/ 	.byte	0x00, 0xf0, 0x21, 0x00


	//----- nvinfo : EIATTR_KPARAM_INFO
	.align		4
.L_1565:
        /*0068*/ 	.byte	0x04, 0x17
        /*006a*/ 	.short	(.L_1567 - .L_1566)
.L_1566:
        /*006c*/ 	.word	0x00000000
        /*0070*/ 	.short	0x0004
        /*0072*/ 	.short	0x0020
        /*0074*/ 	.byte	0x00, 0xf0, 0x21, 0x00


	//----- nvinfo : EIATTR_KPARAM_INFO
	.align		4
.L_1567:
        /*0078*/ 	.byte	0x04, 0x17
        /*007a*/ 	.short	(.L_1569 - .L_1568)
.L_1568:
        /*007c*/ 	.word	0x00000000
        /*0080*/ 	.short	0x0003
        /*0082*/ 	.short	0x0018
        /*0084*/ 	.byte	0x00, 0xf5, 0x21, 0x00


	//----- nvinfo : EIATTR_KPARAM_INFO
	.align		4
.L_1569:
        /*0088*/ 	.byte	0x04, 0x17
        /*008a*/ 	.short	(.L_1571 - .L_1570)
.L_1570:
        /*008c*/ 	.word	0x00000000
        /*0090*/ 	.short	0x0002
        /*0092*/ 	.short	0x0010
        /*0094*/ 	.byte	0x00, 0xf5, 0x21, 0x00


	//----- nvinfo : EIATTR_KPARAM_INFO
	.align		4
.L_1571:
        /*0098*/ 	.byte	0x04, 0x17
        /*009a*/ 	.short	(.L_1573 - .L_1572)
.L_1572:
        /*009c*/ 	.word	0x00000000
        /*00a0*/ 	.short	0x0001
        /*00a2*/ 	.short	0x0008
        /*00a4*/ 	.byte	0x00, 0xf5, 0x21, 0x00


	//----- nvinfo : EIATTR_KPARAM_INFO
	.align		4
.L_1573:
        /*00a8*/ 	.byte	0x04, 0x17
        /*00aa*/ 	.short	(.L_1575 - .L_1574)
.L_1574:
        /*00ac*/ 	.word	0x00000000
        /*00b0*/ 	.short	0x0000
        /*00b2*/ 	.short	0x0000
        /*00b4*/ 	.byte	0x00, 0xf5, 0x21, 0x00


	//----- nvinfo : EIATTR_SPARSE_MMA_MASK
	.align		4
.L_1575:
        /*00b8*/ 	.byte	0x03, 0x50
        /*00ba*/ 	.short	0x0000


	//----- nvinfo : EIATTR_MAXREG_COUNT
	.align		4
        /*00bc*/ 	.byte	0x03, 0x1b
        /*00be*/ 	.short	0x00ff


	//----- nvinfo : EIATTR_NUM_BARRIERS
	.align		4
        /*00c0*/ 	.byte	0x02, 0x4c
        /*00c2*/ 	.byte	0x01
	.zero		1


	//----- nvinfo : EIATTR_MERCURY_ISA_VERSION
	.align		4
        /*00c4*/ 	.byte	0x03, 0x5f
        /*00c6*/ 	.short	0x0101


	//----- nvinfo : EIATTR_COOP_GROUP_MASK_REGIDS
	.align		4
        /*00c8*/ 	.byte	0x04, 0x29
        /*00ca*/ 	.short	(.L_1577 - .L_1576)


	//   ....[0]....
.L_1576:
        /*00cc*/ 	.word	0xffffffff


	//   ....[1]....
        /*00d0*/ 	.word	0xffffffff


	//   ....[2]....
        /*00d4*/ 	.word	0xffffffff


	//   ....[3]....
        /*00d8*/ 	.word	0xffffffff


	//   ....[4]....
        /*00dc*/ 	.word	0xffffffff


	//   ....[5]....
        /*00e0*/ 	.word	0xffffffff


	//   ....[6]....
        /*00e4*/ 	.word	0xffffffff


	//   ....[7]....
        /*00e8*/ 	.word	0xffffffff


	//   ....[8]....
        /*00ec*/ 	.word	0xffffffff


	//   ....[9]....
        /*00f0*/ 	.word	0xffffffff


	//   ....[10]....
        /*00f4*/ 	.word	0xffffffff


	//   ....[11]....
        /*00f8*/ 	.word	0xffffffff


	//   ....[12]....
        /*00fc*/ 	.word	0xffffffff


	//   ....[13]....
        /*0100*/ 	.word	0xffffffff


	//   ....[14]....
        /*0104*/ 	.word	0xffffffff


	//   ....[15]....
        /*0108*/ 	.word	0xffffffff


	//   ....[16]....
        /*010c*/ 	.word	0xffffffff


	//   ....[17]....
        /*0110*/ 	.word	0xffffffff


	//   ....[18]....
        /*0114*/ 	.word	0xffffffff


	//   ....[19]....
        /*0118*/ 	.word	0xffffffff


	//   ....[20]....
        /*011c*/ 	.word	0xffffffff


	//   ....[21]....
        /*0120*/ 	.word	0xffffffff


	//   ....[22]....
        /*0124*/ 	.word	0xffffffff


	//   ....[23]....
        /*0128*/ 	.word	0xffffffff


	//   ....[24]....
        /*012c*/ 	.word	0xffffffff


	//   ....[25]....
        /*0130*/ 	.word	0xffffffff


	//   ....[26]....
        /*0134*/ 	.word	0xffffffff


	//   ....[27]....
        /*0138*/ 	.word	0xffffffff


	//   ....[28]....
        /*013c*/ 	.word	0xffffffff


	//   ....[29]....
        /*0140*/ 	.word	0xffffffff


	//   ....[30]....
        /*0144*/ 	.word	0xffffffff


	//   ....[31]....
        /*0148*/ 	.word	0xffffffff


	//   ....[32]....
        /*014c*/ 	.word	0xffffffff


	//   ....[33]....
        /*0150*/ 	.word	0xffffffff


	//   ....[34]....
        /*0154*/ 	.word	0xffffffff


	//   ....[35]....
        /*0158*/ 	.word	0xffffffff


	//   ....[36]....
        /*015c*/ 	.word	0xffffffff


	//   ....[37]....
        /*0160*/ 	.word	0xffffffff


	//   ....[38]....
        /*0164*/ 	.word	0xffffffff


	//   ....[39]....
        /*0168*/ 	.word	0xffffffff


	//   ....[40]....
        /*016c*/ 	.word	0xffffffff


	//   ....[41]....
        /*0170*/ 	.word	0xffffffff


	//   ....[42]....
        /*0174*/ 	.word	0xffffffff


	//   ....[43]....
        /*0178*/ 	.word	0xffffffff


	//   ....[44]....
        /*017c*/ 	.word	0xffffffff


	//   ....[45]....
        /*0180*/ 	.word	0xffffffff


	//   ....[46]....
        /*0184*/ 	.word	0xffffffff


	//   ....[47]....
        /*0188*/ 	.word	0xffffffff


	//   ....[48]....
        /*018c*/ 	.word	0xffffffff


	//   ....[49]....
        /*0190*/ 	.word	0xffffffff


	//   ....[50]....
        /*0194*/ 	.word	0xffffffff


	//   ....[51]....
        /*0198*/ 	.word	0xffffffff


	//   ....[52]....
        /*019c*/ 	.word	0xffffffff


	//   ....[53]....
        /*01a0*/ 	.word	0xffffffff


	//   ....[54]....
        /*01a4*/ 	.word	0xffffffff


	//   ....[55]....
        /*01a8*/ 	.word	0xffffffff


	//   ....[56]....
        /*01ac*/ 	.word	0xffffffff


	//   ....[57]....
        /*01b0*/ 	.word	0xffffffff


	//   ....[58]....
        /*01b4*/ 	.word	0xffffffff


	//   ....[59]....
        /*01b8*/ 	.word	0xffffffff


	//   ....[60]....
        /*01bc*/ 	.word	0xffffffff


	//   ....[61]....
        /*01c0*/ 	.word	0xffffffff


	//   ....[62]....
        /*01c4*/ 	.word	0xffffffff


	//   ....[63]....
        /*01c8*/ 	.word	0xffffffff


	//   ....[64]....
        /*01cc*/ 	.word	0xffffffff


	//   ....[65]....
        /*01d0*/ 	.word	0xffffffff


	//   ....[66]....
        /*01d4*/ 	.word	0xffffffff


	//   ....[67]....
        /*01d8*/ 	.word	0xffffffff


	//   ....[68]....
        /*01dc*/ 	.word	0xffffffff


	//   ....[69]....
        /*01e0*/ 	.word	0xffffffff


	//   ....[70]....
        /*01e4*/ 	.word	0xffffffff


	//   ....[71]....
        /*01e8*/ 	.word	0xffffffff


	//   ....[72]....
        /*01ec*/ 	.word	0xffffffff


	//   ....[73]....
        /*01f0*/ 	.word	0xffffffff


	//   ....[74]....
        /*01f4*/ 	.word	0xffffffff


	//   ....[75]....
        /*01f8*/ 	.word	0xffffffff


	//   ....[76]....
        /*01fc*/ 	.word	0xffffffff


	//   ....[77]....
        /*0200*/ 	.word	0xffffffff


	//   ....[78]....
        /*0204*/ 	.word	0xffffffff


	//   ....[79]....
        /*0208*/ 	.word	0xffffffff


	//   ....[80]....
        /*020c*/ 	.word	0xffffffff


	//   ....[81]....
        /*0210*/ 	.word	0xffffffff


	//   ....[82]....
        /*0214*/ 	.word	0xffffffff


	//   ....[83]....
        /*0218*/ 	.word	0xffffffff


	//   ....[84]....
        /*021c*/ 	.word	0xffffffff


	//   ....[85]....
        /*0220*/ 	.word	0xffffffff


	//   ....[86]....
        /*0224*/ 	.word	0xffffffff


	//   ....[87]....
        /*0228*/ 	.word	0xffffffff


	//   ....[88]....
        /*022c*/ 	.word	0xffffffff


	//   ....[89]....
        /*0230*/ 	.word	0xffffffff


	//   ....[90]....
        /*0234*/ 	.word	0xffffffff


	//   ....[91]....
        /*0238*/ 	.word	0xffffffff


	//   ....[92]....
        /*023c*/ 	.word	0xffffffff


	//   ....[93]....
        /*0240*/ 	.word	0xffffffff


	//   ....[94]....
        /*0244*/ 	.word	0xffffffff


	//   ....[95]....
        /*0248*/ 	.word	0xffffffff


	//   ....[96]....
        /*024c*/ 	.word	0xffffffff


	//   ....[97]....
        /*0250*/ 	.word	0xffffffff


	//   ....[98]....
        /*0254*/ 	.word	0xffffffff


	//   ....[99]....
        /*0258*/ 	.word	0xffffffff


	//   ....[100]....
        /*025c*/ 	.word	0xffffffff


	//   ....[101]....
        /*0260*/ 	.word	0xffffffff


	//   ....[102]....
        /*0264*/ 	.word	0xffffffff


	//   ....[103]....
        /*0268*/ 	.word	0xffffffff


	//   ....[104]....
        /*026c*/ 	.word	0xffffffff


	//   ....[105]....
        /*0270*/ 	.word	0xffffffff


	//   ....[106]....
        /*0274*/ 	.word	0xffffffff


	//   ....[107]....
        /*0278*/ 	.word	0xffffffff


	//   ....[108]....
        /*027c*/ 	.word	0xffffffff


	//   ....[109]....
        /*0280*/ 	.word	0xffffffff


	//   ....[110]....
        /*0284*/ 	.word	0xffffffff


	//   ....[111]....
        /*0288*/ 	.word	0xffffffff


	//   ....[112]....
        /*028c*/ 	.word	0xffffffff


	//   ....[113]....
        /*0290*/ 	.word	0xffffffff


	//   ....[114]....
        /*0294*/ 	.word	0xffffffff


	//   ....[115]....
        /*0298*/ 	.word	0xffffffff


	//   ....[116]....
        /*029c*/ 	.word	0xffffffff


	//   ....[117]....
        /*02a0*/ 	.word	0xffffffff


	//   ....[118]....
        /*02a4*/ 	.word	0xffffffff


	//   ....[119]....
        /*02a8*/ 	.word	0xffffffff


	//   ....[120]....
        /*02ac*/ 	.word	0xffffffff


	//   ....[121]....
        /*02b0*/ 	.word	0xffffffff


	//   ....[122]....
        /*02b4*/ 	.word	0xffffffff


	//   ....[123]....
        /*02b8*/ 	.word	0xffffffff


	//   ....[124]....
        /*02bc*/ 	.word	0xffffffff


	//   ....[125]....
        /*02c0*/ 	.word	0xffffffff


	//   ....[126]....
        /*02c4*/ 	.word	0xffffffff


	//   ....[127]....
        /*02c8*/ 	.word	0xffffffff


	//   ....[128]....
        /*02cc*/ 	.word	0xffffffff


	//   ....[129]....
        /*02d0*/ 	.word	0xffffffff


	//   ....[130]....
        /*02d4*/ 	.word	0xffffffff


	//   ....[131]....
        /*02d8*/ 	.word	0xffffffff


	//   ....[132]....
        /*02dc*/ 	.word	0xffffffff


	//   ....[133]....
        /*02e0*/ 	.word	0xffffffff


	//   ....[134]....
        /*02e4*/ 	.word	0xffffffff


	//   ....[135]....
        /*02e8*/ 	.word	0xffffffff


	//   ....[136]....
        /*02ec*/ 	.word	0xffffffff


	//   ....[137]....
        /*02f0*/ 	.word	0xffffffff


	//   ....[138]....
        /*02f4*/ 	.word	0xffffffff


	//   ....[139]....
        /*02f8*/ 	.word	0xffffffff


	//   ....[140]....
        /*02fc*/ 	.word	0xffffffff


	//   ....[141]....
        /*0300*/ 	.word	0xffffffff


	//   ....[142]....
        /*0304*/ 	.word	0xffffffff


	//   ....[143]....
        /*0308*/ 	.word	0xffffffff


	//   ....[144]....
        /*030c*/ 	.word	0xffffffff


	//   ....[145]....
        /*0310*/ 	.word	0xffffffff


	//   ....[146]....
        /*0314*/ 	.word	0xffffffff


	//   ....[147]....
        /*0318*/ 	.word	0xffffffff


	//   ....[148]....
        /*031c*/ 	.word	0xffffffff


	//   ....[149]....
        /*0320*/ 	.word	0xffffffff


	//   ....[150]....
        /*0324*/ 	.word	0xffffffff


	//   ....[151]....
        /*0328*/ 	.word	0xffffffff


	//   ....[152]....
        /*032c*/ 	.word	0xffffffff


	//   ....[153]....
        /*0330*/ 	.word	0xffffffff


	//   ....[154]....
        /*0334*/ 	.word	0xffffffff


	//   ....[155]....
        /*0338*/ 	.word	0xffffffff


	//   ....[156]....
        /*033c*/ 	.word	0xffffffff


	//   ....[157]....
        /*0340*/ 	.word	0xffffffff


	//   ....[158]....
        /*0344*/ 	.word	0xffffffff


	//   ....[159]....
        /*0348*/ 	.word	0xffffffff


	//   ....[160]....
        /*034c*/ 	.word	0xffffffff


	//   ....[161]....
        /*0350*/ 	.word	0xffffffff


	//   ....[162]....
        /*0354*/ 	.word	0xffffffff


	//   ....[163]....
        /*0358*/ 	.word	0xffffffff


	//   ....[164]....
        /*035c*/ 	.word	0xffffffff


	//   ....[165]....
        /*0360*/ 	.word	0xffffffff


	//   ....[166]....
        /*0364*/ 	.word	0xffffffff


	//   ....[167]....
        /*0368*/ 	.word	0xffffffff


	//   ....[168]....
        /*036c*/ 	.word	0xffffffff


	//   ....[169]....
        /*0370*/ 	.word	0xffffffff


	//   ....[170]....
        /*0374*/ 	.word	0xffffffff


	//   ....[171]....
        /*0378*/ 	.word	0xffffffff


	//   ....[172]....
        /*037c*/ 	.word	0xffffffff


	//   ....[173]....
        /*0380*/ 	.word	0xffffffff


	//   ....[174]....
        /*0384*/ 	.word	0xffffffff


	//   ....[175]....
        /*0388*/ 	.word	0xffffffff


	//   ....[176]....
        /*038c*/ 	.word	0xffffffff


	//   ....[177]....
        /*0390*/ 	.word	0xffffffff


	//   ....[178]....
        /*0394*/ 	.word	0xffffffff


	//   ....[179]....
        /*0398*/ 	.word	0xffffffff


	//   ....[180]....
        /*039c*/ 	.word	0xffffffff


	//   ....[181]....
        /*03a0*/ 	.word	0xffffffff


	//   ....[182]....
        /*03a4*/ 	.word	0xffffffff


	//   ....[183]....
        /*03a8*/ 	.word	0xffffffff


	//   ....[184]....
        /*03ac*/ 	.word	0xffffffff


	//   ....[185]....
        /*03b0*/ 	.word	0xffffffff


	//   ....[186]....
        /*03b4*/ 	.word	0x05000002


	//   ....[187]....
        /*03b8*/ 	.word	0x05000002


	//   ....[188]....
        /*03bc*/ 	.word	0x05000002


	//   ....[189]....
        /*03c0*/ 	.word	0x05000002


	//   ....[190]....
        /*03c4*/ 	.word	0x05000002


	//   ....[191]....
        /*03c8*/ 	.word	0x05000002


	//   ....[192]....
        /*03cc*/ 	.word	0x05000002


	//   ....[193]....
        /*03d0*/ 	.word	0x05000002


	//   ....[194]....
        /*03d4*/ 	.word	0x05000002


	//   ....[195]....
        /*03d8*/ 	.word	0x05000002


	//   ....[196]....
        /*03dc*/ 	.word	0x05000002


	//   ....[197]....
        /*03e0*/ 	.word	0x05000002


	//   ....[198]....
        /*03e4*/ 	.word	0x05000002


	//   ....[199]....
        /*03e8*/ 	.word	0x05000002


	//   ....[200]....
        /*03ec*/ 	.word	0x05000002


	//   ....[201]....
        /*03f0*/ 	.word	0x05000002


	//   ....[202]....
        /*03f4*/ 	.word	0x05000002


	//   ....[203]....
        /*03f8*/ 	.word	0x05000002


	//   ....[204]....
        /*03fc*/ 	.word	0x05000002


	//   ....[205]....
        /*0400*/ 	.word	0x05000002


	//   ....[206]....
        /*0404*/ 	.word	0x05000002


	//   ....[207]....
        /*0408*/ 	.word	0x05000002


	//   ....[208]....
        /*040c*/ 	.word	0x05000002


	//   ....[209]....
        /*0410*/ 	.word	0x05000002


	//   ....[210]....
        /*0414*/ 	.word	0x05000002


	//   ....[211]....
        /*0418*/ 	.word	0x05000002


	//   ....[212]....
        /*041c*/ 	.word	0x05000002


	//   ....[213]....
        /*0420*/ 	.word	0x05000002


	//   ....[214]....
        /*0424*/ 	.word	0x05000002


	//   ....[215]....
        /*0428*/ 	.word	0x05000002


	//   ....[216]....
        /*042c*/ 	.word	0x05000002


	//   ....[217]....
        /*0430*/ 	.word	0x05000002


	//   ....[218]....
        /*0434*/ 	.word	0x05000002


	//   ....[219]....
        /*0438*/ 	.word	0x05000002


	//   ....[220]....
        /*043c*/ 	.word	0x05000002


	//   ....[221]....
        /*0440*/ 	.word	0x05000002


	//   ....[222]....
        /*0444*/ 	.word	0x05000002


	//   ....[223]....
        /*0448*/ 	.word	0x05000002


	//   ....[224]....
        /*044c*/ 	.word	0x05000002


	//   ....[225]....
        /*0450*/ 	.word	0x05000002


	//   ....[226]....
        /*0454*/ 	.word	0x05000002


	//   ....[227]....
        /*0458*/ 	.word	0x05000002


	//   ....[228]....
        /*045c*/ 	.word	0x05000002


	//   ....[229]....
        /*0460*/ 	.word	0x05000002


	//   ....[230]....
        /*0464*/ 	.word	0x05000002


	//   ....[231]....
        /*0468*/ 	.word	0x05000002


	//   ....[232]....
        /*046c*/ 	.word	0x05000002


	//   ....[233]....
        /*0470*/ 	.word	0x05000002


	//----- nvinfo : EIATTR_COOP_GROUP_INSTR_OFFSETS
	.align		4
.L_1577:
        /*0474*/ 	.byte	0x04, 0x28
        /*0476*/ 	.short	(.L_1579 - .L_1578)


	//   ....[0]....
.L_1578:
        /*0478*/ 	.word	0x00002070


	//   ....[1]....
        /*047c*/ 	.word	0x000020b0


	//   ....[2]....
        /*0480*/ 	.word	0x000020f0


	//   ....[3]....
        /*0484*/ 	.word	0x00002130


	//   ....[4]....
        /*0488*/ 	.word	0x00002170


	//   ....[5]....
        /*048c*/ 	.word	0x000021c0


	//   ....[6]....
        /*0490*/ 	.word	0x00002240


	//   ....[7]....
        /*0494*/ 	.word	0x00002280


	//   ....[8]....
        /*0498*/ 	.word	0x000022c0


	//   ....[9]....
        /*049c*/ 	.word	0x00002300


	//   ....[10]....
        /*04a0*/ 	.word	0x00002340


	//   ....[11]....
        /*04a4*/ 	.word	0x000025f0


	//   ....[12]....
        /*04a8*/ 	.word	0x000026f0


	//   ....[13]....
        /*04ac*/ 	.word	0x000027a0


	//   ....[14]....
        /*04b0*/ 	.word	0x000027b0


	//   ....[15]....
        /*04b4*/ 	.word	0x000028d0


	//   ....[16]....
        /*04b8*/ 	.word	0x000028f0


	//   ....[17]....
        /*04bc*/ 	.word	0x00002a00


	//   ....[18]....
        /*04c0*/ 	.word	0x00002a10


	//   ....[19]....
        /*04c4*/ 	.word	0x00002b30


	//   ....[20]....
        /*04c8*/ 	.word	0x00002b50


	//   ....[21]....
        /*04cc*/ 	.word	0x00002c60


	//   ....[22]....
        /*04d0*/ 	.word	0x00002c70


	//   ....[23]....
        /*04d4*/ 	.word	0x00002d80


	//   ....[24]....
        /*04d8*/ 	.word	0x00002d90


	//   ....[25]....
        /*04dc*/ 	.word	0x00002eb0


	//   ....[26]....
        /*04e0*/ 	.word	0x00002ed0


	//   ....[27]....
        /*04e4*/ 	.word	0x00002fe0


	//   ....[28]....
        /*04e8*/ 	.word	0x00002ff0


	//   ....[29]....
        /*04ec*/ 	.word	0x00003100


	//   ....[30]....
        /*04f0*/ 	.word	0x00003110


	//   ....[31]....
        /*04f4*/ 	.word	0x00003220


	//   ....[32]....
        /*04f8*/ 	.word	0x00003230


	//   ....[33]....
        /*04fc*/ 	.word	0x00003330


	//   ....[34]....
        /*0500*/ 	.word	0x00003340


	//   ....[35]....
        /*0504*/ 	.word	0x00003460


	//   ....[36]....
        /*0508*/ 	.word	0x00003470


	//   ....[37]....
        /*050c*/ 	.word	0x00003580


	//   ....[38]....
        /*0510*/ 	.word	0x00003590


	//   ....[39]....
        /*0514*/ 	.word	0x000036a0


	//   ....[40]....
        /*0518*/ 	.word	0x000036b0


	//   ....[41]....
        /*051c*/ 	.word	0x000037a0


	//   ....[42]....
        /*0520*/ 	.word	0x000037b0


	//   ....[43]....
        /*0524*/ 	.word	0x00003920


	//   ....[44]....
        /*0528*/ 	.word	0x00003930


	//   ....[45]....
        /*052c*/ 	.word	0x00003a20


	//   ....[46]....
        /*0530*/ 	.word	0x00003a30


	//   ....[47]....
        /*0534*/ 	.word	0x00003b20


	//   ....[48]....
        /*0538*/ 	.word	0x00003b30


	//   ....[49]....
        /*053c*/ 	.word	0x00003c20


	//   ....[50]....
        /*0540*/ 	.word	0x00003c30


	//   ....[51]....
        /*0544*/ 	.word	0x00003d20


	//   ....[52]....
        /*0548*/ 	.word	0x00003d30


	//   ....[53]....
        /*054c*/ 	.word	0x00003e00


	//   ....[54]....
        /*0550*/ 	.word	0x00003ef0


	//   ....[55]....
        /*0554*/ 	.word	0x00003f10


	//   ....[56]....
        /*0558*/ 	.word	0x00004030


	//   ....[57]....
        /*055c*/ 	.word	0x00004050


	//   ....[58]....
        /*0560*/ 	.word	0x00004160


	//   ....[59]....
        /*0564*/ 	.word	0x00004170


	//   ....[60]....
        /*0568*/ 	.word	0x00004290


	//   ....[61]....
        /*056c*/ 	.word	0x000042b0


	//   ....[62]....
        /*0570*/ 	.word	0x000043c0


	//   ....[63]....
        /*0574*/ 	.word	0x000043d0


	//   ....[64]....
        /*0578*/ 	.word	0x000044e0


	//   ....[65]....
        /*057c*/ 	.word	0x000044f0


	//   ....[66]....
        /*0580*/ 	.word	0x00004610


	//   ....[67]....
        /*0584*/ 	.word	0x00004630


	//   ....[68]....
        /*0588*/ 	.word	0x00004740


	//   ....[69]....
        /*058c*/ 	.word	0x00004750


	//   ....[70]....
        /*0590*/ 	.word	0x00004860


	//   ....[71]....
        /*0594*/ 	.word	0x00004870


	//   ....[72]....
        /*0598*/ 	.word	0x00004980


	//   ....[73]....
        /*059c*/ 	.word	0x00004990


	//   ....[74]....
        /*05a0*/ 	.word	0x00004a90


	//   ....[75]....
        /*05a4*/ 	.word	0x00004aa0


	//   ....[76]....
        /*05a8*/ 	.word	0x00004bc0


	//   ....[77]....
        /*05ac*/ 	.word	0x00004bd0


	//   ....[78]....
        /*05b0*/ 	.word	0x00004ce0


	//   ....[79]....
        /*05b4*/ 	.word	0x00004cf0


	//   ....[80]....
        /*05b8*/ 	.word	0x00004e00


	//   ....[81]....
        /*05bc*/ 	.word	0x00004e10


	//   ....[82]....
        /*05c0*/ 	.word	0x00004f00


	//   ....[83]....
        /*05c4*/ 	.word	0x00004f10


	//   ....[84]....
        /*05c8*/ 	.word	0x00005090


	//   ....[85]....
        /*05cc*/ 	.word	0x000050a0


	//   ....[86]....
        /*05d0*/ 	.word	0x00005190


	//   ....[87]....
        /*05d4*/ 	.word	0x000051a0


	//   ....[88]....
        /*05d8*/ 	.word	0x00005290


	//   ....[89]....
        /*05dc*/ 	.word	0x000052a0


	//   ....[90]....
        /*05e0*/ 	.word	0x00005390


	//   ....[91]....
        /*05e4*/ 	.word	0x000053a0


	//   ....[92]....
        /*05e8*/ 	.word	0x00005490


	//   ....[93]....
        /*05ec*/ 	.word	0x000054a0


	//   ....[94]....
        /*05f0*/ 	.word	0x00005590


	//   ....[95]....
        /*05f4*/ 	.word	0x00005f00


	//   ....[96]....
        /*05f8*/ 	.word	0x00006170


	//   ....[97]....
        /*05fc*/ 	.word	0x000062d0


	//   ....[98]....
        /*0600*/ 	.word	0x00006330


	//   ....[99]....
        /*0604*/ 	.word	0x00006340


	//   ....[100]....
        /*0608*/ 	.word	0x00006420


	//   ....[101]....
        /*060c*/ 	.word	0x00006430


	//   ....[102]....
        /*0610*/ 	.word	0x00006510


	//   ....[103]....
        /*0614*/ 	.word	0x00006520


	//   ....[104]....
        /*0618*/ 	.word	0x00006600


	//   ....[105]....
        /*061c*/ 	.word	0x00006610


	//   ....[106]....
        /*0620*/ 	.word	0x000066f0


	//   ....[107]....
        /*0624*/ 	.word	0x00006700


	//   ....[108]....
        /*0628*/ 	.word	0x000067e0


	//   ....[109]....
        /*062c*/ 	.word	0x000067f0


	//   ....[110]....
        /*0630*/ 	.word	0x000068d0


	//   ....[111]....
        /*0634*/ 	.word	0x000068e0


	//   ....[112]....
        /*0638*/ 	.word	0x000069c0


	//   ....[113]....
        /*063c*/ 	.word	0x000069d0


	//   ....[114]....
        /*0640*/ 	.word	0x00006ab0


	//   ....[115]....
        /*0644*/ 	.word	0x00006ac0


	//   ....[116]....
        /*0648*/ 	.word	0x00006ba0


	//   ....[117]....
        /*064c*/ 	.word	0x00006bb0


	//   ....[118]....
        /*0650*/ 	.word	0x00006ca0


	//   ....[119]....
        /*0654*/ 	.word	0x00006cb0


	//   ....[120]....
        /*0658*/ 	.word	0x00006da0


	//   ....[121]....
        /*065c*/ 	.word	0x00006db0


	//   ....[122]....
        /*0660*/ 	.word	0x00006e90


	//   ....[123]....
        /*0664*/ 	.word	0x00006ea0


	//   ....[124]....
        /*0668*/ 	.word	0x00006f80


	//   ....[125]....
        /*066c*/ 	.word	0x00006f90


	//   ....[126]....
        /*0670*/ 	.word	0x00007070


	//   ....[127]....
        /*0674*/ 	.word	0x00007080


	//   ....[128]....
        /*0678*/ 	.word	0x000071f0


	//   ....[129]....
        /*067c*/ 	.word	0x00007200


	//   ....[130]....
        /*0680*/ 	.word	0x000072f0


	//   ....[131]....
        /*0684*/ 	.word	0x00007300


	//   ....[132]....
        /*0688*/ 	.word	0x000073f0


	//   ....[133]....
        /*068c*/ 	.word	0x00007400


	//   ....[134]....
        /*0690*/ 	.word	0x000074f0


	//   ....[135]....
        /*0694*/ 	.word	0x00007500


	//   ....[136]....
        /*0698*/ 	.word	0x000075f0


	//   ....[137]....
        /*069c*/ 	.word	0x00007600


	//   ....[138]....
        /*06a0*/ 	.word	0x00007700


	//   ....[139]....
        /*06a4*/ 	.word	0x00007710


	//   ....[140]....
        /*06a8*/ 	.word	0x00007750


	//   ....[141]....
        /*06ac*/ 	.word	0x00007880


	//   ....[142]....
        /*06b0*/ 	.word	0x000078a0


	//   ....[143]....
        /*06b4*/ 	.word	0x000079a0


	//   ....[144]....
        /*06b8*/ 	.word	0x000079b0


	//   ....[145]....
        /*06bc*/ 	.word	0x00007ac0


	//   ....[146]....
        /*06c0*/ 	.word	0x00007ae0


	//   ....[147]....
        /*06c4*/ 	.word	0x00007be0


	//   ....[148]....
        /*06c8*/ 	.word	0x00007bf0


	//   ....[149]....
        /*06cc*/ 	.word	0x00007d00


	//   ....[150]....
        /*06d0*/ 	.word	0x00007d10


	//   ....[151]....
        /*06d4*/ 	.word	0x00007e20


	//   ....[152]....
        /*06d8*/ 	.word	0x00007e40


	//   ....[153]....
        /*06dc*/ 	.word	0x00007f40


	//   ....[154]....
        /*06e0*/ 	.word	0x00007f50


	//   ....[155]....
        /*06e4*/ 	.word	0x00008060


	//   ....[156]....
        /*06e8*/ 	.word	0x00008070


	//   ....[157]....
        /*06ec*/ 	.word	0x00008180


	//   ....[158]....
        /*06f0*/ 	.word	0x00008190


	//   ....[159]....
        /*06f4*/ 	.word	0x000082a0


	//   ....[160]....
        /*06f8*/ 	.word	0x000082c0


	//   ....[161]....
        /*06fc*/ 	.word	0x000083c0


	//   ....[162]....
        /*0700*/ 	.word	0x000083d0


	//   ....[163]....
        /*0704*/ 	.word	0x000084f0


	//   ....[164]....
        /*0708*/ 	.word	0x00008500


	//   ....[165]....
        /*070c*/ 	.word	0x00008610


	//   ....[166]....
        /*0710*/ 	.word	0x00008620


	//   ....[167]....
        /*0714*/ 	.word	0x00008730


	//   ....[168]....
        /*0718*/ 	.word	0x00008740


	//   ....[169]....
        /*071c*/ 	.word	0x00008850


	//   ....[170]....
        /*0720*/ 	.word	0x00008870


	//   ....[171]....
        /*0724*/ 	.word	0x00008a00


	//   ....[172]....
        /*0728*/ 	.word	0x00008a10


	//   ....[173]....
        /*072c*/ 	.word	0x00008b20


	//   ....[174]....
        /*0730*/ 	.word	0x00008b30


	//   ....[175]....
        /*0734*/ 	.word	0x00008c40


	//   ....[176]....
        /*0738*/ 	.word	0x00008c50


	//   ....[177]....
        /*073c*/ 	.word	0x00008d60


	//   ....[178]....
        /*0740*/ 	.word	0x00008d70


	//   ....[179]....
        /*0744*/ 	.word	0x00008e80


	//   ....[180]....
        /*0748*/ 	.word	0x00008ea0


	//   ....[181]....
        /*074c*/ 	.word	0x00009150


	//   ....[182]....
        /*0750*/ 	.word	0x00009170


	//   ....[183]....
        /*0754*/ 	.word	0x00009190


	//   ....[184]....
        /*0758*/ 	.word	0x000091b0


	//   ....[185]....
        /*075c*/ 	.word	0x000091d0


	//   ....[186]....
        /*0760*/ 	.word	0x00009460


	//   ....[187]....
        /*0764*/ 	.word	0x000094f0


	//   ....[188]....
        /*0768*/ 	.word	0x00009580


	//   ....[189]....
        /*076c*/ 	.word	0x00009620


	//   ....[190]....
        /*0770*/ 	.word	0x000096b0


	//   ....[191]....
        /*0774*/ 	.word	0x00009730


	//   ....[192]....
        /*0778*/ 	.word	0x000097d0


	//   ....[193]....
        /*077c*/ 	.word	0x00009850


	//   ....[194]....
        /*0780*/ 	.word	0x000098e0


	//   ....[195]....
        /*0784*/ 	.word	0x00009960


	//   ....[196]....
        /*0788*/ 	.word	0x000099f0


	//   ....[197]....
        /*078c*/ 	.word	0x00009a70


	//   ....[198]....
        /*0790*/ 	.word	0x00009b00


	//   ....[199]....
        /*0794*/ 	.word	0x00009ba0


	//   ....[200]....
        /*0798*/ 	.word	0x00009c30


	//   ....[201]....
        /*079c*/ 	.word	0x00009cb0


	//   ....[202]....
        /*07a0*/ 	.word	0x00009d40


	//   ....[203]....
        /*07a4*/ 	.word	0x00009dc0


	//   ....[204]....
        /*07a8*/ 	.word	0x00009e50


	//   ....[205]....
        /*07ac*/ 	.word	0x00009ed0


	//   ....[206]....
        /*07b0*/ 	.word	0x00009f70


	//   ....[207]....
        /*07b4*/ 	.word	0x00009ff0


	//   ....[208]....
        /*07b8*/ 	.word	0x0000a080


	//   ....[209]....
        /*07bc*/ 	.word	0x0000a100


	//   ....[210]....
        /*07c0*/ 	.word	0x0000a190


	//   ....[211]....
        /*07c4*/ 	.word	0x0000a210


	//   ....[212]....
        /*07c8*/ 	.word	0x0000a2a0


	//   ....[213]....
        /*07cc*/ 	.word	0x0000a320


	//   ....[214]....
        /*07d0*/ 	.word	0x0000a3b0


	//   ....[215]....
        /*07d4*/ 	.word	0x0000a430


	//   ....[216]....
        /*07d8*/ 	.word	0x0000a4c0


	//   ....[217]....
        /*07dc*/ 	.word	0x0000a560


	//   ....[218]....
        /*07e0*/ 	.word	0x0000a5f0


	//   ....[219]....
        /*07e4*/ 	.word	0x0000a670


	//   ....[220]....
        /*07e8*/ 	.word	0x0000a700


	//   ....[221]....
        /*07ec*/ 	.word	0x0000a780


	//   ....[222]....
        /*07f0*/ 	.word	0x0000a810


	//   ....[223]....
        /*07f4*/ 	.word	0x0000a890


	//   ....[224]....
        /*07f8*/ 	.word	0x0000a920


	//   ....[225]....
        /*07fc*/ 	.word	0x0000a9a0


	//   ....[226]....
        /*0800*/ 	.word	0x0000aa30


	//   ....[227]....
        /*0804*/ 	.word	0x0000aaf0


	//   ....[228]....
        /*0808*/ 	.word	0x0000aba0


	//   ....[229]....
        /*080c*/ 	.word	0x0000ac40


	//   ....[230]....
        /*0810*/ 	.word	0x0000acc0


	//   ....[231]....
        /*0814*/ 	.word	0x0000ad20


	//   ....[232]....
        /*0818*/ 	.word	0x0000ad80


	//   ....[233]....
        /*081c*/ 	.word	0x0000ade0


	//----- nvinfo : EIATTR_VRC_CTA_INIT_COUNT
	.align		4
.L_1579:
        /*0820*/ 	.byte	0x02, 0x4a
	.zero		1
	.zero		1


	//----- nvinfo : EIATTR_EXIT_INSTR_OFFSETS
	.align		4
        /*0824*/ 	.byte	0x04, 0x1c
        /*0826*/ 	.short	(.L_1581 - .L_1580)


	//   ....[0]....
.L_1580:
        /*0828*/ 	.word	0x00000050


	//   ....[1]....
        /*082c*/ 	.word	0x000000e0


	//   ....[2]....
        /*0830*/ 	.word	0x000023d0


	//   ....[3]....
        /*0834*/ 	.word	0x00005b20


	//   ....[4]....
        /*0838*/ 	.word	0x00009410


	//----- nvinfo : EIATTR_CRS_STACK_SIZE
	.align		4
.L_1581:
        /*083c*/ 	.byte	0x04, 0x1e
        /*083e*/ 	.short	(.L_1583 - .L_1582)
.L_1582:
        /*0840*/ 	.word	0x00000000


	//----- nvinfo : EIATTR_CBANK_PARAM_SIZE
	.align		4
.L_1583:
        /*0844*/ 	.byte	0x03, 0x19
        /*0846*/ 	.short	0x0058


	//----- nvinfo : EIATTR_PARAM_CBANK
	.align		4
        /*0848*/ 	.byte	0x04, 0x0a
        /*084a*/ 	.short	(.L_1585 - .L_1584)
	.align		4
.L_1584:
        /*084c*/ 	.word	index@(.nv.constant0._ZN4vllm3moe25grouped_topk_fused_kernelI6__half13__nv_bfloat16iLNS0_11ScoringFuncE0EEEvPT_PfPT1_PKT0_lllllbd)
        /*0850*/ 	.short	0x0380
        /*0852*/ 	.short	0x0058


	//----- nvinfo : EIATTR_SW_WAR
	.align		4
.L_1585:
        /*0854*/ 	.byte	0x04, 0x36
        /*0856*/ 	.short	(.L_1587 - .L_1586)
.L_1586:
        /*0858*/ 	.word	0x00000008
.L_1587:


//--------------------- .nv.info._ZN4vllm3moe44grouped_topk_fused_small_expert_count_kernelI6__half13__nv_bfloat16iLNS0_11ScoringFuncE0ELi128ELb0ELi8EEEvPT_PfPT1_PKT0_llllllbd --------------------------
	.section	.nv.info._ZN4vllm3moe44grouped_topk_fused_small_expert_count_kernelI6__half13__nv_bfloat16iLNS0_11ScoringFuncE0ELi128ELb0ELi8EEEvPT_PfPT1_PKT0_llllllbd,"",@"SHT_CUDA_INFO"
	.sectionflags	@""
	.align	4


	//----- nvinfo : EIATTR_CUDA_API_VERSION
	.align		4
        /*0000*/ 	.byte	0x04, 0x37
        /*0002*/ 	.short	(.L_1589 - .L_1588)
.L_1588:
        /*0004*/ 	.word	0x00000082


	//----- nvinfo : EIATTR_KPARAM_INFO
	.align		4
.L_1589:
        /*0008*/ 	.byte	0x04, 0x17
        /*000a*/ 	.short	(.L_1591 - .L_1590)
.L_1590:
        /*000c*/ 	.word	0x00000000
        /*0010*/ 	.short	0x000b
        /*0012*/ 	.short	0x0058
        /*0014*/ 	.byte	0x00, 0xf0, 0x21, 0x00


	//----- nvinfo : EIATTR_KPARAM_INFO
	.align		4
.L_1591:
        /*0018*/ 	.byte	0x04, 0x17
        /*001a*/ 	.short	(.L_1593 - .L_1592)
.L_1592:
        /*001c*/ 	.word	0x00000000
        /*0020*/ 	.short	0x000a
        /*0022*/ 	.short	0x0050
        /*0024*/ 	.byte	0x00, 0xf0, 0x05, 0x00


	//----- nvinfo : EIATTR_KPARAM_INFO
	.align		4
.L_1593:
        /*0028*/ 	.byte	0x04, 0x17
        /*002a*/ 	.short	(.L_1595 - .L_1594)
.L_1594:
        /*002c*/ 	.word	0x00000000
        /*0030*/ 	.short	0x0009
        /*0032*/ 	.short	0x0048
        /*0034*/ 	.byte	0x00, 0xf0, 0x21, 0x00


	//----- nvinfo : EIATTR_KPARAM_INFO
	.align		4
.L_1595:
        /*0038*/ 	.byte	0x04, 0x17
        /*003a*/ 	.short	(.L_1597 - .L_1596)
.L_1596:
        /*003c*/ 	.word	0x00000000
        /*0040*/ 	.short	0x0008
        /*0042*/ 	.short	0x0040
        /*0044*/ 	.byte	0x00, 0xf0, 0x21, 0x00


	//----- nvinfo : EIATTR_KPARAM_INFO
	.align		4
.L_1597:
        /*0048*/ 	.byte	0x04, 0x17
        /*004a*/ 	.short	(.L_1599 - .L_1598)
.L_1598:
        /*004c*/ 	.word	0x00000000
        /*0050*/ 	.short	0x0007
        /*0052*/ 	.short	0x0038
        /*0054*/ 	.byte	0x00, 0xf0, 0x21, 0x00


	//----- nvinfo : EIATTR_KPARAM_INFO
	.align		4
.L_1599:
        /*0058*/ 	.byte	0x04, 0x17
        /*005a*/ 	.short	(.L_1601 - .L_1600)
.L_1600:
        /*005c*/ 	.word	0x00000000
        /*0060*/ 	.short	0x0006
        /*0062*/ 	.short	0x0030
        /*0064*/ 	.byte	0x00, 0xf0, 0x21, 0x00


	//----- nvinfo : EIATTR_KPARAM_INFO
	.align		4
.L_1601:
        /*0068*/ 	.byte	0x04, 0x17
        /*006a*/ 	.short	(.L_1603 - .L_1602)
.L_1602:
        /*006c*/ 	.word	0x00000000
        /*0070*/ 	.short	0x0005
        /*0072*/ 	.short	0x0028
        /*0074*/ 	.byte	0x00, 0xf0, 0x21, 0x00


	//----- nvinfo : EIATTR_KPARAM_INFO
	.align		4
.L_1603:
        /*0078*/ 	.byte	0x04, 0x17
        /*007a*/ 	.short	(.L_1605 - .L_1604)
.L_1604:
        /*007c*/ 	.word	0x00000000
        /*0080*/ 	.short	0x0004
        /*0082*/ 	.short	0x0020
        /*0084*/ 	.byte	0x00, 0xf0, 0x21, 0x00


	//----- nvinfo : EIATTR_KPARAM_INFO
	.align		4
.L_1605:
        /*0088*/ 	.byte	0x04, 0x17
        /*008a*/ 	.short	(.L_1607 - .L_1606)
.L_1606:
        /*008c*/ 	.word	0x00000000
        /*0090*/ 	.short	0x0003
        /*0092*/ 	.short	0x0018
        /*0094*/ 	.byte	0x00, 0xf5, 0x21, 0x00


	//----- nvinfo : EIATTR_KPARAM_INFO
	.align		4
.L_1607:
        /*0098*/ 	.byte	0x04, 0x17
        /*009a*/ 	.short	(.L_1609 - .L_1608)
.L_1608:
        /*009c*/ 	.word	0x00000000
        /*00a0*/ 	.short	0x0002
        /*00a2*/ 	.short	0x0010
        /*00a4*/ 	.byte	0x00, 0xf5, 0x21, 0x00


	//----- nvinfo : EIATTR_KPARAM_INFO
	.align		4
.L_1609:
        /*00a8*/ 	.byte	0x04, 0x17
        /*00aa*/ 	.short	(.L_1611 - .L_1610)
.L_1610:
        /*00ac*/ 	.word	0x00000000
        /*00b0*/ 	.short	0x0001
        /*00b2*/ 	.short	0x0008
        /*00b4*/ 	.byte	0x00, 0xf5, 0x21, 0x00


	//----- nvinfo : EIATTR_KPARAM_INFO
	.align		4
.L_1611:
        /*00b8*/ 	.byte	0x04, 0x17
        /*00ba*/ 	.short	(.L_1613 - .L_1612)
.L_1612:
        /*00bc*/ 	.word	0x00000000
        /*00c0*/ 	.short	0x0000
        /*00c2*/ 	.short	0x0000
        /*00c4*/ 	.byte	0x00, 0xf5, 0x21, 0x00


	//----- nvinfo : EIATTR_SPARSE_MMA_MASK
	.align		4
.L_1613:
        /*00c8*/ 	.byte	0x03, 0x50
        /*00ca*/ 	.short	0x0000


	//----- nvinfo : EIATTR_MAXREG_COUNT
	.align		4
        /*00cc*/ 	.byte	0x03, 0x1b
        /*00ce*/ 	.short	0x00ff


	//----- nvinfo : EIATTR_NUM_BARRIERS
	.align		4
        /*00d0*/ 	.byte	0x02, 0x4c
        /*00d2*/ 	.byte	0x01
	.zero		1


	//----- nvinfo : EIATTR_MERCURY_ISA_VERSION
	.align		4
        /*00d4*/ 	.byte	0x03, 0x5f
        /*00d6*/ 	.short	0x0101


	//----- nvinfo : EIATTR_COOP_GROUP_MASK_REGIDS
	.align		4
        /*00d8*/ 	.byte	0x04, 0x29
        /*00da*/ 	.short	(.L_1615 - .L_1614)


	//   ....[0]....
.L_1614:
        /*00dc*/ 	.word	0xffffffff


	//   ....[1]....
        /*00e0*/ 	.word	0xffffffff


	//   ....[2]....
        /*00e4*/ 	.word	0xffffffff


	//   ....[3]....
        /*00e8*/ 	.word	0xffffffff


	//   ....[4]....
        /*00ec*/ 	.word	0xffffffff


	//   ....[5]....
        /*00f0*/ 	.word	0xffffffff


	//   ....[6]....
        /*00f4*/ 	.word	0xffffffff


	//   ....[7]....
        /*00f8*/ 	.word	0xffffffff


	//   ....[8]....
        /*00fc*/ 	.word	0xffffffff


	//   ....[9]....
        /*0100*/ 	.word	0xffffffff


	//   ....[10]....
        /*0104*/ 	.word	0xffffffff


	//   ....[11]....
        /*0108*/ 	.word	0xffffffff


	//   ....[12]....
        /*010c*/ 	.word	0xffffffff


	//   ....[13]....
        /*0110*/ 	.word	0xffffffff


	//   ....[14]....
        /*0114*/ 	.word	0xffffffff


	//   ....[15]....
        /*0118*/ 	.word	0xffffffff


	//   ....[16]....
        /*011c*/ 	.word	0xffffffff


	//   ....[17]....
        /*0120*/ 	.word	0xffffffff


	//   ....[18]....
        /*0124*/ 	.word	0xffffffff


	//   ....[19]....
        /*0128*/ 	.word	0xffffffff


	//   ....[20]....
        /*012c*/ 	.word	0xffffffff


	//   ....[21]....
        /*0130*/ 	.word	0xffffffff


	//   ....[22]....
        /*0134*/ 	.word	0xffffffff


	//   ....[23]....
        /*0138*/ 	.word	0xffffffff


	//   ....[24]....
        /*013c*/ 	.word	0xffffffff


	//   ....[25]....
        /*0140*/ 	.word	0xffffffff


	//   ....[26]....
        /*0144*/ 	.word	0xffffffff


	//   ....[27]....
        /*0148*/ 	.word	0xffffffff


	//   ....[28]....
        /*014c*/ 	.word	0xffffffff


	//   ....[29]....
        /*0150*/ 	.word	0xffffffff


	//   ....[30]....
        /*0154*/ 	.word	0xffffffff


	//   ....[31]....
        /*0158*/ 	.word	0xffffffff


	//   ....[32]....
        /*015c*/ 	.word	0xffffffff


	//   ....[33]....
        /*0160*/ 	.word	0xffffffff


	//   ....[34]....
        /*0164*/ 	.word	0xffffffff


	//   ....[35]....
        /*0168*/ 	.word	0xffffffff


	//   ....[36]....
        /*016c*/ 	.word	0xffffffff


	//   ....[37]....
        /*0170*/ 	.word	0xffffffff


	//   ....[38]....
        /*0174*/ 	.word	0xffffffff


	//   ....[39]....
        /*0178*/ 	.word	0xffffffff


	//   ....[40]....
        /*017c*/ 	.word	0xffffffff


	//   ....[41]....
        /*0180*/ 	.word	0xffffffff


	//   ....[42]....
        /*0184*/ 	.word	0xffffffff


	//   ....[43]....
        /*0188*/ 	.word	0xffffffff


	//   ....[44]....
        /*018c*/ 	.word	0xffffffff


	//   ....[45]....
        /*0190*/ 	.word	0xffffffff


	//   ....[46]....
        /*0194*/ 	.word	0xffffffff


	//   ....[47]....
        /*0198*/ 	.word	0xffffffff


	//   ....[48]....
        /*019c*/ 	.word	0xffffffff


	//   ....[49]....
        /*01a0*/ 	.word	0xffffffff


	//   ....[50]....
        /*01a4*/ 	.word	0xffffffff


	//   ....[51]....
        /*01a8*/ 	.word	0xffffffff


	//   ....[52]....
        /*01ac*/ 	.word	0xffffffff


	//   ....[53]....
        /*01b0*/ 	.word	0xffffffff


	//   ....[54]....
        /*01b4*/ 	.word	0xffffffff


	//   ....[55]....
        /*01b8*/ 	.word	0xffffffff


	//----- nvinfo : EIATTR_COOP_GROUP_INSTR_OFFSETS
	.align		4
.L_1615:
        /*01bc*/ 	.byte	0x04, 0x28
        /*01be*/ 	.short	(.L_1617 - .L_1616)


	//   ....[0]....
.L_1616:
        /*01c0*/ 	.word	0x000000b0


	//   ....[1]....
        /*01c4*/ 	.word	0x00000920


	//   ....[2]....
        /*01c8*/ 	.word	0x00000930


	//   ....[3]....
        /*01cc*/ 	.word	0x00000980


	//   ....[4]....
        /*01d0*/ 	.word	0x00000990


	//   ....[5]....
        /*01d4*/ 	.word	0x000009e0


	//   ....[6]....
        /*01d8*/ 	.word	0x000009f0


	//   ....[7]....
        /*01dc*/ 	.word	0x00000a40


	//   ....[8]....
        /*01e0*/ 	.word	0x00000a50


	//   ....[9]....
        /*01e4*/ 	.word	0x00000aa0


	//   ....[10]....
        /*01e8*/ 	.word	0x00000ab0


	//   ....[11]....
        /*01ec*/ 	.word	0x00000b70


	//   ....[12]....
        /*01f0*/ 	.word	0x00000b80


	//   ....[13]....
        /*01f4*/ 	.word	0x00000bd0


	//   ....[14]....
        /*01f8*/ 	.word	0x00000be0


	//   ....[15]....
        /*01fc*/ 	.word	0x00000c30


	//   ....[16]....
        /*0200*/ 	.word	0x00000c40


	//   ....[17]....
        /*0204*/ 	.word	0x00000c90


	//   ....[18]....
        /*0208*/ 	.word	0x00000ca0


	//   ....[19]....
        /*020c*/ 	.word	0x00000d00


	//   ....[20]....
        /*0210*/ 	.word	0x00000d20


	//   ....[21]....
        /*0214*/ 	.word	0x00000de0


	//   ....[22]....
        /*0218*/ 	.word	0x00000df0


	//   ....[23]....
        /*021c*/ 	.word	0x00000e50


	//   ....[24]....
        /*0220*/ 	.word	0x00000e60


	//   ....[25]....
        /*0224*/ 	.word	0x00000eb0


	//   ....[26]....
        /*0228*/ 	.word	0x00000ec0


	//   ....[27]....
        /*022c*/ 	.word	0x00000f20


	//   ....[28]....
        /*0230*/ 	.word	0x00000f40


	//   ....[29]....
        /*0234*/ 	.word	0x00000fb0


	//   ....[30]....
        /*0238*/ 	.word	0x00000fc0


	//   ....[31]....
        /*023c*/ 	.word	0x00001080


	//   ....[32]....
        /*0240*/ 	.word	0x00001090


	//   ....[33]....
        /*0244*/ 	.word	0x000010e0


	//   ....[34]....
        /*0248*/ 	.word	0x000010f0


	//   ....[35]....
        /*024c*/ 	.word	0x00001140


	//   ....[36]....
        /*0250*/ 	.word	0x00001150


	//   ....[37]....
        /*0254*/ 	.word	0x000011b0


	//   ....[38]....
        /*0258*/ 	.word	0x000011d0


	//   ....[39]....
        /*025c*/ 	.word	0x00001240


	//   ....[40]....
        /*0260*/ 	.word	0x00001250


	//   ....[41]....
        /*0264*/ 	.word	0x00001430


	//   ....[42]....
        /*0268*/ 	.word	0x00001470


	//   ....[43]....
        /*026c*/ 	.word	0x000014f0


	//   ....[44]....
        /*0270*/ 	.word	0x00001500


	//   ....[45]....
        /*0274*/ 	.word	0x00001550


	//   ....[46]....
        /*0278*/ 	.word	0x00001560


	//   ....[47]....
        /*027c*/ 	.word	0x000015b0


	//   ....[48]....
        /*0280*/ 	.word	0x000015c0


	//   ....[49]....
        /*0284*/ 	.word	0x00001610


	//   ....[50]....
        /*0288*/ 	.word	0x00001620


	//   ....[51]....
        /*028c*/ 	.word	0x000018d0


	//   ....[52]....
        /*0290*/ 	.word	0x00001920


	//   ....[53]....
        /*0294*/ 	.word	0x00001940


	//   ....[54]....
        /*0298*/ 	.word	0x00001960


	//   ....[55]....
        /*029c*/ 	.word	0x00001980


	//----- nvinfo : EIATTR_VRC_CTA_INIT_COUNT
	.align		4
.L_1617:
        /*02a0*/ 	.byte	0x02, 0x4a
	.zero		1
	.zero		1


	//----- nvinfo : EIATTR_EXIT_INSTR_OFFSETS
	.align		4
        /*02a4*/ 	.byte	0x04, 0x1c
        /*02a6*/ 	.short	(.L_1619 - .L_1618)


	//   ....[0]....
.L_1618:
        /*02a8*/ 	.word	0x00001f70


	//----- nvinfo : EIATTR_CRS_STACK_SIZE
	.align		4
.L_1619:
        /*02ac*/ 	.byte	0x04, 0x1e
        /*02ae*/ 	.short	(.L_1621 - .L_1620)
.L_1620:
        /*02b0*/ 	.word	0x00000000


	//----- nvinfo : EIATTR_CBANK_PARAM_SIZE
	.align		4
.L_1621:
        /*02b4*/ 	.byte	0x03, 0x19
        /*02b6*/ 	.short	0x0060


	//----- nvinfo : EIATTR_PARAM_CBANK
	.align		4
        /*02b8*/ 	.byte	0x04, 0x0a
        /*02ba*/ 	.short	(.L_1623 - .L_1622)
	.align		4
.L_1622:
        /*02bc*/ 	.word	index@(.nv.constant0._ZN4vllm3moe44grouped_topk_fused_small_expert_count_kernelI6__half13__nv_bfloat16iLNS0_11ScoringFuncE0ELi128ELb0ELi8EEEvPT_PfPT1_PKT0_llllllbd)
        /*02c0*/ 	.short	0x0380
        /*02c2*/ 	.short	0x0060


	//----- nvinfo : EIATTR_SW_WAR
	.align		4
.L_1623:
        /*02c4*/ 	.byte	0x04, 0x36
        /*02c6*/ 	.short	(.L_1625 - .L_1624)
.L_1624:
        /*02c8*/ 	.word	0x00000008
.L_1625:


//--------------------- .nv.info._ZN4vllm3moe44grouped_topk_fused_small_expert_count_kernelI6__half13__nv_bfloat16iLNS0_11ScoringFuncE0ELi384ELb0ELi8EEEvPT_PfPT1_PKT0_llllllbd --------------------------
	.section	.nv.info._ZN4vllm3moe44grouped_topk_fused_small_expert_count_kernelI6__half13__nv_bfloat16iLNS0_11ScoringFuncE0ELi384ELb0ELi8EEEvPT_PfPT1_PKT0_llllllbd,"",@"SHT_CUDA_INFO"
	.sectionflags	@""
	.align	4


	//----- nvinfo : EIATTR_CUDA_API_VERSION
	.align		4
        /*0000*/ 	.byte	0x04, 0x37
        /*0002*/ 	.short	(.L_1627 - .L_1626)
.L_1626:
        /*0004*/ 	.word	0x00000082


	//----- nvinfo : EIATTR_KPARAM_INFO
	.align		4
.L_1627:
        /*0008*/ 	.byte	0x04, 0x17
        /*000a*/ 	.short	(.L_1629 - .L_1628)
.L_1628:
        /*000c*/ 	.word	0x00000000
        /*0010*/ 	.short	0x000b
        /*0012*/ 	.short	0x0058
        /*0014*/ 	.byte	0x00, 0xf0, 0x21, 0x00


	//----- nvinfo : EIATTR_KPARAM_INFO
	.align		4
.L_1629:
        /*0018*/ 	.byte	0x04, 0x17
        /*001a*/ 	.short	(.L_1631 - .L_1630)
.L_1630:
        /*001c*/ 	.word	0x00000000
        /*0020*/ 	.short	0x000a
        /*0022*/ 	.short	0x0050
        /*0024*/ 	.byte	0x00, 0xf0, 0x05, 0x00


	//----- nvinfo : EIATTR_KPARAM_INFO
	.align		4
.L_1631:
        /*0028*/ 	.byte	0x04, 0x17
        /*002a*/ 	.short	(.L_1633 - .L_1632)
.L_1632:
        /*002c*/ 	.word	0x00000000
        /*0030*/ 	.short	0x0009
        /*0032*/ 	.short	0x0048
        /*0034*/ 	.byte	0x00, 0xf0, 0x21, 0x00


	//----- nvinfo : EIATTR_KPARAM_INFO
	.align		4
.L_1633:
        /*0038*/ 	.byte	0x04, 0x17
        /*003a*/ 	.short	(.L_1635 - .L_1634)
.L_1634:
        /*003c*/ 	.word	0x00000000
        /*0040*/ 	.short	0x0008
        /*0042*/ 	.short	0x0040
        /*0044*/ 	.byte	0x00, 0xf0, 0x21, 0x00


	//----- nvinfo : EIATTR_KPARAM_INFO
	.align		4
.L_1635:
        /*0048*/ 	.byte	0x04, 0x17
        /*004a*/ 	.short	(.L_1637 - .L_1636)
.L_1636:
        /*004c*/ 	.word	0x00000000
        /*0050*/ 	.short	0x0007
        /*0052*/ 	.short	0x0038
        /*0054*/ 	.byte	0x00, 0xf0, 0x21, 0x00


	//----- nvinfo : EIATTR_KPARAM_INFO
	.align		4
.L_1637:
        /*0058*/ 	.byte	0x04, 0x17
        /*005a*/ 	.short	(.L_1639 - .L_1638)
.L_1638:
        /*005c*/ 	.word	0x00000000
        /*0060*/ 	.short	0x0006
        /*0062*/ 	.short	0x0030
        /*0064*/ 	.byte	0x00, 0xf0, 0x21, 0x00


	//----- nvinfo : EIATTR_KPARAM_INFO
	.align		4
.L_1639:
        /*0068*/ 	.byte	0x04, 0x17
        /*006a*/ 	.short	(.L_1641 - .L_1640)
.L_1640:
        /*006c*/ 	.word	0x00000000
        /*0070*/ 	.short	0x0005
        /*0072*/ 	.short	0x0028
        /*0074*/ 	.byte	0x00, 0xf0, 0x21, 0x00


	//----- nvinfo : EIATTR_KPARAM_INFO
	.align		4
.L_1641:
        /*0078*/ 	.byte	0x04, 0x17
        /*007a*/ 	.short	(.L_1643 - .L_1642)
.L_1642:
        /*007c*/ 	.word	0x00000000
        /*0080*/ 	.short	0x0004
        /*0082*/ 	.short	0x0020
        /*0084*/ 	.byte	0x00, 0xf0, 0x21, 0x00


	//----- nvinfo : EIATTR_KPARAM_INFO
	.align		4
.L_1643:
        /*0088*/ 	.byte	0x04, 0x17
        /*008a*/ 	.short	(.L_1645 - .L_1644)
.L_1644:
        /*008c*/ 	.word	0x00000000
        /*0090*/ 	.short	0x0003
        /*0092*/ 	.short	0x0018
        /*0094*/ 	.byte	0x00, 0xf5, 0x21, 0x00


	//----- nvinfo : EIATTR_KPARAM_INFO
	.align		4
.L_1645:
        /*0098*/ 	.byte	0x04, 0x17
        /*009a*/ 	.short	(.L_1647 - .L_1646)
.L_1646:
        /*009c*/ 	.word	0x00000000
        /*00a0*/ 	.short	0x0002
        /*00a2*/ 	.short	0x0010
        /*00a4*/ 	.byte	0x00, 0xf5, 0x21, 0x00


	//----- nvinfo : EIATTR_KPARAM_INFO
	.align		4
.L_1647:
        /*00a8*/ 	.byte	0x04, 0x17
        /*00aa*/ 	.short	(.L_1649 - .L_1648)
.L_1648:
        /*00ac*/ 	.word	0x00000000
        /*00b0*/ 	.short	0x0001
        /*00b2*/ 	.short	0x0008
        /*00b4*/ 	.byte	0x00, 0xf5, 0x21, 0x00


	//----- nvinfo : EIATTR_KPARAM_INFO
	.align		4
.L_1649:
        /*00b8*/ 	.byte	0x04, 0x17
        /*00ba*/ 	.short	(.L_1651 - .L_1650)
.L_1650:
        /*00bc*/ 	.word	0x00000000
        /*00c0*/ 	.short	0x0000
        /*00c2*/ 	.short	0x0000
        /*00c4*/ 	.byte	0x00, 0xf5, 0x21, 0x00


	//----- nvinfo : EIATTR_SPARSE_MMA_MASK
	.align		4
.L_1651:
        /*00c8*/ 	.byte	0x03, 0x50
        /*00ca*/ 	.short	0x0000


	//----- nvinfo : EIATTR_MAXREG_COUNT
	.align		4
        /*00cc*/ 	.byte	0x03, 0x1b
        /*00ce*/ 	.short	0x00ff


	//----- nvinfo : EIATTR_NUM_BARRIERS
	.align		4
        /*00d0*/ 	.byte	0x02, 0x4c
        /*00d2*/ 	.byte	0x01
	.zero		1


	//----- nvinfo : EIATTR_MERCURY_ISA_VERSION
	.align		4
        /*00d4*/ 	.byte	0x03, 0x5f
        /*00d6*/ 	.short	0x0101


	//----- nvinfo : EIATTR_COOP_GROUP_MASK_REGIDS
	.align		4
        /*00d8*/ 	.byte	0x04, 0x29
        /*00da*/ 	.short	(.L_1653 - .L_1652)


	//   ....[0]....
.L_1652:
        /*00dc*/ 	.word	0xffffffff


	//   ....[1]....
        /*00e0*/ 	.word	0xffffffff


	//   ....[2]....
        /*00e4*/ 	.word	0xffffffff


	//   ....[3]....
        /*00e8*/ 	.word	0xffffffff


	//   ....[4]....
        /*00ec*/ 	.word	0xffffffff


	//   ....[5]....
        /*00f0*/ 	.word	0xffffffff


	//   ....[6]....
        /*00f4*/ 	.word	0xffffffff


	//   ....[7]....
        /*00f8*/ 	.word	0xffffffff


	//   ....[8]....
        /*00fc*/ 	.word	0xffffffff


	//   ....[9]....
        /*0100*/ 	.word	0xffffffff


	//   ....[10]....
        /*0104*/ 	.word	0xffffffff


	//   ....[11]....
        /*0108*/ 	.word	0xffffffff


	//   ....[12]....
        /*010c*/ 	.word	0xffffffff


	//   ....[13]....
        /*0110*/ 	.word	0xffffffff


	//   ....[14]....
        /*0114*/ 	.word	0xffffffff


	//   ....[15]....
        /*0118*/ 	.word	0xffffffff


	//   ....[16]....
        /*011c*/ 	.word	0xffffffff


	//   ....[17]....
        /*0120*/ 	.word	0xffffffff


	//   ....[18]....
        /*0124*/ 	.word	0xffffffff


	//   ....[19]....
        /*0128*/ 	.word	0xffffffff


	//   ....[20]....
        /*012c*/ 	.word	0xffffffff


	//   ....[21]....
        /*0130*/ 	.word	0xffffffff


	//   ....[22]....
        /*0134*/ 	.word	0xffffffff


	//   ....[23]....
        /*0138*/ 	.word	0xffffffff


	//   ....[24]....
        /*013c*/ 	.word	0xffffffff


	//   ....[25]....
        /*0140*/ 	.word	0xffffffff


	//   ....[26]....
        /*0144*/ 	.word	0xffffffff


	//   ....[27]....
        /*0148*/ 	.word	0xffffffff


	//   ....[28]....
        /*014c*/ 	.word	0xffffffff


	//   ....[29]....
        /*0150*/ 	.word	0xffffffff


	//   ....[30]....
        /*0154*/ 	.word	0xffffffff


	//   ....[31]....
        /*0158*/ 	.word	0xffffffff


	//   ....[32]....
        /*015c*/ 	.word	0xffffffff


	//   ....[33]....
        /*0160*/ 	.word	0xffffffff


	//   ....[34]....
        /*0164*/ 	.word	0xffffffff


	//   ....[35]....
        /*0168*/ 	.word	0xffffffff


	//   ....[36]....
        /*016c*/ 	.word	0xffffffff


	//   ....[37]....
        /*0170*/ 	.word	0xffffffff


	//   ....[38]....
        /*0174*/ 	.word	0xffffffff


	//   ....[39]....
        /*0178*/ 	.word	0xffffffff


	//   ....[40]....
        /*017c*/ 	.word	0xffffffff


	//   ....[41]....
        /*0180*/ 	.word	0xffffffff


	//   ....[42]....
        /*0184*/ 	.word	0xffffffff


	//   ....[43]....
        /*0188*/ 	.word	0xffffffff


	//   ....[44]....
        /*018c*/ 	.word	0xffffffff


	//   ....[45]....
        /*0190*/ 	.word	0xffffffff


	//   ....[46]....
        /*0194*/ 	.word	0xffffffff


	//   ....[47]....
        /*0198*/ 	.word	0xffffffff


	//   ....[48]....
        /*019c*/ 	.word	0xffffffff


	//   ....[49]....
        /*01a0*/ 	.word	0xffffffff


	//   ....[50]....
        /*01a4*/ 	.word	0xffffffff


	//   ....[51]....
        /*01a8*/ 	.word	0xffffffff


	//   ....[52]....
        /*01ac*/ 	.word	0xffffffff


	//   ....[53]....
        /*01b0*/ 	.word	0xffffffff


	//   ....[54]....
        /*01b4*/ 	.word	0xffffffff


	//   ....[55]....
        /*01b8*/ 	.word	0xffffffff


	//   ....[56]....
        /*01bc*/ 	.word	0xffffffff


	//   ....[57]....
        /*01c0*/ 	.word	0xffffffff


	//   ....[58]....
        /*01c4*/ 	.word	0xffffffff


	//   ....[59]....
        /*01c8*/ 	.word	0xffffffff


	//   ....[60]....
        /*01cc*/ 	.word	0xffffffff


	//   ....[61]....
        /*01d0*/ 	.word	0xffffffff


	//   ....[62]....
        /*01d4*/ 	.word	0xffffffff


	//   ....[63]....
        /*01d8*/ 	.word	0xffffffff


	//   ....[64]....
        /*01dc*/ 	.word	0xffffffff


	//   ....[65]....
        /*01e0*/ 	.word	0xffffffff


	//   ....[66]....
        /*01e4*/ 	.word	0xffffffff


	//   ....[67]....
        /*01e8*/ 	.word	0xffffffff


	//   ....[68]....
        /*01ec*/ 	.word	0xffffffff


	//   ....[69]....
        /*01f0*/ 	.word	0xffffffff


	//   ....[70]....
        /*01f4*/ 	.word	0xffffffff


	//   ....[71]....
        /*01f8*/ 	.word	0xffffffff


	//   ....[72]....
        /*01fc*/ 	.word	0xffffffff


	//   ....[73]....
        /*0200*/ 	.word	0xffffffff


	//   ....[74]....
        /*0204*/ 	.word	0xffffffff


	//   ....[75]....
        /*0208*/ 	.word	0xffffffff


	//   ....[76]....
        /*020c*/ 	.word	0xffffffff


	//   ....[77]....
        /*0210*/ 	.word	0xffffffff


	//   ....[78]....
        /*0214*/ 	.word	0xffffffff


	//   ....[79]....
        /*0218*/ 	.word	0xffffffff


	//   ....[80]....
        /*021c*/ 	.word	0xffffffff


	//   ....[81]....
        /*0220*/ 	.word	0xffffffff


	//   ....[82]....
        /*0224*/ 	.word	0xffffffff


	//   ....[83]....
        /*0228*/ 	.word	0xffffffff


	//   ....[84]....
        /*022c*/ 	.word	0xffffffff


	//   ....[85]....
        /*0230*/ 	.word	0xffffffff


	//----- nvinfo : EIATTR_COOP_GROUP_INSTR_OFFSETS
	.align		4
.L_1653:
        /*0234*/ 	.byte	0x04, 0x28
        /*0236*/ 	.short	(.L_1655 - .L_1654)


	//   ....[0]....
.L_1654:
        /*0238*/ 	.word	0x000000b0


	//   ....[1]....
        /*023c*/ 	.word	0x000009d0


	//   ....[2]....
        /*0240*/ 	.word	0x000009e0


	//   ....[3]....
        /*0244*/ 	.word	0x00000a30


	//   ....[4]....
        /*0248*/ 	.word	0x00000a40


	//   ....[5]....
        /*024c*/ 	.word	0x00000a90


	//   ....[6]....
        /*0250*/ 	.word	0x00000aa0


	//   ....[7]....
        /*0254*/ 	.word	0x00000af0


	//   ....[8]....
        /*0258*/ 	.word	0x00000b00


	//   ....[9]....
        /*025c*/ 	.word	0x00000b60


	//   ....[10]....
        /*0260*/ 	.word	0x00000b90


	//   ....[11]....
        /*0264*/ 	.word	0x00000c40


	//   ....[12]....
        /*0268*/ 	.word	0x00000c50


	//   ....[13]....
        /*026c*/ 	.word	0x00000ca0


	//   ....[14]....
        /*0270*/ 	.word	0x00000cb0


	//   ....[15]....
        /*0274*/ 	.word	0x00000d00


	//   ....[16]....
        /*0278*/ 	.word	0x00000d10


	//   ....[17]....
        /*027c*/ 	.word	0x00000d60


	//   ....[18]....
        /*0280*/ 	.word	0x00000d70


	//   ....[19]....
        /*0284*/ 	.word	0x00000dd0


	//   ....[20]....
        /*0288*/ 	.word	0x00000e00


	//   ....[21]....
        /*028c*/ 	.word	0x00001000


	//   ....[22]....
        /*0290*/ 	.word	0x00001010


	//   ....[23]....
        /*0294*/ 	.word	0x00001060


	//   ....[24]....
        /*0298*/ 	.word	0x00001070


	//   ....[25]....
        /*029c*/ 	.word	0x000010c0


	//   ....[26]....
        /*02a0*/ 	.word	0x000010d0


	//   ....[27]....
        /*02a4*/ 	.word	0x00001120


	//   ....[28]....
        /*02a8*/ 	.word	0x00001130


	//   ....[29]....
        /*02ac*/ 	.word	0x00001180


	//   ....[30]....
        /*02b0*/ 	.word	0x00001190


	//   ....[31]....
        /*02b4*/ 	.word	0x00001780


	//   ....[32]....
        /*02b8*/ 	.word	0x00001790


	//   ....[33]....
        /*02bc*/ 	.word	0x000017e0


	//   ....[34]....
        /*02c0*/ 	.word	0x000017f0


	//   ....[35]....
        /*02c4*/ 	.word	0x00001840


	//   ....[36]....
        /*02c8*/ 	.word	0x00001850


	//   ....[37]....
        /*02cc*/ 	.word	0x000018a0


	//   ....[38]....
        /*02d0*/ 	.word	0x000018b0


	//   ....[39]....
        /*02d4*/ 	.word	0x00001900


	//   ....[40]....
        /*02d8*/ 	.word	0x00001910


	//   ....[41]....
        /*02dc*/ 	.word	0x000019a0


	//   ....[42]....
        /*02e0*/ 	.word	0x000019b0


	//   ....[43]....
        /*02e4*/ 	.word	0x00001a00


	//   ....[44]....
        /*02e8*/ 	.word	0x00001a10


	//   ....[45]....
        /*02ec*/ 	.word	0x00001a60


	//   ....[46]....
        /*02f0*/ 	.word	0x00001a70


	//   ....[47]....
        /*02f4*/ 	.word	0x00001ac0


	//   ....[48]....
        /*02f8*/ 	.word	0x00001ad0


	//   ....[49]....
        /*02fc*/ 	.word	0x00001b20


	//   ....[50]....
        /*0300*/ 	.word	0x00001b30


	//   ....[51]....
        /*0304*/ 	.word	0x00001be0


	//   ....[52]....
        /*0308*/ 	.word	0x00001bf0


	//   ....[53]....
        /*030c*/ 	.word	0x00001c40


	//   ....[54]....
        /*0310*/ 	.word	0x00001c50


	//   ....[55]....
        /*0314*/ 	.word	0x00001ca0


	//   ....[56]....
        /*0318*/ 	.word	0x00001cb0


	//   ....[57]....
        /*031c*/ 	.word	0x00001d00


	//   ....[58]....
        /*0320*/ 	.word	0x00001d10


	//   ....[59]....
        /*0324*/ 	.word	0x00001d60


	//   ....[60]....
        /*0328*/ 	.word	0x00001d70


	//   ....[61]....
        /*032c*/ 	.word	0x00001e00


	//   ....[62]....
        /*0330*/ 	.word	0x00001e10


	//   ....[63]....
        /*0334*/ 	.word	0x00001e60


	//   ....[64]....
        /*0338*/ 	.word	0x00001e70


	//   ....[65]....
        /*033c*/ 	.word	0x00001ec0


	//   ....[66]....
        /*0340*/ 	.word	0x00001ed0


	//   ....[67]....
        /*0344*/ 	.word	0x00001f30


	//   ....[68]....
        /*0348*/ 	.word	0x00001f40


	//   ....[69]....
        /*034c*/ 	.word	0x00001fb0


	//   ....[70]....
        /*0350*/ 	.word	0x00001fd0


	//   ....[71]....
        /*0354*/ 	.word	0x00002250


	//   ....[72]....
        /*0358*/ 	.word	0x00002260


	//   ....[73]....
        /*035c*/ 	.word	0x000022b0


	//   ....[74]....
        /*0360*/ 	.word	0x000022c0


	//   ....[75]....
        /*0364*/ 	.word	0x00002310


	//   ....[76]....
        /*0368*/ 	.word	0x00002320


	//   ....[77]....
        /*036c*/ 	.word	0x00002370


	//   ....[78]....
        /*0370*/ 	.word	0x00002380


	//   ....[79]....
        /*0374*/ 	.word	0x000023d0


	//   ....[80]....
        /*0378*/ 	.word	0x000023e0


	//   ....[81]....
        /*037c*/ 	.word	0x00002720


	//   ....[82]....
        /*0380*/ 	.word	0x00002770


	//   ....[83]....
        /*0384*/ 	.word	0x00002790


	//   ....[84]....
        /*0388*/ 	.word	0x000027b0


	//   ....[85]....
        /*038c*/ 	.word	0x000027d0


	//----- nvinfo : EIATTR_VRC_CTA_INIT_COUNT
	.align		4
.L_1655:
        /*0390*/ 	.byte	0x02, 0x4a
	.zero		1
	.zero		1


	//----- nvinfo : EIATTR_EXIT_INSTR_OFFSETS
	.align		4
        /*0394*/ 	.byte	0x04, 0x1c
        /*0396*/ 	.short	(.L_1657 - .L_1656)


	//   ....[0]....
.L_1656:
        /*0398*/ 	.word	0x00002dc0


	//----- nvinfo : EIATTR_CRS_STACK_SIZE
	.align		4
.L_1657:
        /*039c*/ 	.byte	0x04, 0x1e
        /*039e*/ 	.short	(.L_1659 - .L_1658)
.L_1658:
        /*03a0*/ 	.word	0x00000000


	//----- nvinfo : EIATTR_CBANK_PARAM_SIZE
	.align		4
.L_1659:
        /*03a4*/ 	.byte	0x03, 0x19
        /*03a6*/ 	.short	0x0060


	//----- nvinfo : EIATTR_PARAM_CBANK
	.align		4
        /*03a8*/ 	.byte	0x04, 0x0a
        /*03aa*/ 	.short	(.L_1661 - .L_1660)
	.align		4
.L_1660:
        /*03ac*/ 	.word	index@(.nv.constant0._ZN4vllm3moe44grouped_topk_fused_small_expert_count_kernelI6__half13__nv_bfloat16iLNS0_11ScoringFuncE0ELi384ELb0ELi8EEEvPT_PfPT1_PKT0_llllllbd)
        /*03b0*/ 	.short	0x0380
        /*03b2*/ 	.short	0x0060


	//----- nvinfo : EIATTR_SW_WAR
	.align		4
.L_1661:
        /*03b4*/ 	.byte	0x04, 0x36
        /*03b6*/ 	.short	(.L_1663 - .L_1662)
.L_1662:
        /*03b8*/ 	.word	0x00000008
.L_1663:


//--------------------- .nv.info._ZN4vllm3moe44grouped_topk_fused_small_expert_count_kernelI6__half13__nv_bfloat16iLNS0_11ScoringFuncE0ELi512ELb0ELi8EEEvPT_PfPT1_PKT0_llllllbd --------------------------
	.section	.nv.info._ZN4vllm3moe44grouped_topk_fused_small_expert_count_kernelI6__half13__nv_bfloat16iLNS0_11ScoringFuncE0ELi512ELb0ELi8EEEvPT_PfPT1_PKT0_llllllbd,"",@"SHT_CUDA_INFO"
	.sectionflags	@""
	.align	4


	//----- nvinfo : EIATTR_CUDA_API_VERSION
	.align		4
        /*0000*/ 	.byte	0x04, 0x37
        /*0002*/ 	.short	(.L_1665 - .L_1664)
.L_1664:
        /*0004*/ 	.word	0x00000082


	//----- nvinfo : EIATTR_KPARAM_INFO
	.align		4
.L_1665:
        /*0008*/ 	.byte	0x04, 0x17
        /*000a*/ 	.short	(.L_1667 - .L_1666)
.L_1666:
        /*000c*/ 	.word	0x00000000
        /*0010*/ 	.short	0x000b
        /*0012*/ 	.short	0x0058
        /*0014*/ 	.byte	0x00, 0xf0, 0x21, 0x00


	//----- nvinfo : EIATTR_KPARAM_INFO
	.align		4
.L_1667:
        /*0018*/ 	.byte	0x04, 0x17
        /*001a*/ 	.short	(.L_1669 - .L_1668)
.L_1668:
        /*001c*/ 	.word	0x00000000
        /*0020*/ 	.short	0x000a
        /*0022*/ 	.short	0x0050
        /*0024*/ 	.byte	0x00, 0xf0, 0x05, 0x00


	//----- nvinfo : EIATTR_KPARAM_INFO
	.align		4
.L_1669:
        /*0028*/ 	.byte	0x04, 0x17
        /*002a*/ 	.short	(.L_1671 - .L_1670)
.L_1670:
        /*002c*/ 	.word	0x00000000
        /*0030*/ 	.short	0x0009
        /*0032*/ 	.short	0x0048
        /*0034*/ 	.byte	0x00, 0xf0, 0x21, 0x00


	//----- nvinfo : EIATTR_KPARAM_INFO
	.align		4
.L_1671:
        /*0038*/ 	.byte	0x04, 0x17
        /*003a*/ 	.short	(.L_1673 - .L_1672)
.L_1672:
        /*003c*/ 	.word	0x00000000
        /*0040*/ 	.short	0x0008
        /*0042*/ 	.short	0x0040
        /*0044*/ 	.byte	0x00, 0xf0, 0x21, 0x00


	//----- nvinfo : EIATTR_KPARAM_INFO
	.align		4
.L_1673:
        /*0048*/ 	.byte	0x04, 0x17
        /*004a*/ 	.short	(.L_1675 - .L_1674)
.L_1674:
        /*004c*/ 	.word	0x00000000
        /*0050*/ 	.short	0x0007
        /*0052*/ 	.short	0x0038
        /*0054*/ 	.byte	0x00, 0xf0, 0x21, 0x00


	//----- nvinfo : EIATTR_KPARAM_INFO
	.align		4
.L_1675:
        /*0058*/ 	.byte	0x04, 0x17
        /*005a*/ 	.short	(.L_1677 - .L_1676)
.L_1676:
        /*005c*/ 	.word	0x00000000
        /*0060*/ 	.short	0x0006
        /*0062*/ 	.short	0x0030
        /*0064*/ 	.byte	0x00, 0xf0, 0x21, 0x00


	//----- nvinfo : EIATTR_KPARAM_INFO
	.align		4
.L_1677:
        /*0068*/ 	.byte	0x04, 0x17
        /*006a*/ 	.short	(.L_1679 - .L_1678)
.L_1678:
        /*006c*/ 	.word	0x00000000
        /*0070*/ 	.short	0x0005
        /*0072*/ 	.short	0x0028
        /*0074*/ 	.byte	0x00, 0xf0, 0x21, 0x00


	//----- nvinfo : EIATTR_KPARAM_INFO
	.align		4
.L_1679:
        /*0078*/ 	.byte	0x04, 0x17
        /*007a*/ 	.short	(.L_1681 - .L_1680)
.L_1680:
        /*007c*/ 	.word	0x00000000
        /*0080*/ 	.short	0x0004
        /*0082*/ 	.short	0x0020
        /*0084*/ 	.byte	0x00, 0xf0, 0x21, 0x00


	//----- nvinfo : EIATTR_KPARAM_INFO
	.align		4
.L_1681:
        /*0088*/ 	.byte	0x04, 0x17
        /*008a*/ 	.short	(.L_1683 - .L_1682)
.L_1682:
        /*008c*/ 	.word	0x00000000
        /*0090*/ 	.short	0x0003
        /*0092*/ 	.short	0x0018
        /*0094*/ 	.byte	0x00, 0xf5, 0x21, 0x00


	//----- nvinfo : EIATTR_KPARAM_INFO
	.align		4
.L_1683:
        /*0098*/ 	.byte	0x04, 0x17
        /*009a*/ 	.short	(.L_1685 - .L_1684)
.L_1684:
        /*009c*/ 	.word	0x00000000
        /*00a0*/ 	.short	0x0002
        /*00a2*/ 	.short	0x0010
        /*00a4*/ 	.byte	0x00, 0xf5, 0x21, 0x00


	//----- nvinfo : EIATTR_KPARAM_INFO
	.align		4
.L_1685:
        /*00a8*/ 	.byte	0x04, 0x17
        /*00aa*/ 	.short	(.L_1687 - .L_1686)
.L_1686:
        /*00ac*/ 	.word	0x00000000
        /*00b0*/ 	.short	0x0001
        /*00b2*/ 	.short	0x0008
        /*00b4*/ 	.byte	0x00, 0xf5, 0x21, 0x00


	//----- nvinfo : EIATTR_KPARAM_INFO
	.align		4
.L_1687:
        /*00b8*/ 	.byte	0x04, 0x17
        /*00ba*/ 	.short	(.L_1689 - .L_1688)
.L_1688:
        /*00bc*/ 	.word	0x00000000
        /*00c0*/ 	.short	0x0000
        /*00c2*/ 	.short	0x0000
        /*00c4*/ 	.byte	0x00, 0xf5, 0x21, 0x00


	//----- nvinfo : EIATTR_SPARSE_MMA_MASK
	.align		4
.L_1689:
        /*00c8*/ 	.byte	0x03, 0x50
        /*00ca*/ 	.short	0x0000


	//----- nvinfo : EIATTR_MAXREG_COUNT
	.align		4
        /*00cc*/ 	.byte	0x03, 0x1b
        /*00ce*/ 	.short	0x00ff


	//----- nvinfo : EIATTR_NUM_BARRIERS
	.align		4
        /*00d0*/ 	.byte	0x02, 0x4c
        /*00d2*/ 	.byte	0x01
	.zero		1


	//----- nvinfo : EIATTR_MERCURY_ISA_VERSION
	.align		4
        /*00d4*/ 	.byte	0x03, 0x5f
        /*00d6*/ 	.short	0x0101


	//----- nvinfo : EIATTR_COOP_GROUP_MASK_REGIDS
	.align		4
        /*00d8*/ 	.byte	0x04, 0x29
        /*00da*/ 	.short	(.L_1691 - .L_1690)


	//   ....[0]....
.L_1690:
        /*00dc*/ 	.word	0xffffffff


	//   ....[1]....
        /*00e0*/ 	.word	0xffffffff


	//   ....[2]....
        /*00e4*/ 	.word	0xffffffff


	//   ....[3]....
        /*00e8*/ 	.word	0xffffffff


	//   ....[4]....
        /*00ec*/ 	.word	0xffffffff


	//   ....[5]....
        /*00f0*/ 	.word	0xffffffff


	//   ....[6]....
        /*00f4*/ 	.word	0xffffffff


	//   ....[7]....
        /*00f8*/ 	.word	0xffffffff


	//   ....[8]....
        /*00fc*/ 	.word	0xffffffff


	//   ....[9]....
        /*0100*/ 	.word	0xffffffff


	//   ....[10]....
        /*0104*/ 	.word	0xffffffff


	//   ....[11]....
        /*0108*/ 	.word	0xffffffff


	//   ....[12]....
        /*010c*/ 	.word	0xffffffff


	//   ....[13]....
        /*0110*/ 	.word	0xffffffff


	//   ....[14]....
        /*0114*/ 	.word	0xffffffff


	//   ....[15]....
        /*0118*/ 	.word	0xffffffff


	//   ....[16]....
        /*011c*/ 	.word	0xffffffff


	//   ....[17]....
        /*0120*/ 	.word	0xffffffff


	//   ....[18]....
        /*0124*/ 	.word	0xffffffff


	//   ....[19]....
        /*0128*/ 	.word	0xffffffff


	//   ....[20]....
        /*012c*/ 	.word	0xffffffff


	//   ....[21]....
        /*0130*/ 	.word	0xffffffff


	//   ....[22]....
        /*0134*/ 	.word	0xffffffff


	//   ....[23]....
        /*0138*/ 	.word	0xffffffff


	//   ....[24]....
        /*013c*/ 	.word	0xffffffff


	//   ....[25]....
        /*0140*/ 	.word	0xffffffff


	//   ....[26]....
        /*0144*/ 	.word	0xffffffff


	//   ....[27]....
        /*0148*/ 	.word	0xffffffff


	//   ....[28]....
        /*014c*/ 	.word	0xffffffff


	//   ....[29]....
        /*0150*/ 	.word	0xffffffff


	//   ....[30]....
        /*0154*/ 	.word	0xffffffff


	//   ....[31]....
        /*0158*/ 	.word	0xffffffff


	//   ....[32]....
        /*015c*/ 	.word	0xffffffff


	//   ....[33]....
        /*0160*/ 	.word	0xffffffff


	//   ....[34]....
        /*0164*/ 	.word	0xffffffff


	//   ....[35]....
        /*0168*/ 	.word	0xffffffff


	//   ....[36]....
        /*016c*/ 	.word	0xffffffff


	//   ....[37]....
        /*0170*/ 	.word	0xffffffff


	//   ....[38]....
        /*0174*/ 	.word	0xffffffff


	//   ....[39]....
        /*0178*/ 	.word	0xffffffff


	//   ....[40]....
        /*017c*/ 	.word	0xffffffff


	//   ....[41]....
        /*0180*/ 	.word	0xffffffff


	//   ....[42]....
        /*0184*/ 	.word	0xffffffff


	//   ....[43]....
        /*0188*/ 	.word	0xffffffff


	//   ....[44]....
        /*018c*/ 	.word	0xffffffff


	//   ....[45]....
        /*0190*/ 	.word	0xffffffff


	//   ....[46]....
        /*0194*/ 	.word	0xffffffff


	//   ....[47]....
        /*0198*/ 	.word	0xffffffff


	//   ....[48]....
        /*019c*/ 	.word	0xffffffff


	//   ....[49]....
        /*01a0*/ 	.word	0xffffffff


	//   ....[50]....
        /*01a4*/ 	.word	0xffffffff


	//   ....[51]....
        /*01a8*/ 	.word	0xffffffff


	//   ....[52]....
        /*01ac*/ 	.word	0xffffffff


	//   ....[53]....
        /*01b0*/ 	.word	0xffffffff


	//   ....[54]....
        /*01b4*/ 	.word	0xffffffff


	//   ....[55]....
        /*01b8*/ 	.word	0xffffffff


	//   ....[56]....
        /*01bc*/ 	.word	0xffffffff


	//   ....[57]....
        /*01c0*/ 	.word	0xffffffff


	//   ....[58]....
        /*01c4*/ 	.word	0xffffffff


	//   ....[59]....
        /*01c8*/ 	.word	0xffffffff


	//   ....[60]....
        /*01cc*/ 	.word	0xffffffff


	//   ....[61]....
        /*01d0*/ 	.word	0xffffffff


	//   ....[62]....
        /*01d4*/ 	.word	0xffffffff


	//   ....[63]....
        /*01d8*/ 	.word	0xffffffff


	//   ....[64]....
        /*01dc*/ 	.word	0xffffffff


	//   ....[65]....
        /*01e0*/ 	.word	0xffffffff


	//   ....[66]....
        /*01e4*/ 	.word	0xffffffff


	//   ....[67]....
        /*01e8*/ 	.word	0xffffffff


	//   ....[68]....
        /*01ec*/ 	.word	0xffffffff


	//   ....[69]....
        /*01f0*/ 	.word	0xffffffff


	//   ....[70]....
        /*01f4*/ 	.word	0xffffffff


	//   ....[71]....
        /*01f8*/ 	.word	0xffffffff


	//   ....[72]....
        /*01fc*/ 	.word	0xffffffff


	//   ....[73]....
        /*0200*/ 	.word	0xffffffff


	//   ....[74]....
        /*0204*/ 	.word	0xffffffff


	//   ....[75]....
        /*0208*/ 	.word	0xffffffff


	//   ....[76]....
        /*020c*/ 	.word	0xffffffff


	//   ....[77]....
        /*0210*/ 	.word	0xffffffff


	//   ....[78]....
        /*0214*/ 	.word	0xffffffff


	//   ....[79]....
        /*0218*/ 	.word	0xffffffff


	//   ....[80]....
        /*021c*/ 	.word	0xffffffff


	//   ....[81]....
        /*0220*/ 	.word	0xffffffff


	//   ....[82]....
        /*0224*/ 	.word	0xffffffff


	//   ....[83]....
        /*0228*/ 	.word	0xffffffff


	//   ....[84]....
        /*022c*/ 	.word	0xffffffff


	//   ....[85]....
        /*0230*/ 	.word	0xffffffff


	//----- nvinfo : EIATTR_COOP_GROUP_INSTR_OFFSETS
	.align		4
.L_1691:
        /*0234*/ 	.byte	0x04, 0x28
        /*0236*/ 	.short	(.L_1693 - .L_1692)


	//   ....[0]....
.L_1692:
        /*0238*/ 	.word	0x000000b0


	//   ....[1]....
        /*023c*/ 	.word	0x000009d0


	//   ....[2]....
        /*0240*/ 	.word	0x000009e0


	//   ....[3]....
        /*0244*/ 	.word	0x00000a30


	//   ....[4]....
        /*0248*/ 	.word	0x00000a40


	//   ....[5]....
        /*024c*/ 	.word	0x00000a90


	//   ....[6]....
        /*0250*/ 	.word	0x00000aa0


	//   ....[7]....
        /*0254*/ 	.word	0x00000af0


	//   ....[8]....
        /*0258*/ 	.word	0x00000b00


	//   ....[9]....
        /*025c*/ 	.word	0x00000b60


	//   ....[10]....
        /*0260*/ 	.word	0x00000b90


	//   ....[11]....
        /*0264*/ 	.word	0x00000c40


	//   ....[12]....
        /*0268*/ 	.word	0x00000c50


	//   ....[13]....
        /*026c*/ 	.word	0x00000ca0


	//   ....[14]....
        /*0270*/ 	.word	0x00000cb0


	//   ....[15]....
        /*0274*/ 	.word	0x00000d00


	//   ....[16]....
        /*0278*/ 	.word	0x00000d10


	//   ....[17]....
        /*027c*/ 	.word	0x00000d60


	//   ....[18]....
        /*0280*/ 	.word	0x00000d70


	//   ....[19]....
        /*0284*/ 	.word	0x00000dd0


	//   ....[20]....
        /*0288*/ 	.word	0x00000e00


	//   ....[21]....
        /*028c*/ 	.word	0x00001000


	//   ....[22]....
        /*0290*/ 	.word	0x00001010


	//   ....[23]....
        /*0294*/ 	.word	0x00001060


	//   ....[24]....
        /*0298*/ 	.word	0x00001070


	//   ....[25]....
        /*029c*/ 	.word	0x000010c0


	//   ....[26]....
        /*02a0*/ 	.word	0x000010d0


	//   ....[27]....
        /*02a4*/ 	.word	0x00001120


	//   ....[28]....
        /*02a8*/ 	.word	0x00001130


	//   ....[29]....
        /*02ac*/ 	.word	0x00001180


	//   ....[30]....
        /*02b0*/ 	.word	0x00001190


	//   ....[31]....
        /*02b4*/ 	.word	0x00001710


	//   ....[32]....
        /*02b8*/ 	.word	0x00001720


	//   ....[33]....
        /*02bc*/ 	.word	0x00001770


	//   ....[34]....
        /*02c0*/ 	.word	0x00001780


	//   ....[35]....
        /*02c4*/ 	.word	0x000017d0


	//   ....[36]....
        /*02c8*/ 	.word	0x000017e0


	//   ....[37]....
        /*02cc*/ 	.word	0x00001830


	//   ....[38]....
        /*02d0*/ 	.word	0x00001840


	//   ....[39]....
        /*02d4*/ 	.word	0x00001890


	//   ....[40]....
        /*02d8*/ 	.word	0x000018a0


	//   ....[41]....
        /*02dc*/ 	.word	0x00001930


	//   ....[42]....
        /*02e0*/ 	.word	0x00001940


	//   ....[43]....
        /*02e4*/ 	.word	0x00001990


	//   ....[44]....
        /*02e8*/ 	.word	0x000019a0


	//   ....[45]....
        /*02ec*/ 	.word	0x000019f0


	//   ....[46]....
        /*02f0*/ 	.word	0x00001a00


	//   ....[47]....
        /*02f4*/ 	.word	0x00001a50


	//   ....[48]....
        /*02f8*/ 	.word	0x00001a60


	//   ....[49]....
        /*02fc*/ 	.word	0x00001ab0


	//   ....[50]....
        /*0300*/ 	.word	0x00001ac0


	//   ....[51]....
        /*0304*/ 	.word	0x00001b60


	//   ....[52]....
        /*0308*/ 	.word	0x00001b70


	//   ....[53]....
        /*030c*/ 	.word	0x00001bc0


	//   ....[54]....
        /*0310*/ 	.word	0x00001bd0


	//   ....[55]....
        /*0314*/ 	.word	0x00001c20


	//   ....[56]....
        /*0318*/ 	.word	0x00001c30


	//   ....[57]....
        /*031c*/ 	.word	0x00001c80


	//   ....[58]....
        /*0320*/ 	.word	0x00001c90


	//   ....[59]....
        /*0324*/ 	.word	0x00001ce0


	//   ....[60]....
        /*0328*/ 	.word	0x00001cf0


	//   ....[61]....
        /*032c*/ 	.word	0x00001d80


	//   ....[62]....
        /*0330*/ 	.word	0x00001d90


	//   ....[63]....
        /*0334*/ 	.word	0x00001de0


	//   ....[64]....
        /*0338*/ 	.word	0x00001df0


	//   ....[65]....
        /*033c*/ 	.word	0x00001e40


	//   ....[66]....
        /*0340*/ 	.word	0x00001e50


	//   ....[67]....
        /*0344*/ 	.word	0x00001eb0


	//   ....[68]....
        /*0348*/ 	.word	0x00001ec0


	//   ....[69]....
        /*034c*/ 	.word	0x00001f30


	//   ....[70]....
        /*0350*/ 	.word	0x00001f60


	//   ....[71]....
        /*0354*/ 	.word	0x000021d0


	//   ....[72]....
        /*0358*/ 	.word	0x000021f0


	//   ....[73]....
        /*035c*/ 	.word	0x00002240


	//   ....[74]....
        /*0360*/ 	.word	0x00002250


	//   ....[75]....
        /*0364*/ 	.word	0x000022a0


	//   ....[76]....
        /*0368*/ 	.word	0x000022b0


	//   ....[77]....
        /*036c*/ 	.word	0x00002300


	//   ....[78]....
        /*0370*/ 	.word	0x00002310


	//   ....[79]....
        /*0374*/ 	.word	0x00002360


	//   ....[80]....
        /*0378*/ 	.word	0x00002370


	//   ....[81]....
        /*037c*/ 	.word	0x00002680


	//   ....[82]....
        /*0380*/ 	.word	0x000026d0


	//   ....[83]....
        /*0384*/ 	.word	0x000026f0


	//   ....[84]....
        /*0388*/ 	.word	0x00002710


	//   ....[85]....
        /*038c*/ 	.word	0x00002730


	//----- nvinfo : EIATTR_VRC_CTA_INIT_COUNT
	.align		4
.L_1693:
        /*0390*/ 	.byte	0x02, 0x4a
	.zero		1
	.zero		1


	//----- nvinfo : EIATTR_EXIT_INSTR_OFFSETS
	.align		4
        /*0394*/ 	.byte	0x04, 0x1c
        /*0396*/ 	.short	(.L_1695 - .L_1694)


	//   ....[0]....
.L_1694:
        /*0398*/ 	.word	0x00002d20


	//----- nvinfo : EIATTR_CRS_STACK_SIZE
	.align		4
.L_1695:
        /*039c*/ 	.byte	0x04, 0x1e
        /*039e*/ 	.short	(.L_1697 - .L_1696)
.L_1696:
        /*03a0*/ 	.word	0x00000000


	//----- nvinfo : EIATTR_CBANK_PARAM_SIZE
	.align		4
.L_1697:
        /*03a4*/ 	.byte	0x03, 0x19
        /*03a6*/ 	.short	0x0060


	//----- nvinfo : EIATTR_PARAM_CBANK
	.align		4
        /*03a8*/ 	.byte	0x04, 0x0a
        /*03aa*/ 	.short	(.L_1699 - .L_1698)
	.align		4
.L_1698:
        /*03ac*/ 	.word	index@(.nv.constant0._ZN4vllm3moe44grouped_topk_fused_small_expert_count_kernelI6__half13__nv_bfloat16iLNS0_11ScoringFuncE0ELi512ELb0ELi8EEEvPT_PfPT1_PKT0_llllllbd)
        /*03b0*/ 	.short	0x0380
        /*03b2*/ 	.short	0x0060


	//----- nvinfo : EIATTR_SW_WAR
	.align		4
.L_1699:
        /*03b4*/ 	.byte	0x04, 0x36
        /*03b6*/ 	.short	(.L_1701 - .L_1700)
.L_1700:
        /*03b8*/ 	.word	0x00000008
.L_1701:


//--------------------- .nv.info._ZN4vllm3moe44grouped_topk_fused_small_expert_count_kernelI6__half13__nv_bfloat16iLNS0_11ScoringFuncE0ELi512ELb0ELi22EEEvPT_PfPT1_PKT0_llllllbd --------------------------
	.section	.nv.info._ZN4vllm3moe44grouped_topk_fused_small_expert_count_kernelI6__half13__nv_bfloat16iLNS0_11ScoringFuncE0ELi512ELb0ELi22EEEvPT_PfPT1_PKT0_llllllbd,"",@"SHT_CUDA_INFO"
	.sectionflags	@""
	.align	4


	//----- nvinfo : EIATTR_CUDA_API_VERSION
	.align		4
        /*0000*/ 	.byte	0x04, 0x37
        /*0002*/ 	.short	(.L_1703 - .L_1702)
.L_1702:
        /*0004*/ 	.word	0x00000082


	//----- nvinfo : EIATTR_KPARAM_INFO
	.align		4
.L_1703:
        /*0008*/ 	.byte	0x04, 0x17
        /*000a*/ 	.short	(.L_1705 - .L_1704)
.L_1704:
        /*000c*/ 	.word	0x00000000
        /*0010*/ 	.short	0x000b
        /*0012*/ 	.short	0x0058
        /*0014*/ 	.byte	0x00, 0xf0, 0x21, 0x00


	//----- nvinfo : EIATTR_KPARAM_INFO
	.align		4
.L_1705:
        /*0018*/ 	.byte	0x04, 0x17
        /*001a*/ 	.short	(.L_1707 - .L_1706)
.L_1706:
        /*001c*/ 	.word	0x00000000
        /*0020*/ 	.short	0x000a
        /*0022*/ 	.short	0x0050
        /*0024*/ 	.byte	0x00, 0xf0, 0x05, 0x00


	//----- nvinfo : EIATTR_KPARAM_INFO
	.align		4
.L_1707:
        /*0028*/ 	.byte	0x04, 0x17
        /*002a*/ 	.short	(.L_1709 - .L_1708)
.L_1708:
        /*002c*/ 	.word	0x00000000
        /*0030*/ 	.short	0x0009
        /*0032*/ 	.short	0x0048
        /*0034*/ 	.byte	0x00, 0xf0, 0x21, 0x00


	//----- nvinfo : EIATTR_KPARAM_INFO
	.align		4
.L_1709:
        /*0038*/ 	.byte	0x04, 0x17
        /*003a*/ 	.short	(.L_1711 - .L_1710)
.L_1710:
        /*003c*/ 	.word	0x00000000
        /*0040*/ 	.short	0x0008
        /*0042*/ 	.short	0x0040
        /*0044*/ 	.byte	0x00, 0xf0, 0x21, 0x00


	//----- nvinfo : EIATTR_KPARAM_INFO
	.align		4
.L_1711:
        /*0048*/ 	.byte	0x04, 0x17
        /*004a*/ 	.short	(.L_1713 - .L_1712)
.L_1712:
        /*004c*/ 	.word	0x00000000
        /*0050*/ 	.short	0x0007
        /*0052*/ 	.short	0x0038
        /*0054*/ 	.byte	0x00, 0xf0, 0x21, 0x00


	//----- nvinfo : EIATTR_KPARAM_INFO
	.align		4
.L_1713:
        /*0058*/ 	.byte	0x04, 0x17
        /*005a*/ 	.short	(.L_1715 - .L_1714)
.L_1714:
        /*005c*/ 	.word	0x00000000
        /*0060*/ 	.short	0x0006
        /*0062*/ 	.short	0x0030
        /*0064*/ 	.byte	0x00, 0xf0, 0x21, 0x00


	//----- nvinfo : EIATTR_KPARAM_INFO
	.align		4
.L_1715:
        /*0068*/ 	.byte	0x04, 0x17
        /*006a*/ 	.short	(.L_1717 - .L_1716)
.L_1716:
        /*006c*/ 	.word	0x00000000
        /*0070*/ 	.short	0x0005
        /*0072*/ 	.short	0x0028
        /*0074*/ 	.byte	0x00, 0xf0, 0x21, 0x00


	//----- nvinfo : EIATTR_KPARAM_INFO
	.align		4
.L_1717:
        /*0078*/ 	.byte	0x04, 0x17
        /*007a*/ 	.short	(.L_1719 - .L_1718)
.L_1718:
        /*007c*/ 	.word	0x00000000
        /*0080*/ 	.short	0x0004
        /*0082*/ 	.short	0x0020
        /*0084*/ 	.byte	0x00, 0xf0, 0x21, 0x00


	//----- nvinfo : EIATTR_KPARAM_INFO
	.align		4
.L_1719:
        /*0088*/ 	.byte	0x04, 0x17
        /*008a*/ 	.short	(.L_1721 - .L_1720)
.L_1720:
        /*008c*/ 	.word	0x00000000
        /*0090*/ 	.short	0x0003
        /*0092*/ 	.short	0x0018
        /*0094*/ 	.byte	0x00, 0xf5, 0x21, 0x00


	//----- nvinfo : EIATTR_KPARAM_INFO
	.align		4
.L_1721:
        /*0098*/ 	.byte	0x04, 0x17
        /*009a*/ 	.short	(.L_1723 - .L_1722)
.L_1722:
        /*009c*/ 	.word	0x00000000
        /*00a0*/ 	.short	0x0002
        /*00a2*/ 	.short	0x0010
        /*00a4*/ 	.byte	0x00, 0xf5, 0x21, 0x00


	//----- nvinfo : EIATTR_KPARAM_INFO
	.align		4
.L_1723:
        /*00a8*/ 	.byte	0x04, 0x17
        /*00aa*/ 	.short	(.L_1725 - .L_1724)
.L_1724:
        /*00ac*/ 	.word	0x00000000
        /*00b0*/ 	.short	0x0001
        /*00b2*/ 	.short	0x0008
        /*00b4*/ 	.byte	0x00, 0xf5, 0x21, 0x00


	//----- nvinfo : EIATTR_KPARAM_INFO
	.align		4
.L_1725:
        /*00b8*/ 	.byte	0x04, 0x17
        /*00ba*/ 	.short	(.L_1727 - .L_1726)
.L_1726:
        /*00bc*/ 	.word	0x00000000
        /*00c0*/ 	.short	0x0000
        /*00c2*/ 	.short	0x0000
        /*00c4*/ 	.byte	0x00, 0xf5, 0x21, 0x00


	//----- nvinfo : EIATTR_SPARSE_MMA_MASK
	.align		4
.L_1727:
        /*00c8*/ 	.byte	0x03, 0x50
        /*00ca*/ 	.short	0x0000


	//----- nvinfo : EIATTR_MAXREG_COUNT
	.align		4
        /*00cc*/ 	.byte	0x03, 0x1b
        /*00ce*/ 	.short	0x00ff


	//----- nvinfo : EIATTR_NUM_BARRIERS
	.align		4
        /*00d0*/ 	.byte	0x02, 0x4c
        /*00d2*/ 	.byte	0x01
	.zero		1


	//----- nvinfo : EIATTR_MERCURY_ISA_VERSION
	.align		4
        /*00d4*/ 	.byte	0x03, 0x5f
        /*00d6*/ 	.short	0x0101


	//----- nvinfo : EIATTR_COOP_GROUP_MASK_REGIDS
	.align		4
        /*00d8*/ 	.byte	0x04, 0x29
        /*00da*/ 	.short	(.L_1729 - .L_1728)


	//   ....[0]....
.L_1728:
        /*00dc*/ 	.word	0xffffffff


	//   ....[1]....
        /*00e0*/ 	.word	0xffffffff


	//   ....[2]....
        /*00e4*/ 	.word	0xffffffff


	//   ....[3]....
        /*00e8*/ 	.word	0xffffffff


	//   ....[4]....
        /*00ec*/ 	.word	0xffffffff


	//   ....[5]....
        /*00f0*/ 	.word	0xffffffff


	//   ....[6]....
        /*00f4*/ 	.word	0xffffffff


	//   ....[7]....
        /*00f8*/ 	.word	0xffffffff


	//   ....[8]....
        /*00fc*/ 	.word	0xffffffff


	//   ....[9]....
        /*0100*/ 	.word	0xffffffff


	//   ....[10]....
        /*0104*/ 	.word	0xffffffff


	//   ....[11]....
        /*0108*/ 	.word	0xffffffff


	//   ....[12]....
        /*010c*/ 	.word	0xffffffff


	//   ....[13]....
        /*0110*/ 	.word	0xffffffff


	//   ....[14]....
        /*0114*/ 	.word	0xffffffff


	//   ....[15]....
        /*0118*/ 	.word	0xffffffff


	//   ....[16]....
        /*011c*/ 	.word	0xffffffff


	//   ....[17]....
        /*0120*/ 	.word	0xffffffff


	//   ....[18]....
        /*0124*/ 	.word	0xffffffff


	//   ....[19]....
        /*0128*/ 	.word	0xffffffff


	//   ....[20]....
        /*012c*/ 	.word	0xffffffff


	//   ....[21]....
        /*0130*/ 	.word	0xffffffff


	//   ....[22]....
        /*0134*/ 	.word	0xffffffff


	//   ....[23]....
        /*0138*/ 	.word	0xffffffff


	//   ....[24]....
        /*013c*/ 	.word	0xffffffff


	//   ....[25]....
        /*0140*/ 	.word	0xffffffff


	//   ....[26]....
        /*0144*/ 	.word	0xffffffff


	//   ....[27]....
        /*0148*/ 	.word	0xffffffff


	//   ....[28]....
        /*014c*/ 	.word	0xffffffff


	//   ....[29]....
        /*0150*/ 	.word	0xffffffff


	//   ....[30]....
        /*0154*/ 	.word	0xffffffff


	//   ....[31]....
        /*0158*/ 	.word	0xffffffff


	//   ....[32]....
        /*015c*/ 	.word	0xffffffff


	//   ....[33]....
        /*0160*/ 	.word	0xffffffff


	//   ....[34]....
        /*0164*/ 	.word	0xffffffff


	//   ....[35]....
        /*0168*/ 	.word	0xffffffff


	//   ....[36]....
        /*016c*/ 	.word	0xffffffff


	//   ....[37]....
        /*0170*/ 	.word	0xffffffff


	//   ....[38]....
        /*0174*/ 	.word	0xffffffff


	//   ....[39]....
        /*0178*/ 	.word	0xffffffff


	//   ....[40]....
        /*017c*/ 	.word	0xffffffff


	//   ....[41]....
        /*0180*/ 	.word	0xffffffff


	//   ....[42]....
        /*0184*/ 	.word	0xffffffff


	//   ....[43]....
        /*0188*/ 	.word	0xffffffff


	//   ....[44]....
        /*018c*/ 	.word	0xffffffff


	//   ....[45]....
        /*0190*/ 	.word	0xffffffff


	//   ....[46]....
        /*0194*/ 	.word	0xffffffff


	//   ....[47]....
        /*0198*/ 	.word	0xffffffff


	//   ....[48]....
        /*019c*/ 	.word	0xffffffff


	//   ....[49]....
        /*01a0*/ 	.word	0xffffffff


	//   ....[50]....
        /*01a4*/ 	.word	0xffffffff


	//   ....[51]....
        /*01a8*/ 	.word	0xffffffff


	//   ....[52]....
        /*01ac*/ 	.word	0xffffffff


	//   ....[53]....
        /*01b0*/ 	.word	0xffffffff


	//   ....[54]....
        /*01b4*/ 	.word	0xffffffff


	//   ....[55]....
        /*01b8*/ 	.word	0xffffffff


	//   ....[56]....
        /*01bc*/ 	.word	0xffffffff


	//   ....[57]....
        /*01c0*/ 	.word	0xffffffff


	//   ....[58]....
        /*01c4*/ 	.word	0xffffffff


	//   ....[59]....
        /*01c8*/ 	.word	0xffffffff


	//   ....[60]....
        /*01cc*/ 	.word	0xffffffff


	//   ....[61]....
        /*01d0*/ 	.word	0xffffffff


	//   ....[62]....
        /*01d4*/ 	.word	0xffffffff


	//   ....[63]....
        /*01d8*/ 	.word	0xffffffff


	//   ....[64]....
        /*01dc*/ 	.word	0xffffffff


	//   ....[65]....
        /*01e0*/ 	.word	0xffffffff


	//   ....[66]....
        /*01e4*/ 	.word	0xffffffff


	//   ....[67]....
        /*01e8*/ 	.word	0xffffffff


	//   ....[68]....
        /*01ec*/ 	.word	0xffffffff


	//   ....[69]....
        /*01f0*/ 	.word	0xffffffff


	//   ....[70]....
        /*01f4*/ 	.word	0xffffffff


	//   ....[71]....
        /*01f8*/ 	.word	0xffffffff


	//   ....[72]....
        /*01fc*/ 	.word	0xffffffff


	//   ....[73]....
        /*0200*/ 	.word	0xffffffff


	//   ....[74]....
        /*0204*/ 	.word	0xffffffff


	//   ....[75]....
        /*0208*/ 	.word	0xffffffff


	//   ....[76]....
        /*020c*/ 	.word	0xffffffff


	//   ....[77]....
        /*0210*/ 	.word	0xffffffff


	//   ....[78]....
        /*0214*/ 	.word	0xffffffff


	//   ....[79]....
        /*0218*/ 	.word	0xffffffff


	//   ....[80]....
        /*021c*/ 	.word	0xffffffff


	//   ....[81]....
        /*0220*/ 	.word	0xffffffff


	//   ....[82]....
        /*0224*/ 	.word	0xffffffff


	//   ....[83]....
        /*0228*/ 	.word	0xffffffff


	//   ....[84]....
        /*022c*/ 	.word	0xffffffff


	//   ....[85]....
        /*0230*/ 	.word	0xffffffff


	//----- nvinfo : EIATTR_COOP_GROUP_INSTR_OFFSETS
	.align		4
.L_1729:
        /*0234*/ 	.byte	0x04, 0x28
        /*0236*/ 	.short	(.L_1731 - .L_1730)


	//   ....[0]....
.L_1730:
        /*0238*/ 	.word	0x000000b0


	//   ....[1]....
        /*023c*/ 	.word	0x000009d0


	//   ....[2]....
        /*0240*/ 	.word	0x000009e0


	//   ....[3]....
        /*0244*/ 	.word	0x00000a30


	//   ....[4]....
        /*0248*/ 	.word	0x00000a40


	//   ....[5]....
        /*024c*/ 	.word	0x00000a90


	//   ....[6]....
        /*0250*/ 	.word	0x00000aa0


	//   ....[7]....
        /*0254*/ 	.word	0x00000af0


	//   ....[8]....
        /*0258*/ 	.word	0x00000b00


	//   ....[9]....
        /*025c*/ 	.word	0x00000b60


	//   ....[10]....
        /*0260*/ 	.word	0x00000b90


	//   ....[11]....
        /*0264*/ 	.word	0x00000c40


	//   ....[12]....
        /*0268*/ 	.word	0x00000c50


	//   ....[13]....
        /*026c*/ 	.word	0x00000ca0


	//   ....[14]....
        /*0270*/ 	.word	0x00000cb0


	//   ....[15]....
        /*0274*/ 	.word	0x00000d00


	//   ....[16]....
        /*0278*/ 	.word	0x00000d10


	//   ....[17]....
        /*027c*/ 	.word	0x00000d60


	//   ....[18]....
        /*0280*/ 	.word	0x00000d70


	//   ....[19]....
        /*0284*/ 	.word	0x00000dd0


	//   ....[20]....
        /*0288*/ 	.word	0x00000e00


	//   ....[21]....
        /*028c*/ 	.word	0x00001000


	//   ....[22]....
        /*0290*/ 	.word	0x00001010


	//   ....[23]....
        /*0294*/ 	.word	0x00001060


	//   ....[24]....
        /*0298*/ 	.word	0x00001070


	//   ....[25]....
        /*029c*/ 	.word	0x000010c0


	//   ....[26]....
        /*02a0*/ 	.word	0x000010d0


	//   ....[27]....
        /*02a4*/ 	.word	0x00001120


	//   ....[28]....
        /*02a8*/ 	.word	0x00001130


	//   ....[29]....
        /*02ac*/ 	.word	0x00001180


	//   ....[30]....
        /*02b0*/ 	.word	0x00001190


	//   ....[31]....
        /*02b4*/ 	.word	0x00001990


	//   ....[32]....
        /*02b8*/ 	.word	0x000019c0


	//   ....[33]....
        /*02bc*/ 	.word	0x00001a20


	//   ....[34]....
        /*02c0*/ 	.word	0x00001a30


	//   ....[35]....
        /*02c4*/ 	.word	0x00001a80


	//   ....[36]....
        /*02c8*/ 	.word	0x00001a90


	//   ....[37]....
        /*02cc*/ 	.word	0x00001ae0


	//   ....[38]....
        /*02d0*/ 	.word	0x00001af0


	//   ....[39]....
        /*02d4*/ 	.word	0x00001b40


	//   ....[40]....
        /*02d8*/ 	.word	0x00001b50


	//   ....[41]....
        /*02dc*/ 	.word	0x00001c20


	//   ....[42]....
        /*02e0*/ 	.word	0x00001c50


	//   ....[43]....
        /*02e4*/ 	.word	0x00001cc0


	//   ....[44]....
        /*02e8*/ 	.word	0x00001cd0


	//   ....[45]....
        /*02ec*/ 	.word	0x00001d20


	//   ....[46]....
        /*02f0*/ 	.word	0x00001d30


	//   ....[47]....
        /*02f4*/ 	.word	0x00001d80


	//   ....[48]....
        /*02f8*/ 	.word	0x00001d90


	//   ....[49]....
        /*02fc*/ 	.word	0x00001df0


	//   ....[50]....
        /*0300*/ 	.word	0x00001e10


	//   ....[51]....
        /*0304*/ 	.word	0x00001ee0


	//   ....[52]....
        /*0308*/ 	.word	0x00001f00


	//   ....[53]....
        /*030c*/ 	.word	0x00001f60


	//   ....[54]....
        /*0310*/ 	.word	0x00001f80


	//   ....[55]....
        /*0314*/ 	.word	0x00001fe0


	//   ....[56]....
        /*0318*/ 	.word	0x00001ff0


	//   ....[57]....
        /*031c*/ 	.word	0x00002040


	//   ....[58]....
        /*0320*/ 	.word	0x00002050


	//   ....[59]....
        /*0324*/ 	.word	0x000020b0


	//   ....[60]....
        /*0328*/ 	.word	0x000020e0


	//   ....[61]....
        /*032c*/ 	.word	0x000021a0


	//   ....[62]....
        /*0330*/ 	.word	0x000021b0


	//   ....[63]....
        /*0334*/ 	.word	0x00002210


	//   ....[64]....
        /*0338*/ 	.word	0x00002230


	//   ....[65]....
        /*033c*/ 	.word	0x00002290


	//   ....[66]....
        /*0340*/ 	.word	0x000022a0


	//   ....[67]....
        /*0344*/ 	.word	0x000022f0


	//   ....[68]....
        /*0348*/ 	.word	0x00002300


	//   ....[69]....
        /*034c*/ 	.word	0x00002350


	//   ....[70]....
        /*0350*/ 	.word	0x00002360


	//   ....[71]....
        /*0354*/ 	.word	0x00002540


	//   ....[72]....
        /*0358*/ 	.word	0x00002570


	//   ....[73]....
        /*035c*/ 	.word	0x000025d0


	//   ....[74]....
        /*0360*/ 	.word	0x000025e0


	//   ....[75]....
        /*0364*/ 	.word	0x00002630


	//   ....[76]....
        /*0368*/ 	.word	0x00002640


	//   ....[77]....
        /*036c*/ 	.word	0x00002690


	//   ....[78]....
        /*0370*/ 	.word	0x000026a0


	//   ....[79]....
        /*0374*/ 	.word	0x000026f0


	//   ....[80]....
        /*0378*/ 	.word	0x00002700


	//   ....[81]....
        /*037c*/ 	.word	0x00002a20


	//   ....[82]....
        /*0380*/ 	.word	0x00002a70


	//   ....[83]....
        /*0384*/ 	.word	0x00002a90


	//   ....[84]....
        /*0388*/ 	.word	0x00002ab0


	//   ....[85]....
        /*038c*/ 	.word	0x00002ad0


	//----- nvinfo : EIATTR_VRC_CTA_INIT_COUNT
	.align		4
.L_1731:
        /*0390*/ 	.byte	0x02, 0x4a
	.zero		1
	.zero		1


	//----- nvinfo : EIATTR_EXIT_INSTR_OFFSETS
	.align		4
        /*0394*/ 	.byte	0x04, 0x1c
        /*0396*/ 	.short	(.L_1733 - .L_1732)


	//   ....[0]....
.L_1732:
        /*0398*/ 	.word	0x000030c0


	//----- nvinfo : EIATTR_CRS_STACK_SIZE
	.align		4
.L_1733:
        /*039c*/ 	.byte	0x04, 0x1e
        /*039e*/ 	.short	(.L_1735 - .L_1734)
.L_1734:
        /*03a0*/ 	.word	0x00000000


	//----- nvinfo : EIATTR_CBANK_PARAM_SIZE
	.align		4
.L_1735:
        /*03a4*/ 	.byte	0x03, 0x19
        /*03a6*/ 	.short	0x0060


	//----- nvinfo : EIATTR_PARAM_CBANK
	.align		4
        /*03a8*/ 	.byte	0x04, 0x0a
        /*03aa*/ 	.short	(.L_1737 - .L_1736)
	.align		4
.L_1736:
        /*03ac*/ 	.word	index@(.nv.constant0._ZN4vllm3moe44grouped_topk_fused_small_expert_count_kernelI6__half13__nv_bfloat16iLNS0_11ScoringFuncE0ELi512ELb0ELi22EEEvPT_PfPT1_PKT0_llllllbd)
        /*03b0*/ 	.short	0x0380
        /*03b2*/ 	.short	0x0060


	//----- nvinfo : EIATTR_SW_WAR
	.align		4
.L_1737:
        /*03b4*/ 	.byte	0x04, 0x36
        /*03b6*/ 	.short	(.L_1739 - .L_1738)
.L_1738:
        /*03b8*/ 	.word	0x00000008
.L_1739:


//--------------------- .nv.info._ZN4vllm3moe44grouped_topk_fused_small_expert_count_kernelI6__half13__nv_bfloat16iLNS0_11ScoringFuncE0ELi256ELb1ELi8EEEvPT_PfPT1_PKT0_llllllbd --------------------------
	.section	.nv.info._ZN4vllm3moe44grouped_topk_fused_small_expert_count_kernelI6__half13__nv_bfloat16iLNS0_11ScoringFuncE0ELi256ELb1ELi8EEEvPT_PfPT1_PKT0_llllllbd,"",@"SHT_CUDA_INFO"
	.sectionflags	@""
	.align	4


	//----- nvinfo : EIATTR_CUDA_API_VERSION
	.align		4
        /*0000*/ 	.byte	0x04, 0x37
        /*0002*/ 	.short	(.L_1741 - .L_1740)
.L_1740:
        /*0004*/ 	.word	0x00000082


	//----- nvinfo : EIATTR_KPARAM_INFO
	.align		4
.L_1741:
        /*0008*/ 	.byte	0x04, 0x17
        /*000a*/ 	.short	(.L_1743 - .L_1742)
.L_1742:
        /*000c*/ 	.word	0x00000000
        /*0010*/ 	.short	0x000b
        /*0012*/ 	.short	0x0058
        /*0014*/ 	.byte	0x00, 0xf0, 0x21, 0x00


	//----- nvinfo : EIATTR_KPARAM_INFO
	.align		4
.L_1743:
        /*0018*/ 	.byte	0x04, 0x17
        /*001a*/ 	.short	(.L_1745 - .L_1744)
.L_1744:
        /*001c*/ 	.word	0x00000000
        /*0020*/ 	.short	0x000a
        /*0022*/ 	.short	0x0050
        /*0024*/ 	.byte	0x00, 0xf0, 0x05, 0x00


	//----- nvinfo : EIATTR_KPARAM_INFO
	.align		4
.L_1745:
        /*0028*/ 	.byte	0x04, 0x17
        /*002a*/ 	.short	(.L_1747 - .L_1746)
.L_1746:
        /*002c*/ 	.word	0x00000000
        /*0030*/ 	.short	0x0009
        /*0032*/ 	.short	0x0048
        /*0034*/ 	.byte	0x00, 0xf0, 0x21, 0x00


	//----- nvinfo : EIATTR_KPARAM_INFO
	.align		4
.L_1747:
        /*0038*/ 	.byte	0x04, 0x17
        /*003a*/ 	.short	(.L_1749 - .L_1748)
.L_1748:
        /*003c*/ 	.word	0x00000000
        /*0040*/ 	.short	0x0008
        /*0042*/ 	.short	0x0040
        /*0044*/ 	.byte	0x00, 0xf0, 0x21, 0x00


	//----- nvinfo : EIATTR_KPARAM_INFO
	.align		4
.L_1749:
        /*0048*/ 	.byte	0x04, 0x17
        /*004a*/ 	.short	(.L_1751 - .L_1750)
.L_1750:
        /*004c*/ 	.word	0x00000000
        /*0050*/ 	.short	0x0007
        /*0052*/ 	.short	0x0038
        /*0054*/ 	.byte	0x00, 0xf0, 0x21, 0x00


	//----- nvinfo : EIATTR_KPARAM_INFO
	.align		4
.L_1751:
        /*0058*/ 	.byte	0x04, 0x17
        /*005a*/ 	.short	(.L_1753 - .L_1752)
.L_1752:
        /*005c*/ 	.word	0x00000000
        /*0060*/ 	.short	0x0006
        /*0062*/ 	.short	0x0030
        /*0064*/ 	.byte	0x00, 0xf0, 0x21, 0x00


	//----- nvinfo : EIATTR_KPARAM_INFO
	.align		4
.L_1753:
        /*0068*/ 	.byte	0x04, 0x17
        /*006a*/ 	.short	(.L_1755 - .L_1754)
.L_1754:
        /*006c*/ 	.word	0x00000000
        /*0070*/ 	.short	0x0005
        /*0072*/ 	.short	0x0028
        /*0074*/ 	.byte	0x00, 0xf0, 0x21, 0x00


	//----- nvinfo : EIATTR_KPARAM_INFO
	.align		4
.L_1755:
        /*0078*/ 	.byte	0x04, 0x17
        /*007a*/ 	.short	(.L_1757 - .L_1756)
.L_1756:
        /*007c*/ 	.word	0x00000000
        /*0080*/ 	.short	0x0004
        /*0082*/ 	.short	0x0020
        /*0084*/ 	.byte	0x00, 0xf0, 0x21, 0x00


	//----- nvinfo : EIATTR_KPARAM_INFO
	.align		4
.L_1757:
        /*0088*/ 	.byte	0x04, 0x17
        /*008a*/ 	.short	(.L_1759 - .L_1758)
.L_1758:
        /*008c*/ 	.word	0x00000000
        /*0090*/ 	.short	0x0003
        /*0092*/ 	.short	0x0018
        /*0094*/ 	.byte	0x00, 0xf5, 0x21, 0x00


	//----- nvinfo : EIATTR_KPARAM_INFO
	.align		4
.L_1759:
        /*0098*/ 	.byte	0x04, 0x17
        /*009a*/ 	.short	(.L_1761 - .L_1760)
.L_1760:
        /*009c*/ 	.word	0x00000000
        /*00a0*/ 	.short	0x0002
        /*00a2*/ 	.short	0x0010
        /*00a4*/ 	.byte	0x00, 0xf5, 0x21, 0x00


	//----- nvinfo : EIATTR_KPARAM_INFO
	.align		4
.L_1761:
        /*00a8*/ 	.byte	0x04, 0x17
        /*00aa*/ 	.short	(.L_1763 - .L_1762)
.L_1762:
        /*00ac*/ 	.word	0x00000000
        /*00b0*/ 	.short	0x0001
        /*00b2*/ 	.short	0x0008
        /*00b4*/ 	.byte	0x00, 0xf5, 0x21, 0x00


	//----- nvinfo : EIATTR_KPARAM_INFO
	.align		4
.L_1763:
        /*00b8*/ 	.byte	0x04, 0x17
        /*00ba*/ 	.short	(.L_1765 - .L_1764)
.L_1764:
        /*00bc*/ 	.word	0x00000000
        /*00c0*/ 	.short	0x0000
        /*00c2*/ 	.short	0x0000
        /*00c4*/ 	.byte	0x00, 0xf5, 0x21, 0x00


	//----- nvinfo : EIATTR_SPARSE_MMA_MASK
	.align		4
.L_1765:
        /*00c8*/ 	.byte	0x03, 0x50
        /*00ca*/ 	.short	0x0000


	//----- nvinfo : EIATTR_MAXREG_COUNT
	.align		4
        /*00cc*/ 	.byte	0x03, 0x1b
        /*00ce*/ 	.short	0x00ff


	//----- nvinfo : EIATTR_NUM_BARRIERS
	.align		4
        /*00d0*/ 	.byte	0x02, 0x4c
        /*00d2*/ 	.byte	0x01
	.zero		1


	//----- nvinfo : EIATTR_MERCURY_ISA_VERSION
	.align		4
        /*00d4*/ 	.byte	0x03, 0x5f
        /*00d6*/ 	.short	0x0101


	//----- nvinfo : EIATTR_COOP_GROUP_MASK_REGIDS
	.align		4
        /*00d8*/ 	.byte	0x04, 0x29
        /*00da*/ 	.short	(.L_1767 - .L_1766)


	//   ....[0]....
.L_1766:
        /*00dc*/ 	.word	0xffffffff


	//   ....[1]....
        /*00e0*/ 	.word	0xffffffff


	//   ....[2]....
        /*00e4*/ 	.word	0xffffffff


	//   ....[3]....
        /*00e8*/ 	.word	0xffffffff


	//   ....[4]....
        /*00ec*/ 	.word	0xffffffff


	//   ....[5]....
        /*00f0*/ 	.word	0xffffffff


	//   ....[6]....
        /*00f4*/ 	.word	0xffffffff


	//   ....[7]....
        /*00f8*/ 	.word	0xffffffff


	//   ....[8]....
        /*00fc*/ 	.word	0xffffffff


	//   ....[9]....
        /*0100*/ 	.word	0xffffffff


	//   ....[10]....
        /*0104*/ 	.word	0xffffffff


	//   ....[11]....
        /*0108*/ 	.word	0xffffffff


	//   ....[12]....
        /*010c*/ 	.word	0xffffffff


	//   ....[13]....
        /*0110*/ 	.word	0xffffffff


	//   ....[14]....
        /*0114*/ 	.word	0xffffffff


	//   ....[15]....
        /*0118*/ 	.word	0xffffffff


	//   ....[16]....
        /*011c*/ 	.word	0xffffffff


	//   ....[17]....
        /*0120*/ 	.word	0xffffffff


	//   ....[18]....
        /*0124*/ 	.word	0xffffffff


	//   ....[19]....
        /*0128*/ 	.word	0xffffffff


	//   ....[20]....
        /*012c*/ 	.word	0xffffffff


	//   ....[21]....
        /*0130*/ 	.word	0xffffffff


	//   ....[22]....
        /*0134*/ 	.word	0xffffffff


	//   ....[23]....
        /*0138*/ 	.word	0xffffffff


	//   ....[24]....
        /*013c*/ 	.word	0xffffffff


	//   ....[25]....
        /*0140*/ 	.word	0xffffffff


	//   ....[26]....
        /*0144*/ 	.word	0xffffffff


	//   ....[27]....
        /*0148*/ 	.word	0xffffffff


	//   ....[28]....
        /*014c*/ 	.word	0xffffffff


	//   ....[29]....
        /*0150*/ 	.word	0xffffffff


	//   ....[30]....
        /*0154*/ 	.word	0xffffffff


	//   ....[31]....
        /*0158*/ 	.word	0xffffffff


	//   ....[32]....
        /*015c*/ 	.word	0xffffffff


	//   ....[33]....
        /*0160*/ 	.word	0xffffffff


	//   ....[34]....
        /*0164*/ 	.word	0xffffffff


	//   ....[35]....
        /*0168*/ 	.word	0xffffffff


	//   ....[36]....
        /*016c*/ 	.word	0xffffffff


	//   ....[37]....
        /*0170*/ 	.word	0xffffffff


	//   ....[38]....
        /*0174*/ 	.word	0xffffffff


	//   ....[39]....
        /*0178*/ 	.word	0xffffffff


	//   ....[40]....
        /*017c*/ 	.word	0xffffffff


	//   ....[41]....
        /*0180*/ 	.word	0xffffffff


	//   ....[42]....
        /*0184*/ 	.word	0xffffffff


	//   ....[43]....
        /*0188*/ 	.word	0xffffffff


	//   ....[44]....
        /*018c*/ 	.word	0xffffffff


	//   ....[45]....
        /*0190*/ 	.word	0xffffffff


	//   ....[46]....
        /*0194*/ 	.word	0xffffffff


	//   ....[47]....
        /*0198*/ 	.word	0xffffffff


	//   ....[48]....
        /*019c*/ 	.word	0xffffffff


	//   ....[49]....
        /*01a0*/ 	.word	0xffffffff


	//   ....[50]....
        /*01a4*/ 	.word	0xffffffff


	//   ....[51]....
        /*01a8*/ 	.word	0xffffffff


	//   ....[52]....
        /*01ac*/ 	.word	0xffffffff


	//   ....[53]....
        /*01b0*/ 	.word	0xffffffff


	//   ....[54]....
        /*01b4*/ 	.word	0xffffffff


	//   ....[55]....
        /*01b8*/ 	.word	0xffffffff


	//   ....[56]....
        /*01bc*/ 	.word	0xffffffff


	//   ....[57]....
        /*01c0*/ 	.word	0xffffffff


	//   ....[58]....
        /*01c4*/ 	.word	0xffffffff


	//   ....[59]....
        /*01c8*/ 	.word	0xffffffff


	//   ....[60]....
        /*01cc*/ 	.word	0xffffffff


	//   ....[61]....
        /*01d0*/ 	.word	0xffffffff


	//   ....[62]....
        /*01d4*/ 	.word	0xffffffff


	//   ....[63]....
        /*01d8*/ 	.word	0xffffffff


	//   ....[64]....
        /*01dc*/ 	.word	0xffffffff


	//   ....[65]....
        /*01e0*/ 	.word	0xffffffff


	//   ....[66]....
        /*01e4*/ 	.word	0xffffffff


	//   ....[67]....
        /*01e8*/ 	.word	0xffffffff


	//   ....[68]....
        /*01ec*/ 	.word	0xffffffff


	//   ....[69]....
        /*01f0*/ 	.word	0xffffffff


	//   ....[70]....
        /*01f4*/ 	.word	0xffffffff


	//   ....[71]....
        /*01f8*/ 	.word	0xffffffff


	//   ....[72]....
        /*01fc*/ 	.word	0xffffffff


	//   ....[73]....
        /*0200*/ 	.word	0xffffffff


	//   ....[74]....
        /*0204*/ 	.word	0xffffffff


	//   ....[75]....
        /*0208*/ 	.word	0xffffffff


	//   ....[76]....
        /*020c*/ 	.word	0xffffffff


	//   ....[77]....
        /*0210*/ 	.word	0xffffffff


	//   ....[78]....
        /*0214*/ 	.word	0xffffffff


	//   ....[79]....
        /*0218*/ 	.word	0xffffffff


	//   ....[80]....
        /*021c*/ 	.word	0xffffffff


	//   ....[81]....
        /*0220*/ 	.word	0xffffffff


	//   ....[82]....
        /*0224*/ 	.word	0xffffffff


	//   ....[83]....
        /*0228*/ 	.word	0xffffffff


	//   ....[84]....
        /*022c*/ 	.word	0xffffffff


	//   ....[85]....
        /*0230*/ 	.word	0xffffffff


	//   ....[86]....
        /*0234*/ 	.word	0xffffffff


	//   ....[87]....
        /*0238*/ 	.word	0xffffffff


	//   ....[88]....
        /*023c*/ 	.word	0xffffffff


	//   ....[89]....
        /*0240*/ 	.word	0xffffffff


	//   ....[90]....
        /*0244*/ 	.word	0xffffffff


	//   ....[91]....
        /*0248*/ 	.word	0xffffffff


	//   ....[92]....
        /*024c*/ 	.word	0xffffffff


	//   ....[93]....
        /*0250*/ 	.word	0xffffffff


	//   ....[94]....
        /*0254*/ 	.word	0xffffffff


	//   ....[95]....
        /*0258*/ 	.word	0xffffffff


	//   ....[96]....
        /*025c*/ 	.word	0xffffffff


	//   ....[97]....
        /*0260*/ 	.word	0xffffffff


	//   ....[98]....
        /*0264*/ 	.word	0xffffffff


	//   ....[99]....
        /*0268*/ 	.word	0xffffffff


	//   ....[100]....
        /*026c*/ 	.word	0xffffffff


	//   ....[101]....
        /*0270*/ 	.word	0xffffffff


	//   ....[102]....
        /*0274*/ 	.word	0xffffffff


	//   ....[103]....
        /*0278*/ 	.word	0xffffffff


	//   ....[104]....
        /*027c*/ 	.word	0xffffffff


	//   ....[105]....
        /*0280*/ 	.word	0xffffffff


	//   ....[106]....
        /*0284*/ 	.word	0xffffffff


	//   ....[107]....
        /*0288*/ 	.word	0xffffffff


	//   ....[108]....
        /*028c*/ 	.word	0xffffffff


	//   ....[109]....
        /*0290*/ 	.word	0xffffffff


	//   ....[110]....
        /*0294*/ 	.word	0xffffffff


	//   ....[111]....
        /*0298*/ 	.word	0xffffffff


	//----- nvinfo : EIATTR_COOP_GROUP_INSTR_OFFSETS
	.align		4
.L_1767:
        /*029c*/ 	.byte	0x04, 0x28
        /*029e*/ 	.short	(.L_1769 - .L_1768)


	//   ....[0]....
.L_1768:
        /*02a0*/ 	.word	0x00000060


	//   ....[1]....
        /*02a4*/ 	.word	0x00000360


	//   ....[2]....
        /*02a8*/ 	.word	0x00000370


	//   ....[3]....
        /*02ac*/ 	.word	0x000003c0


	//   ....[4]....
        /*02b0*/ 	.word	0x000003d0


	//   ....[5]....
        /*02b4*/ 	.word	0x00000420


	//   ....[6]....
        /*02b8*/ 	.word	0x00000430


	//   ....[7]....
        /*02bc*/ 	.word	0x00000480


	//   ....[8]....
        /*02c0*/ 	.word	0x00000490


	//   ....[9]....
        /*02c4*/ 	.word	0x000004e0


	//   ....[10]....
        /*02c8*/ 	.word	0x000004f0


	//   ....[11]....
        /*02cc*/ 	.word	0x00000570


	//   ....[12]....
        /*02d0*/ 	.word	0x000005b0


	//   ....[13]....
        /*02d4*/ 	.word	0x000005c0


	//   ....[14]....
        /*02d8*/ 	.word	0x00000620


	//   ....[15]....
        /*02dc*/ 	.word	0x00000630


	//   ....[16]....
        /*02e0*/ 	.word	0x00000690


	//   ....[17]....
        /*02e4*/ 	.word	0x000006b0


	//   ....[18]....
        /*02e8*/ 	.word	0x00000720


	//   ....[19]....
        /*02ec*/ 	.word	0x00000730


	//   ....[20]....
        /*02f0*/ 	.word	0x00000980


	//   ....[21]....
        /*02f4*/ 	.word	0x00000990


	//   ....[22]....
        /*02f8*/ 	.word	0x000009e0


	//   ....[23]....
        /*02fc*/ 	.word	0x000009f0


	//   ....[24]....
        /*0300*/ 	.word	0x00000a40


	//   ....[25]....
        /*0304*/ 	.word	0x00000a50


	//   ....[26]....
        /*0308*/ 	.word	0x00000aa0


	//   ....[27]....
        /*030c*/ 	.word	0x00000ab0


	//   ....[28]....
        /*0310*/ 	.word	0x00000b00


	//   ....[29]....
        /*0314*/ 	.word	0x00000b10


	//   ....[30]....
        /*0318*/ 	.word	0x00000ba0


	//   ....[31]....
        /*031c*/ 	.word	0x00000be0


	//   ....[32]....
        /*0320*/ 	.word	0x00000bf0


	//   ....[33]....
        /*0324*/ 	.word	0x00000c40


	//   ....[34]....
        /*0328*/ 	.word	0x00000c50


	//   ....[35]....
        /*032c*/ 	.word	0x00000ca0


	//   ....[36]....
        /*0330*/ 	.word	0x00000cb0


	//   ....[37]....
        /*0334*/ 	.word	0x00000d00


	//   ....[38]....
        /*0338*/ 	.word	0x00000d10


	//   ....[39]....
        /*033c*/ 	.word	0x00000d90


	//   ....[40]....
        /*0340*/ 	.word	0x00000dd0


	//   ....[41]....
        /*0344*/ 	.word	0x00000de0


	//   ....[42]....
        /*0348*/ 	.word	0x00000e30


	//   ....[43]....
        /*034c*/ 	.word	0x00000e40


	//   ....[44]....
        /*0350*/ 	.word	0x00000e90


	//   ....[45]....
        /*0354*/ 	.word	0x00000ea0


	//   ....[46]....
        /*0358*/ 	.word	0x00000ef0


	//   ....[47]....
        /*035c*/ 	.word	0x00000f00


	//   ....[48]....
        /*0360*/ 	.word	0x00000fb0


	//   ....[49]....
        /*0364*/ 	.word	0x00001000


	//   ....[50]....
        /*0368*/ 	.word	0x00001010


	//   ....[51]....
        /*036c*/ 	.word	0x00001070


	//   ....[52]....
        /*0370*/ 	.word	0x00001080


	//   ....[53]....
        /*0374*/ 	.word	0x00001110


	//   ....[54]....
        /*0378*/ 	.word	0x00001140


	//   ....[55]....
        /*037c*/ 	.word	0x000011e0


	//   ....[56]....
        /*0380*/ 	.word	0x00001240


	//   ....[57]....
        /*0384*/ 	.word	0x00001960


	//   ....[58]....
        /*0388*/ 	.word	0x00001980


	//   ....[59]....
        /*038c*/ 	.word	0x000019d0


	//   ....[60]....
        /*0390*/ 	.word	0x000019e0


	//   ....[61]....
        /*0394*/ 	.word	0x00001a30


	//   ....[62]....
        /*0398*/ 	.word	0x00001a40


	//   ....[63]....
        /*039c*/ 	.word	0x00001a90


	//   ....[64]....
        /*03a0*/ 	.word	0x00001aa0


	//   ....[65]....
        /*03a4*/ 	.word	0x00001af0


	//   ....[66]....
        /*03a8*/ 	.word	0x00001b00


	//   ....[67]....
        /*03ac*/ 	.word	0x00001bc0


	//   ....[68]....
        /*03b0*/ 	.word	0x00001bf0


	//   ....[69]....
        /*03b4*/ 	.word	0x00001c40


	//   ....[70]....
        /*03b8*/ 	.word	0x00001c50


	//   ....[71]....
        /*03bc*/ 	.word	0x00001ca0


	//   ....[72]....
        /*03c0*/ 	.word	0x00001cb0


	//   ....[73]....
        /*03c4*/ 	.word	0x00001d00


	//   ....[74]....
        /*03c8*/ 	.word	0x00001d10


	//   ....[75]....
        /*03cc*/ 	.word	0x00001d60


	//   ....[76]....
        /*03d0*/ 	.word	0x00001d70


	//   ....[77]....
        /*03d4*/ 	.word	0x00001e20


	//   ....[78]....
        /*03d8*/ 	.word	0x00001e30


	//   ....[79]....
        /*03dc*/ 	.word	0x00001e80


	//   ....[80]....
        /*03e0*/ 	.word	0x00001e90


	//   ....[81]....
        /*03e4*/ 	.word	0x00001ee0


	//   ....[82]....
        /*03e8*/ 	.word	0x00001ef0


	//   ....[83]....
        /*03ec*/ 	.word	0x00001f40


	//   ....[84]....
        /*03f0*/ 	.word	0x00001f50


	//   ....[85]....
        /*03f4*/ 	.word	0x00001fb0


	//   ....[86]....
        /*03f8*/ 	.word	0x00001fd0


	//   ....[87]....
        /*03fc*/ 	.word	0x000020c0


	//   ....[88]....
        /*0400*/ 	.word	0x00002100


	//   ....[89]....
        /*0404*/ 	.word	0x000021b0


	//   ....[90]....
        /*0408*/ 	.word	0x000021c0


	//   ....[91]....
        /*040c*/ 	.word	0x00002210


	//   ....[92]....
        /*0410*/ 	.word	0x00002220


	//   ....[93]....
        /*0414*/ 	.word	0x00002270


	//   ....[94]....
        /*0418*/ 	.word	0x00002280


	//   ....[95]....
        /*041c*/ 	.word	0x000022e0


	//   ....[96]....
        /*0420*/ 	.word	0x000022f0


	//   ....[97]....
        /*0424*/ 	.word	0x00002460


	//   ....[98]....
        /*0428*/ 	.word	0x00002490


	//   ....[99]....
        /*042c*/ 	.word	0x00002510


	//   ....[100]....
        /*0430*/ 	.word	0x00002520


	//   ....[101]....
        /*0434*/ 	.word	0x00002570


	//   ....[102]....
        /*0438*/ 	.word	0x00002580


	//   ....[103]....
        /*043c*/ 	.word	0x000025d0


	//   ....[104]....
        /*0440*/ 	.word	0x000025e0


	//   ....[105]....
        /*0444*/ 	.word	0x00002630


	//   ....[106]....
        /*0448*/ 	.word	0x00002640


	//   ....[107]....
        /*044c*/ 	.word	0x00002910


	//   ....[108]....
        /*0450*/ 	.word	0x00002960


	//   ....[109]....
        /*0454*/ 	.word	0x00002990


	//   ....[110]....
        /*0458*/ 	.word	0x000029b0


	//   ....[111]....
        /*045c*/ 	.word	0x000029d0


	//----- nvinfo : EIATTR_VRC_CTA_INIT_COUNT
	.align		4
.L_1769:
        /*0460*/ 	.byte	0x02, 0x4a
	.zero		1
	.zero		1


	//----- nvinfo : EIATTR_EXIT_INSTR_OFFSETS
	.align		4
        /*0464*/ 	.byte	0x04, 0x1c
        /*0466*/ 	.short	(.L_1771 - .L_1770)


	//   ....[0]....
.L_1770:
        /*0468*/ 	.word	0x000000a0


	//   ....[1]....
        /*046c*/ 	.word	0x00002f90


	//----- nvinfo : EIATTR_CRS_STACK_SIZE
	.align		4
.L_1771:
        /*0470*/ 	.byte	0x04, 0x1e
        /*0472*/ 	.short	(.L_1773 - .L_1772)
.L_1772:
        /*0474*/ 	.word	0x00000000


	//----- nvinfo : EIATTR_CBANK_PARAM_SIZE
	.align		4
.L_1773:
        /*0478*/ 	.byte	0x03, 0x19
        /*047a*/ 	.short	0x0060


	//----- nvinfo : EIATTR_PARAM_CBANK
	.align		4
        /*047c*/ 	.byte	0x04, 0x0a
        /*047e*/ 	.short	(.L_1775 - .L_1774)
	.align		4
.L_1774:
        /*0480*/ 	.word	index@(.nv.constant0._ZN4vllm3moe44grouped_topk_fused_small_expert_count_kernelI6__half13__nv_bfloat16iLNS0_11ScoringFuncE0ELi256ELb1ELi8EEEvPT_PfPT1_PKT0_llllllbd)
        /*0484*/ 	.short	0x0380
        /*0486*/ 	.short	0x0060


	//----- nvinfo : EIATTR_SW_WAR
	.align		4
.L_1775:
        /*0488*/ 	.byte	0x04, 0x36
        /*048a*/ 	.short	(.L_1777 - .L_1776)
.L_1776:
        /*048c*/ 	.word	0x00000008
.L_1777:


//--------------------- .nv.info._ZN4vllm3moe25grouped_topk_fused_kernelI6__halfS2_iLNS0_11ScoringFuncE0EEEvPT_PfPT1_PKT0_lllllbd --------------------------
	.section	.nv.info._ZN4vllm3moe25grouped_topk_fused_kernelI6__halfS2_iLNS0_11ScoringFuncE0EEEvPT_PfPT1_PKT0_lllllbd,"",@"SHT_CUDA_INFO"
	.sectionflags	@""
	.align	4


	//----- nvinfo : EIATTR_CUDA_API_VERSION
	.align		4
        /*0000*/ 	.byte	0x04, 0x37
        /*0002*/ 	.short	(.L_1779 - .L_1778)
.L_1778:
        /*0004*/ 	.word	0x00000082


	//----- nvinfo : EIATTR_KPARAM_INFO
	.align		4
.L_1779:
        /*0008*/ 	.byte	0x04, 0x17
        /*000a*/ 	.short	(.L_1781 - .L_1780)
.L_1780:
        /*000c*/ 	.word	0x00000000
        /*0010*/ 	.short	0x000a
        /*0012*/ 	.short	0x0050
        /*0014*/ 	.byte	0x00, 0xf0, 0x21, 0x00


	//----- nvinfo : EIATTR_KPARAM_INFO
	.align		4
.L_1781:
        /*0018*/ 	.byte	0x04, 0x17
        /*001a*/ 	.short	(.L_1783 - .L_1782)
.L_1782:
        /*001c*/ 	.word	0x00000000
        /*0020*/ 	.short	0x0009
        /*0022*/ 	.short	0x0048
        /*0024*/ 	.byte	0x00, 0xf0, 0x05, 0x00


	//----- nvinfo : EIATTR_KPARAM_INFO
	.align		4
.L_1783:
        /*0028*/ 	.byte	0x04, 0x17
        /*002a*/ 	.short	(.L_1785 - .L_1784)
.L_1784:
        /*002c*/ 	.word	0x00000000
        /*0030*/ 	.short	0x0008
        /*0032*/ 	.short	0x0040
        /*0034*/ 	.byte	0x00, 0xf0, 0x21, 0x00


	//----- nvinfo : EIATTR_KPARAM_INFO
	.align		4
.L_1785:
        /*0038*/ 	.byte	0x04, 0x17
        /*003a*/ 	.short	(.L_1787 - .L_1786)
.L_1786:
        /*003c*/ 	.word	0x00000000
        /*0040*/ 	.short	0x0007
        /*0042*/ 	.short	0x0038
        /*0044*/ 	.byte	0x00, 0xf0, 0x21, 0x00


	//----- nvinfo : EIATTR_KPARAM_INFO
	.align		4
.L_1787:
        /*0048*/ 	.byte	0x04, 0x17
        /*004a*/ 	.short	(.L_1789 - .L_1788)
.L_1788:
        /*004c*/ 	.word	0x00000000
        /*0050*/ 	.short	0x0006
        /*0052*/ 	.short	0x0030
        /*0054*/ 	.byte	0x00, 0xf0, 0x21, 0x00


	//----- nvinfo : EIATTR_KPARAM_INFO
	.align		4
.L_1789:
        /*0058*/ 	.byte	0x04, 0x17
        /*005a*/ 	.short	(.L_1791 - .L_1790)
.L_1790:
        /*005c*/ 	.word	0x00000000
        /*0060*/ 	.short	0x0005
        /*0062*/ 	.short	0x0028
        /*0064*/ 	.byte	0x00, 0xf0, 0x21, 0x00


	//----- nvinfo : EIATTR_KPARAM_INFO
	.align		4
.L_1791:
        /*0068*/ 	.byte	0x04, 0x17
        /*006a*/ 	.short	(.L_1793 - .L_1792)
.L_1792:
        /*006c*/ 	.word	0x00000000
        /*0070*/ 	.short	0x0004
        /*0072*/ 	.short	0x0020
        /*0074*/ 	.byte	0x00, 0xf0, 0x21, 0x00


	//----- nvinfo : EIATTR_KPARAM_INFO
	.align		4
.L_1793:
        /*0078*/ 	.byte	0x04, 0x17
        /*007a*/ 	.short	(.L_1795 - .L_1794)
.L_1794:
        /*007c*/ 	.word	0x00000000
        /*0080*/ 	.short	0x0003
        /*0082*/ 	.short	0x0018
        /*0084*/ 	.byte	0x00, 0xf5, 0x21, 0x00


	//----- nvinfo : EIATTR_KPARAM_INFO
	.align		4
.L_1795:
        /*0088*/ 	.byte	0x04, 0x17
        /*008a*/ 	.short	(.L_1797 - .L_1796)
.L_1796:
        /*008c*/ 	.word	0x00000000
        /*0090*/ 	.short	0x0002
        /*0092*/ 	.short	0x0010
        /*0094*/ 	.byte	0x00, 0xf5, 0x21, 0x00


	//----- nvinfo : EIATTR_KPARAM_INFO
	.align		4
.L_1797:
        /*0098*/ 	.byte	0x04, 0x17
        /*009a*/ 	.short	(.L_1799 - .L_1798)
.L_1798:
        /*009c*/ 	.word	0x00000000
        /*00a0*/ 	.short	0x0001
        /*00a2*/ 	.short	0x0008
        /*00a4*/ 	.byte	0x00, 0xf5, 0x21, 0x00


	//----- nvinfo : EIATTR_KPARAM_INFO
	.align		4
.L_1799:
        /*00a8*/ 	.byte	0x04, 0x17
        /*00aa*/ 	.short	(.L_1801 - .L_1800)
.L_1800:
        /*00ac*/ 	.word	0x00000000
        /*00b0*/ 	.short	0x0000
        /*00b2*/ 	.short	0x0000
        /*00b4*/ 	.byte	0x00, 0xf5, 0x21, 0x00


	//----- nvinfo : EIATTR_SPARSE_MMA_MASK
	.align		4
.L_1801:
        /*00b8*/ 	.byte	0x03, 0x50
        /*00ba*/ 	.short	0x0000


	//----- nvinfo : EIATTR_MAXREG_COUNT
	.align		4
        /*00bc*/ 	.byte	0x03, 0x1b
        /*00be*/ 	.short	0x00ff


	//----- nvinfo : EIATTR_NUM_BARRIERS
	.align		4
        /*00c0*/ 	.byte	0x02, 0x4c
        /*00c2*/ 	.byte	0x01
	.zero		1


	//----- nvinfo : EIATTR_MERCURY_ISA_VERSION
	.align		4
        /*00c4*/ 	.byte	0x03, 0x5f
        /*00c6*/ 	.short	0x0101


	//----- nvinfo : EIATTR_COOP_GROUP_MASK_REGIDS
	.align		4
        /*00c8*/ 	.byte	0x04, 0x29
        /*00ca*/ 	.short	(.L_1803 - .L_1802)


	//   ....[0]....
.L_1802:
        /*00cc*/ 	.word	0xffffffff


	//   ....[1]....
        /*00d0*/ 	.word	0xffffffff


	//   ....[2]....
        /*00d4*/ 	.word	0xffffffff


	//   ....[3]....
        /*00d8*/ 	.word	0xffffffff


	//   ....[4]....
        /*00dc*/ 	.word	0xffffffff


	//   ....[5]....
        /*00e0*/ 	.word	0xffffffff


	//   ....[6]....
        /*00e4*/ 	.word	0xffffffff


	//   ....[7]....
        /*00e8*/ 	.word	0xffffffff


	//   ....[8]....
        /*00ec*/ 	.word	0xffffffff


	//   ....[9]....
        /*00f0*/ 	.word	0xffffffff


	//   ....[10]....
        /*00f4*/ 	.word	0xffffffff


	//   ....[11]....
        /*00f8*/ 	.word	0xffffffff


	//   ....[12]....
        /*00fc*/ 	.word	0xffffffff


	//   ....[13]....
        /*0100*/ 	.word	0xffffffff


	//   ....[14]....
        /*0104*/ 	.word	0xffffffff


	//   ....[15]....
        /*0108*/ 	.word	0xffffffff


	//   ....[16]....
        /*010c*/ 	.word	0xffffffff


	//   ....[17]....
        /*0110*/ 	.word	0xffffffff


	//   ....[18]....
        /*0114*/ 	.word	0xffffffff


	//   ....[19]....
        /*0118*/ 	.word	0xffffffff


	//   ....[20]....
        /*011c*/ 	.word	0xffffffff


	//   ....[21]....
        /*0120*/ 	.word	0xffffffff


	//   ....[22]....
        /*0124*/ 	.word	0xffffffff


	//   ....[23]....
        /*0128*/ 	.word	0xffffffff


	//   ....[24]....
        /*012c*/ 	.word	0xffffffff


	//   ....[25]....
        /*0130*/ 	.word	0xffffffff


	//   ....[26]....
        /*0134*/ 	.word	0xffffffff


	//   ....[27]....
        /*0138*/ 	.word	0xffffffff


	//   ....[28]....
        /*013c*/ 	.word	0xffffffff


	//   ....[29]....
        /*0140*/ 	.word	0xffffffff


	//   ....[30]....
        /*0144*/ 	.word	0xffffffff


	//   ....[31]....
        /*0148*/ 	.word	0xffffffff


	//   ....[32]....
        /*014c*/ 	.word	0xffffffff


	//   ....[33]....
        /*0150*/ 	.word	0xffffffff


	//   ....[34]....
        /*0154*/ 	.word	0xffffffff


	//   ....[35]....
        /*0158*/ 	.word	0xffffffff


	//   ....[36]....
        /*015c*/ 	.word	0xffffffff


	//   ....[37]....
        /*0160*/ 	.word	0xffffffff


	//   ....[38]....
        /*0164*/ 	.word	0xffffffff


	//   ....[39]....
        /*0168*/ 	.word	0xffffffff


	//   ....[40]....
        /*016c*/ 	.word	0xffffffff


	//   ....[41]....
        /*0170*/ 	.word	0xffffffff


	//   ....[42]....
        /*0174*/ 	.word	0xffffffff


	//   ....[43]....
        /*0178*/ 	.word	0xffffffff


	//   ....[44]....
        /*017c*/ 	.word	0xffffffff


	//   ....[45]....
        /*0180*/ 	.word	0xffffffff


	//   ....[46]....
        /*0184*/ 	.word	0xffffffff


	//   ....[47]....
        /*0188*/ 	.word	0xffffffff


	//   ....[48]....
        /*018c*/ 	.word	0xffffffff


	//   ....[49]....
        /*0190*/ 	.word	0xffffffff


	//   ....[50]....
        /*0194*/ 	.word	0xffffffff


	//   ....[51]....
        /*0198*/ 	.word	0xffffffff


	//   ....[52]....
        /*019c*/ 	.word	0xffffffff


	//   ....[53]....
        /*01a0*/ 	.word	0xffffffff


	//   ....[54]....
        /*01a4*/ 	.word	0xffffffff


	//   ....[55]....
        /*01a8*/ 	.word	0xffffffff


	//   ....[56]....
        /*01ac*/ 	.word	0xffffffff


	//   ....[57]....
        /*01b0*/ 	.word	0xffffffff


	//   ....[58]....
        /*01b4*/ 	.word	0xffffffff


	//   ....[59]....
        /*01b8*/ 	.word	0xffffffff


	//   ....[60]....
        /*01bc*/ 	.word	0xffffffff


	//   ....[61]....
        /*01c0*/ 	.word	0xffffffff


	//   ....[62]....
        /*01c4*/ 	.word	0xffffffff


	//   ....[63]....
        /*01c8*/ 	.word	0xffffffff


	//   ....[64]....
        /*01cc*/ 	.word	0xffffffff


	//   ....[65]....
        /*01d0*/ 	.word	0xffffffff


	//   ....[66]....
        /*01d4*/ 	.word	0xffffffff


	//   ....[67]....
        /*01d8*/ 	.word	0xffffffff


	//   ....[68]....
        /*01dc*/ 	.word	0xffffffff


	//   ....[69]....
        /*01e0*/ 	.word	0xffffffff


	//   ....[70]....
        /*01e4*/ 	.word	0xffffffff


	//   ....[71]....
        /*01e8*/ 	.word	0xffffffff


	//   ....[72]....
        /*01ec*/ 	.word	0xffffffff


	//   ....[73]....
        /*01f0*/ 	.word	0xffffffff


	//   ....[74]....
        /*01f4*/ 	.word	0xffffffff


	//   ....[75]....
        /*01f8*/ 	.word	0xffffffff


	//   ....[76]....
        /*01fc*/ 	.word	0xffffffff


	//   ....[77]....
        /*0200*/ 	.word	0xffffffff


	//   ....[78]....
        /*0204*/ 	.word	0xffffffff


	//   ....[79]....
        /*0208*/ 	.word	0xffffffff


	//   ....[80]....
        /*020c*/ 	.word	0xffffffff


	//   ....[81]....
        /*0210*/ 	.word	0xffffffff


	//   ....[82]....
        /*0214*/ 	.word	0xffffffff


	//   ....[83]....
        /*0218*/ 	.word	0xffffffff


	//   ....[84]....
        /*021c*/ 	.word	0xffffffff


	//   ....[85]....
        /*0220*/ 	.word	0xffffffff


	//   ....[86]....
        /*0224*/ 	.word	0xffffffff


	//   ....[87]....
        /*0228*/ 	.word	0xffffffff


	//   ....[88]....
        /*022c*/ 	.word	0xffffffff


	//   ....[89]....
        /*0230*/ 	.word	0xffffffff


	//   ....[90]....
        /*0234*/ 	.word	0xffffffff


	//   ....[91]....
        /*0238*/ 	.word	0xffffffff


	//   ....[92]....
        /*023c*/ 	.word	0xffffffff


	//   ....[93]....
        /*0240*/ 	.word	0xffffffff


	//   ....[94]....
        /*0244*/ 	.word	0xffffffff


	//   ....[95]....
        /*0248*/ 	.word	0xffffffff


	//   ....[96]....
        /*024c*/ 	.word	0xffffffff


	//   ....[97]....
        /*0250*/ 	.word	0xffffffff


	//   ....[98]....
        /*0254*/ 	.word	0xffffffff


	//   ....[99]....
        /*0258*/ 	.word	0xffffffff


	//   ....[100]....
        /*025c*/ 	.word	0xffffffff


	//   ....[101]....
        /*0260*/ 	.word	0xffffffff


	//   ....[102]....
        /*0264*/ 	.word	0xffffffff


	//   ....[103]....
        /*0268*/ 	.word	0xffffffff


	//   ....[104]....
        /*026c*/ 	.word	0xffffffff


	//   ....[105]....
        /*0270*/ 	.word	0xffffffff


	//   ....[106]....
        /*0274*/ 	.word	0xffffffff


	//   ....[107]....
        /*0278*/ 	.word	0xffffffff


	//   ....[108]....
        /*027c*/ 	.word	0xffffffff


	//   ....[109]....
        /*0280*/ 	.word	0xffffffff


	//   ....[110]....
        /*0284*/ 	.word	0xffffffff


	//   ....[111]....
        /*0288*/ 	.word	0xffffffff


	//   ....[112]....
        /*028c*/ 	.word	0xffffffff


	//   ....[113]....
        /*0290*/ 	.word	0xffffffff


	//   ....[114]....
        /*0294*/ 	.word	0xffffffff


	//   ....[115]....
        /*0298*/ 	.word	0xffffffff


	//   ....[116]....
        /*029c*/ 	.word	0xffffffff


	//   ....[117]....
        /*02a0*/ 	.word	0xffffffff


	//   ....[118]....
        /*02a4*/ 	.word	0xffffffff


	//   ....[119]....
        /*02a8*/ 	.word	0xffffffff


	//   ....[120]....
        /*02ac*/ 	.word	0xffffffff


	//   ....[121]....
        /*02b0*/ 	.word	0xffffffff


	//   ....[122]....
        /*02b4*/ 	.word	0xffffffff


	//   ....[123]....
        /*02b8*/ 	.word	0xffffffff


	//   ....[124]....
        /*02bc*/ 	.word	0xffffffff


	//   ....[125]....
        /*02c0*/ 	.word	0xffffffff


	//   ....[126]....
        /*02c4*/ 	.word	0xffffffff


	//   ....[127]....
        /*02c8*/ 	.word	0xffffffff


	//   ....[128]....
        /*02cc*/ 	.word	0xffffffff


	//   ....[129]....
        /*02d0*/ 	.word	0xffffffff


	//   ....[130]....
        /*02d4*/ 	.word	0xffffffff


	//   ....[131]....
        /*02d8*/ 	.word	0xffffffff


	//   ....[132]....
        /*02dc*/ 	.word	0xffffffff


	//   ....[133]....
        /*02e0*/ 	.word	0xffffffff


	//   ....[134]....
        /*02e4*/ 	.word	0xffffffff


	//   ....[135]....
        /*02e8*/ 	.word	0xffffffff


	//   ....[136]....
        /*02ec*/ 	.word	0xffffffff


	//   ....[137]....
        /*02f0*/ 	.word	0xffffffff


	//   ....[138]....
        /*02f4*/ 	.word	0xffffffff


	//   ....[139]....
        /*02f8*/ 	.word	0xffffffff


	//   ....[140]....
        /*02fc*/ 	.word	0xffffffff


	//   ....[141]....
        /*0300*/ 	.word	0xffffffff


	//   ....[142]....
        /*0304*/ 	.word	0xffffffff


	//   ....[143]....
        /*0308*/ 	.word	0xffffffff


	//   ....[144]....
        /*030c*/ 	.word	0xffffffff


	//   ....[145]....
        /*0310*/ 	.word	0xffffffff


	//   ....[146]....
        /*0314*/ 	.word	0xffffffff


	//   ....[147]....
        /*0318*/ 	.word	0xffffffff


	//   ....[148]....
        /*031c*/ 	.word	0xffffffff


	//   ....[149]....
        /*0320*/ 	.word	0xffffffff


	//   ....[150]....
        /*0324*/ 	.word	0xffffffff


	//   ....[151]....
        /*0328*/ 	.word	0xffffffff


	//   ....[152]....
        /*032c*/ 	.word	0xffffffff


	//   ....[153]....
        /*0330*/ 	.word	0xffffffff


	//   ....[154]....
        /*0334*/ 	.word	0xffffffff


	//   ....[155]....
        /*0338*/ 	.word	0xffffffff


	//   ....[156]....
        /*033c*/ 	.word	0xffffffff


	//   ....[157]....
        /*0340*/ 	.word	0xffffffff


	//   ....[158]....
        /*0344*/ 	.word	0xffffffff


	//   ....[159]....
        /*0348*/ 	.word	0xffffffff


	//   ....[160]....
        /*034c*/ 	.word	0xffffffff


	//   ....[161]....
        /*0350*/ 	.word	0xffffffff


	//   ....[162]....
        /*0354*/ 	.word	0xffffffff


	//   ....[163]....
        /*0358*/ 	.word	0xffffffff


	//   ....[164]....
        /*035c*/ 	.word	0xffffffff


	//   ....[165]....
        /*0360*/ 	.word	0xffffffff


	//   ....[166]....
        /*0364*/ 	.word	0xffffffff


	//   ....[167]....
        /*0368*/ 	.word	0xffffffff


	//   ....[168]....
        /*036c*/ 	.word	0xffffffff


	//   ....[169]....
        /*0370*/ 	.word	0xffffffff


	//   ....[170]....
        /*0374*/ 	.word	0xffffffff


	//   ....[171]....
        /*0378*/ 	.word	0xffffffff


	//   ....[172]....
        /*037c*/ 	.word	0xffffffff


	//   ....[173]....
        /*0380*/ 	.word	0xffffffff


	//   ....[174]....
        /*0384*/ 	.word	0xffffffff


	//   ....[175]....
        /*0388*/ 	.word	0xffffffff


	//   ....[176]....
        /*038c*/ 	.word	0xffffffff


	//   ....[177]....
        /*0390*/ 	.word	0xffffffff


	//   ....[178]....
        /*0394*/ 	.word	0xffffffff


	//   ....[179]....
        /*0398*/ 	.word	0xffffffff


	//   ....[180]....
        /*039c*/ 	.word	0xffffffff


	//   ....[181]....
        /*03a0*/ 	.word	0xffffffff


	//   ....[182]....
        /*03a4*/ 	.word	0xffffffff


	//   ....[183]....
        /*03a8*/ 	.word	0xffffffff


	//   ....[184]....
        /*03ac*/ 	.word	0xffffffff


	//   ....[185]....
        /*03b0*/ 	.word	0xffffffff


	//   ....[186]....
        /*03b4*/ 	.word	0x05000002


	//   ....[187]....
        /*03b8*/ 	.word	0x05000002


	//   ....[188]....
        /*03bc*/ 	.word	0x05000002


	//   ....[189]....
        /*03c0*/ 	.word	0x05000002


	//   ....[190]....
        /*03c4*/ 	.word	0x05000002


	//   ....[191]....
        /*03c8*/ 	.word	0x05000002


	//   ....[192]....
        /*03cc*/ 	.word	0x05000002


	//   ....[193]....
        /*03d0*/ 	.word	0x05000002


	//   ....[194]....
        /*03d4*/ 	.word	0x05000002


	//   ....[195]....
        /*03d8*/ 	.word	0x05000002


	//   ....[196]....
        /*03dc*/ 	.word	0x05000002


	//   ....[197]....
        /*03e0*/ 	.word	0x05000002


	//   ....[198]....
        /*03e4*/ 	.word	0x05000002


	//   ....[199]....
        /*03e8*/ 	.word	0x05000002


	//   ....[200]....
        /*03ec*/ 	.word	0x05000002


	//   ....[201]....
        /*03f0*/ 	.word	0x05000002


	//   ....[202]....
        /*03f4*/ 	.word	0x05000002


	//   ....[203]....
        /*03f8*/ 	.word	0x05000002


	//   ....[204]....
        /*03fc*/ 	.word	0x05000002


	//   ....[205]....
        /*0400*/ 	.word	0x05000002


	//   ....[206]....
        /*0404*/ 	.word	0x05000002


	//   ....[207]....
        /*0408*/ 	.word	0x05000002


	//   ....[208]....
        /*040c*/ 	.word	0x05000002


	//   ....[209]....
        /*0410*/ 	.word	0x05000002


	//   ....[210]....
        /*0414*/ 	.word	0x05000002


	//   ....[211]....
        /*0418*/ 	.word	0x05000002


	//   ....[212]....
        /*041c*/ 	.word	0x05000002


	//   ....[213]....
        /*0420*/ 	.word	0x05000002


	//   ....[214]....
        /*0424*/ 	.word	0x05000002


	//   ....[215]....
        /*0428*/ 	.word	0x05000002


	//   ....[216]....
        /*042c*/ 	.word	0x05000002


	//   ....[217]....
        /*0430*/ 	.word	0x05000002


	//   ....[218]....
        /*0434*/ 	.word	0x05000002


	//   ....[219]....
        /*0438*/ 	.word	0x05000002


	//   ....[220]....
        /*043c*/ 	.word	0x05000002


	//   ....[221]....
        /*0440*/ 	.word	0x05000002


	//   ....[222]....
        /*0444*/ 	.word	0x05000002


	//   ....[223]....
        /*0448*/ 	.word	0x05000002


	//   ....[224]....
        /*044c*/ 	.word	0x05000002


	//   ....[225]....
        /*0450*/ 	.word	0x05000002


	//   ....[226]....
        /*0454*/ 	.word	0x05000002


	//   ....[227]....
        /*0458*/ 	.word	0x05000002


	//   ....[228]....
        /*045c*/ 	.word	0x05000002


	//   ....[229]....
        /*0460*/ 	.word	0x05000002


	//   ....[230]....
        /*0464*/ 	.word	0x05000002


	//   ....[231]....
        /*0468*/ 	.word	0x05000002


	//   ....[232]....
        /*046c*/ 	.word	0x05000002


	//   ....[233]....
        /*0470*/ 	.word	0x05000002


	//----- nvinfo : EIATTR_COOP_GROUP_INSTR_OFFSETS
	.align		4
.L_1803:
        /*0474*/ 	.byte	0x04, 0x28
        /*0476*/ 	.short	(.L_1805 - .L_1804)


	//   ....[0]....
.L_1804:
        /*0478*/ 	.word	0x00001e20


	//   ....[1]....
        /*047c*/ 	.word	0x00001e60


	//   ....[2]....
        /*0480*/ 	.word	0x00001ea0


	//   ....[3]....
        /*0484*/ 	.word	0x00001ee0


	//   ....[4]....
        /*0488*/ 	.word	0x00001f20


	//   ....[5]....
        /*048c*/ 	.word	0x00001f70


	//   ....[6]....
        /*0490*/ 	.word	0x00001ff0


	//   ....[7]....
        /*0494*/ 	.word	0x00002030


	//   ....[8]....
        /*0498*/ 	.word	0x00002070


	//   ....[9]....
        /*049c*/ 	.word	0x000020b0


	//   ....[10]....
        /*04a0*/ 	.word	0x000020f0


	//   ....[11]....
        /*04a4*/ 	.word	0x000023a0


	//   ....[12]....
        /*04a8*/ 	.word	0x000024a0


	//   ....[13]....
        /*04ac*/ 	.word	0x00002550


	//   ....[14]....
        /*04b0*/ 	.word	0x00002560


	//   ....[15]....
        /*04b4*/ 	.word	0x00002680


	//   ....[16]....
        /*04b8*/ 	.word	0x000026a0


	//   ....[17]....
        /*04bc*/ 	.word	0x000027b0


	//   ....[18]....
        /*04c0*/ 	.word	0x000027c0


	//   ....[19]....
        /*04c4*/ 	.word	0x000028e0


	//   ....[20]....
        /*04c8*/ 	.word	0x00002900


	//   ....[21]....
        /*04cc*/ 	.word	0x00002a10


	//   ....[22]....
        /*04d0*/ 	.word	0x00002a20


	//   ....[23]....
        /*04d4*/ 	.word	0x00002b30


	//   ....[24]....
        /*04d8*/ 	.word	0x00002b40


	//   ....[25]....
        /*04dc*/ 	.word	0x00002c60


	//   ....[26]....
        /*04e0*/ 	.word	0x00002c80


	//   ....[27]....
        /*04e4*/ 	.word	0x00002d90


	//   ....[28]....
        /*04e8*/ 	.word	0x00002da0


	//   ....[29]....
        /*04ec*/ 	.word	0x00002eb0


	//   ....[30]....
        /*04f0*/ 	.word	0x00002ec0


	//   ....[31]....
        /*04f4*/ 	.word	0x00002fd0


	//   ....[32]....
        /*04f8*/ 	.word	0x00002fe0


	//   ....[33]....
        /*04fc*/ 	.word	0x000030e0


	//   ....[34]....
        /*0500*/ 	.word	0x000030f0


	//   ....[35]....
        /*0504*/ 	.word	0x00003210


	//   ....[36]....
        /*0508*/ 	.word	0x00003220


	//   ....[37]....
        /*050c*/ 	.word	0x00003330


	//   ....[38]....
        /*0510*/ 	.word	0x00003340


	//   ....[39]....
        /*0514*/ 	.word	0x00003450


	//   ....[40]....
        /*0518*/ 	.word	0x00003460


	//   ....[41]....
        /*051c*/ 	.word	0x00003550


	//   ....[42]....
        /*0520*/ 	.word	0x00003560


	//   ....[43]....
        /*0524*/ 	.word	0x000036d0


	//   ....[44]....
        /*0528*/ 	.word	0x000036e0


	//   ....[45]....
        /*052c*/ 	.word	0x000037d0


	//   ....[46]....
        /*0530*/ 	.word	0x000037e0


	//   ....[47]....
        /*0534*/ 	.word	0x000038d0


	//   ....[48]....
        /*0538*/ 	.word	0x000038e0


	//   ....[49]....
        /*053c*/ 	.word	0x000039d0


	//   ....[50]....
        /*0540*/ 	.word	0x000039e0


	//   ....[51]....
        /*0544*/ 	.word	0x00003ad0


	//   ....[52]....
        /*0548*/ 	.word	0x00003ae0


	//   ....[53]....
        /*054c*/ 	.word	0x00003bb0


	//   ....[54]....
        /*0550*/ 	.word	0x00003ca0


	//   ....[55]....
        /*0554*/ 	.word	0x00003cc0


	//   ....[56]....
        /*0558*/ 	.word	0x00003de0


	//   ....[57]....
        /*055c*/ 	.word	0x00003e00


	//   ....[58]....
        /*0560*/ 	.word	0x00003f10


	//   ....[59]....
        /*0564*/ 	.word	0x00003f20


	//   ....[60]....
        /*0568*/ 	.word	0x00004040


	//   ....[61]....
        /*056c*/ 	.word	0x00004060


	//   ....[62]....
        /*0570*/ 	.word	0x00004170


	//   ....[63]....
        /*0574*/ 	.word	0x00004180


	//   ....[64]....
        /*0578*/ 	.word	0x00004290


	//   ....[65]....
        /*057c*/ 	.word	0x000042a0


	//   ....[66]....
        /*0580*/ 	.word	0x000043c0


	//   ....[67]....
        /*0584*/ 	.word	0x000043e0


	//   ....[68]....
        /*0588*/ 	.word	0x000044f0


	//   ....[69]....
        /*058c*/ 	.word	0x00004500


	//   ....[70]....
        /*0590*/ 	.word	0x00004610


	//   ....[71]....
        /*0594*/ 	.word	0x00004620


	//   ....[72]....
        /*0598*/ 	.word	0x00004730


	//   ....[73]....
        /*059c*/ 	.word	0x00004740


	//   ....[74]....
        /*05a0*/ 	.word	0x00004840


	//   ....[75]....
        /*05a4*/ 	.word	0x00004850


	//   ....[76]....
        /*05a8*/ 	.word	0x00004970


	//   ....[77]....
        /*05ac*/ 	.word	0x00004980


	//   ....[78]....
        /*05b0*/ 	.word	0x00004a90


	//   ....[79]....
        /*05b4*/ 	.word	0x00004aa0


	//   ....[80]....
        /*05b8*/ 	.word	0x00004bb0


	//   ....[81]....
        /*05bc*/ 	.word	0x00004bc0


	//   ....[82]....
        /*05c0*/ 	.word	0x00004cb0


	//   ....[83]....
        /*05c4*/ 	.word	0x00004cc0


	//   ....[84]....
        /*05c8*/ 	.word	0x00004e40


	//   ....[85]....
        /*05cc*/ 	.word	0x00004e50


	//   ....[86]....
        /*05d0*/ 	.word	0x00004f40


	//   ....[87]....
        /*05d4*/ 	.word	0x00004f50


	//   ....[88]....
        /*05d8*/ 	.word	0x00005040


	//   ....[89]....
        /*05dc*/ 	.word	0x00005050


	//   ....[90]....
        /*05e0*/ 	.word	0x00005140


	//   ....[91]....
        /*05e4*/ 	.word	0x00005150


	//   ....[92]....
        /*05e8*/ 	.word	0x00005240


	//   ....[93]....
        /*05ec*/ 	.word	0x00005250


	//   ....[94]....
        /*05f0*/ 	.word	0x00005340


	//   ....[95]....
        /*05f4*/ 	.word	0x00005cb0


	//   ....[96]....
        /*05f8*/ 	.word	0x00005f10


	//   ....[97]....
        /*05fc*/ 	.word	0x00006070


	//   ....[98]....
        /*0600*/ 	.word	0x000060d0


	//   ....[99]....
        /*0604*/ 	.word	0x000060e0


	//   ....[100]....
        /*0608*/ 	.word	0x000061c0


	//   ....[101]....
        /*060c*/ 	.word	0x000061d0


	//   ....[102]....
        /*0610*/ 	.word	0x000062b0


	//   ....[103]....
        /*0614*/ 	.word	0x000062c0


	//   ....[104]....
        /*0618*/ 	.word	0x000063a0


	//   ....[105]....
        /*061c*/ 	.word	0x000063b0


	//   ....[106]....
        /*0620*/ 	.word	0x00006490


	//   ....[107]....
        /*0624*/ 	.word	0x000064a0


	//   ....[108]....
        /*0628*/ 	.word	0x00006580


	//   ....[109]....
        /*062c*/ 	.word	0x00006590


	//   ....[110]....
        /*0630*/ 	.word	0x00006670


	//   ....[111]....
        /*0634*/ 	.word	0x00006680


	//   ....[112]....
        /*0638*/ 	.word	0x00006760


	//   ....[113]....
        /*063c*/ 	.word	0x00006770


	//   ....[114]....
        /*0640*/ 	.word	0x00006850


	//   ....[115]....
        /*0644*/ 	.word	0x00006860


	//   ....[116]....
        /*0648*/ 	.word	0x00006940


	//   ....[117]....
        /*064c*/ 	.word	0x00006950


	//   ....[118]....
        /*0650*/ 	.word	0x00006a40


	//   ....[119]....
        /*0654*/ 	.word	0x00006a50


	//   ....[120]....
        /*0658*/ 	.word	0x00006b40


	//   ....[121]....
        /*065c*/ 	.word	0x00006b50


	//   ....[122]....
        /*0660*/ 	.word	0x00006c30


	//   ....[123]....
        /*0664*/ 	.word	0x00006c40


	//   ....[124]....
        /*0668*/ 	.word	0x00006d20


	//   ....[125]....
        /*066c*/ 	.word	0x00006d30


	//   ....[126]....
        /*0670*/ 	.word	0x00006e10


	//   ....[127]....
        /*0674*/ 	.word	0x00006e20


	//   ....[128]....
        /*0678*/ 	.word	0x00006f90


	//   ....[129]....
        /*067c*/ 	.word	0x00006fa0


	//   ....[130]....
        /*0680*/ 	.word	0x00007090


	//   ....[131]....
        /*0684*/ 	.word	0x000070a0


	//   ....[132]....
        /*0688*/ 	.word	0x00007190


	//   ....[133]....
        /*068c*/ 	.word	0x000071a0


	//   ....[134]....
        /*0690*/ 	.word	0x00007290


	//   ....[135]....
        /*0694*/ 	.word	0x000072a0


	//   ....[136]....
        /*0698*/ 	.word	0x00007390


	//   ....[137]....
        /*069c*/ 	.word	0x000073a0


	//   ....[138]....
        /*06a0*/ 	.word	0x000074a0


	//   ....[139]....
        /*06a4*/ 	.word	0x000074b0


	//   ....[140]....
        /*06a8*/ 	.word	0x000074f0


	//   ....[141]....
        /*06ac*/ 	.word	0x00007620


	//   ....[142]....
        /*06b0*/ 	.word	0x00007640


	//   ....[143]....
        /*06b4*/ 	.word	0x00007740


	//   ....[144]....
        /*06b8*/ 	.word	0x00007750


	//   ....[145]....
        /*06bc*/ 	.word	0x00007860


	//   ....[146]....
        /*06c0*/ 	.word	0x00007880


	//   ....[147]....
        /*06c4*/ 	.word	0x00007980


	//   ....[148]....
        /*06c8*/ 	.word	0x00007990


	//   ....[149]....
        /*06cc*/ 	.word	0x00007aa0


	//   ....[150]....
        /*06d0*/ 	.word	0x00007ab0


	//   ....[151]....
        /*06d4*/ 	.word	0x00007bc0


	//   ....[152]....
        /*06d8*/ 	.word	0x00007be0


	//   ....[153]....
        /*06dc*/ 	.word	0x00007ce0


	//   ....[154]....
        /*06e0*/ 	.word	0x00007cf0


	//   ....[155]....
        /*06e4*/ 	.word	0x00007e00


	//   ....[156]....
        /*06e8*/ 	.word	0x00007e10


	//   ....[157]....
        /*06ec*/ 	.word	0x00007f20


	//   ....[158]....
        /*06f0*/ 	.word	0x00007f30


	//   ....[159]....
        /*06f4*/ 	.word	0x00008040


	//   ....[160]....
        /*06f8*/ 	.word	0x00008060


	//   ....[161]....
        /*06fc*/ 	.word	0x00008160


	//   ....[162]....
        /*0700*/ 	.word	0x00008170


	//   ....[163]....
        /*0704*/ 	.word	0x00008290


	//   ....[164]....
        /*0708*/ 	.word	0x000082a0


	//   ....[165]....
        /*070c*/ 	.word	0x000083b0


	//   ....[166]....
        /*0710*/ 	.word	0x000083c0


	//   ....[167]....
        /*0714*/ 	.word	0x000084d0


	//   ....[168]....
        /*0718*/ 	.word	0x000084e0


	//   ....[169]....
        /*071c*/ 	.word	0x000085f0


	//   ....[170]....
        /*0720*/ 	.word	0x00008610


	//   ....[171]....
        /*0724*/ 	.word	0x000087a0


	//   ....[172]....
        /*0728*/ 	.word	0x000087b0


	//   ....[173]....
        /*072c*/ 	.word	0x000088c0


	//   ....[174]....
        /*0730*/ 	.word	0x000088d0


	//   ....[175]....
        /*0734*/ 	.word	0x000089e0


	//   ....[176]....
        /*0738*/ 	.word	0x000089f0


	//   ....[177]....
        /*073c*/ 	.word	0x00008b00


	//   ....[178]....
        /*0740*/ 	.word	0x00008b10


	//   ....[179]....
        /*0744*/ 	.word	0x00008c20


	//   ....[180]....
        /*0748*/ 	.word	0x00008c40


	//   ....[181]....
        /*074c*/ 	.word	0x00008ef0


	//   ....[182]....
        /*0750*/ 	.word	0x00008f10


	//   ....[183]....
        /*0754*/ 	.word	0x00008f30


	//   ....[184]....
        /*0758*/ 	.word	0x00008f50


	//   ....[185]....
        /*075c*/ 	.word	0x00008f70


	//   ....[186]....
        /*0760*/ 	.word	0x00009200


	//   ....[187]....
        /*0764*/ 	.word	0x00009290


	//   ....[188]....
        /*0768*/ 	.word	0x00009320


	//   ....[189]....
        /*076c*/ 	.word	0x000093c0


	//   ....[190]....
        /*0770*/ 	.word	0x00009450


	//   ....[191]....
        /*0774*/ 	.word	0x000094d0


	//   ....[192]....
        /*0778*/ 	.word	0x00009570


	//   ....[193]....
        /*077c*/ 	.word	0x000095f0


	//   ....[194]....
        /*0780*/ 	.word	0x00009680


	//   ....[195]....
        /*0784*/ 	.word	0x00009700


	//   ....[196]....
        /*0788*/ 	.word	0x00009790


	//   ....[197]....
        /*078c*/ 	.word	0x00009810


	//   ....[198]....
        /*0790*/ 	.word	0x000098a0


	//   ....[199]....
        /*0794*/ 	.word	0x00009940


	//   ....[200]....
        /*0798*/ 	.word	0x000099d0


	//   ....[201]....
        /*079c*/ 	.word	0x00009a50


	//   ....[202]....
        /*07a0*/ 	.word	0x00009ae0


	//   ....[203]....
        /*07a4*/ 	.word	0x00009b60


	//   ....[204]....
        /*07a8*/ 	.word	0x00009bf0


	//   ....[205]....
        /*07ac*/ 	.word	0x00009c70


	//   ....[206]....
        /*07b0*/ 	.word	0x00009d10


	//   ....[207]....
        /*07b4*/ 	.word	0x00009d90


	//   ....[208]....
        /*07b8*/ 	.word	0x00009e20


	//   ....[209]....
        /*07bc*/ 	.word	0x00009ea0


	//   ....[210]....
        /*07c0*/ 	.word	0x00009f30


	//   ....[211]....
        /*07c4*/ 	.word	0x00009fb0


	//   ....[212]....
        /*07c8*/ 	.word	0x0000a040


	//   ....[213]....
        /*07cc*/ 	.word	0x0000a0c0


	//   ....[214]....
        /*07d0*/ 	.word	0x0000a150


	//   ....[215]....
        /*07d4*/ 	.word	0x0000a1d0


	//   ....[216]....
        /*07d8*/ 	.word	0x0000a260


	//   ....[217]....
        /*07dc*/ 	.word	0x0000a300


	//   ....[218]....
        /*07e0*/ 	.word	0x0000a390


	//   ....[219]....
        /*07e4*/ 	.word	0x0000a410


	//   ....[220]....
        /*07e8*/ 	.word	0x0000a4a0


	//   ....[221]....
        /*07ec*/ 	.word	0x0000a520


	//   ....[222]....
        /*07f0*/ 	.word	0x0000a5b0


	//   ....[223]....
        /*07f4*/ 	.word	0x0000a630


	//   ....[224]....
        /*07f8*/ 	.word	0x0000a6c0


	//   ....[225]....
        /*07fc*/ 	.word	0x0000a740


	//   ....[226]....
        /*0800*/ 	.word	0x0000a7d0


	//   ....[227]....
        /*0804*/ 	.word	0x0000a890


	//   ....[228]....
        /*0808*/ 	.word	0x0000a940


	//   ....[229]....
        /*080c*/ 	.word	0x0000a9e0


	//   ....[230]....
        /*0810*/ 	.word	0x0000aa60


	//   ....[231]....
        /*0814*/ 	.word	0x0000aac0


	//   ....[232]....
        /*0818*/ 	.word	0x0000ab20


	//   ....[233]....
        /*081c*/ 	.word	0x0000ab80


	//----- nvinfo : EIATTR_VRC_CTA_INIT_COUNT
	.align		4
.L_1805:
        /*0820*/ 	.byte	0x02, 0x4a
	.zero		1
	.zero		1


	//----- nvinfo : EIATTR_EXIT_INSTR_OFFSETS
	.align		4
        /*0824*/ 	.byte	0x04, 0x1c
        /*0826*/ 	.short	(.L_1807 - .L_1806)


	//   ....[0]....
.L_1806:
        /*0828*/ 	.word	0x00000050


	//   ....[1]....
        /*082c*/ 	.word	0x000000e0


	//   ....[2]....
        /*0830*/ 	.word	0x00002180


	//   ....[3]....
        /*0834*/ 	.word	0x000058d0


	//   ....[4]....
        /*0838*/ 	.word	0x000091b0


	//----- nvinfo : EIATTR_CRS_STACK_SIZE
	.align		4
.L_1807:
        /*083c*/ 	.byte	0x04, 0x1e
        /*083e*/ 	.short	(.L_1809 - .L_1808)
.L_1808:
        /*0840*/ 	.word	0x00000000


	//----- nvinfo : EIATTR_CBANK_PARAM_SIZE
	.align		4
.L_1809:
        /*0844*/ 	.byte	0x03, 0x19
        /*0846*/ 	.short	0x0058


	//----- nvinfo : EIATTR_PARAM_CBANK
	.align		4
        /*0848*/ 	.byte	0x04, 0x0a
        /*084a*/ 	.short	(.L_1811 - .L_1810)
	.align		4
.L_1810:
        /*084c*/ 	.word	index@(.nv.constant0._ZN4vllm3moe25grouped_topk_fused_kernelI6__halfS2_iLNS0_11ScoringFuncE0EEEvPT_PfPT1_PKT0_lllllbd)
        /*0850*/ 	.short	0x0380
        /*0852*/ 	.short	0x0058


	//----- nvinfo : EIATTR_SW_WAR
	.align		4
.L_1811:
        /*0854*/ 	.byte	0x04, 0x36
        /*0856*/ 	.short	(.L_1813 - .L_1812)
.L_1812:
        /*0858*/ 	.word	0x00000008
.L_1813:


//--------------------- .nv.info._ZN4vllm3moe44grouped_topk_fused_small_expert_count_kernelI6__halfS2_iLNS0_11ScoringFuncE0ELi128ELb0ELi8EEEvPT_PfPT1_PKT0_llllllbd --------------------------
	.section	.nv.info._ZN4vllm3moe44grouped_topk_fused_small_expert_count_kernelI6__halfS2_iLNS0_11ScoringFuncE0ELi128ELb0ELi8EEEvPT_PfPT1_PKT0_llllllbd,"",@"SHT_CUDA_INFO"
	.sectionflags	@""
	.align	4


	//----- nvinfo : EIATTR_CUDA_API_VERSION
	.align		4
        /*0000*/ 	.byte	0x04, 0x37
        /*0002*/ 	.short	(.L_1815 - .L_1814)
.L_1814:
        /*0004*/ 	.word	0x00000082


	//----- nvinfo : EIATTR_KPARAM_INFO
	.align		4
.L_1815:
        /*0008*/ 	.byte	0x04, 0x17
        /*000a*/ 	.short	(.L_1817 - .L_1816)
.L_1816:
        /*000c*/ 	.word	0x00000000
        /*0010*/ 	.short	0x000b
        /*0012*/ 	.short	0x0058
        /*0014*/ 	.byte	0x00, 0xf0, 0x21, 0x00


	//----- nvinfo : EIATTR_KPARAM_INFO
	.align		4
.L_1817:
        /*0018*/ 	.byte	0x04, 0x17
        /*001a*/ 	.short	(.L_1819 - .L_1818)
.L_1818:
        /*001c*/ 	.word	0x00000000
        /*0020*/ 	.short	0x000a
        /*0022*/ 	.short	0x0050
        /*0024*/ 	.byte	0x00, 0xf0, 0x05, 0x00


	//----- nvinfo : EIATTR_KPARAM_INFO
	.align		4
.L_1819:
        /*0028*/ 	.byte	0x04, 0x17
        /*002a*/ 	.short	(.L_1821 - .L_1820)
.L_1820:
        /*002c*/ 	.word	0x00000000
        /*0030*/ 	.short	0x0009
        /*0032*/ 	.short	0x0048
        /*0034*/ 	.byte	0x00, 0xf0, 0x21, 0x00


	//----- nvinfo : EIATTR_KPARAM_INFO
	.align		4
.L_1821:
        /*0038*/ 	.byte	0x04, 0x17
        /*003a*/ 	.short	(.L_1823 - .L_1822)
.L_1822:
        /*003c*/ 	.word	0x00000000
        /*0040*/ 	.short	0x0008
        /*0042*/ 	.short	0x0040
        /*0044*/ 	.byte	0x00, 0xf0, 0x21, 0x00


	//----- nvinfo : EIATTR_KPARAM_INFO
	.align		4
.L_1823:
        /*0048*/ 	.byte	0x04, 0x17
        /*004a*/ 	.short	(.L_1825 - .L_1824)
.L_1824:
        /*004c*/ 	.word	0x00000000
        /*0050*/ 	.short	0x0007
        /*0052*/ 	.short	0x0038
        /*0054*/ 	.byte	0x00, 0xf0, 0x21, 0x00


	//----- nvinfo : EIATTR_KPARAM_INFO
	.align		4
.L_1825:
        /*0058*/ 	.byte	0x04, 0x17
        /*005a*/ 	.short	(.L_1827 - .L_1826)
.L_1826:
        /*005c*/ 	.word	0x00000000
        /*0060*/ 	.short	0x0006
        /*0062*/ 	.short	0x0030
        /*0064*/ 	.byte	0x00, 0xf0, 0x21, 0x00


	//----- nvinfo : EIATTR_KPARAM_INFO
	.align		4
.L_1827:
        /*0068*/ 	.byte	0x04, 0x17
        /*006a*/ 	.short	(.L_1829 - .L_1828)
.L_1828:
        /*006c*/ 	.word	0x00000000
        /*0070*/ 	.short	0x0005
        /*0072*/ 	.short	0x0028
        /*0074*/ 	.byte	0x00, 0xf0, 0x21, 0x00


	//----- nvinfo : EIATTR_KPARAM_INFO
	.align		4
.L_1829:
        /*0078*/ 	.byte	0x04, 0x17
        /*007a*/ 	.short	(.L_1831 - .L_1830)
.L_1830:
        /*007c*/ 	.word	0x00000000
        /*0080*/ 	.short	0x0004
        /*0082*/ 	.short	0x0020
        /*0084*/ 	.byte	0x00, 0xf0, 0x21, 0x00


	//----- nvinfo : EIATTR_KPARAM_INFO
	.align		4
.L_1831:
        /*0088*/ 	.byte	0x04, 0x17
        /*008a*/ 	.short	(.L_1833 - .L_1832)
.L_1832:
        /*008c*/ 	.word	0x00000000
        /*0090*/ 	.short	0x0003
        /*0092*/ 	.short	0x0018
        /*0094*/ 	.byte	0x00, 0xf5, 0x21, 0x00


	//----- nvinfo : EIATTR_KPARAM_INFO
	.align		4
.L_1833:
        /*0098*/ 	.byte	0x04, 0x17
        /*009a*/ 	.short	(.L_1835 - .L_1834)
.L_1834:
        /*009c*/ 	.word	0x00000000
        /*00a0*/ 	.short	0x0002
        /*00a2*/ 	.short	0x0010
        /*00a4*/ 	.byte	0x00, 0xf5, 0x21, 0x00


	//----- nvinfo : EIATTR_KPARAM_INFO
	.align		4
.L_1835:
        /*00a8*/ 	.byte	0x04, 0x17
        /*00aa*/ 	.short	(.L_1837 - .L_1836)
.L_1836:
        /*00ac*/ 	.word	0x00000000
        /*00b0*/ 	.short	0x0001
        /*00b2*/ 	.short	0x0008
        /*00b4*/ 	.byte	0x00, 0xf5, 0x21, 0x00


	//----- nvinfo : EIATTR_KPARAM_INFO
	.align		4
.L_1837:
        /*00b8*/ 	.byte	0x04, 0x17
        /*00ba*/ 	.short	(.L_1839 - .L_1838)
.L_1838:
        /*00bc*/ 	.word	0x00000000
        /*00c0*/ 	.short	0x0000
        /*00c2*/ 	.short	0x0000
        /*00c4*/ 	.byte	0x00, 0xf5, 0x21, 0x00


	//----- nvinfo : EIATTR_SPARSE_MMA_MASK
	.align		4
.L_1839:
        /*00c8*/ 	.byte	0x03, 0x50
        /*00ca*/ 	.short	0x0000


	//----- nvinfo : EIATTR_MAXREG_COUNT
	.align		4
        /*00cc*/ 	.byte	0x03, 0x1b
        /*00ce*/ 	.short	0x00ff


	//----- nvinfo : EIATTR_NUM_BARRIERS
	.align		4
        /*00d0*/ 	.byte	0x02, 0x4c
        /*00d2*/ 	.byte	0x01
	.zero		1


	//----- nvinfo : EIATTR_MERCURY_ISA_VERSION
	.align		4
        /*00d4*/ 	.byte	0x03, 0x5f
        /*00d6*/ 	.short	0x0101


	//----- nvinfo : EIATTR_COOP_GROUP_MASK_REGIDS
	.align		4
        /*00d8*/ 	.byte	0x04, 0x29
        /*00da*/ 	.short	(.L_1841 - .L_1840)


	//   ....[0]....
.L_1840:
        /*00dc*/ 	.word	0xffffffff


	//   ....[1]....
        /*00e0*/ 	.word	0xffffffff


	//   ....[2]....
        /*00e4*/ 	.word	0xffffffff


	//   ....[3]....
        /*00e8*/ 	.word	0xffffffff


	//   ....[4]....
        /*00ec*/ 	.word	0xffffffff


	//   ....[5]....
        /*00f0*/ 	.word	0xffffffff


	//   ....[6]....
        /*00f4*/ 	.word	0xffffffff


	//   ....[7]....
        /*00f8*/ 	.word	0xffffffff


	//   ....[8]....
        /*00fc*/ 	.word	0xffffffff


	//   ....[9]....
        /*0100*/ 	.word	0xffffffff


	//   ....[10]....
        /*0104*/ 	.word	0xffffffff


	//   ....[11]....
        /*0108*/ 	.word	0xffffffff


	//   ....[12]....
        /*010c*/ 	.word	0xffffffff


	//   ....[13]....
        /*0110*/ 	.word	0xffffffff


	//   ....[14]....
        /*0114*/ 	.word	0xffffffff


	//   ....[15]....
        /*0118*/ 	.word	0xffffffff


	//   ....[16]....
        /*011c*/ 	.word	0xffffffff


	//   ....[17]....
        /*0120*/ 	.word	0xffffffff


	//   ....[18]....
        /*0124*/ 	.word	0xffffffff


	//   ....[19]....
        /*0128*/ 	.word	0xffffffff


	//   ....[20]....
        /*012c*/ 	.word	0xffffffff


	//   ....[21]....
        /*0130*/ 	.word	0xffffffff


	//   ....[22]....
        /*0134*/ 	.word	0xffffffff


	//   ....[23]....
        /*0138*/ 	.word	0xffffffff


	//   ....[24]....
        /*013c*/ 	.word	0xffffffff


	//   ....[25]....
        /*0140*/ 	.word	0xffffffff


	//   ....[26]....
        /*0144*/ 	.word	0xffffffff


	//   ....[27]....
        /*0148*/ 	.word	0xffffffff


	//   ....[28]....
        /*014c*/ 	.word	0xffffffff


	//   ....[29]....
        /*0150*/ 	.word	0xffffffff


	//   ....[30]....
        /*0154*/ 	.word	0xffffffff


	//   ....[31]....
        /*0158*/ 	.word	0xffffffff


	//   ....[32]....
        /*015c*/ 	.word	0xffffffff


	//   ....[33]....
        /*0160*/ 	.word	0xffffffff


	//   ....[34]....
        /*0164*/ 	.word	0xffffffff


	//   ....[35]....
        /*0168*/ 	.word	0xffffffff


	//   ....[36]....
        /*016c*/ 	.word	0xffffffff


	//   ....[37]....
        /*0170*/ 	.word	0xffffffff


	//   ....[38]....
        /*0174*/ 	.word	0xffffffff


	//   ....[39]....
        /*0178*/ 	.word	0xffffffff


	//   ....[40]....
        /*017c*/ 	.word	0xffffffff


	//   ....[41]....
        /*0180*/ 	.word	0xffffffff


	//   ....[42]....
        /*0184*/ 	.word	0xffffffff


	//   ....[43]....
        /*0188*/ 	.word	0xffffffff


	//   ....[44]....
        /*018c*/ 	.word	0xffffffff


	//   ....[45]....
        /*0190*/ 	.word	0xffffffff


	//   ....[46]....
        /*0194*/ 	.word	0xffffffff


	//   ....[47]....
        /*0198*/ 	.word	0xffffffff


	//   ....[48]....
        /*019c*/ 	.word	0xffffffff


	//   ....[49]....
        /*01a0*/ 	.word	0xffffffff


	//   ....[50]....
        /*01a4*/ 	.word	0xffffffff


	//   ....[51]....
        /*01a8*/ 	.word	0xffffffff


	//   ....[52]....
        /*01ac*/ 	.word	0xffffffff


	//   ....[53]....
        /*01b0*/ 	.word	0xffffffff


	//   ....[54]....
        /*01b4*/ 	.word	0xffffffff


	//   ....[55]....
        /*01b8*/ 	.word	0xffffffff


	//----- nvinfo : EIATTR_COOP_GROUP_INSTR_OFFSETS
	.align		4
.L_1841:
        /*01bc*/ 	.byte	0x04, 0x28
        /*01be*/ 	.short	(.L_1843 - .L_1842)


	//   ....[0]....
.L_1842:
        /*01c0*/ 	.word	0x000000b0


	//   ....[1]....
        /*01c4*/ 	.word	0x00000920


	//   ....[2]....
        /*01c8*/ 	.word	0x00000930


	//   ....[3]....
        /*01cc*/ 	.word	0x00000980


	//   ....[4]....
        /*01d0*/ 	.word	0x00000990


	//   ....[5]....
        /*01d4*/ 	.word	0x000009e0


	//   ....[6]....
        /*01d8*/ 	.word	0x000009f0


	//   ....[7]....
        /*01dc*/ 	.word	0x00000a40


	//   ....[8]....
        /*01e0*/ 	.word	0x00000a50


	//   ....[9]....
        /*01e4*/ 	.word	0x00000aa0


	//   ....[10]....
        /*01e8*/ 	.word	0x00000ab0


	//   ....[11]....
        /*01ec*/ 	.word	0x00000b70


	//   ....[12]....
        /*01f0*/ 	.word	0x00000b80


	//   ....[13]....
        /*01f4*/ 	.word	0x00000bd0


	//   ....[14]....
        /*01f8*/ 	.word	0x00000be0


	//   ....[15]....
        /*01fc*/ 	.word	0x00000c30


	//   ....[16]....
        /*0200*/ 	.word	0x00000c40


	//   ....[17]....
        /*0204*/ 	.word	0x00000c90


	//   ....[18]....
        /*0208*/ 	.word	0x00000ca0


	//   ....[19]....
        /*020c*/ 	.word	0x00000d00


	//   ....[20]....
        /*0210*/ 	.word	0x00000d20


	//   ....[21]....
        /*0214*/ 	.word	0x00000de0


	//   ....[22]....
        /*0218*/ 	.word	0x00000df0


	//   ....[23]....
        /*021c*/ 	.word	0x00000e50


	//   ....[24]....
        /*0220*/ 	.word	0x00000e60


	//   ....[25]....
        /*0224*/ 	.word	0x00000eb0


	//   ....[26]....
        /*0228*/ 	.word	0x00000ec0


	//   ....[27]....
        /*022c*/ 	.word	0x00000f20


	//   ....[28]....
        /*0230*/ 	.word	0x00000f40


	//   ....[29]....
        /*0234*/ 	.word	0x00000fb0


	//   ....[30]....
        /*0238*/ 	.word	0x00000fc0


	//   ....[31]....
        /*023c*/ 	.word	0x00001080


	//   ....[32]....
        /*0240*/ 	.word	0x00001090


	//   ....[33]....
        /*0244*/ 	.word	0x000010e0


	//   ....[34]....
        /*0248*/ 	.word	0x000010f0


	//   ....[35]....
        /*024c*/ 	.word	0x00001140


	//   ....[36]....
        /*0250*/ 	.word	0x00001150


	//   ....[37]....
        /*0254*/ 	.word	0x000011b0


	//   ....[38]....
        /*0258*/ 	.word	0x000011d0


	//   ....[39]....
        /*025c*/ 	.word	0x00001240


	//   ....[40]....
        /*0260*/ 	.word	0x00001250


	//   ....[41]....
        /*0264*/ 	.word	0x00001430


	//   ....[42]....
        /*0268*/ 	.word	0x00001470


	//   ....[43]....
        /*026c*/ 	.word	0x000014f0


	//   ....[44]....
        /*0270*/ 	.word	0x00001500


	//   ....[45]....
        /*0274*/ 	.word	0x00001550


	//   ....[46]....
        /*0278*/ 	.word	0x00001560


	//   ....[47]....
        /*027c*/ 	.word	0x000015b0


	//   ....[48]....
        /*0280*/ 	.word	0x000015c0


	//   ....[49]....
        /*0284*/ 	.word	0x00001610


	//   ....[50]....
        /*0288*/ 	.word	0x00001620


	//   ....[51]....
        /*028c*/ 	.word	0x000018d0


	//   ....[52]....
        /*0290*/ 	.word	0x00001920


	//   ....[53]....
        /*0294*/ 	.word	0x00001940


	//   ....[54]....
        /*0298*/ 	.word	0x00001960


	//   ....[55]....
        /*029c*/ 	.word	0x00001980


	//----- nvinfo : EIATTR_VRC_CTA_INIT_COUNT
	.align		4
.L_1843:
        /*02a0*/ 	.byte	0x02, 0x4a
	.zero		1
	.zero		1


	//----- nvinfo : EIATTR_EXIT_INSTR_OFFSETS
	.align		4
        /*02a4*/ 	.byte	0x04, 0x1c
        /*02a6*/ 	.short	(.L_1845 - .L_1844)


	//   ....[0]....
.L_1844:
        /*02a8*/ 	.word	0x00001f70


	//----- nvinfo : EIATTR_CRS_STACK_SIZE
	.align		4
.L_1845:
        /*02ac*/ 	.byte	0x04, 0x1e
        /*02ae*/ 	.short	(.L_1847 - .L_1846)
.L_1846:
        /*02b0*/ 	.word	0x00000000


	//----- nvinfo : EIATTR_CBANK_PARAM_SIZE
	.align		4
.L_1847:
        /*02b4*/ 	.byte	0x03, 0x19
        /*02b6*/ 	.short	0x0060


	//----- nvinfo : EIATTR_PARAM_CBANK
	.align		4
        /*02b8*/ 	.byte	0x04, 0x0a
        /*02ba*/ 	.short	(.L_1849 - .L_1848)
	.align		4
.L_1848:
        /*02bc*/ 	.word	index@(.nv.constant0._ZN4vllm3moe44grouped_topk_fused_small_expert_count_kernelI6__halfS2_iLNS0_11ScoringFuncE0ELi128ELb0ELi8EEEvPT_PfPT1_PKT0_llllllbd)
        /*02c0*/ 	.short	0x0380
        /*02c2*/ 	.short	0x0060


	//----- nvinfo : EIATTR_SW_WAR
	.align		4
.L_1849:
        /*02c4*/ 	.byte	0x04, 0x36
        /*02c6*/ 	.short	(.L_1851 - .L_1850)
.L_1850:
        /*02c8*/ 	.word	0x00000008
.L_1851:


//--------------------- .nv.info._ZN4vllm3moe44grouped_topk_fused_small_expert_count_kernelI6__halfS2_iLNS0_11ScoringFuncE0ELi384ELb0ELi8EEEvPT_PfPT1_PKT0_llllllbd --------------------------
	.section	.nv.info._ZN4vllm3moe44grouped_topk_fused_small_expert_count_kernelI6__halfS2_iLNS0_11ScoringFuncE0ELi384ELb0ELi8EEEvPT_PfPT1_PKT0_llllllbd,"",@"SHT_CUDA_INFO"
	.sectionflags	@""
	.align	4


	//----- nvinfo : EIATTR_CUDA_API_VERSION
	.align		4
        /*0000*/ 	.byte	0x04, 0x37
        /*0002*/ 	.short	(.L_1853 - .L_1852)
.L_1852:
        /*0004*/ 	.word	0x00000082


	//----- nvinfo : EIATTR_KPARAM_INFO
	.align		4
.L_1853:
        /*0008*/ 	.byte	0x04, 0x17
        /*000a*/ 	.short	(.L_1855 - .L_1854)
.L_1854:
        /*000c*/ 	.word	0x00000000
        /*0010*/ 	.short	0x000b
        /*0012*/ 	.short	0x0058
        /*0014*/ 	.byte	0x00, 0xf0, 0x21, 0x00


	//----- nvinfo : EIATTR_KPARAM_INFO
	.align		4
.L_1855:
        /*0018*/ 	.byte	0x04, 0x17
        /*001a*/ 	.short	(.L_1857 - .L_1856)
.L_1856:
        /*001c*/ 	.word	0x00000000
        /*0020*/ 	.short	0x000a
        /*0022*/ 	.short	0x0050
        /*0024*/ 	.byte	0x00, 0xf0, 0x05, 0x00


	//----- nvinfo : EIATTR_KPARAM_INFO
	.align		4
.L_1857:
        /*0028*/ 	.byte	0x04, 0x17
        /*002a*/ 	.short	(.L_1859 - .L_1858)
.L_1858:
        /*002c*/ 	.word	0x00000000
        /*0030*/ 	.short	0x0009
        /*0032*/ 	.short	0x0048
        /*0034*/ 	.byte	0x00, 0xf0, 0x21, 0x00


	//----- nvinfo : EIATTR_KPARAM_INFO
	.align		4
.L_1859:
        /*0038*/ 	.byte	0x04, 0x17
        /*003a*/ 	.short	(.L_1861 - .L_1860)
.L_1860:
        /*003c*/ 	.word	0x00000000
        /*0040*/ 	.short	0x0008
        /*0042*/ 	.short	0x0040
        /*0044*/ 	.byte	0x00, 0xf0, 0x21, 0x00


	//----- nvinfo : EIATTR_KPARAM_INFO
	.align		4
.L_1861:
        /*0048*/ 	.byte	0x04, 0x17
        /*004a*/ 	.short	(.L_1863 - .L_1862)
.L_1862:
        /*004c*/ 	.word	0x00000000
        /*0050*/ 	.short	0x0007
        /*0052*/ 	.short	0x0038
        /*0054*/ 	.byte	0x00, 0xf0, 0x21, 0x00


	//----- nvinfo : EIATTR_KPARAM_INFO
	.align		4
.L_1863:
        /*0058*/ 	.byte	0x04, 0x17
        /*005a*/ 	.short	(.L_1865 - .L_1864)
.L_1864:
        /*005c*/ 	.word	0x00000000
        /*0060*/ 	.short	0x0006
        /*0062*/ 	.short	0x0030
        /*0064*/ 	.byte	0x00, 0xf0, 0x21, 0x00


	//----- nvinfo : EIATTR_KPARAM_INFO
	.align		4
.L_1865:
        /*0068*/ 	.byte	0x04, 0x17
        /*006a*/ 	.short	(.L_1867 - .L_1866)
.L_1866:
        /*006c*/ 	.word	0x00000000
        /*0070*/ 	.short	0x0005
        /*0072*/ 	.short	0x0028
        /*0074*/ 	.byte	0x00, 0xf0, 0x21, 0x00


	//----- nvinfo : EIATTR_KPARAM_INFO
	.align		4
.L_1867:
        /*0078*/ 	.byte	0x04, 0x17
        /*007a*/ 	.short	(.L_1869 - .L_1868)
.L_1868:
        /*007c*/ 	.word	0x00000000
        /*0080*/ 	.short	0x0004
        /*0082*/ 	.short	0x0020
        /*0084*/ 	.byte	0x00, 0xf0, 0x21, 0x00


	//----- nvinfo : EIATTR_KPARAM_INFO
	.align		4
.L_1869:
        /*0088*/ 	.byte	0x04, 0x17
        /*008a*/ 	.short	(.L_1871 - .L_1870)
.L_1870:
        /*008c*/ 	.word	0x00000000
        /*0090*/ 	.short	0x0003
        /*0092*/ 	.short	0x0018
        /*0094*/ 	.byte	0x00, 0xf5, 0x21, 0x00


	//----- nvinfo : EIATTR_KPARAM_INFO
	.align		4
.L_1871:
        /*0098*/ 	.byte	0x04, 0x17
        /*009a*/ 	.short	(.L_1873 - .L_1872)
.L_1872:
        /*009c*/ 	.word	0x00000000
        /*00a0*/ 	.short	0x0002
        /*00a2*/ 	.short	0x0010
        /*00a4*/ 	.byte	0x00, 0xf5, 0x21, 0x00


	//----- nvinfo : EIATTR_KPARAM_INFO
	.align		4
.L_1873:
        /*00a8*/ 	.byte	0x04, 0x17
        /*00aa*/ 	.short	(.L_1875 - .L_1874)
.L_1874:
        /*00ac*/ 	.word	0x00000000
        /*00b0*/ 	.short	0x0001
        /*00b2*/ 	.short	0x0008
        /*00b4*/ 	.byte	0x00, 0xf5, 0x21, 0x00


	//----- nvinfo : EIATTR_KPARAM_INFO
	.align		4
.L_1875:
        /*00b8*/ 	.byte	0x04, 0x17
        /*00ba*/ 	.short	(.L_1877 - .L_1876)
.L_1876:
        /*00bc*/ 	.word	0x00000000
        /*00c0*/ 	.short	0x0000
        /*00c2*/ 	.short	0x0000
        /*00c4*/ 	.byte	0x00, 0xf5, 0x21, 0x00


	//----- nvinfo : EIATTR_SPARSE_MMA_MASK
	.align		4
.L_1877:
        /*00c8*/ 	.byte	0x03, 0x50
        /*00ca*/ 	.short	0x0000


	//----- nvinfo : EIATTR_MAXREG_COUNT
	.align		4
        /*00cc*/ 	.byte	0x03, 0x1b
        /*00ce*/ 	.short	0x00ff


	//----- nvinfo : EIATTR_NUM_BARRIERS
	.align		4
        /*00d0*/ 	.byte	0x02, 0x4c
        /*00d2*/ 	.byte	0x01
	.zero		1


	//----- nvinfo : EIATTR_MERCURY_ISA_VERSION
	.align		4
        /*00d4*/ 	.byte	0x03, 0x5f
        /*00d6*/ 	.short	0x0101


	//----- nvinfo : EIATTR_COOP_GROUP_MASK_REGIDS
	.align		4
        /*00d8*/ 	.byte	0x04, 0x29
        /*00da*/ 	.short	(.L_1879 - .L_1878)


	//   ....[0]....
.L_1878:
        /*00dc*/ 	.word	0xffffffff


	//   ....[1]....
        /*00e0*/ 	.word	0xffffffff


	//   ....[2]....
        /*00e4*/ 	.word	0xffffffff


	//   ....[3]....
        /*00e8*/ 	.word	0xffffffff


	//   ....[4]....
        /*00ec*/ 	.word	0xffffffff


	//   ....[5]....
        /*00f0*/ 	.word	0xffffffff


	//   ....[6]....
        /*00f4*/ 	.word	0xffffffff


	//   ....[7]....
        /*00f8*/ 	.word	0xffffffff


	//   ....[8]....
        /*00fc*/ 	.word	0xffffffff


	//   ....[9]....
        /*0100*/ 	.word	0xffffffff


	//   ....[10]....
        /*0104*/ 	.word	0xffffffff


	//   ....[11]....
        /*0108*/ 	.word	0xffffffff


	//   ....[12]....
        /*010c*/ 	.word	0xffffffff


	//   ....[13]....
        /*0110*/ 	.word	0xffffffff


	//   ....[14]....
        /*0114*/ 	.word	0xffffffff


	//   ....[15]....
        /*0118*/ 	.word	0xffffffff


	//   ....[16]....
        /*011c*/ 	.word	0xffffffff


	//   ....[17]....
        /*0120*/ 	.word	0xffffffff


	//   ....[18]....
        /*0124*/ 	.word	0xffffffff


	//   ....[19]....
        /*0128*/ 	.word	0xffffffff


	//   ....[20]....
        /*012c*/ 	.word	0xffffffff


	//   ....[21]....
        /*0130*/ 	.word	0xffffffff


	//   ....[22]....
        /*0134*/ 	.word	0xffffffff


	//   ....[23]....
        /*0138*/ 	.word	0xffffffff


	//   ....[24]....
        /*013c*/ 	.word	0xffffffff


	//   ....[25]....
        /*0140*/ 	.word	0xffffffff


	//   ....[26]....
        /*0144*/ 	.word	0xffffffff


	//   ....[27]....
        /*0148*/ 	.word	0xffffffff


	//   ....[28]....
        /*014c*/ 	.word	0xffffffff


	//   ....[29]....
        /*0150*/ 	.word	0xffffffff


	//   ....[30]....
        /*0154*/ 	.word	0xffffffff


	//   ....[31]....
        /*0158*/ 	.word	0xffffffff


	//   ....[32]....
        /*015c*/ 	.word	0xffffffff


	//   ....[33]....
        /*0160*/ 	.word	0xffffffff


	//   ....[34]....
        /*0164*/ 	.word	0xffffffff


	//   ....[35]....
        /*0168*/ 	.word	0xffffffff


	//   ....[36]....
        /*016c*/ 	.word	0xffffffff


	//   ....[37]....
        /*0170*/ 	.word	0xffffffff


	//   ....[38]....
        /*0174*/ 	.word	0xffffffff


	//   ....[39]....
        /*0178*/ 	.word	0xffffffff


	//   ....[40]....
        /*017c*/ 	.word	0xffffffff


	//   ....[41]....
        /*0180*/ 	.word	0xffffffff


	//   ....[42]....
        /*0184*/ 	.word	0xffffffff


	//   ....[43]....
        /*0188*/ 	.word	0xffffffff


	//   ....[44]....
        /*018c*/ 	.word	0xffffffff


	//   ....[45]....
        /*0190*/ 	.word	0xffffffff


	//   ....[46]....
        /*0194*/ 	.word	0xffffffff


	//   ....[47]....
        /*0198*/ 	.word	0xffffffff


	//   ....[48]....
        /*019c*/ 	.word	0xffffffff


	//   ....[49]....
        /*01a0*/ 	.word	0xffffffff


	//   ....[50]....
        /*01a4*/ 	.word	0xffffffff


	//   ....[51]....
        /*01a8*/ 	.word	0xffffffff


	//   ....[52]....
        /*01ac*/ 	.word	0xffffffff


	//   ....[53]....
        /*01b0*/ 	.word	0xffffffff


	//   ....[54]....
        /*01b4*/ 	.word	0xffffffff


	//   ....[55]....
        /*01b8*/ 	.word	0xffffffff


	//   ....[56]....
        /*01bc*/ 	.word	0xffffffff


	//   ....[57]....
        /*01c0*/ 	.word	0xffffffff


	//   ....[58]....
        /*01c4*/ 	.word	0xffffffff


	//   ....[59]....
        /*01c8*/ 	.word	0xffffffff


	//   ....[60]....
        /*01cc*/ 	.word	0xffffffff


	//   ....[61]....
        /*01d0*/ 	.word	0xffffffff


	//   ....[62]....
        /*01d4*/ 	.word	0xffffffff


	//   ....[63]....
        /*01d8*/ 	.word	0xffffffff


	//   ....[64]....
        /*01dc*/ 	.word	0xffffffff


	//   ....[65]....
        /*01e0*/ 	.word	0xffffffff


	//   ....[66]....
        /*01e4*/ 	.word	0xffffffff


	//   ....[67]....
        /*01e8*/ 	.word	0xffffffff


	//   ....[68]....
        /*01ec*/ 	.word	0xffffffff


	//   ....[69]....
        /*01f0*/ 	.word	0xffffffff


	//   ....[70]....
        /*01f4*/ 	.word	0xffffffff


	//   ....[71]....
        /*01f8*/ 	.word	0xffffffff


	//   ....[72]....
        /*01fc*/ 	.word	0xffffffff


	//   ....[73]....
        /*0200*/ 	.word	0xffffffff


	//   ....[74]....
        /*0204*/ 	.word	0xffffffff


	//   ....[75]....
        /*0208*/ 	.word	0xffffffff


	//   ....[76]....
        /*020c*/ 	.word	0xffffffff


	//   ....[77]....
        /*0210*/ 	.word	0xffffffff


	//   ....[78]....
        /*0214*/ 	.word	0xffffffff


	//   ....[79]....
        /*0218*/ 	.word	0xffffffff


	//   ....[80]....
        /*021c*/ 	.word	0xffffffff


	//   ....[81]....
        /*0220*/ 	.word	0xffffffff


	//   ....[82]....
        /*0224*/ 	.word	0xffffffff


	//   ....[83]....
        /*0228*/ 	.word	0xffffffff


	//   ....[84]....
        /*022c*/ 	.word	0xffffffff


	//   ....[85]....
        /*0230*/ 	.word	0xffffffff


	//----- nvinfo : EIATTR_COOP_GROUP_INSTR_OFFSETS
	.align		4
.L_1879:
        /*0234*/ 	.byte	0x04, 0x28
        /*0236*/ 	.short	(.L_1881 - .L_1880)


	//   ....[0]....
.L_1880:
        /*0238*/ 	.word	0x000000b0


	//   ....[1]....
        /*023c*/ 	.word	0x000009d0


	//   ....[2]....
        /*0240*/ 	.word	0x000009e0


	//   ....[3]....
        /*0244*/ 	.word	0x00000a30


	//   ....[4]....
        /*0248*/ 	.word	0x00000a40


	//   ....[5]....
        /*024c*/ 	.word	0x00000a90


	//   ....[6]....
        /*0250*/ 	.word	0x00000aa0


	//   ....[7]....
        /*0254*/ 	.word	0x00000af0


	//   ....[8]....
        /*0258*/ 	.word	0x00000b00


	//   ....[9]....
        /*025c*/ 	.word	0x00000b60


	//   ....[10]....
        /*0260*/ 	.word	0x00000b90


	//   ....[11]....
        /*0264*/ 	.word	0x00000c40


	//   ....[12]....
        /*0268*/ 	.word	0x00000c50


	//   ....[13]....
        /*026c*/ 	.word	0x00000ca0


	//   ....[14]....
        /*0270*/ 	.word	0x00000cb0


	//   ....[15]....
        /*0274*/ 	.word	0x00000d00


	//   ....[16]....
        /*0278*/ 	.word	0x00000d10


	//   ....[17]....
        /*027c*/ 	.word	0x00000d60


	//   ....[18]....
        /*0280*/ 	.word	0x00000d70


	//   ....[19]....
        /*0284*/ 	.word	0x00000dd0


	//   ....[20]....
        /*0288*/ 	.word	0x00000e00


	//   ....[21]....
        /*028c*/ 	.word	0x00001000


	//   ....[22]....
        /*0290*/ 	.word	0x00001010


	//   ....[23]....
        /*0294*/ 	.word	0x00001060


	//   ....[24]....
        /*0298*/ 	.word	0x00001070


	//   ....[25]....
        /*029c*/ 	.word	0x000010c0


	//   ....[26]....
        /*02a0*/ 	.word	0x000010d0


	//   ....[27]....
        /*02a4*/ 	.word	0x00001120


	//   ....[28]....
        /*02a8*/ 	.word	0x00001130


	//   ....[29]....
        /*02ac*/ 	.word	0x00001180


	//   ....[30]....
        /*02b0*/ 	.word	0x00001190


	//   ....[31]....
        /*02b4*/ 	.word	0x00001780


	//   ....[32]....
        /*02b8*/ 	.word	0x00001790


	//   ....[33]....
        /*02bc*/ 	.word	0x000017e0


	//   ....[34]....
        /*02c0*/ 	.word	0x000017f0


	//   ....[35]....
        /*02c4*/ 	.word	0x00001840


	//   ....[36]....
        /*02c8*/ 	.word	0x00001850


	//   ....[37]....
        /*02cc*/ 	.word	0x000018a0


	//   ....[38]....
        /*02d0*/ 	.word	0x000018b0


	//   ....[39]....
        /*02d4*/ 	.word	0x00001900


	//   ....[40]....
        /*02d8*/ 	.word	0x00001910


	//   ....[41]....
        /*02dc*/ 	.word	0x000019a0


	//   ....[42]....
        /*02e0*/ 	.word	0x000019b0


	//   ....[43]....
        /*02e4*/ 	.word	0x00001a00


	//   ....[44]....
        /*02e8*/ 	.word	0x00001a10


	//   ....[45]....
        /*02ec*/ 	.word	0x00001a60


	//   ....[46]....
        /*02f0*/ 	.word	0x00001a70


	//   ....[47]....
        /*02f4*/ 	.word	0x00001ac0


	//   ....[48]....
        /*02f8*/ 	.word	0x00001ad0


	//   ....[49]....
        /*02fc*/ 	.word	0x00001b20


	//   ....[50]....
        /*0300*/ 	.word	0x00001b30


	//   ....[51]....
        /*0304*/ 	.word	0x00001be0


	//   ....[52]....
        /*0308*/ 	.word	0x00001bf0


	//   ....[53]....
        /*030c*/ 	.word	0x00001c40


	//   ....[54]....
        /*0310*/ 	.word	0x00001c50


	//   ....[55]....
        /*0314*/ 	.word	0x00001ca0


	//   ....[56]....
        /*0318*/ 	.word	0x00001cb0


	//   ....[57]....
        /*031c*/ 	.word	0x00001d00


	//   ....[58]....
        /*0320*/ 	.word	0x00001d10


	//   ....[59]....
        /*0324*/ 	.word	0x00001d60


	//   ....[60]....
        /*0328*/ 	.word	0x00001d70


	//   ....[61]....
        /*032c*/ 	.word	0x00001e00


	//   ....[62]....
        /*0330*/ 	.word	0x00001e10


	//   ....[63]....
        /*0334*/ 	.word	0x00001e60


	//   ....[64]....
        /*0338*/ 	.word	0x00001e70


	//   ....[65]....
        /*033c*/ 	.word	0x00001ec0


	//   ....[66]....
        /*0340*/ 	.word	0x00001ed0


	//   ....[67]....
        /*0344*/ 	.word	0x00001f30


	//   ....[68]....
        /*0348*/ 	.word	0x00001f40


	//   ....[69]....
        /*034c*/ 	.word	0x00001fb0


	//   ....[70]....
        /*0350*/ 	.word	0x00001fd0


	//   ....[71]....
        /*0354*/ 	.word	0x00002250


	//   ....[72]....
        /*0358*/ 	.word	0x00002260


	//   ....[73]....
        /*035c*/ 	.word	0x000022b0


	//   ....[74]....
        /*0360*/ 	.word	0x000022c0


	//   ....[75]....
        /*0364*/ 	.word	0x00002310


	//   ....[76]....
        /*0368*/ 	.word	0x00002320


	//   ....[77]....
        /*036c*/ 	.word	0x00002370


	//   ....[78]....
        /*0370*/ 	.word	0x00002380


	//   ....[79]....
        /*0374*/ 	.word	0x000023d0


	//   ....[80]....
        /*0378*/ 	.word	0x000023e0


	//   ....[81]....
        /*037c*/ 	.word	0x00002720


	//   ....[82]....
        /*0380*/ 	.word	0x00002770


	//   ....[83]....
        /*0384*/ 	.word	0x00002790


	//   ....[84]....
        /*0388*/ 	.word	0x000027b0


	//   ....[85]....
        /*038c*/ 	.word	0x000027d0


	//----- nvinfo : EIATTR_VRC_CTA_INIT_COUNT
	.align		4
.L_1881:
        /*0390*/ 	.byte	0x02, 0x4a
	.zero		1
	.zero		1


	//----- nvinfo : EIATTR_EXIT_INSTR_OFFSETS
	.align		4
        /*0394*/ 	.byte	0x04, 0x1c
        /*0396*/ 	.short	(.L_1883 - .L_1882)


	//   ....[0]....
.L_1882:
        /*0398*/ 	.word	0x00002dc0


	//----- nvinfo : EIATTR_CRS_STACK_SIZE
	.align		4
.L_1883:
        /*039c*/ 	.byte	0x04, 0x1e
        /*039e*/ 	.short	(.L_1885 - .L_1884)
.L_1884:
        /*03a0*/ 	.word	0x00000000


	//----- nvinfo : EIATTR_CBANK_PARAM_SIZE
	.align		4
.L_1885:
        /*03a4*/ 	.byte	0x03, 0x19
        /*03a6*/ 	.short	0x0060


	//----- nvinfo : EIATTR_PARAM_CBANK
	.align		4
        /*03a8*/ 	.byte	0x04, 0x0a
        /*03aa*/ 	.short	(.L_1887 - .L_1886)
	.align		4
.L_1886:
        /*03ac*/ 	.word	index@(.nv.constant0._ZN4vllm3moe44grouped_topk_fused_small_expert_count_kernelI6__halfS2_iLNS0_11ScoringFuncE0ELi384ELb0ELi8EEEvPT_PfPT1_PKT0_llllllbd)
        /*03b0*/ 	.short	0x0380
        /*03b2*/ 	.short	0x0060


	//----- nvinfo : EIATTR_SW_WAR
	.align		4
.L_1887:
        /*03b4*/ 	.byte	0x04, 0x36
        /*03b6*/ 	.short	(.L_1889 - .L_1888)
.L_1888:
        /*03b8*/ 	.word	0x00000008
.L_1889:


//--------------------- .nv.info._ZN4vllm3moe44grouped_topk_fused_small_expert_count_kernelI6__halfS2_iLNS0_11ScoringFuncE0ELi512ELb0ELi8EEEvPT_PfPT1_PKT0_llllllbd --------------------------
	.section	.nv.info._ZN4vllm3moe44grouped_topk_fused_small_expert_count_kernelI6__halfS2_iLNS0_11ScoringFuncE0ELi512ELb0ELi8EEEvPT_PfPT1_PKT0_llllllbd,"",@"SHT_CUDA_INFO"
	.sectionflags	@""
	.align	4


	//----- nvinfo : EIATTR_CUDA_API_VERSION
	.align		4
        /*0000*/ 	.byte	0x04, 0x37
        /*0002*/ 	.short	(.L_1891 - .L_1890)
.L_1890:
        /*0004*/ 	.word	0x00000082


	//----- nvinfo : EIATTR_KPARAM_INFO
	.align		4
.L_1891:
        /*0008*/ 	.byte	0x04, 0x17
        /*000a*/ 	.short	(.L_1893 - .L_1892)
.L_1892:
        /*000c*/ 	.word	0x00000000
        /*0010*/ 	.short	0x000b
        /*0012*/ 	.short	0x0058
        /*0014*/ 	.byte	0x00, 0xf0, 0x21, 0x00


	//----- nvinfo : EIATTR_KPARAM_INFO
	.align		4
.L_1893:
        /*0018*/ 	.byte	0x04, 0x17
        /*001a*/ 	.short	(.L_1895 - .L_1894)
.L_1894:
        /*001c*/ 	.word	0x00000000
        /*0020*/ 	.short	0x000a
        /*0022*/ 	.short	0x0050
        /*0024*/ 	.byte	0x00, 0xf0, 0x05, 0x00


	//----- nvinfo : EIATTR_KPARAM_INFO
	.align		4
.L_1895:
        /*0028*/ 	.byte	0x04, 0x17
        /*002a*/ 	.short	(.L_1897 - .L_1896)
.L_1896:
        /*002c*/ 	.word	0x00000000
        /*0030*/ 	.short	0x0009
        /*0032*/ 	.short	0x0048
        /*0034*/ 	.byte	0x00, 0xf0, 0x21, 0x00


	//----- nvinfo : EIATTR_KPARAM_INFO
	.align		4
.L_1897:
        /*0038*/ 	.byte	0x04, 0x17
        /*003a*/ 	.short	(.L_1899 - .L_1898)
.L_1898:
        /*003c*/ 	.word	0x00000000
        /*0040*/ 	.short	0x0008
        /*0042*/ 	.short	0x0040
        /*0044*/ 	.byte	0x00, 0xf0, 0x21, 0x00


	//----- nvinfo : EIATTR_KPARAM_INFO
	.align		4
.L_1899:
        /*0048*/ 	.byte	0x04, 0x17
        /*004a*/ 	.short	(.L_1901 - .L_1900)
.L_1900:
        /*004c*/ 	.word	0x00000000
        /*0050*/ 	.short	0x0007
        /*0052*/ 	.short	0x0038
        /*0054*/ 	.byte	0x00, 0xf0, 0x21, 0x00


	//----- nvinfo : EIATTR_KPARAM_INFO
	.align		4
.L_1901:
        /*0058*/ 	.byte	0x04, 0x17
        /*005a*/ 	.short	(.L_1903 - .L_1902)
.L_1902:
        /*005c*/ 	.word	0x00000000
        /*0060*/ 	.short	0x0006
        /*0062*/ 	.short	0x0030
        /*0064*/ 	.byte	0x00, 0xf0, 0x21, 0x00


	//----- nvinfo : EIATTR_KPARAM_INFO
	.align		4
.L_1903:
        /*0068*/ 	.byte	0x04, 0x17
        /*006a*/ 	.short	(.L_1905 - .L_1904)
.L_1904:
        /*006c*/ 	.word	0x00000000
        /*0070*/ 	.short	0x0005
        /*0072*/ 	.short	0x0028
        /*0074*/ 	.byte	0x00, 0xf0, 0x21, 0x00


	//----- nvinfo : EIATTR_KPARAM_INFO
	.align		4
.L_1905:
        /*0078*/ 	.byte	0x04, 0x17
        /*007a*/ 	.short	(.L_1907 - .L_1906)
.L_1906:
        /*007c*/ 	.word	0x00000000
        /*0080*/ 	.short	0x0004
        /*0082*/ 	.short	0x0020
        /*0084*/ 	.byte	0x00, 0xf0, 0x21, 0x00


	//----- nvinfo : EIATTR_KPARAM_INFO
	.align		4
.L_1907:
        /*0088*/ 	.byte	0x04, 0x17
        /*008a*/ 	.short	(.L_1909 - .L_1908)
.L_1908:
        /*008c*/ 	.word	0x00000000
        /*0090*/ 	.short	0x0003
        /*0092*/ 	.short	0x0018
        /*0094*/ 	.byte	0x00, 0xf5, 0x21, 0x00


	//----- nvinfo : EIATTR_KPARAM_INFO
	.align		4
.L_1909:
        /*0098*/ 	.byte	0x04, 0x17
        /*009a*/ 	.short	(.L_1911 - .L_1910)
.L_1910:
        /*009c*/ 	.word	0x00000000
        /*00a0*/ 	.short	0x0002
        /*00a2*/ 	.short	0x0010
        /*00a4*/ 	.byte	0x00, 0xf5, 0x21, 0x00


	//----- nvinfo : EIATTR_KPARAM_INFO
	.align		4
.L_1911:
        /*00a8*/ 	.byte	0x04, 0x17
        /*00aa*/ 	.short	(.L_1913 - .L_1912)
.L_1912:
        /*00ac*/ 	.word	0x00000000
        /*00b0*/ 	.short	0x0001
        /*00b2*/ 	.short	0x0008
        /*00b4*/ 	.byte	0x00, 0xf5, 0x21, 0x00


	//----- nvinfo : EIATTR_KPARAM_INFO
	.align		4
.L_1913:
        /*00b8*/ 	.byte	0x04, 0x17
        /*00ba*/ 	.short	(.L_1915 - .L_1914)
.L_1914:
        /*00bc*/ 	.word	0x00000000
        /*00c0*/ 	.short	0x0000
        /*00c2*/ 	.short	0x0000
        /*00c4*/ 	.byte	0x00, 0xf5, 0x21, 0x00


	//----- nvinfo : EIATTR_SPARSE_MMA_MASK
	.align		4
.L_1915:
        /*00c8*/ 	.byte	0x03, 0x50
        /*00ca*/ 	.short	0x0000


	//----- nvinfo : EIATTR_MAXREG_COUNT
	.align		4
        /*00cc*/ 	.byte	0x03, 0x1b
        /*00ce*/ 	.short	0x00ff


	//----- nvinfo : EIATTR_NUM_BARRIERS
	.align		4
        /*00d0*/ 	.byte	0x02, 0x4c
        /*00d2*/ 	.byte	0x01
	.zero		1


	//----- nvinfo : EIATTR_MERCURY_ISA_VERSION
	.align		4
        /*00d4*/ 	.byte	0x03, 0x5f
        /*00d6*/ 	.short	0x0101


	//----- nvinfo : EIATTR_COOP_GROUP_MASK_REGIDS
	.align		4
        /*00d8*/ 	.byte	0x04, 0x29
        /*00da*/ 	.short	(.L_1917 - .L_1916)


	//   ....[0]....
.L_1916:
        /*00dc*/ 	.word	0xffffffff


	//   ....[1]....
        /*00e0*/ 	.word	0xffffffff


	//   ....[2]....
        /*00e4*/ 	.word	0xffffffff


	//   ....[3]....
        /*00e8*/ 	.word	0xffffffff


	//   ....[4]....
        /*00ec*/ 	.word	0xffffffff


	//   ....[5]....
        /*00f0*/ 	.word	0xffffffff


	//   ....[6]....
        /*00f4*/ 	.word	0xffffffff


	//   ....[7]....
        /*00f8*/ 	.word	0xffffffff


	//   ....[8]....
        /*00fc*/ 	.word	0xffffffff


	//   ....[9]....
        /*0100*/ 	.word	0xffffffff


	//   ....[10]....
        /*0104*/ 	.word	0xffffffff


	//   ....[11]....
        /*0108*/ 	.word	0xffffffff


	//   ....[12]....
        /*010c*/ 	.word	0xffffffff


	//   ....[13]....
        /*0110*/ 	.word	0xffffffff


	//   ....[14]....
        /*0114*/ 	.word	0xffffffff


	//   ....[15]....
        /*0118*/ 	.word	0xffffffff


	//   ....[16]....
        /*011c*/ 	.word	0xffffffff


	//   ....[17]....
        /*0120*/ 	.word	0xffffffff


	//   ....[18]....
        /*0124*/ 	.word	0xffffffff


	//   ....[19]....
        /*0128*/ 	.word	0xffffffff


	//   ....[20]....
        /*012c*/ 	.word	0xffffffff


	//   ....[21]....
        /*0130*/ 	.word	0xffffffff


	//   ....[22]....
        /*0134*/ 	.word	0xffffffff


	//   ....[23]....
        /*0138*/ 	.word	0xffffffff


	//   ....[24]....
        /*013c*/ 	.word	0xffffffff


	//   ....[25]....
        /*0140*/ 	.word	0xffffffff


	//   ....[26]....
        /*0144*/ 	.word	0xffffffff


	//   ....[27]....
        /*0148*/ 	.word	0xffffffff


	//   ....[28]....
        /*014c*/ 	.word	0xffffffff


	//   ....[29]....
        /*0150*/ 	.word	0xffffffff


	//   ....[30]....
        /*0154*/ 	.word	0xffffffff


	//   ....[31]....
        /*0158*/ 	.word	0xffffffff


	//   ....[32]....
        /*015c*/ 	.word	0xffffffff


	//   ....[33]....
        /*0160*/ 	.word	0xffffffff


	//   ....[34]....
        /*0164*/ 	.word	0xffffffff


	//   ....[35]....
        /*0168*/ 	.word	0xffffffff


	//   ....[36]....
        /*016c*/ 	.word	0xffffffff


	//   ....[37]....
        /*0170*/ 	.word	0xffffffff


	//   ....[38]....
        /*0174*/ 	.word	0xffffffff


	//   ....[39]....
        /*0178*/ 	.word	0xffffffff


	//   ....[40]....
        /*017c*/ 	.word	0xffffffff


	//   ....[41]....
        /*0180*/ 	.word	0xffffffff


	//   ....[42]....
        /*0184*/ 	.word	0xffffffff


	//   ....[43]....
        /*0188*/ 	.word	0xffffffff


	//   ....[44]....
        /*018c*/ 	.word	0xffffffff


	//   ....[45]....
        /*0190*/ 	.word	0xffffffff


	//   ....[46]....
        /*0194*/ 	.word	0xffffffff


	//   ....[47]....
        /*0198*/ 	.word	0xffffffff


	//   ....[48]....
        /*019c*/ 	.word	0xffffffff


	//   ....[49]....
        /*01a0*/ 	.word	0xffffffff


	//   ....[50]....
        /*01a4*/ 	.word	0xffffffff


	//   ....[51]....
        /*01a8*/ 	.word	0xffffffff


	//   ....[52]....
        /*01ac*/ 	.word	0xffffffff


	//   ....[53]....
        /*01b0*/ 	.word	0xffffffff


	//   ....[54]....
        /*01b4*/ 	.word	0xffffffff


	//   ....[55]....
        /*01b8*/ 	.word	0xffffffff


	//   ....[56]....
        /*01bc*/ 	.word	0xffffffff


	//   ....[57]....
        /*01c0*/ 	.word	0xffffffff


	//   ....[58]....
        /*01c4*/ 	.word	0xffffffff


	//   ....[59]....
        /*01c8*/ 	.word	0xffffffff


	//   ....[60]....
        /*01cc*/ 	.word	0xffffffff


	//   ....[61]....
        /*01d0*/ 	.word	0xffffffff


	//   ....[62]....
        /*01d4*/ 	.word	0xffffffff


	//   ....[63]....
        /*01d8*/ 	.word	0xffffffff


	//   ....[64]....
        /*01dc*/ 	.word	0xffffffff


	//   ....[65]....
        /*01e0*/ 	.word	0xffffffff


	//   ....[66]....
        /*01e4*/ 	.word	0xffffffff


	//   ....[67]....
        /*01e8*/ 	.word	0xffffffff


	//   ....[68]....
        /*01ec*/ 	.word	0xffffffff


	//   ....[69]....
        /*01f0*/ 	.word	0xffffffff


	//   ....[70]....
        /*01f4*/ 	.word	0xffffffff


	//   ....[71]....
        /*01f8*/ 	.word	0xffffffff


	//   ....[72]....
        /*01fc*/ 	.word	0xffffffff


	//   ....[73]....
        /*0200*/ 	.word	0xffffffff


	//   ....[74]....
        /*0204*/ 	.word	0xffffffff


	//   ....[75]....
        /*0208*/ 	.word	0xffffffff


	//   ....[76]....
        /*020c*/ 	.word	0xffffffff


	//   ....[77]....
        /*0210*/ 	.word	0xffffffff


	//   ....[78]....
        /*0214*/ 	.word	0xffffffff


	//   ....[79]....
        /*0218*/ 	.word	0xffffffff


	//   ....[80]....
        /*021c*/ 	.word	0xffffffff


	//   ....[81]....
        /*0220*/ 	.word	0xffffffff


	//   ....[82]....
        /*0224*/ 	.word	0xffffffff


	//   ....[83]....
        /*0228*/ 	.word	0xffffffff


	//   ....[84]....
        /*022c*/ 	.word	0xffffffff


	//   ....[85]....
        /*0230*/ 	.word	0xffffffff


	//----- nvinfo : EIATTR_COOP_GROUP_INSTR_OFFSETS
	.align		4
.L_1917:
        /*0234*/ 	.byte	0x04, 0x28
        /*0236*/ 	.short	(.L_1919 - .L_1918)


	//   ....[0]....
.L_1918:
        /*0238*/ 	.word	0x000000b0


	//   ....[1]....
        /*023c*/ 	.word	0x000009d0


	//   ....[2]....
        /*0240*/ 	.word	0x000009e0


	//   ....[3]....
        /*0244*/ 	.word	0x00000a30


	//   ....[4]....
        /*0248*/ 	.word	0x00000a40


	//   ....[5]....
        /*024c*/ 	.word	0x00000a90


	//   ....[6]....
        /*0250*/ 	.word	0x00000aa0


	//   ....[7]....
        /*0254*/ 	.word	0x00000af0


	//   ....[8]....
        /*0258*/ 	.word	0x00000b00


	//   ....[9]....
        /*025c*/ 	.word	0x00000b60


	//   ....[10]....
        /*0260*/ 	.word	0x00000b90


	//   ....[11]....
        /*0264*/ 	.word	0x00000c40


	//   ....[12]....
        /*0268*/ 	.word	0x00000c50


	//   ....[13]....
        /*026c*/ 	.word	0x00000ca0


	//   ....[14]....
        /*0270*/ 	.word	0x00000cb0


	//   ....[15]....
        /*0274*/ 	.word	0x00000d00


	//   ....[16]....
        /*0278*/ 	.word	0x00000d10


	//   ....[17]....
        /*027c*/ 	.word	0x00000d60


	//   ....[18]....
        /*0280*/ 	.word	0x00000d70


	//   ....[19]....
        /*0284*/ 	.word	0x00000dd0


	//   ....[20]....
        /*0288*/ 	.word	0x00000e00


	//   ....[21]....
        /*028c*/ 	.word	0x00001000


	//   ....[22]....
        /*0290*/ 	.word	0x00001010


	//   ....[23]....
        /*0294*/ 	.word	0x00001060


	//   ....[24]....
        /*0298*/ 	.word	0x00001070


	//   ....[25]....
        /*029c*/ 	.word	0x000010c0


	//   ....[26]....
        /*02a0*/ 	.word	0x000010d0


	//   ....[27]....
        /*02a4*/ 	.word	0x00001120


	//   ....[28]....
        /*02a8*/ 	.word	0x00001130


	//   ....[29]....
        /*02ac*/ 	.word	0x00001180


	//   ....[30]....
        /*02b0*/ 	.word	0x00001190


	//   ....[31]....
        /*02b4*/ 	.word	0x00001710


	//   ....[32]....
        /*02b8*/ 	.word	0x00001720


	//   ....[33]....
        /*02bc*/ 	.word	0x00001770


	//   ....[34]....
        /*02c0*/ 	.word	0x00001780


	//   ....[35]....
        /*02c4*/ 	.word	0x000017d0


	//   ....[36]....
        /*02c8*/ 	.word	0x000017e0


	//   ....[37]....
        /*02cc*/ 	.word	0x00001830


	//   ....[38]....
        /*02d0*/ 	.word	0x00001840


	//   ....[39]....
        /*02d4*/ 	.word	0x00001890


	//   ....[40]....
        /*02d8*/ 	.word	0x000018a0


	//   ....[41]....
        /*02dc*/ 	.word	0x00001930


	//   ....[42]....
        /*02e0*/ 	.word	0x00001940


	//   ....[43]....
        /*02e4*/ 	.word	0x00001990


	//   ....[44]....
        /*02e8*/ 	.word	0x000019a0


	//   ....[45]....
        /*02ec*/ 	.word	0x000019f0


	//   ....[46]....
        /*02f0*/ 	.word	0x00001a00


	//   ....[47]....
        /*02f4*/ 	.word	0x00001a50


	//   ....[48]....
        /*02f8*/ 	.word	0x00001a60


	//   ....[49]....
        /*02fc*/ 	.word	0x00001ab0


	//   ....[50]....
        /*0300*/ 	.word	0x00001ac0


	//   ....[51]....
        /*0304*/ 	.word	0x00001b60


	//   ....[52]....
        /*0308*/ 	.word	0x00001b70


	//   ....[53]....
        /*030c*/ 	.word	0x00001bc0


	//   ....[54]....
        /*0310*/ 	.word	0x00001bd0


	//   ....[55]....
        /*0314*/ 	.word	0x00001c20


	//   ....[56]....
        /*0318*/ 	.word	0x00001c30


	//   ....[57]....
        /*031c*/ 	.word	0x00001c80


	//   ....[58]....
        /*0320*/ 	.word	0x00001c90


	//   ....[59]....
        /*0324*/ 	.word	0x00001ce0


	//   ....[60]....
        /*0328*/ 	.word	0x00001cf0


	//   ....[61]....
        /*032c*/ 	.word	0x00001d80


	//   ....[62]....
        /*0330*/ 	.word	0x00001d90


	//   ....[63]....
        /*0334*/ 	.word	0x00001de0


	//   ....[64]....
        /*0338*/ 	.word	0x00001df0


	//   ....[65]....
        /*033c*/ 	.word	0x00001e40


	//   ....[66]....
        /*0340*/ 	.word	0x00001e50


	//   ....[67]....
        /*0344*/ 	.word	0x00001eb0


	//   ....[68]....
        /*0348*/ 	.word	0x00001ec0


	//   ....[69]....
        /*034c*/ 	.word	0x00001f30


	//   ....[70]....
        /*0350*/ 	.word	0x00001f60


	//   ....[71]....
        /*0354*/ 	.word	0x000021d0


	//   ....[72]....
        /*0358*/ 	.word	0x000021f0


	//   ....[73]....
        /*035c*/ 	.word	0x00002240


	//   ....[74]....
        /*0360*/ 	.word	0x00002250


	//   ....[75]....
        /*0364*/ 	.word	0x000022a0


	//   ....[76]....
        /*0368*/ 	.word	0x000022b0


	//   ....[77]....
        /*036c*/ 	.word	0x00002300


	//   ....[78]....
        /*0370*/ 	.word	0x00002310


	//   ....[79]....
        /*0374*/ 	.word	0x00002360


	//   ....[80]....
        /*0378*/ 	.word	0x00002370


	//   ....[81]....
        /*037c*/ 	.word	0x00002680


	//   ....[82]....
        /*0380*/ 	.word	0x000026d0


	//   ....[83]....
        /*0384*/ 	.word	0x000026f0


	//   ....[84]....
        /*0388*/ 	.word	0x00002710


	//   ....[85]....
        /*038c*/ 	.word	0x00002730


	//----- nvinfo : EIATTR_VRC_CTA_INIT_COUNT
	.align		4
.L_1919:
        /*0390*/ 	.byte	0x02, 0x4a
	.zero		1
	.zero		1


	//----- nvinfo : EIATTR_EXIT_INSTR_OFFSETS
	.align		4
        /*0394*/ 	.byte	0x04, 0x1c
        /*0396*/ 	.short	(.L_1921 - .L_1920)


	//   ....[0]....
.L_1920:
        /*0398*/ 	.word	0x00002d20


	//----- nvinfo : EIATTR_CRS_STACK_SIZE
	.align		4
.L_1921:
        /*039c*/ 	.byte	0x04, 0x1e
        /*039e*/ 	.short	(.L_1923 - .L_1922)
.L_1922:
        /*03a0*/ 	.word	0x00000000


	//----- nvinfo : EIATTR_CBANK_PARAM_SIZE
	.align		4
.L_1923:
        /*03a4*/ 	.byte	0x03, 0x19
        /*03a6*/ 	.short	0x0060


	//----- nvinfo : EIATTR_PARAM_CBANK
	.align		4
        /*03a8*/ 	.byte	0x04, 0x0a
        /*03aa*/ 	.short	(.L_1925 - .L_1924)
	.align		4
.L_1924:
        /*03ac*/ 	.word	index@(.nv.constant0._ZN4vllm3moe44grouped_topk_fused_small_expert_count_kernelI6__halfS2_iLNS0_11ScoringFuncE0ELi512ELb0ELi8EEEvPT_PfPT1_PKT0_llllllbd)
        /*03b0*/ 	.short	0x0380
        /*03b2*/ 	.short	0x0060


	//----- nvinfo : EIATTR_SW_WAR
	.align		4
.L_1925:
        /*03b4*/ 	.byte	0x04, 0x36
        /*03b6*/ 	.short	(.L_1927 - .L_1926)
.L_1926:
        /*03b8*/ 	.word	0x00000008
.L_1927:


//--------------------- .nv.info._ZN4vllm3moe44grouped_topk_fused_small_expert_count_kernelI6__halfS2_iLNS0_11ScoringFuncE0ELi512ELb0ELi22EEEvPT_PfPT1_PKT0_llllllbd --------------------------
	.section	.nv.info._ZN4vllm3moe44grouped_topk_fused_small_expert_count_kernelI6__halfS2_iLNS0_11ScoringFuncE0ELi512ELb0ELi22EEEvPT_PfPT1_PKT0_llllllbd,"",@"SHT_CUDA_INFO"
	.sectionflags	@""
	.align	4


	//----- nvinfo : EIATTR_CUDA_API_VERSION
	.align		4
        /*0000*/ 	.byte	0x04, 0x37
        /*0002*/ 	.short	(.L_1929 - .L_1928)
.L_1928:
        /*0004*/ 	.word	0x00000082


	//----- nvinfo : EIATTR_KPARAM_INFO
	.align		4
.L_1929:
        /*0008*/ 	.byte	0x04, 0x17
        /*000a*/ 	.short	(.L_1931 - .L_1930)
.L_1930:
        /*000c*/ 	.word	0x00000000
        /*0010*/ 	.short	0x000b
        /*0012*/ 	.short	0x0058
        /*0014*/ 	.byte	0x00, 0xf0, 0x21, 0x00


	//----- nvinfo : EIATTR_KPARAM_INFO
	.align		4
.L_1931:
        /*0018*/ 	.byte	0x04, 0x17
        /*001a*/ 	.short	(.L_1933 - .L_1932)
.L_1932:
        /*001c*/ 	.word	0x00000000
        /*0020*/ 	.short	0x000a
        /*0022*/ 	.short	0x0050
        /*0024*/ 	.byte	0x00, 0xf0, 0x05, 0x00


	//----- nvinfo : EIATTR_KPARAM_INFO
	.align		4
.L_1933:
        /*0028*/ 	.byte	0x04, 0x17
        /*002a*/ 	.short	(.L_1935 - .L_1934)
.L_1934:
        /*002c*/ 	.word	0x00000000
        /*0030*/ 	.short	0x0009
        /*0032*/ 	.short	0x0048
        /*0034*/ 	.byte	0x00, 0xf0, 0x21, 0x00


	//----- nvinfo : EIATTR_KPARAM_INFO
	.align		4
.L_1935:
        /*0038*/ 	.byte	0x04, 0x17
        /*003a*/ 	.short	(.L_1937 - .L_1936)
.L_1936:
        /*003c*/ 	.word	0x00000000
        /*0040*/ 	.short	0x0008
        /*0042*/ 	.short	0x0040
        /*0044*/ 	.byte	0x00, 0xf0, 0x21, 0x00


	//----- nvinfo : EIATTR_KPARAM_INFO
	.align		4
.L_1937:
        /*0048*/ 	.byte	0x04, 0x17
        /*004a*/ 	.short	(.L_1939 - .L_1938)
.L_1938:
        /*004c*/ 	.word	0x00000000
        /*0050*/ 	.short	0x0007
        /*0052*/ 	.short	0x0038
        /*0054*/ 	.byte	0x00, 0xf0, 0x21, 0x00


	//----- nvinfo : EIATTR_KPARAM_INFO
	.align		4
.L_1939:
        /*0058*/ 	.byte	0x04, 0x17
        /*005a*/ 	.short	(.L_1941 - .L_1940)
.L_1940:
        /*005c*/ 	.word	0x00000000
        /*0060*/ 	.short	0x0006
        /*0062*/ 	.short	0x0030
        /*0064*/ 	.byte	0x00, 0xf0, 0x21, 0x00


	//----- nvinfo : EIATTR_KPARAM_INFO
	.align		4
.L_1941:
        /*0068*/ 	.byte	0x04, 0x17
        /*006a*/ 	.short	(.L_1943 - .L_1942)
.L_1942:
        /*006c*/ 	.word	0x00000000
        /*0070*/ 	.short	0x0005
        /*0072*/ 	.short	0x0028
        /*0074*/ 	.byte	0x00, 0xf0, 0x21, 0x00


	//----- nvinfo : EIATTR_KPARAM_INFO
	.align		4
.L_1943:
        /*0078*/ 	.byte	0x04, 0x17
        /*007a*/ 	.short	(.L_1945 - .L_1944)
.L_1944:
        /*007c*/ 	.word	0x00000000
        /*0080*/ 	.short	0x0004
        /*0082*/ 	.short	0x0020
        /*0084*/ 	.byte	0x00, 0xf0, 0x21, 0x00


	//----- nvinfo : EIATTR_KPARAM_INFO
	.align		4
.L_1945:
        /*0088*/ 	.byte	0x04, 0x17
        /*008a*/ 	.short	(.L_1947 - .L_1946)
.L_1946:
        /*008c*/ 	.word	0x00000000
        /*0090*/ 	.short	0x0003
        /*0092*/ 	.short	0x0018
        /*0094*/ 	.byte	0x00, 0xf5, 0x21, 0x00


	//----- nvinfo : EIATTR_KPARAM_INFO
	.align		4
.L_1947:
        /*0098*/ 	.byte	0x04, 0x17
        /*009a*/ 	.short	(.L_1949 - .L_1948)
.L_1948:
        /*009c*/ 	.word	0x00000000
        /*00a0*/ 	.short	0x0002
        /*00a2*/ 	.short	0x0010
        /*00a4*/ 	.byte	0x00, 0xf5, 0x21, 0x00


	//----- nvinfo : EIATTR_KPARAM_INFO
	.align		4
.L_1949:
        /*00a8*/ 	.byte	0x04, 0x17
        /*00aa*/ 	.short	(.L_1951 - .L_1950)
.L_1950:
        /*00ac*/ 	.word	0x00000000
        /*00b0*/ 	.short	0x0001
        /*00b2*/ 	.short	0x0008
        /*00b4*/ 	.byte	0x00, 0xf5, 0x21, 0x00


	//----- nvinfo : EIATTR_KPARAM_INFO
	.align		4
.L_1951:
        /*00b8*/ 	.byte	0x04, 0x17
        /*00ba*/ 	.short	(.L_1953 - .L_1952)
.L_1952:
        /*00bc*/ 	.word	0x00000000
        /*00c0*/ 	.short	0x0000
        /*00c2*/ 	.short	0x0000
        /*00c4*/ 	.byte	0x00, 0xf5, 0x21, 0x00


	//----- nvinfo : EIATTR_SPARSE_MMA_MASK
	.align		4
.L_1953:
        /*00c8*/ 	.byte	0x03, 0x50
        /*00ca*/ 	.short	0x0000


	//----- nvinfo : EIATTR_MAXREG_COUNT
	.align		4
        /*00cc*/ 	.byte	0x03, 0x1b
        /*00ce*/ 	.short	0x00ff


	//----- nvinfo : EIATTR_NUM_BARRIERS
	.align		4
        /*00d0*/ 	.byte	0x02, 0x4c
        /*00d2*/ 	.byte	0x01
	.zero		1


	//----- nvinfo : EIATTR_MERCURY_ISA_VERSION
	.align		4
        /*00d4*/ 	.byte	0x03, 0x5f
        /*00d6*/ 	.short	0x0101


	//----- nvinfo : EIATTR_COOP_GROUP_MASK_REGIDS
	.align		4
        /*00d8*/ 	.byte	0x04, 0x29
        /*00da*/ 	.short	(.L_1955 - .L_1954)


	//   ....[0]....
.L_1954:
        /*00dc*/ 	.word	0xffffffff


	//   ....[1]....
        /*00e0*/ 	.word	0xffffffff


	//   ....[2]....
        /*00e4*/ 	.word	0xffffffff


	//   ....[3]....
        /*00e8*/ 	.word	0xffffffff


	//   ....[4]....
        /*00ec*/ 	.word	0xffffffff


	//   ....[5]....
        /*00f0*/ 	.word	0xffffffff


	//   ....[6]....
        /*00f4*/ 	.word	0xffffffff


	//   ....[7]....
        /*00f8*/ 	.word	0xffffffff


	//   ....[8]....
        /*00fc*/ 	.word	0xffffffff


	//   ....[9]....
        /*0100*/ 	.word	0xffffffff


	//   ....[10]....
        /*0104*/ 	.word	0xffffffff


	//   ....[11]....
        /*0108*/ 	.word	0xffffffff


	//   ....[12]....
        /*010c*/ 	.word	0xffffffff


	//   ....[13]....
        /*0110*/ 	.word	0xffffffff


	//   ....[14]....
        /*0114*/ 	.word	0xffffffff


	//   ....[15]....
        /*0118*/ 	.word	0xffffffff


	//   ....[16]....
        /*011c*/ 	.word	0xffffffff


	//   ....[17]....
        /*0120*/ 	.word	0xffffffff


	//   ....[18]....
        /*0124*/ 	.word	0xffffffff


	//   ....[19]....
        /*0128*/ 	.word	0xffffffff


	//   ....[20]....
        /*012c*/ 	.word	0xffffffff


	//   ....[21]....
        /*0130*/ 	.word	0xffffffff


	//   ....[22]....
        /*0134*/ 	.word	0xffffffff


	//   ....[23]....
        /*0138*/ 	.word	0xffffffff


	//   ....[24]....
        /*013c*/ 	.word	0xffffffff


	//   ....[25]....
        /*0140*/ 	.word	0xffffffff


	//   ....[26]....
        /*0144*/ 	.word	0xffffffff


	//   ....[27]....
        /*0148*/ 	.word	0xffffffff


	//   ....[28]....
        /*014c*/ 	.word	0xffffffff


	//   ....[29]....
        /*0150*/ 	.word	0xffffffff


	//   ....[30]....
        /*0154*/ 	.word	0xffffffff


	//   ....[31]....
        /*0158*/ 	.word	0xffffffff


	//   ....[32]....
        /*015c*/ 	.word	0xffffffff


	//   ....[33]....
        /*0160*/ 	.word	0xffffffff


	//   ....[34]....
        /*0164*/ 	.word	0xffffffff


	//   ....[35]....
        /*0168*/ 	.word	0xffffffff


	//   ....[36]....
        /*016c*/ 	.word	0xffffffff


	//   ....[37]....
        /*0170*/ 	.word	0xffffffff


	//   ....[38]....
        /*0174*/ 	.word	0xffffffff


	//   ....[39]....
        /*0178*/ 	.word	0xffffffff


	//   ....[40]....
        /*017c*/ 	.word	0xffffffff


	//   ....[41]....
        /*0180*/ 	.word	0xffffffff


	//   ....[42]....
        /*0184*/ 	.word	0xffffffff


	//   ....[43]....
        /*0188*/ 	.word	0xffffffff


	//   ....[44]....
        /*018c*/ 	.word	0xffffffff


	//   ....[45]....
        /*0190*/ 	.word	0xffffffff


	//   ....[46]....
        /*0194*/ 	.word	0xffffffff


	//   ....[47]....
        /*0198*/ 	.word	0xffffffff


	//   ....[48]....
        /*019c*/ 	.word	0xffffffff


	//   ....[49]....
        /*01a0*/ 	.word	0xffffffff


	//   ....[50]....
        /*01a4*/ 	.word	0xffffffff


	//   ....[51]....
        /*01a8*/ 	.word	0xffffffff


	//   ....[52]....
        /*01ac*/ 	.word	0xffffffff


	//   ....[53]....
        /*01b0*/ 	.word	0xffffffff


	//   ....[54]....
        /*01b4*/ 	.word	0xffffffff


	//   ....[55]....
        /*01b8*/ 	.word	0xffffffff


	//   ....[56]....
        /*01bc*/ 	.word	0xffffffff


	//   ....[57]....
        /*01c0*/ 	.word	0xffffffff


	//   ....[58]....
        /*01c4*/ 	.word	0xffffffff


	//   ....[59]....
        /*01c8*/ 	.word	0xffffffff


	//   ....[60]....
        /*01cc*/ 	.word	0xffffffff


	//   ....[61]....
        /*01d0*/ 	.word	0xffffffff


	//   ....[62]....
        /*01d4*/ 	.word	0xffffffff


	//   ....[63]....
        /*01d8*/ 	.word	0xffffffff


	//   ....[64]....
        /*01dc*/ 	.word	0xffffffff


	//   ....[65]....
        /*01e0*/ 	.word	0xffffffff


	//   ....[66]....
        /*01e4*/ 	.word	0xffffffff


	//   ....[67]....
        /*01e8*/ 	.word	0xffffffff


	//   ....[68]....
        /*01ec*/ 	.word	0xffffffff


	//   ....[69]....
        /*01f0*/ 	.word	0xffffffff


	//   ....[70]....
        /*01f4*/ 	.word	0xffffffff


	//   ....[71]....
        /*01f8*/ 	.word	0xffffffff


	//   ....[72]....
        /*01fc*/ 	.word	0xffffffff


	//   ....[73]....
        /*0200*/ 	.word	0xffffffff


	//   ....[74]....
        /*0204*/ 	.word	0xffffffff


	//   ....[75]....
        /*0208*/ 	.word	0xffffffff


	//   ....[76]....
        /*020c*/ 	.word	0xffffffff


	//   ....[77]....
        /*0210*/ 	.word	0xffffffff


	//   ....[78]....
        /*0214*/ 	.word	0xffffffff


	//   ....[79]....
        /*0218*/ 	.word	0xffffffff


	//   ....[80]....
        /*021c*/ 	.word	0xffffffff


	//   ....[81]....
        /*0220*/ 	.word	0xffffffff


	//   ....[82]....
        /*0224*/ 	.word	0xffffffff


	//   ....[83]....
        /*0228*/ 	.word	0xffffffff


	//   ....[84]....
        /*022c*/ 	.word	0xffffffff


	//   ....[85]....
        /*0230*/ 	.word	0xffffffff


	//----- nvinfo : EIATTR_COOP_GROUP_INSTR_OFFSETS
	.align		4
.L_1955:
        /*0234*/ 	.byte	0x04, 0x28
        /*0236*/ 	.short	(.L_1957 - .L_1956)


	//   ....[0]....
.L_1956:
        /*0238*/ 	.word	0x000000b0


	//   ....[1]....
        /*023c*/ 	.word	0x000009d0


	//   ....[2]....
        /*0240*/ 	.word	0x000009e0


	//   ....[3]....
        /*0244*/ 	.word	0x00000a30


	//   ....[4]....
        /*0248*/ 	.word	0x00000a40


	//   ....[5]....
        /*024c*/ 	.word	0x00000a90


	//   ....[6]....
        /*0250*/ 	.word	0x00000aa0


	//   ....[7]....
        /*0254*/ 	.word	0x00000af0


	//   ....[8]....
        /*0258*/ 	.word	0x00000b00


	//   ....[9]....
        /*025c*/ 	.word	0x00000b60


	//   ....[10]....
        /*0260*/ 	.word	0x00000b90


	//   ....[11]....
        /*0264*/ 	.word	0x00000c40


	//   ....[12]....
        /*0268*/ 	.word	0x00000c50


	//   ....[13]....
        /*026c*/ 	.word	0x00000ca0


	//   ....[14]....
        /*0270*/ 	.word	0x00000cb0


	//   ....[15]....
        /*0274*/ 	.word	0x00000d00


	//   ....[16]....
        /*0278*/ 	.word	0x00000d10


	//   ....[17]....
        /*027c*/ 	.word	0x00000d60


	//   ....[18]....
        /*0280*/ 	.word	0x00000d70


	//   ....[19]....
        /*0284*/ 	.word	0x00000dd0


	//   ....[20]....
        /*0288*/ 	.word	0x00000e00


	//   ....[21]....
        /*028c*/ 	.word	0x00001000


	//   ....[22]....
        /*0290*/ 	.word	0x00001010


	//   ....[23]....
        /*0294*/ 	.word	0x00001060


	//   ....[24]....
        /*0298*/ 	.word	0x00001070


	//   ....[25]....
        /*029c*/ 	.word	0x000010c0


	//   ....[26]....
        /*02a0*/ 	.word	0x000010d0


	//   ....[27]....
        /*02a4*/ 	.word	0x00001120


	//   ....[28]....
        /*02a8*/ 	.word	0x00001130


	//   ....[29]....
        /*02ac*/ 	.word	0x00001180


	//   ....[30]....
        /*02b0*/ 	.word	0x00001190


	//   ....[31]....
        /*02b4*/ 	.word	0x00001990


	//   ....[32]....
        /*02b8*/ 	.word	0x000019c0


	//   ....[33]....
        /*02bc*/ 	.word	0x00001a20


	//   ....[34]....
        /*02c0*/ 	.word	0x00001a30


	//   ....[35]....
        /*02c4*/ 	.word	0x00001a80


	//   ....[36]....
        /*02c8*/ 	.word	0x00001a90


	//   ....[37]....
        /*02cc*/ 	.word	0x00001ae0


	//   ....[38]....
        /*02d0*/ 	.word	0x00001af0


	//   ....[39]....
        /*02d4*/ 	.word	0x00001b40


	//   ....[40]....
        /*02d8*/ 	.word	0x00001b50


	//   ....[41]....
        /*02dc*/ 	.word	0x00001c20


	//   ....[42]....
        /*02e0*/ 	.word	0x00001c50


	//   ....[43]....
        /*02e4*/ 	.word	0x00001cc0


	//   ....[44]....
        /*02e8*/ 	.word	0x00001cd0


	//   ....[45]....
        /*02ec*/ 	.word	0x00001d20


	//   ....[46]....
        /*02f0*/ 	.word	0x00001d30


	//   ....[47]....
        /*02f4*/ 	.word	0x00001d80


	//   ....[48]....
        /*02f8*/ 	.word	0x00001d90


	//   ....[49]....
        /*02fc*/ 	.word	0x00001df0


	//   ....[50]....
        /*0300*/ 	.word	0x00001e10


	//   ....[51]....
        /*0304*/ 	.word	0x00001ee0


	//   ....[52]....
        /*0308*/ 	.word	0x00001f00


	//   ....[53]....
        /*030c*/ 	.word	0x00001f60


	//   ....[54]....
        /*0310*/ 	.word	0x00001f80


	//   ....[55]....
        /*0314*/ 	.word	0x00001fe0


	//   ....[56]....
        /*0318*/ 	.word	0x00001ff0


	//   ....[57]....
        /*031c*/ 	.word	0x00002040


	//   ....[58]....
        /*0320*/ 	.word	0x00002050


	//   ....[59]....
        /*0324*/ 	.word	0x000020b0


	//   ....[60]....
        /*0328*/ 	.word	0x000020e0


	//   ....[61]....
        /*032c*/ 	.word	0x000021a0


	//   ....[62]....
        /*0330*/ 	.word	0x000021b0


	//   ....[63]....
        /*0334*/ 	.word	0x00002210


	//   ....[64]....
        /*0338*/ 	.word	0x00002230


	//   ....[65]....
        /*033c*/ 	.word	0x00002290


	//   ....[66]....
        /*0340*/ 	.word	0x000022a0


	//   ....[67]....
        /*0344*/ 	.word	0x000022f0


	//   ....[68]....
        /*0348*/ 	.word	0x00002300


	//   ....[69]....
        /*034c*/ 	.word	0x00002350


	//   ....[70]....
        /*0350*/ 	.word	0x00002360


	//   ....[71]....
        /*0354*/ 	.word	0x00002540


	//   ....[72]....
        /*0358*/ 	.word	0x00002570


	//   ....[73]....
        /*035c*/ 	.word	0x000025d0


	//   ....[74]....
        /*0360*/ 	.word	0x000025e0


	//   ....[75]....
        /*0364*/ 	.word	0x00002630


	//   ....[76]....
        /*0368*/ 	.word	0x00002640


	//   ....[77]....
        /*036c*/ 	.word	0x00002690


	//   ....[78]....
        /*0370*/ 	.word	0x000026a0


	//   ....[79]....
        /*0374*/ 	.word	0x000026f0


	//   ....[80]....
        /*0378*/ 	.word	0x00002700


	//   ....[81]....
        /*037c*/ 	.word	0x00002a20


	//   ....[82]....
        /*0380*/ 	.word	0x00002a70


	//   ....[83]....
        /*0384*/ 	.word	0x00002a90


	//   ....[84]....
        /*0388*/ 	.word	0x00002ab0


	//   ....[85]....
        /*038c*/ 	.word	0x00002ad0


	//----- nvinfo : EIATTR_VRC_CTA_INIT_COUNT
	.align		4
.L_1957:
        /*0390*/ 	.byte	0x02, 0x4a
	.zero		1
	.zero		1


	//----- nvinfo : EIATTR_EXIT_INSTR_OFFSETS
	.align		4
        /*0394*/ 	.byte	0x04, 0x1c
        /*0396*/ 	.short	(.L_1959 - .L_1958)


	//   ....[0]....
.L_1958:
        /*0398*/ 	.word	0x000030c0


	//----- nvinfo : EIATTR_CRS_STACK_SIZE
	.align		4
.L_1959:
        /*039c*/ 	.byte	0x04, 0x1e
        /*039e*/ 	.short	(.L_1961 - .L_1960)
.L_1960:
        /*03a0*/ 	.word	0x00000000


	//----- nvinfo : EIATTR_CBANK_PARAM_SIZE
	.align		4
.L_1961:
        /*03a4*/ 	.byte	0x03, 0x19
        /*03a6*/ 	.short	0x0060


	//----- nvinfo : EIATTR_PARAM_CBANK
	.align		4
        /*03a8*/ 	.byte	0x04, 0x0a
        /*03aa*/ 	.short	(.L_1963 - .L_1962)
	.align		4
.L_1962:
        /*03ac*/ 	.word	index@(.nv.constant0._ZN4vllm3moe44grouped_topk_fused_small_expert_count_kernelI6__halfS2_iLNS0_11ScoringFuncE0ELi512ELb0ELi22EEEvPT_PfPT1_PKT0_llllllbd)
        /*03b0*/ 	.short	0x0380
        /*03b2*/ 	.short	0x0060


	//----- nvinfo : EIATTR_SW_WAR
	.align		4
.L_1963:
        /*03b4*/ 	.byte	0x04, 0x36
        /*03b6*/ 	.short	(.L_1965 - .L_1964)
.L_1964:
        /*03b8*/ 	.word	0x00000008
.L_1965:


//--------------------- .nv.info._ZN4vllm3moe44grouped_topk_fused_small_expert_count_kernelI6__halfS2_iLNS0_11ScoringFuncE0ELi256ELb1ELi8EEEvPT_PfPT1_PKT0_llllllbd --------------------------
	.section	.nv.info._ZN4vllm3moe44grouped_topk_fused_small_expert_count_kernelI6__halfS2_iLNS0_11ScoringFuncE0ELi256ELb1ELi8EEEvPT_PfPT1_PKT0_llllllbd,"",@"SHT_CUDA_INFO"
	.sectionflags	@""
	.align	4


	//----- nvinfo : EIATTR_CUDA_API_VERSION
	.align		4
        /*0000*/ 	.byte	0x04, 0x37
        /*0002*/ 	.short	(.L_1967 - .L_1966)
.L_1966:
        /*0004*/ 	.word	0x00000082


	//----- nvinfo : EIATTR_KPARAM_INFO
	.align		4
.L_1967:
        /*0008*/ 	.byte	0x04, 0x17
        /*000a*/ 	.short	(.L_1969 - .L_1968)
.L_1968:
        /*000c*/ 	.word	0x00000000
        /*0010*/ 	.short	0x000b
        /*0012*/ 	.short	0x0058
        /*0014*/ 	.byte	0x00, 0xf0, 0x21, 0x00


	//----- nvinfo : EIATTR_KPARAM_INFO
	.align		4
.L_1969:
        /*0018*/ 	.byte	0x04, 0x17
        /*001a*/ 	.short	(.L_1971 - .L_1970)
.L_1970:
        /*001c*/ 	.word	0x00000000
        /*0020*/ 	.short	0x000a
        /*0022*/ 	.short	0x0050
        /*0024*/ 	.byte	0x00, 0xf0, 0x05, 0x00


	//----- nvinfo : EIATTR_KPARAM_INFO
	.align		4
.L_1971:
        /*0028*/ 	.byte	0x04, 0x17
        /*002a*/ 	.short	(.L_1973 - .L_1972)
.L_1972:
        /*002c*/ 	.word	0x00000000
        /*0030*/ 	.short	0x0009
        /*0032*/ 	.short	0x0048
        /*0034*/ 	.byte	0x00, 0xf0, 0x21, 0x00


	//----- nvinfo : EIATTR_KPARAM_INFO
	.align		4
.L_1973:
        /*0038*/ 	.byte	0x04, 0x17
        /*003a*/ 	.short	(.L_1975 - .L_1974)
.L_1974:
        /*003c*/ 	.word	0x00000000
        /*0040*/ 	.short	0x0008
        /*0042*/ 	.short	0x0040
        /*0044*/ 	.byte	0x00, 0xf0, 0x21, 0x00


	//----- nvinfo : EIATTR_KPARAM_INFO
	.align		4
.L_1975:
        /*0048*/ 	.byte	0x04, 0x17
        /*004a*/ 	.short	(.L_1977 - .L_1976)
.L_1976:
        /*004c*/ 	.word	0x00000000
        /*0050*/ 	.short	0x0007
        /*0052*/ 	.short	0x0038
        /*0054*/ 	.byte	0x00, 0xf0, 0x21, 0x00


	//----- nvinfo : EIATTR_KPARAM_INFO
	.align		4
.L_1977:
        /*0058*/ 	.byte	0x04, 0x17
        /*005a*/ 	.short	(.L_1979 - .L_1978)
.L_1978:
        /*005c*/ 	.word	0x00000000
        /*0060*/ 	.short	0x0006
        /*0062*/ 	.short	0x0030
        /*0064*/ 	.byte	0x00, 0xf0, 0x21, 0x00


	//----- nvinfo : EIATTR_KPARAM_INFO
	.align		4
.L_1979:
        /*0068*/ 	.byte	0x04, 0x17
        /*006a*/ 	.short	(.L_1981 - .L_1980)
.L_1980:
        /*006c*/ 	.word	0x00000000
        /*0070*/ 	.short	0x0005
        /*0072*/ 	.short	0x0028
        /*0074*/ 	.byte	0x00, 0xf0, 0x21, 0x00


	//----- nvinfo : EIATTR_KPARAM_INFO
	.align		4
.L_1981:
        /*0078*/ 	.byte	0x04, 0x17
        /*007a*/ 	.short	(.L_1983 - .L_1982)
.L_1982:
        /*007c*/ 	.word	0x00000000
        /*0080*/ 	.short	0x0004
        /*0082*/ 	.short	0x0020
        /*0084*/ 	.byte	0x00, 0xf0, 0x21, 0x00


	//----- nvinfo : EIATTR_KPARAM_INFO
	.align		4
.L_1983:
        /*0088*/ 	.byte	0x04, 0x17
        /*008a*/ 	.short	(.L_1985 - .L_1984)
.L_1984:
        /*008c*/ 	.word	0x00000000
        /*0090*/ 	.short	0x0003
        /*0092*/ 	.short	0x0018
        /*0094*/ 	.byte	0x00, 0xf5, 0x21, 0x00


	//----- nvinfo : EIATTR_KPARAM_INFO
	.align		4
.L_1985:
        /*0098*/ 	.byte	0x04, 0x17
        /*009a*/ 	.short	(.L_1987 - .L_1986)
.L_1986:
        /*009c*/ 	.word	0x00000000
        /*00a0*/ 	.short	0x0002
        /*00a2*/ 	.short	0x0010
        /*00a4*/ 	.byte	0x00, 0xf5, 0x21, 0x00


	//----- nvinfo : EIATTR_KPARAM_INFO
	.align		4
.L_1987:
        /*00a8*/ 	.byte	0x04, 0x17
        /*00aa*/ 	.short	(.L_1989 - .L_1988)
.L_1988:
        /*00ac*/ 	.word	0x00000000
        /*00b0*/ 	.short	0x0001
        /*00b2*/ 	.short	0x0008
        /*00b4*/ 	.byte	0x00, 0xf5, 0x21, 0x00


	//----- nvinfo : EIATTR_KPARAM_INFO
	.align		4
.L_1989:
        /*00b8*/ 	.byte	0x04, 0x17
        /*00ba*/ 	.short	(.L_1991 - .L_1990)
.L_1990:
        /*00bc*/ 	.word	0x00000000
        /*00c0*/ 	.short	0x0000
        /*00c2*/ 	.short	0x0000
        /*00c4*/ 	.byte	0x00, 0xf5, 0x21, 0x00


	//----- nvinfo : EIATTR_SPARSE_MMA_MASK
	.align		4
.L_1991:
        /*00c8*/ 	.byte	0x03, 0x50
        /*00ca*/ 	.short	0x0000


	//----- nvinfo : EIATTR_MAXREG_COUNT
	.align		4
        /*00cc*/ 	.byte	0x03, 0x1b
        /*00ce*/ 	.short	0x00ff


	//----- nvinfo : EIATTR_NUM_BARRIERS
	.align		4
        /*00d0*/ 	.byte	0x02, 0x4c
        /*00d2*/ 	.byte	0x01
	.zero		1


	//----- nvinfo : EIATTR_MERCURY_ISA_VERSION
	.align		4
        /*00d4*/ 	.byte	0x03, 0x5f
        /*00d6*/ 	.short	0x0101


	//----- nvinfo : EIATTR_COOP_GROUP_MASK_REGIDS
	.align		4
        /*00d8*/ 	.byte	0x04, 0x29
        /*00da*/ 	.short	(.L_1993 - .L_1992)


	//   ....[0]....
.L_1992:
        /*00dc*/ 	.word	0xffffffff


	//   ....[1]....
        /*00e0*/ 	.word	0xffffffff


	//   ....[2]....
        /*00e4*/ 	.word	0xffffffff


	//   ....[3]....
        /*00e8*/ 	.word	0xffffffff


	//   ....[4]....
        /*00ec*/ 	.word	0xffffffff


	//   ....[5]....
        /*00f0*/ 	.word	0xffffffff


	//   ....[6]....
        /*00f4*/ 	.word	0xffffffff


	//   ....[7]....
        /*00f8*/ 	.word	0xffffffff


	//   ....[8]....
        /*00fc*/ 	.word	0xffffffff


	//   ....[9]....
        /*0100*/ 	.word	0xffffffff


	//   ....[10]....
        /*0104*/ 	.word	0xffffffff


	//   ....[11]....
        /*0108*/ 	.word	0xffffffff


	//   ....[12]....
        /*010c*/ 	.word	0xffffffff


	//   ....[13]....
        /*0110*/ 	.word	0xffffffff


	//   ....[14]....
        /*0114*/ 	.word	0xffffffff


	//   ....[15]....
        /*0118*/ 	.word	0xffffffff


	//   ....[16]....
        /*011c*/ 	.word	0xffffffff


	//   ....[17]....
        /*0120*/ 	.word	0xffffffff


	//   ....[18]....
        /*0124*/ 	.word	0xffffffff


	//   ....[19]....
        /*0128*/ 	.word	0xffffffff


	//   ....[20]....
        /*012c*/ 	.word	0xffffffff


	//   ....[21]....
        /*0130*/ 	.word	0xffffffff


	//   ....[22]....
        /*0134*/ 	.word	0xffffffff


	//   ....[23]....
        /*0138*/ 	.word	0xffffffff


	//   ....[24]....
        /*013c*/ 	.word	0xffffffff


	//   ....[25]....
        /*0140*/ 	.word	0xffffffff


	//   ....[26]....
        /*0144*/ 	.word	0xffffffff


	//   ....[27]....
        /*0148*/ 	.word	0xffffffff


	//   ....[28]....
        /*014c*/ 	.word	0xffffffff


	//   ....[29]....
        /*0150*/ 	.word	0xffffffff


	//   ....[30]....
        /*0154*/ 	.word	0xffffffff


	//   ....[31]....
        /*0158*/ 	.word	0xffffffff


	//   ....[32]....
        /*015c*/ 	.word	0xffffffff


	//   ....[33]....
        /*0160*/ 	.word	0xffffffff


	//   ....[34]....
        /*0164*/ 	.word	0xffffffff


	//   ....[35]....
        /*0168*/ 	.word	0xffffffff


	//   ....[36]....
        /*016c*/ 	.word	0xffffffff


	//   ....[37]....
        /*0170*/ 	.word	0xffffffff


	//   ....[38]....
        /*0174*/ 	.word	0xffffffff


	//   ....[39]....
        /*0178*/ 	.word	0xffffffff


	//   ....[40]....
        /*017c*/ 	.word	0xffffffff


	//   ....[41]....
        /*0180*/ 	.word	0xffffffff


	//   ....[42]....
        /*0184*/ 	.word	0xffffffff


	//   ....[43]....
        /*0188*/ 	.word	0xffffffff


	//   ....[44]....
        /*018c*/ 	.word	0xffffffff


	//   ....[45]....
        /*0190*/ 	.word	0xffffffff


	//   ....[46]....
        /*0194*/ 	.word	0xffffffff


	//   ....[47]....
        /*0198*/ 	.word	0xffffffff


	//   ....[48]....
        /*019c*/ 	.word	0xffffffff


	//   ....[49]....
        /*01a0*/ 	.word	0xffffffff


	//   ....[50]....
        /*01a4*/ 	.word	0xffffffff


	//   ....[51]....
        /*01a8*/ 	.word	0xffffffff


	//   ....[52]....
        /*01ac*/ 	.word	0xffffffff


	//   ....[53]....
        /*01b0*/ 	.word	0xffffffff


	//   ....[54]....
        /*01b4*/ 	.word	0xffffffff


	//   ....[55]....
        /*01b8*/ 	.word	0xffffffff


	//   ....[56]....
        /*01bc*/ 	.word	0xffffffff


	//   ....[57]....
        /*01c0*/ 	.word	0xffffffff


	//   ....[58]....
        /*01c4*/ 	.word	0xffffffff


	//   ....[59]....
        /*01c8*/ 	.word	0xffffffff


	//   ....[60]....
        /*01cc*/ 	.word	0xffffffff


	//   ....[61]....
        /*01d0*/ 	.word	0xffffffff


	//   ....[62]....
        /*01d4*/ 	.word	0xffffffff


	//   ....[63]....
        /*01d8*/ 	.word	0xffffffff


	//   ....[64]....
        /*01dc*/ 	.word	0xffffffff


	//   ....[65]....
        /*01e0*/ 	.word	0xffffffff


	//   ....[66]....
        /*01e4*/ 	.word	0xffffffff


	//   ....[67]....
        /*01e8*/ 	.word	0xffffffff


	//   ....[68]....
        /*01ec*/ 	.word	0xffffffff


	//   ....[69]....
        /*01f0*/ 	.word	0xffffffff


	//   ....[70]....
        /*01f4*/ 	.word	0xffffffff


	//   ....[71]....
        /*01f8*/ 	.word	0xffffffff


	//   ....[72]....
        /*01fc*/ 	.word	0xffffffff


	//   ....[73]....
        /*0200*/ 	.word	0xffffffff


	//   ....[74]....
        /*0204*/ 	.word	0xffffffff


	//   ....[75]....
        /*0208*/ 	.word	0xffffffff


	//   ....[76]....
        /*020c*/ 	.word	0xffffffff


	//   ....[77]....
        /*0210*/ 	.word	0xffffffff


	//   ....[78]....
        /*0214*/ 	.word	0xffffffff


	//   ....[79]....
        /*0218*/ 	.word	0xffffffff


	//   ....[80]....
        /*021c*/ 	.word	0xffffffff


	//   ....[81]....
        /*0220*/ 	.word	0xffffffff


	//   ....[82]....
        /*0224*/ 	.word	0xffffffff


	//   ....[83]....
        /*0228*/ 	.word	0xffffffff


	//   ....[84]....
        /*022c*/ 	.word	0xffffffff


	//   ....[85]....
        /*0230*/ 	.word	0xffffffff


	//   ....[86]....
        /*0234*/ 	.word	0xffffffff


	//   ....[87]....
        /*0238*/ 	.word	0xffffffff


	//   ....[88]....
        /*023c*/ 	.word	0xffffffff


	//   ....[89]....
        /*0240*/ 	.word	0xffffffff


	//   ....[90]....
        /*0244*/ 	.word	0xffffffff


	//   ....[91]....
        /*0248*/ 	.word	0xffffffff


	//   ....[92]....
        /*024c*/ 	.word	0xffffffff


	//   ....[93]....
        /*0250*/ 	.word	0xffffffff


	//   ....[94]....
        /*0254*/ 	.word	0xffffffff


	//   ....[95]....
        /*0258*/ 	.word	0xffffffff


	//   ....[96]....
        /*025c*/ 	.word	0xffffffff


	//   ....[97]....
        /*0260*/ 	.word	0xffffffff


	//   ....[98]....
        /*0264*/ 	.word	0xffffffff


	//   ....[99]....
        /*0268*/ 	.word	0xffffffff


	//   ....[100]....
        /*026c*/ 	.word	0xffffffff


	//   ....[101]....
        /*0270*/ 	.word	0xffffffff


	//   ....[102]....
        /*0274*/ 	.word	0xffffffff


	//   ....[103]....
        /*0278*/ 	.word	0xffffffff


	//   ....[104]....
        /*027c*/ 	.word	0xffffffff


	//   ....[105]....
        /*0280*/ 	.word	0xffffffff


	//   ....[106]....
        /*0284*/ 	.word	0xffffffff


	//   ....[107]....
        /*0288*/ 	.word	0xffffffff


	//   ....[108]....
        /*028c*/ 	.word	0xffffffff


	//   ....[109]....
        /*0290*/ 	.word	0xffffffff


	//   ....[110]....
        /*0294*/ 	.word	0xffffffff


	//   ....[111]....
        /*0298*/ 	.word	0xffffffff


	//----- nvinfo : EIATTR_COOP_GROUP_INSTR_OFFSETS
	.align		4
.L_1993:
        /*029c*/ 	.byte	0x04, 0x28
        /*029e*/ 	.short	(.L_1995 - .L_1994)


	//   ....[0]....
.L_1994:
        /*02a0*/ 	.word	0x00000060


	//   ....[1]....
        /*02a4*/ 	.word	0x00000360


	//   ....[2]....
        /*02a8*/ 	.word	0x00000370


	//   ....[3]....
        /*02ac*/ 	.word	0x000003c0


	//   ....[4]....
        /*02b0*/ 	.word	0x000003d0


	//   ....[5]....
        /*02b4*/ 	.word	0x00000420


	//   ....[6]....
        /*02b8*/ 	.word	0x00000430


	//   ....[7]....
        /*02bc*/ 	.word	0x00000480


	//   ....[8]....
        /*02c0*/ 	.word	0x00000490


	//   ....[9]....
        /*02c4*/ 	.word	0x000004e0


	//   ....[10]....
        /*02c8*/ 	.word	0x000004f0


	//   ....[11]....
        /*02cc*/ 	.word	0x00000570


	//   ....[12]....
        /*02d0*/ 	.word	0x000005b0


	//   ....[13]....
        /*02d4*/ 	.word	0x000005c0


	//   ....[14]....
        /*02d8*/ 	.word	0x00000620


	//   ....[15]....
        /*02dc*/ 	.word	0x00000630


	//   ....[16]....
        /*02e0*/ 	.word	0x00000690


	//   ....[17]....
        /*02e4*/ 	.word	0x000006b0


	//   ....[18]....
        /*02e8*/ 	.word	0x00000720


	//   ....[19]....
        /*02ec*/ 	.word	0x00000730


	//   ....[20]....
        /*02f0*/ 	.word	0x00000980


	//   ....[21]....
        /*02f4*/ 	.word	0x00000990


	//   ....[22]....
        /*02f8*/ 	.word	0x000009e0


	//   ....[23]....
        /*02fc*/ 	.word	0x000009f0


	//   ....[24]....
        /*0300*/ 	.word	0x00000a40


	//   ....[25]....
        /*0304*/ 	.word	0x00000a50


	//   ....[26]....
        /*0308*/ 	.word	0x00000aa0


	//   ....[27]....
        /*030c*/ 	.word	0x00000ab0


	//   ....[28]....
        /*0310*/ 	.word	0x00000b00


	//   ....[29]....
        /*0314*/ 	.word	0x00000b10


	//   ....[30]....
        /*0318*/ 	.word	0x00000ba0


	//   ....[31]....
        /*031c*/ 	.word	0x00000be0


	//   ....[32]....
        /*0320*/ 	.word	0x00000bf0


	//   ....[33]....
        /*0324*/ 	.word	0x00000c40


	//   ....[34]....
        /*0328*/ 	.word	0x00000c50


	//   ....[35]....
        /*032c*/ 	.word	0x00000ca0


	//   ....[36]....
        /*0330*/ 	.word	0x00000cb0


	//   ....[37]....
        /*0334*/ 	.word	0x00000d00


	//   ....[38]....
        /*0338*/ 	.word	0x00000d10


	//   ....[39]....
        /*033c*/ 	.word	0x00000d90


	//   ....[40]....
        /*0340*/ 	.word	0x00000dd0


	//   ....[41]....
        /*0344*/ 	.word	0x00000de0


	//   ....[42]....
        /*0348*/ 	.word	0x00000e30


	//   ....[43]....
        /*034c*/ 	.word	0x00000e40


	//   ....[44]....
        /*0350*/ 	.word	0x00000e90


	//   ....[45]....
        /*0354*/ 	.word	0x00000ea0


	//   ....[46]....
        /*0358*/ 	.word	0x00000ef0


	//   ....[47]....
        /*035c*/ 	.word	0x00000f00


	//   ....[48]....
        /*0360*/ 	.word	0x00000fb0


	//   ....[49]....
        /*0364*/ 	.word	0x00001000


	//   ....[50]....
        /*0368*/ 	.word	0x00001010


	//   ....[51]....
        /*036c*/ 	.word	0x00001070


	//   ....[52]....
        /*0370*/ 	.word	0x00001080


	//   ....[53]....
        /*0374*/ 	.word	0x00001110


	//   ....[54]....
        /*0378*/ 	.word	0x00001140


	//   ....[55]....
        /*037c*/ 	.word	0x000011e0


	//   ....[56]....
        /*0380*/ 	.word	0x00001240


	//   ....[57]....
        /*0384*/ 	.word	0x00001960


	//   ....[58]....
        /*0388*/ 	.word	0x00001980


	//   ....[59]....
        /*038c*/ 	.word	0x000019d0


	//   ....[60]....
        /*0390*/ 	.word	0x000019e0


	//   ....[61]....
        /*0394*/ 	.word	0x00001a30


	//   ....[62]....
        /*0398*/ 	.word	0x00001a40


	//   ....[63]....
        /*039c*/ 	.word	0x00001a90


	//   ....[64]....
        /*03a0*/ 	.word	0x00001aa0


	//   ....[65]....
        /*03a4*/ 	.word	0x00001af0


	//   ....[66]....
        /*03a8*/ 	.word	0x00001b00


	//   ....[67]....
        /*03ac*/ 	.word	0x00001bc0


	//   ....[68]....
        /*03b0*/ 	.word	0x00001bf0


	//   ....[69]....
        /*03b4*/ 	.word	0x00001c40


	//   ....[70]....
        /*03b8*/ 	.word	0x00001c50


	//   ....[71]....
        /*03bc*/ 	.word	0x00001ca0


	//   ....[72]....
        /*03c0*/ 	.word	0x00001cb0


	//   ....[73]....
        /*03c4*/ 	.word	0x00001d00


	//   ....[74]....
        /*03c8*/ 	.word	0x00001d10


	//   ....[75]....
        /*03cc*/ 	.word	0x00001d60


	//   ....[76]....
        /*03d0*/ 	.word	0x00001d70


	//   ....[77]....
        /*03d4*/ 	.word	0x00001e20


	//   ....[78]....
        /*03d8*/ 	.word	0x00001e30


	//   ....[79]....
        /*03dc*/ 	.word	0x00001e80


	//   ....[80]....
        /*03e0*/ 	.word	0x00001e90


	//   ....[81]....
        /*03e4*/ 	.word	0x00001ee0


	//   ....[82]....
        /*03e8*/ 	.word	0x00001ef0


	//   ....[83]....
        /*03ec*/ 	.word	0x00001f40


	//   ....[84]....
        /*03f0*/ 	.word	0x00001f50


	//   ....[85]....
        /*03f4*/ 	.word	0x00001fb0


	//   ....[86]....
        /*03f8*/ 	.word	0x00001fd0


	//   ....[87]....
        /*03fc*/ 	.word	0x000020c0


	//   ....[88]....
        /*0400*/ 	.word	0x00002100


	//   ....[89]....
        /*0404*/ 	.word	0x000021b0


	//   ....[90]....
        /*0408*/ 	.word	0x000021c0


	//   ....[91]....
        /*040c*/ 	.word	0x00002210


	//   ....[92]....
        /*0410*/ 	.word	0x00002220


	//   ....[93]....
        /*0414*/ 	.word	0x00002270


	//   ....[94]....
        /*0418*/ 	.word	0x00002280


	//   ....[95]....
        /*041c*/ 	.word	0x000022e0


	//   ....[96]....
        /*0420*/ 	.word	0x000022f0


	//   ....[97]....
        /*0424*/ 	.word	0x00002460


	//   ....[98]....
        /*0428*/ 	.word	0x00002490


	//   ....[99]....
        /*042c*/ 	.word	0x00002510


	//   ....[100]....
        /*0430*/ 	.word	0x00002520


	//   ....[101]....
        /*0434*/ 	.word	0x00002570


	//   ....[102]....
        /*0438*/ 	.word	0x00002580


	//   ....[103]....
        /*043c*/ 	.word	0x000025d0


	//   ....[104]....
        /*0440*/ 	.word	0x000025e0


	//   ....[105]....
        /*0444*/ 	.word	0x00002630


	//   ....[106]....
        /*0448*/ 	.word	0x00002640


	//   ....[107]....
        /*044c*/ 	.word	0x00002910


	//   ....[108]....
        /*0450*/ 	.word	0x00002960


	//   ....[109]....
        /*0454*/ 	.word	0x00002990


	//   ....[110]....
        /*0458*/ 	.word	0x000029b0


	//   ....[111]....
        /*045c*/ 	.word	0x000029d0


	//----- nvinfo : EIATTR_VRC_CTA_INIT_COUNT
	.align		4
.L_1995:
        /*0460*/ 	.byte	0x02, 0x4a
	.zero		1
	.zero		1


	//----- nvinfo : EIATTR_EXIT_INSTR_OFFSETS
	.align		4
        /*0464*/ 	.byte	0x04, 0x1c
        /*0466*/ 	.short	(.L_1997 - .L_1996)


	//   ....[0]....
.L_1996:
        /*0468*/ 	.word	0x000000a0


	//   ....[1]....
        /*046c*/ 	.word	0x00002f90


	//----- nvinfo : EIATTR_CRS_STACK_SIZE
	.align		4
.L_1997:
        /*0470*/ 	.byte	0x04, 0x1e
        /*0472*/ 	.short	(.L_1999 - .L_1998)
.L_1998:
        /*0474*/ 	.word	0x00000000


	//----- nvinfo : EIATTR_CBANK_PARAM_SIZE
	.align		4
.L_1999:
        /*0478*/ 	.byte	0x03, 0x19
        /*047a*/ 	.short	0x0060


	//----- nvinfo : EIATTR_PARAM_CBANK
	.align		4
        /*047c*/ 	.byte	0x04, 0x0a
        /*047e*/ 	.short	(.L_2001 - .L_2000)
	.align		4
.L_2000:
        /*0480*/ 	.word	index@(.nv.constant0._ZN4vllm3moe44grouped_topk_fused_small_expert_count_kernelI6__halfS2_iLNS0_11ScoringFuncE0ELi256ELb1ELi8EEEvPT_PfPT1_PKT0_llllllbd)
        /*0484*/ 	.short	0x0380
        /*0486*/ 	.short	0x0060


	//----- nvinfo : EIATTR_SW_WAR
	.align		4
.L_2001:
        /*0488*/ 	.byte	0x04, 0x36
        /*048a*/ 	.short	(.L_2003 - .L_2002)
.L_2002:
        /*048c*/ 	.word	0x00000008
.L_2003:


//--------------------- .nv.info._ZN4vllm3moe25grouped_topk_fused_kernelI6__halffiLNS0_11ScoringFuncE0EEEvPT_PfPT1_PKT0_lllllbd --------------------------
	.section	.nv.info._ZN4vllm3moe25grouped_topk_fused_kernelI6__halffiLNS0_11ScoringFuncE0EEEvPT_PfPT1_PKT0_lllllbd,"",@"SHT_CUDA_INFO"
	.sectionflags	@""
	.align	4


	//----- nvinfo : EIATTR_CUDA_API_VERSION
	.align		4
        /*0000*/ 	.byte	0x04, 0x37
        /*0002*/ 	.short	(.L_2005 - .L_2004)
.L_2004:
        /*0004*/ 	.word	0x00000082


	//----- nvinfo : EIATTR_KPARAM_INFO
	.align		4
.L_2005:
        /*0008*/ 	.byte	0x04, 0x17
        /*000a*/ 	.short	(.L_2007 - .L_2006)
.L_2006:
        /*000c*/ 	.word	0x00000000
        /*0010*/ 	.short	0x000a
        /*0012*/ 	.short	0x0050
        /*0014*/ 	.byte	0x00, 0xf0, 0x21, 0x00


	//----- nvinfo : EIATTR_KPARAM_INFO
	.align		4
.L_2007:
        /*0018*/ 	.byte	0x04, 0x17
        /*001a*/ 	.short	(.L_2009 - .L_2008)
.L_2008:
        /*001c*/ 	.word	0x00000000
        /*0020*/ 	.short	0x0009
        /*0022*/ 	.short	0x0048
        /*0024*/ 	.byte	0x00, 0xf0, 0x05, 0x00


	//----- nvinfo : EIATTR_KPARAM_INFO
	.align		4
.L_2009:
        /*0028*/ 	.byte	0x04, 0x17
        /*002a*/ 	.short	(.L_2011 - .L_2010)
.L_2010:
        /*002c*/ 	.word	0x00000000
        /*0030*/ 	.short	0x0008
        /*0032*/ 	.short	0x0040
        /*0034*/ 	.byte	0x00, 0xf0, 0x21, 0x00


	//----- nvinfo : EIATTR_KPARAM_INFO
	.align		4
.L_2011:
        /*0038*/ 	.byte	0x04, 0x17
        /*003a*/ 	.short	(.L_2013 - .L_2012)
.L_2012:
        /*003c*/ 	.word	0x00000000
        /*0040*/ 	.short	0x0007
        /*0042*/ 	.short	0x0038
        /*0044*/ 	.byte	0x00, 0xf0, 0x21, 0x00


	//----- nvinfo : EIATTR_KPARAM_INFO
	.align		4
.L_2013:
        /*0048*/ 	.byte	0x04, 0x17
        /*004a*/ 	.short	(.L_2015 - .L_2014)
.L_2014:
        /*004c*/ 	.word	0x00000000
        /*0050*/ 	.short	0x0006
        /*0052*/ 	.short	0x0030
        /*0054*/ 	.byte	0x00, 0xf0, 0x21, 0x00


	//----- nvinfo : EIATTR_KPARAM_INFO
	.align		4
.L_2015:
        /*0058*/ 	.byte	0x04, 0x17
        /*005a*/ 	.short	(.L_2017 - .L_2016)
.L_2016:
        /*005c*/ 	.word	0x00000000
        /*0060*/ 	.short	0x0005
        /*0062*/ 	.short	0x0028
        /*0064*/ 	.byte	0x00, 0xf0, 0x21, 0x00


	//----- nvinfo : EIATTR_KPARAM_INFO
	.align		4
.L_2017:
        /*0068*/ 	.byte	0x04, 0x17
        /*006a*/ 	.short	(.L_2019 - .L_2018)
.L_2018:
        /*006c*/ 	.word	0x00000000
        /*0070*/ 	.short	0x0004
        /*0072*/ 	.short	0x0020
        /*0074*/ 	.byte	0x00, 0xf0, 0x21, 0x00


	//----- nvinfo : EIATTR_KPARAM_INFO
	.align		4
.L_2019:
        /*0078*/ 	.byte	0x04, 0x17
        /*007a*/ 	.short	(.L_2021 - .L_2020)
.L_2020:
        /*007c*/ 	.word	0x00000000
        /*0080*/ 	.short	0x0003
        /*0082*/ 	.short	0x0018
        /*0084*/ 	.byte	0x00, 0xf5, 0x21, 0x00


	//----- nvinfo : EIATTR_KPARAM_INFO
	.align		4
.L_2021:
        /*0088*/ 	.byte	0x04, 0x17
        /*008a*/ 	.short	(.L_2023 - .L_2022)
.L_2022:
        /*008c*/ 	.word	0x00000000
        /*0090*/ 	.short	0x0002
        /*0092*/ 	.short	0x0010
        /*0094*/ 	.byte	0x00, 0xf5, 0x21, 0x00


	//----- nvinfo : EIATTR_KPARAM_INFO
	.align		4
.L_2023:
        /*0098*/ 	.byte	0x04, 0x17
        /*009a*/ 	.short	(.L_2025 - .L_2024)
.L_2024:
        /*009c*/ 	.word	0x00000000
        /*00a0*/ 	.short	0x0001
        /*00a2*/ 	.short	0x0008
        /*00a4*/ 	.byte	0x00, 0xf5, 0x21, 0x00


	//----- nvinfo : EIATTR_KPARAM_INFO
	.align		4
.L_2025:
        /*00a8*/ 	.byte	0x04, 0x17
        /*00aa*/ 	.short	(.L_2027 - .L_2026)
.L_2026:
        /*00ac*/ 	.word	0x00000000
        /*00b0*/ 	.short	0x0000
        /*00b2*/ 	.short	0x0000
        /*00b4*/ 	.byte	0x00, 0xf5, 0x21, 0x00


	//----- nvinfo : EIATTR_SPARSE_MMA_MASK
	.align		4
.L_2027:
        /*00b8*/ 	.byte	0x03, 0x50
        /*00ba*/ 	.short	0x0000


	//----- nvinfo : EIATTR_MAXREG_COUNT
	.align		4
        /*00bc*/ 	.byte	0x03, 0x1b
        /*00be*/ 	.short	0x00ff


	//----- nvinfo : EIATTR_NUM_BARRIERS
	.align		4
        /*00c0*/ 	.byte	0x02, 0x4c
        /*00c2*/ 	.byte	0x01
	.zero		1


	//----- nvinfo : EIATTR_MERCURY_ISA_VERSION
	.align		4
        /*00c4*/ 	.byte	0x03, 0x5f
        /*00c6*/ 	.short	0x0101


	//----- nvinfo : EIATTR_COOP_GROUP_MASK_REGIDS
	.align		4
        /*00c8*/ 	.byte	0x04, 0x29
        /*00ca*/ 	.short	(.L_2029 - .L_2028)


	//   ....[0]....
.L_2028:
        /*00cc*/ 	.word	0xffffffff


	//   ....[1]....
        /*00d0*/ 	.word	0xffffffff


	//   ....[2]....
        /*00d4*/ 	.word	0xffffffff


	//   ....[3]....
        /*00d8*/ 	.word	0xffffffff


	//   ....[4]....
        /*00dc*/ 	.word	0xffffffff


	//   ....[5]....
        /*00e0*/ 	.word	0xffffffff


	//   ....[6]....
        /*00e4*/ 	.word	0xffffffff


	//   ....[7]....
        /*00e8*/ 	.word	0xffffffff


	//   ....[8]....
        /*00ec*/ 	.word	0xffffffff


	//   ....[9]....
        /*00f0*/ 	.word	0xffffffff


	//   ....[10]....
        /*00f4*/ 	.word	0xffffffff


	//   ....[11]....
        /*00f8*/ 	.word	0xffffffff


	//   ....[12]....
        /*00fc*/ 	.word	0xffffffff


	//   ....[13]....
        /*0100*/ 	.word	0xffffffff


	//   ....[14]....
        /*0104*/ 	.word	0xffffffff


	//   ....[15]....
        /*0108*/ 	.word	0xffffffff


	//   ....[16]....
        /*010c*/ 	.word	0xffffffff


	//   ....[17]....
        /*0110*/ 	.word	0xffffffff


	//   ....[18]....
        /*0114*/ 	.word	0xffffffff


	//   ....[19]....
        /*0118*/ 	.word	0xffffffff


	//   ....[20]....
        /*011c*/ 	.word	0xffffffff


	//   ....[21]....
        /*0120*/ 	.word	0xffffffff


	//   ....[22]....
        /*0124*/ 	.word	0xffffffff


	//   ....[23]....
        /*0128*/ 	.word	0xffffffff


	//   ....[24]....
        /*012c*/ 	.word	0xffffffff


	//   ....[25]....
        /*0130*/ 	.word	0xffffffff


	//   ....[26]....
        /*0134*/ 	.word	0xffffffff


	//   ....[27]....
        /*0138*/ 	.word	0xffffffff


	//   ....[28]....
        /*013c*/ 	.word	0xffffffff


	//   ....[29]....
        /*0140*/ 	.word	0xffffffff


	//   ....[30]....
        /*0144*/ 	.word	0xffffffff


	//   ....[31]....
        /*0148*/ 	.word	0xffffffff


	//   ....[32]....
        /*014c*/ 	.word	0xffffffff


	//   ....[33]....
        /*0150*/ 	.word	0xffffffff


	//   ....[34]....
        /*0154*/ 	.word	0xffffffff


	//   ....[35]....
        /*0158*/ 	.word	0xffffffff


	//   ....[36]....
        /*015c*/ 	.word	0xffffffff


	//   ....[37]....
        /*0160*/ 	.word	0xffffffff


	//   ....[38]....
        /*0164*/ 	.word	0xffffffff


	//   ....[39]....
        /*0168*/ 	.word	0xffffffff


	//   ....[40]....
        /*016c*/ 	.word	0xffffffff


	//   ....[41]....
        /*0170*/ 	.word	0xffffffff


	//   ....[42]....
        /*0174*/ 	.word	0xffffffff


	//   ....[43]....
        /*0178*/ 	.word	0xffffffff


	//   ....[44]....
        /*017c*/ 	.word	0xffffffff


	//   ....[45]....
        /*0180*/ 	.word	0xffffffff


	//   ....[46]....
        /*0184*/ 	.word	0xffffffff


	//   ....[47]....
        /*0188*/ 	.word	0xffffffff


	//   ....[48]....
        /*018c*/ 	.word	0xffffffff


	//   ....[49]....
        /*0190*/ 	.word	0xffffffff


	//   ....[50]....
        /*0194*/ 	.word	0xffffffff


	//   ....[51]....
        /*0198*/ 	.word	0xffffffff


	//   ....[52]....
        /*019c*/ 	.word	0xffffffff


	//   ....[53]....
        /*01a0*/ 	.word	0xffffffff


	//   ....[54]....
        /*01a4*/ 	.word	0xffffffff


	//   ....[55]....
        /*01a8*/ 	.word	0xffffffff


	//   ....[56]....
        /*01ac*/ 	.word	0xffffffff


	//   ....[57]....
        /*01b0*/ 	.word	0xffffffff


	//   ....[58]....
        /*01b4*/ 	.word	0xffffffff


	//   ....[59]....
        /*01b8*/ 	.word	0xffffffff


	//   ....[60]....
        /*01bc*/ 	.word	0xffffffff


	//   ....[61]....
        /*01c0*/ 	.word	0xffffffff


	//   ....[62]....
        /*01c4*/ 	.word	0xffffffff


	//   ....[63]....
        /*01c8*/ 	.word	0xffffffff


	//   ....[64]....
        /*01cc*/ 	.word	0xffffffff


	//   ....[65]....
        /*01d0*/ 	.word	0xffffffff


	//   ....[66]....
        /*01d4*/ 	.word	0xffffffff


	//   ....[67]....
        /*01d8*/ 	.word	0xffffffff


	//   ....[68]....
        /*01dc*/ 	.word	0xffffffff


	//   ....[69]....
        /*01e0*/ 	.word	0xffffffff


	//   ....[70]....
        /*01e4*/ 	.word	0xffffffff


	//   ....[71]....
        /*01e8*/ 	.word	0xffffffff


	//   ....[72]....
        /*01ec*/ 	.word	0xffffffff


	//   ....[73]....
        /*01f0*/ 	.word	0xffffffff


	//   ....[74]....
        /*01f4*/ 	.word	0xffffffff


	//   ....[75]....
        /*01f8*/ 	.word	0xffffffff


	//   ....[76]....
        /*01fc*/ 	.word	0xffffffff


	//   ....[77]....
        /*0200*/ 	.word	0xffffffff


	//   ....[78]....
        /*0204*/ 	.word	0xffffffff


	//   ....[79]....
        /*0208*/ 	.word	0xffffffff


	//   ....[80]....
        /*020c*/ 	.word	0xffffffff


	//   ....[81]....
        /*0210*/ 	.word	0xffffffff


	//   ....[82]....
        /*0214*/ 	.word	0xffffffff


	//   ....[83]....
        /*0218*/ 	.word	0xffffffff


	//   ....[84]....
        /*021c*/ 	.word	0xffffffff


	//   ....[85]....
        /*0220*/ 	.word	0xffffffff


	//   ....[86]....
        /*0224*/ 	.word	0xffffffff


	//   ....[87]....
        /*0228*/ 	.word	0xffffffff


	//   ....[88]....
        /*022c*/ 	.word	0xffffffff


	//   ....[89]....
        /*0230*/ 	.word	0xffffffff


	//   ....[90]....
        /*0234*/ 	.word	0xffffffff


	//   ....[91]....
        /*0238*/ 	.word	0xffffffff


	//   ....[92]....
        /*023c*/ 	.word	0xffffffff


	//   ....[93]....
        /*0240*/ 	.word	0xffffffff


	//   ....[94]....
        /*0244*/ 	.word	0xffffffff


	//   ....[95]....
        /*0248*/ 	.word	0xffffffff


	//   ....[96]....
        /*024c*/ 	.word	0xffffffff


	//   ....[97]....
        /*0250*/ 	.word	0xffffffff


	//   ....[98]....
        /*0254*/ 	.word	0xffffffff


	//   ....[99]....
        /*0258*/ 	.word	0xffffffff


	//   ....[100]....
        /*025c*/ 	.word	0xffffffff


	//   ....[101]....
        /*0260*/ 	.word	0xffffffff


	//   ....[102]....
        /*0264*/ 	.word	0xffffffff


	//   ....[103]....
        /*0268*/ 	.word	0xffffffff


	//   ....[104]....
        /*026c*/ 	.word	0xffffffff


	//   ....[105]....
        /*0270*/ 	.word	0xffffffff


	//   ....[106]....
        /*0274*/ 	.word	0xffffffff


	//   ....[107]....
        /*0278*/ 	.word	0xffffffff


	//   ....[108]....
        /*027c*/ 	.word	0xffffffff


	//   ....[109]....
        /*0280*/ 	.word	0xffffffff


	//   ....[110]....
        /*0284*/ 	.word	0xffffffff


	//   ....[111]....
        /*0288*/ 	.word	0xffffffff


	//   ....[112]....
        /*028c*/ 	.word	0xffffffff


	//   ....[113]....
        /*0290*/ 	.word	0xffffffff


	//   ....[114]....
        /*0294*/ 	.word	0xffffffff


	//   ....[115]....
        /*0298*/ 	.word	0xffffffff


	//   ....[116]....
        /*029c*/ 	.word	0xffffffff


	//   ....[117]....
        /*02a0*/ 	.word	0xffffffff


	//   ....[118]....
        /*02a4*/ 	.word	0xffffffff


	//   ....[119]....
        /*02a8*/ 	.word	0xffffffff


	//   ....[120]....
        /*02ac*/ 	.word	0xffffffff


	//   ....[121]....
        /*02b0*/ 	.word	0xffffffff


	//   ....[122]....
        /*02b4*/ 	.word	0xffffffff


	//   ....[123]....
        /*02b8*/ 	.word	0xffffffff


	//   ....[124]....
        /*02bc*/ 	.word	0xffffffff


	//   ....[125]....
        /*02c0*/ 	.word	0xffffffff


	//   ....[126]....
        /*02c4*/ 	.word	0xffffffff


	//   ....[127]....
        /*02c8*/ 	.word	0xffffffff


	//   ....[128]....
        /*02cc*/ 	.word	0xffffffff


	//   ....[129]....
        /*02d0*/ 	.word	0xffffffff


	//   ....[130]....
        /*02d4*/ 	.word	0xffffffff


	//   ....[131]....
        /*02d8*/ 	.word	0xffffffff


	//   ....[132]....
        /*02dc*/ 	.word	0xffffffff


	//   ....[133]....
        /*02e0*/ 	.word	0xffffffff


	//   ....[134]....
        /*02e4*/ 	.word	0xffffffff


	//   ....[135]....
        /*02e8*/ 	.word	0xffffffff


	//   ....[136]....
        /*02ec*/ 	.word	0xffffffff


	//   ....[137]....
        /*02f0*/ 	.word	0xffffffff


	//   ....[138]....
        /*02f4*/ 	.word	0xffffffff


	//   ....[139]....
        /*02f8*/ 	.word	0xffffffff


	//   ....[140]....
        /*02fc*/ 	.word	0xffffffff


	//   ....[141]....
        /*0300*/ 	.word	0xffffffff


	//   ....[142]....
        /*0304*/ 	.word	0xffffffff


	//   ....[143]....
        /*0308*/ 	.word	0xffffffff


	//   ....[144]....
        /*030c*/ 	.word	0xffffffff


	//   ....[145]....
        /*0310*/ 	.word	0xffffffff


	//   ....[146]....
        /*0314*/ 	.word	0xffffffff


	//   ....[147]....
        /*0318*/ 	.word	0xffffffff


	//   ....[148]....
        /*031c*/ 	.word	0xffffffff


	//   ....[149]....
        /*0320*/ 	.word	0xffffffff


	//   ....[150]....
        /*0324*/ 	.word	0xffffffff


	//   ....[151]....
        /*0328*/ 	.word	0xffffffff


	//   ....[152]....
        /*032c*/ 	.word	0xffffffff


	//   ....[153]....
        /*0330*/ 	.word	0xffffffff


	//   ....[154]....
        /*0334*/ 	.word	0xffffffff


	//   ....[155]....
        /*0338*/ 	.word	0xffffffff


	//   ....[156]....
        /*033c*/ 	.word	0xffffffff


	//   ....[157]....
        /*0340*/ 	.word	0xffffffff


	//   ....[158]....
        /*0344*/ 	.word	0xffffffff


	//   ....[159]....
        /*0348*/ 	.word	0xffffffff


	//   ....[160]....
        /*034c*/ 	.word	0xffffffff


	//   ....[161]....
        /*0350*/ 	.word	0xffffffff


	//   ....[162]....
        /*0354*/ 	.word	0xffffffff


	//   ....[163]....
        /*0358*/ 	.word	0xffffffff


	//   ....[164]....
        /*035c*/ 	.word	0xffffffff


	//   ....[165]....
        /*0360*/ 	.word	0xffffffff


	//   ....[166]....
        /*0364*/ 	.word	0xffffffff


	//   ....[167]....
        /*0368*/ 	.word	0xffffffff


	//   ....[168]....
        /*036c*/ 	.word	0xffffffff


	//   ....[169]....
        /*0370*/ 	.word	0xffffffff


	//   ....[170]....
        /*0374*/ 	.word	0xffffffff


	//   ....[171]....
        /*0378*/ 	.word	0xffffffff


	//   ....[172]....
        /*037c*/ 	.word	0xffffffff


	//   ....[173]....
        /*0380*/ 	.word	0xffffffff


	//   ....[174]....
        /*0384*/ 	.word	0xffffffff


	//   ....[175]....
        /*0388*/ 	.word	0xffffffff


	//   ....[176]....
        /*038c*/ 	.word	0xffffffff


	//   ....[177]....
        /*0390*/ 	.word	0xffffffff


	//   ....[178]....
        /*0394*/ 	.word	0xffffffff


	//   ....[179]....
        /*0398*/ 	.word	0xffffffff


	//   ....[180]....
        /*039c*/ 	.word	0xffffffff


	//   ....[181]....
        /*03a0*/ 	.word	0xffffffff


	//   ....[182]....
        /*03a4*/ 	.word	0xffffffff


	//   ....[183]....
        /*03a8*/ 	.word	0xffffffff


	//   ....[184]....
        /*03ac*/ 	.word	0xffffffff


	//   ....[185]....
        /*03b0*/ 	.word	0xffffffff


	//   ....[186]....
        /*03b4*/ 	.word	0x05000000


	//   ....[187]....
        /*03b8*/ 	.word	0x05000000


	//   ....[188]....
        /*03bc*/ 	.word	0x05000000


	//   ....[189]....
        /*03c0*/ 	.word	0x05000000


	//   ....[190]....
        /*03c4*/ 	.word	0x05000000


	//   ....[191]....
        /*03c8*/ 	.word	0x05000000


	//   ....[192]....
        /*03cc*/ 	.word	0x05000000


	//   ....[193]....
        /*03d0*/ 	.word	0x05000000


	//   ....[194]....
        /*03d4*/ 	.word	0x05000000


	//   ....[195]....
        /*03d8*/ 	.word	0x05000000


	//   ....[196]....
        /*03dc*/ 	.word	0x05000000


	//   ....[197]....
        /*03e0*/ 	.word	0x05000000


	//   ....[198]....
        /*03e4*/ 	.word	0x05000000


	//   ....[199]....
        /*03e8*/ 	.word	0x05000000


	//   ....[200]....
        /*03ec*/ 	.word	0x05000000


	//   ....[201]....
        /*03f0*/ 	.word	0x05000000


	//   ....[202]....
        /*03f4*/ 	.word	0x05000000


	//   ....[203]....
        /*03f8*/ 	.word	0x05000000


	//   ....[204]....
        /*03fc*/ 	.word	0x05000000


	//   ....[205]....
        /*0400*/ 	.word	0x05000000


	//   ....[206]....
        /*0404*/ 	.word	0x05000000


	//   ....[207]....
        /*0408*/ 	.word	0x05000000


	//   ....[208]....
        /*040c*/ 	.word	0x05000000


	//   ....[209]....
        /*0410*/ 	.word	0x05000000


	//   ....[210]....
        /*0414*/ 	.word	0x05000000


	//   ....[211]....
        /*0418*/ 	.word	0x05000000


	//   ....[212]....
        /*041c*/ 	.word	0x05000000


	//   ....[213]....
        /*0420*/ 	.word	0x05000000


	//   ....[214]....
        /*0424*/ 	.word	0x05000000


	//   ....[215]....
        /*0428*/ 	.word	0x05000000


	//   ....[216]....
        /*042c*/ 	.word	0x05000000


	//   ....[217]....
        /*0430*/ 	.word	0x05000000


	//   ....[218]....
        /*0434*/ 	.word	0x05000000


	//   ....[219]....
        /*0438*/ 	.word	0x05000000


	//   ....[220]....
        /*043c*/ 	.word	0x05000000


	//   ....[221]....
        /*0440*/ 	.word	0x05000000


	//   ....[222]....
        /*0444*/ 	.word	0x05000000


	//   ....[223]....
        /*0448*/ 	.word	0x05000000


	//   ....[224]....
        /*044c*/ 	.word	0x05000000


	//   ....[225]....
        /*0450*/ 	.word	0x05000000


	//   ....[226]....
        /*0454*/ 	.word	0x05000000


	//   ....[227]....
        /*0458*/ 	.word	0x05000000


	//   ....[228]....
        /*045c*/ 	.word	0x05000000


	//   ....[229]....
        /*0460*/ 	.word	0x05000000


	//   ....[230]....
        /*0464*/ 	.word	0x05000000


	//   ....[231]....
        /*0468*/ 	.word	0x05000000


	//   ....[232]....
        /*046c*/ 	.word	0x05000000


	//   ....[233]....
        /*0470*/ 	.word	0x05000000


	//----- nvinfo : EIATTR_COOP_GROUP_INSTR_OFFSETS
	.align		4
.L_2029:
        /*0474*/ 	.byte	0x04, 0x28
        /*0476*/ 	.short	(.L_2031 - .L_2030)


	//   ....[0]....
.L_2030:
        /*0478*/ 	.word	0x00001ff0


	//   ....[1]....
        /*047c*/ 	.word	0x00002030


	//   ....[2]....
        /*0480*/ 	.word	0x00002070


	//   ....[3]....
        /*0484*/ 	.word	0x000020b0


	//   ....[4]....
        /*0488*/ 	.word	0x000020f0


	//   ....[5]....
        /*048c*/ 	.word	0x00002140


	//   ....[6]....
        /*0490*/ 	.word	0x000021c0


	//   ....[7]....
        /*0494*/ 	.word	0x00002200


	//   ....[8]....
        /*0498*/ 	.word	0x00002240


	//   ....[9]....
        /*049c*/ 	.word	0x00002280


	//   ....[10]....
        /*04a0*/ 	.word	0x000022c0


	//   ....[11]....
        /*04a4*/ 	.word	0x00002570


	//   ....[12]....
        /*04a8*/ 	.word	0x00002670


	//   ....[13]....
        /*04ac*/ 	.word	0x00002720


	//   ....[14]....
        /*04b0*/ 	.word	0x00002730


	//   ....[15]....
        /*04b4*/ 	.word	0x00002850


	//   ....[16]....
        /*04b8*/ 	.word	0x00002870


	//   ....[17]....
        /*04bc*/ 	.word	0x00002980


	//   ....[18]....
        /*04c0*/ 	.word	0x00002990


	//   ....[19]....
        /*04c4*/ 	.word	0x00002ab0


	//   ....[20]....
        /*04c8*/ 	.word	0x00002ad0


	//   ....[21]....
        /*04cc*/ 	.word	0x00002be0


	//   ....[22]....
        /*04d0*/ 	.word	0x00002bf0


	//   ....[23]....
        /*04d4*/ 	.word	0x00002d00


	//   ....[24]....
        /*04d8*/ 	.word	0x00002d10


	//   ....[25]....
        /*04dc*/ 	.word	0x00002e30


	//   ....[26]....
        /*04e0*/ 	.word	0x00002e50


	//   ....[27]....
        /*04e4*/ 	.word	0x00002f60


	//   ....[28]....
        /*04e8*/ 	.word	0x00002f70


	//   ....[29]....
        /*04ec*/ 	.word	0x00003080


	//   ....[30]....
        /*04f0*/ 	.word	0x00003090


	//   ....[31]....
        /*04f4*/ 	.word	0x000031a0


	//   ....[32]....
        /*04f8*/ 	.word	0x000031b0


	//   ....[33]....
        /*04fc*/ 	.word	0x000032b0


	//   ....[34]....
        /*0500*/ 	.word	0x000032c0


	//   ....[35]....
        /*0504*/ 	.word	0x000033e0


	//   ....[36]....
        /*0508*/ 	.word	0x000033f0


	//   ....[37]....
        /*050c*/ 	.word	0x00003500


	//   ....[38]....
        /*0510*/ 	.word	0x00003510


	//   ....[39]....
        /*0514*/ 	.word	0x00003620


	//   ....[40]....
        /*0518*/ 	.word	0x00003630


	//   ....[41]....
        /*051c*/ 	.word	0x00003720


	//   ....[42]....
        /*0520*/ 	.word	0x00003730


	//   ....[43]....
        /*0524*/ 	.word	0x000038a0


	//   ....[44]....
        /*0528*/ 	.word	0x000038b0


	//   ....[45]....
        /*052c*/ 	.word	0x000039a0


	//   ....[46]....
        /*0530*/ 	.word	0x000039b0


	//   ....[47]....
        /*0534*/ 	.word	0x00003aa0


	//   ....[48]....
        /*0538*/ 	.word	0x00003ab0


	//   ....[49]....
        /*053c*/ 	.word	0x00003ba0


	//   ....[50]....
        /*0540*/ 	.word	0x00003bb0


	//   ....[51]....
        /*0544*/ 	.word	0x00003ca0


	//   ....[52]....
        /*0548*/ 	.word	0x00003cb0


	//   ....[53]....
        /*054c*/ 	.word	0x00003d80


	//   ....[54]....
        /*0550*/ 	.word	0x00003e70


	//   ....[55]....
        /*0554*/ 	.word	0x00003e90


	//   ....[56]....
        /*0558*/ 	.word	0x00003fb0


	//   ....[57]....
        /*055c*/ 	.word	0x00003fd0


	//   ....[58]....
        /*0560*/ 	.word	0x000040e0


	//   ....[59]....
        /*0564*/ 	.word	0x000040f0


	//   ....[60]....
        /*0568*/ 	.word	0x00004210


	//   ....[61]....
        /*056c*/ 	.word	0x00004230


	//   ....[62]....
        /*0570*/ 	.word	0x00004340


	//   ....[63]....
        /*0574*/ 	.word	0x00004350


	//   ....[64]....
        /*0578*/ 	.word	0x00004460


	//   ....[65]....
        /*057c*/ 	.word	0x00004470


	//   ....[66]....
        /*0580*/ 	.word	0x00004590


	//   ....[67]....
        /*0584*/ 	.word	0x000045b0


	//   ....[68]....
        /*0588*/ 	.word	0x000046c0


	//   ....[69]....
        /*058c*/ 	.word	0x000046d0


	//   ....[70]....
        /*0590*/ 	.word	0x000047e0


	//   ....[71]....
        /*0594*/ 	.word	0x000047f0


	//   ....[72]....
        /*0598*/ 	.word	0x00004900


	//   ....[73]....
        /*059c*/ 	.word	0x00004910


	//   ....[74]....
        /*05a0*/ 	.word	0x00004a10


	//   ....[75]....
        /*05a4*/ 	.word	0x00004a20


	//   ....[76]....
        /*05a8*/ 	.word	0x00004b40


	//   ....[77]....
        /*05ac*/ 	.word	0x00004b50


	//   ....[78]....
        /*05b0*/ 	.word	0x00004c60


	//   ....[79]....
        /*05b4*/ 	.word	0x00004c70


	//   ....[80]....
        /*05b8*/ 	.word	0x00004d80


	//   ....[81]....
        /*05bc*/ 	.word	0x00004d90


	//   ....[82]....
        /*05c0*/ 	.word	0x00004e80


	//   ....[83]....
        /*05c4*/ 	.word	0x00004e90


	//   ....[84]....
        /*05c8*/ 	.word	0x00005010


	//   ....[85]....
        /*05cc*/ 	.word	0x00005020


	//   ....[86]....
        /*05d0*/ 	.word	0x00005110


	//   ....[87]....
        /*05d4*/ 	.word	0x00005120


	//   ....[88]....
        /*05d8*/ 	.word	0x00005210


	//   ....[89]....
        /*05dc*/ 	.word	0x00005220


	//   ....[90]....
        /*05e0*/ 	.word	0x00005310


	//   ....[91]....
        /*05e4*/ 	.word	0x00005320


	//   ....[92]....
        /*05e8*/ 	.word	0x00005410


	//   ....[93]....
        /*05ec*/ 	.word	0x00005420


	//   ....[94]....
        /*05f0*/ 	.word	0x00005510


	//   ....[95]....
        /*05f4*/ 	.word	0x00005e80


	//   ....[96]....
        /*05f8*/ 	.word	0x000060f0


	//   ....[97]....
        /*05fc*/ 	.word	0x00006250


	//   ....[98]....
        /*0600*/ 	.word	0x000062b0


	//   ....[99]....
        /*0604*/ 	.word	0x000062c0


	//   ....[100]....
        /*0608*/ 	.word	0x000063a0


	//   ....[101]....
        /*060c*/ 	.word	0x000063b0


	//   ....[102]....
        /*0610*/ 	.word	0x00006490


	//   ....[103]....
        /*0614*/ 	.word	0x000064a0


	//   ....[104]....
        /*0618*/ 	.word	0x00006580


	//   ....[105]....
        /*061c*/ 	.word	0x00006590


	//   ....[106]....
        /*0620*/ 	.word	0x00006670


	//   ....[107]....
        /*0624*/ 	.word	0x00006680


	//   ....[108]....
        /*0628*/ 	.word	0x00006760


	//   ....[109]....
        /*062c*/ 	.word	0x00006770


	//   ....[110]....
        /*0630*/ 	.word	0x00006850


	//   ....[111]....
        /*0634*/ 	.word	0x00006860


	//   ....[112]....
        /*0638*/ 	.word	0x00006940


	//   ....[113]....
        /*063c*/ 	.word	0x00006950


	//   ....[114]....
        /*0640*/ 	.word	0x00006a30


	//   ....[115]....
        /*0644*/ 	.word	0x00006a40


	//   ....[116]....
        /*0648*/ 	.word	0x00006b20


	//   ....[117]....
        /*064c*/ 	.word	0x00006b30


	//   ....[118]....
        /*0650*/ 	.word	0x00006c20


	//   ....[119]....
        /*0654*/ 	.word	0x00006c30


	//   ....[120]....
        /*0658*/ 	.word	0x00006d20


	//   ....[121]....
        /*065c*/ 	.word	0x00006d30


	//   ....[122]....
        /*0660*/ 	.word	0x00006e10


	//   ....[123]....
        /*0664*/ 	.word	0x00006e20


	//   ....[124]....
        /*0668*/ 	.word	0x00006f00


	//   ....[125]....
        /*066c*/ 	.word	0x00006f10


	//   ....[126]....
        /*0670*/ 	.word	0x00006ff0


	//   ....[127]....
        /*0674*/ 	.word	0x00007000


	//   ....[128]....
        /*0678*/ 	.word	0x00007170


	//   ....[129]....
        /*067c*/ 	.word	0x00007180


	//   ....[130]....
        /*0680*/ 	.word	0x00007270


	//   ....[131]....
        /*0684*/ 	.word	0x00007280


	//   ....[132]....
        /*0688*/ 	.word	0x00007370


	//   ....[133]....
        /*068c*/ 	.word	0x00007380


	//   ....[134]....
        /*0690*/ 	.word	0x00007470


	//   ....[135]....
        /*0694*/ 	.word	0x00007480


	//   ....[136]....
        /*0698*/ 	.word	0x00007570


	//   ....[137]....
        /*069c*/ 	.word	0x00007580


	//   ....[138]....
        /*06a0*/ 	.word	0x00007680


	//   ....[139]....
        /*06a4*/ 	.word	0x00007690


	//   ....[140]....
        /*06a8*/ 	.word	0x000076d0


	//   ....[141]....
        /*06ac*/ 	.word	0x00007800


	//   ....[142]....
        /*06b0*/ 	.word	0x00007820


	//   ....[143]....
        /*06b4*/ 	.word	0x00007920


	//   ....[144]....
        /*06b8*/ 	.word	0x00007930


	//   ....[145]....
        /*06bc*/ 	.word	0x00007a40


	//   ....[146]....
        /*06c0*/ 	.word	0x00007a60


	//   ....[147]....
        /*06c4*/ 	.word	0x00007b60


	//   ....[148]....
        /*06c8*/ 	.word	0x00007b70


	//   ....[149]....
        /*06cc*/ 	.word	0x00007c80


	//   ....[150]....
        /*06d0*/ 	.word	0x00007c90


	//   ....[151]....
        /*06d4*/ 	.word	0x00007da0


	//   ....[152]....
        /*06d8*/ 	.word	0x00007dc0


	//   ....[153]....
        /*06dc*/ 	.word	0x00007ec0


	//   ....[154]....
        /*06e0*/ 	.word	0x00007ed0


	//   ....[155]....
        /*06e4*/ 	.word	0x00007fe0


	//   ....[156]....
        /*06e8*/ 	.word	0x00007ff0


	//   ....[157]....
        /*06ec*/ 	.word	0x00008100


	//   ....[158]....
        /*06f0*/ 	.word	0x00008110


	//   ....[159]....
        /*06f4*/ 	.word	0x00008220


	//   ....[160]....
        /*06f8*/ 	.word	0x00008240


	//   ....[161]....
        /*06fc*/ 	.word	0x00008340


	//   ....[162]....
        /*0700*/ 	.word	0x00008350


	//   ....[163]....
        /*0704*/ 	.word	0x00008470


	//   ....[164]....
        /*0708*/ 	.word	0x00008480


	//   ....[165]....
        /*070c*/ 	.word	0x00008590


	//   ....[166]....
        /*0710*/ 	.word	0x000085a0


	//   ....[167]....
        /*0714*/ 	.word	0x000086b0


	//   ....[168]....
        /*0718*/ 	.word	0x000086c0


	//   ....[169]....
        /*071c*/ 	.word	0x000087d0


	//   ....[170]....
        /*0720*/ 	.word	0x000087f0


	//   ....[171]....
        /*0724*/ 	.word	0x00008980


	//   ....[172]....
        /*0728*/ 	.word	0x00008990


	//   ....[173]....
        /*072c*/ 	.word	0x00008aa0


	//   ....[174]....
        /*0730*/ 	.word	0x00008ab0


	//   ....[175]....
        /*0734*/ 	.word	0x00008bc0


	//   ....[176]....
        /*0738*/ 	.word	0x00008bd0


	//   ....[177]....
        /*073c*/ 	.word	0x00008ce0


	//   ....[178]....
        /*0740*/ 	.word	0x00008cf0


	//   ....[179]....
        /*0744*/ 	.word	0x00008e00


	//   ....[180]....
        /*0748*/ 	.word	0x00008e20


	//   ....[181]....
        /*074c*/ 	.word	0x000090d0


	//   ....[182]....
        /*0750*/ 	.word	0x000090f0


	//   ....[183]....
        /*0754*/ 	.word	0x00009110


	//   ....[184]....
        /*0758*/ 	.word	0x00009130


	//   ....[185]....
        /*075c*/ 	.word	0x00009150


	//   ....[186]....
        /*0760*/ 	.word	0x000093e0


	//   ....[187]....
        /*0764*/ 	.word	0x00009470


	//   ....[188]....
        /*0768*/ 	.word	0x00009500


	//   ....[189]....
        /*076c*/ 	.word	0x000095a0


	//   ....[190]....
        /*0770*/ 	.word	0x00009630


	//   ....[191]....
        /*0774*/ 	.word	0x000096b0


	//   ....[192]....
        /*0778*/ 	.word	0x00009750


	//   ....[193]....
        /*077c*/ 	.word	0x000097d0


	//   ....[194]....
        /*0780*/ 	.word	0x00009860


	//   ....[195]....
        /*0784*/ 	.word	0x000098e0


	//   ....[196]....
        /*0788*/ 	.word	0x00009970


	//   ....[197]....
        /*078c*/ 	.word	0x000099f0


	//   ....[198]....
        /*0790*/ 	.word	0x00009a80


	//   ....[199]....
        /*0794*/ 	.word	0x00009b20


	//   ....[200]....
        /*0798*/ 	.word	0x00009bb0


	//   ....[201]....
        /*079c*/ 	.word	0x00009c30


	//   ....[202]....
        /*07a0*/ 	.word	0x00009cc0


	//   ....[203]....
        /*07a4*/ 	.word	0x00009d40


	//   ....[204]....
        /*07a8*/ 	.word	0x00009dd0


	//   ....[205]....
        /*07ac*/ 	.word	0x00009e50


	//   ....[206]....
        /*07b0*/ 	.word	0x00009ef0


	//   ....[207]....
        /*07b4*/ 	.word	0x00009f70


	//   ....[208]....
        /*07b8*/ 	.word	0x0000a000


	//   ....[209]....
        /*07bc*/ 	.word	0x0000a080


	//   ....[210]....
        /*07c0*/ 	.word	0x0000a110


	//   ....[211]....
        /*07c4*/ 	.word	0x0000a190


	//   ....[212]....
        /*07c8*/ 	.word	0x0000a220


	//   ....[213]....
        /*07cc*/ 	.word	0x0000a2a0


	//   ....[214]....
        /*07d0*/ 	.word	0x0000a330


	//   ....[215]....
        /*07d4*/ 	.word	0x0000a3b0


	//   ....[216]....
        /*07d8*/ 	.word	0x0000a440


	//   ....[217]....
        /*07dc*/ 	.word	0x0000a4e0


	//   ....[218]....
        /*07e0*/ 	.word	0x0000a570


	//   ....[219]....
        /*07e4*/ 	.word	0x0000a5f0


	//   ....[220]....
        /*07e8*/ 	.word	0x0000a680


	//   ....[221]....
        /*07ec*/ 	.word	0x0000a700


	//   ....[222]....
        /*07f0*/ 	.word	0x0000a790


	//   ....[223]....
        /*07f4*/ 	.word	0x0000a810


	//   ....[224]....
        /*07f8*/ 	.word	0x0000a8a0


	//   ....[225]....
        /*07fc*/ 	.word	0x0000a920


	//   ....[226]....
        /*0800*/ 	.word	0x0000a9b0


	//   ....[227]....
        /*0804*/ 	.word	0x0000aa70


	//   ....[228]....
        /*0808*/ 	.word	0x0000ab20


	//   ....[229]....
        /*080c*/ 	.word	0x0000abc0


	//   ....[230]....
        /*0810*/ 	.word	0x0000ac40


	//   ....[231]....
        /*0814*/ 	.word	0x0000aca0


	//   ....[232]....
        /*0818*/ 	.word	0x0000ad00


	//   ....[233]....
        /*081c*/ 	.word	0x0000ad60


	//----- nvinfo : EIATTR_VRC_CTA_INIT_COUNT
	.align		4
.L_2031:
        /*0820*/ 	.byte	0x02, 0x4a
	.zero		1
	.zero		1


	//----- nvinfo : EIATTR_EXIT_INSTR_OFFSETS
	.align		4
        /*0824*/ 	.byte	0x04, 0x1c
        /*0826*/ 	.short	(.L_2033 - .L_2032)


	//   ....[0]....
.L_2032:
        /*0828*/ 	.word	0x00000050


	//   ....[1]....
        /*082c*/ 	.word	0x000000e0


	//   ....[2]....
        /*0830*/ 	.word	0x00002350


	//   ....[3]....
        /*0834*/ 	.word	0x00005aa0


	//   ....[4]....
        /*0838*/ 	.word	0x00009390


	//----- nvinfo : EIATTR_CRS_STACK_SIZE
	.align		4
.L_2033:
        /*083c*/ 	.byte	0x04, 0x1e
        /*083e*/ 	.short	(.L_2035 - .L_2034)
.L_2034:
        /*0840*/ 	.word	0x00000000


	//----- nvinfo : EIATTR_CBANK_PARAM_SIZE
	.align		4
.L_2035:
        /*0844*/ 	.byte	0x03, 0x19
        /*0846*/ 	.short	0x0058


	//----- nvinfo : EIATTR_PARAM_CBANK
	.align		4
        /*0848*/ 	.byte	0x04, 0x0a
        /*084a*/ 	.short	(.L_2037 - .L_2036)
	.align		4
.L_2036:
        /*084c*/ 	.word	index@(.nv.constant0._ZN4vllm3moe25grouped_topk_fused_kernelI6__halffiLNS0_11ScoringFuncE0EEEvPT_PfPT1_PKT0_lllllbd)
        /*0850*/ 	.short	0x0380
        /*0852*/ 	.short	0x0058


	//----- nvinfo : EIATTR_SW_WAR
	.align		4
.L_2037:
        /*0854*/ 	.byte	0x04, 0x36
        /*0856*/ 	.short	(.L_2039 - .L_2038)
.L_2038:
        /*0858*/ 	.word	0x00000008
.L_2039:


//--------------------- .nv.info._ZN4vllm3moe44grouped_topk_fused_small_expert_count_kernelI6__halffiLNS0_11ScoringFuncE0ELi128ELb0ELi8EEEvPT_PfPT1_PKT0_llllllbd --------------------------
	.section	.nv.info._ZN4vllm3moe44grouped_topk_fused_small_expert_count_kernelI6__halffiLNS0_11ScoringFuncE0ELi128ELb0ELi8EEEvPT_PfPT1_PKT0_llllllbd,"",@"SHT_CUDA_INFO"
	.sectionflags	@""
	.align	4


	//----- nvinfo : EIATTR_CUDA_API_VERSION
	.align		4
        /*0000*/ 	.byte	0x04, 0x37
        /*0002*/ 	.short	(.L_2041 - .L_2040)
.L_2040:
        /*0004*/ 	.word	0x00000082


	//----- nvinfo : EIATTR_KPARAM_INFO
	.align		4
.L_2041:
        /*0008*/ 	.byte	0x04, 0x17
        /*000a*/ 	.short	(.L_2043 - .L_2042)
.L_2042:
        /*000c*/ 	.word	0x00000000
        /*0010*/ 	.short	0x000b
        /*0012*/ 	.short	0x0058
        /*0014*/ 	.byte	0x00, 0xf0, 0x21, 0x00


	//----- nvinfo : EIATTR_KPARAM_INFO
	.align		4
.L_2043:
        /*0018*/ 	.byte	0x04, 0x17
        /*001a*/ 	.short	(.L_2045 - .L_2044)
.L_2044:
        /*001c*/ 	.word	0x00000000
        /*0020*/ 	.short	0x000a
        /*0022*/ 	.short	0x0050
        /*0024*/ 	.byte	0x00, 0xf0, 0x05, 0x00


	//----- nvinfo : EIATTR_KPARAM_INFO
	.align		4
.L_2045:
        /*0028*/ 	.byte	0x04, 0x17
        /*002a*/ 	.short	(.L_2047 - .L_2046)
.L_2046:
        /*002c*/ 	.word	0x00000000
        /*0030*/ 	.short	0x0009
        /*0032*/ 	.short	0x0048
        /*0034*/ 	.byte	0x00, 0xf0, 0x21, 0x00


	//----- nvinfo : EIATTR_KPARAM_INFO
	.align		4
.L_2047:
        /*0038*/ 	.byte	0x04, 0x17
        /*003a*/ 	.short	(.L_2049 - .L_2048)
.L_2048:
        /*003c*/ 	.word	0x00000000
        /*0040*/ 	.short	0x0008
        /*0042*/ 	.short	0x0040
        /*0044*/ 	.byte	0x00, 0xf0, 0x21, 0x00


	//----- nvinfo : EIATTR_KPARAM_INFO
	.align		4
.L_2049:
        /*0048*/ 	.byte	0x04, 0x17
        /*004a*/ 	.short	(.L_2051 - .L_2050)
.L_2050:
        /*004c*/ 	.word	0x00000000
        /*0050*/ 	.short	0x0007
        /*0052*/ 	.short	0x0038
        /*0054*/ 	.byte	0x00, 0xf0, 0x21, 0x00


	//----- nvinfo : EIATTR_KPARAM_INFO
	.align		4
.L_2051:
        /*0058*/ 	.byte	0x04, 0x17
        /*005a*/ 	.short	(.L_2053 - .L_2052)
.L_2052:
        /*005c*/ 	.word	0x00000000
        /*0060*/ 	.short	0x0006
        /*0062*/ 	.short	0x0030
        /*0064*/ 	.byte	0x00, 0xf0, 0x21, 0x00


	//----- nvinfo : EIATTR_KPARAM_INFO
	.align		4
.L_2053:
        /*0068*/ 	.byte	0x04, 0x17
        /*006a*/ 	.short	(.L_2055 - .L_2054)
.L_2054:
        /*006c*/ 	.word	0x00000000
        /*0070*/ 	.short	0x0005
        /*0072*/ 	.short	0x0028
        /*0074*/ 	.byte	0x00, 0xf0, 0x21, 0x00


	//----- nvinfo : EIATTR_KPARAM_INFO
	.align		4
.L_2055:
        /*0078*/ 	.byte	0x04, 0x17
        /*007a*/ 	.short	(.L_2057 - .L_2056)
.L_2056:
        /*007c*/ 	.word	0x00000000
        /*0080*/ 	.short	0x0004
        /*0082*/ 	.short	0x0020
        /*0084*/ 	.byte	0x00, 0xf0, 0x21, 0x00


	//----- nvinfo : EIATTR_KPARAM_INFO
	.align		4
.L_2057:
        /*0088*/ 	.byte	0x04, 0x17
        /*008a*/ 	.short	(.L_2059 - .L_2058)
.L_2058:
        /*008c*/ 	.word	0x00000000
        /*0090*/ 	.short	0x0003
        /*0092*/ 	.short	0x0018
        /*0094*/ 	.byte	0x00, 0xf5, 0x21, 0x00


	//----- nvinfo : EIATTR_KPARAM_INFO
	.align		4
.L_2059:
        /*0098*/ 	.byte	0x04, 0x17
        /*009a*/ 	.short	(.L_2061 - .L_2060)
.L_2060:
        /*009c*/ 	.word	0x00000000
        /*00a0*/ 	.short	0x0002
        /*00a2*/ 	.short	0x0010
        /*00a4*/ 	.byte	0x00, 0xf5, 0x21, 0x00


	//----- nvinfo : EIATTR_KPARAM_INFO
	.align		4
.L_2061:
        /*00a8*/ 	.byte	0x04, 0x17
        /*00aa*/ 	.short	(.L_2063 - .L_2062)
.L_2062:
        /*00ac*/ 	.word	0x00000000
        /*00b0*/ 	.short	0x0001
        /*00b2*/ 	.short	0x0008
        /*00b4*/ 	.byte	0x00, 0xf5, 0x21, 0x00


	//----- nvinfo : EIATTR_KPARAM_INFO
	.align		4
.L_2063:
        /*00b8*/ 	.byte	0x04, 0x17
        /*00ba*/ 	.short	(.L_2065 - .L_2064)
.L_2064:
        /*00bc*/ 	.word	0x00000000
        /*00c0*/ 	.short	0x0000
        /*00c2*/ 	.short	0x0000
        /*00c4*/ 	.byte	0x00, 0xf5, 0x21, 0x00


	//----- nvinfo : EIATTR_SPARSE_MMA_MASK
	.align		4
.L_2065:
        /*00c8*/ 	.byte	0x03, 0x50
        /*00ca*/ 	.short	0x0000


	//----- nvinfo : EIATTR_MAXREG_COUNT
	.align		4
        /*00cc*/ 	.byte	0x03, 0x1b
        /*00ce*/ 	.short	0x00ff


	//----- nvinfo : EIATTR_NUM_BARRIERS
	.align		4
        /*00d0*/ 	.byte	0x02, 0x4c
        /*00d2*/ 	.byte	0x01
	.zero		1


	//----- nvinfo : EIATTR_MERCURY_ISA_VERSION
	.align		4
        /*00d4*/ 	.byte	0x03, 0x5f
        /*00d6*/ 	.short	0x0101


	//----- nvinfo : EIATTR_COOP_GROUP_MASK_REGIDS
	.align		4
        /*00d8*/ 	.byte	0x04, 0x29
        /*00da*/ 	.short	(.L_2067 - .L_2066)


	//   ....[0]....
.L_2066:
        /*00dc*/ 	.word	0xffffffff


	//   ....[1]....
        /*00e0*/ 	.word	0xffffffff


	//   ....[2]....
        /*00e4*/ 	.word	0xffffffff


	//   ....[3]....
        /*00e8*/ 	.word	0xffffffff


	//   ....[4]....
        /*00ec*/ 	.word	0xffffffff


	//   ....[5]....
        /*00f0*/ 	.word	0xffffffff


	//   ....[6]....
        /*00f4*/ 	.word	0xffffffff


	//   ....[7]....
        /*00f8*/ 	.word	0xffffffff


	//   ....[8]....
        /*00fc*/ 	.word	0xffffffff


	//   ....[9]....
        /*0100*/ 	.word	0xffffffff


	//   ....[10]....
        /*0104*/ 	.word	0xffffffff


	//   ....[11]....
        /*0108*/ 	.word	0xffffffff


	//   ....[12]....
        /*010c*/ 	.word	0xffffffff


	//   ....[13]....
        /*0110*/ 	.word	0xffffffff


	//   ....[14]....
        /*0114*/ 	.word	0xffffffff


	//   ....[15]....
        /*0118*/ 	.word	0xffffffff


	//   ....[16]....
        /*011c*/ 	.word	0xffffffff


	//   ....[17]....
        /*0120*/ 	.word	0xffffffff


	//   ....[18]....
        /*0124*/ 	.word	0xffffffff


	//   ....[19]....
        /*0128*/ 	.word	0xffffffff


	//   ....[20]....
        /*012c*/ 	.word	0xffffffff


	//   ....[21]....
        /*0130*/ 	.word	0xffffffff


	//   ....[22]....
        /*0134*/ 	.word	0xffffffff


	//   ....[23]....
        /*0138*/ 	.word	0xffffffff


	//   ....[24]....
        /*013c*/ 	.word	0xffffffff


	//   ....[25]....
        /*0140*/ 	.word	0xffffffff


	//   ....[26]....
        /*0144*/ 	.word	0xffffffff


	//   ....[27]....
        /*0148*/ 	.word	0xffffffff


	//   ....[28]....
        /*014c*/ 	.word	0xffffffff


	//   ....[29]....
        /*0150*/ 	.word	0xffffffff


	//   ....[30]....
        /*0154*/ 	.word	0xffffffff


	//   ....[31]....
        /*0158*/ 	.word	0xffffffff


	//   ....[32]....
        /*015c*/ 	.word	0xffffffff


	//   ....[33]....
        /*0160*/ 	.word	0xffffffff


	//   ....[34]....
        /*0164*/ 	.word	0xffffffff


	//   ....[35]....
        /*0168*/ 	.word	0xffffffff


	//   ....[36]....
        /*016c*/ 	.word	0xffffffff


	//   ....[37]....
        /*0170*/ 	.word	0xffffffff


	//   ....[38]....
        /*0174*/ 	.word	0xffffffff


	//   ....[39]....
        /*0178*/ 	.word	0xffffffff


	//   ....[40]....
        /*017c*/ 	.word	0xffffffff


	//   ....[41]....
        /*0180*/ 	.word	0xffffffff


	//   ....[42]....
        /*0184*/ 	.word	0xffffffff


	//   ....[43]....
        /*0188*/ 	.word	0xffffffff


	//   ....[44]....
        /*018c*/ 	.word	0xffffffff


	//   ....[45]....
        /*0190*/ 	.word	0xffffffff


	//   ....[46]....
        /*0194*/ 	.word	0xffffffff


	//   ....[47]....
        /*0198*/ 	.word	0xffffffff


	//   ....[48]....
        /*019c*/ 	.word	0xffffffff


	//   ....[49]....
        /*01a0*/ 	.word	0xffffffff


	//   ....[50]....
        /*01a4*/ 	.word	0xffffffff


	//   ....[51]....
        /*01a8*/ 	.word	0xffffffff


	//   ....[52]....
        /*01ac*/ 	.word	0xffffffff


	//   ....[53]....
        /*01b0*/ 	.word	0xffffffff


	//   ....[54]....
        /*01b4*/ 	.word	0xffffffff


	//   ....[55]....
        /*01b8*/ 	.word	0xffffffff


	//----- nvinfo : EIATTR_COOP_GROUP_INSTR_OFFSETS
	.align		4
.L_2067:
        /*01bc*/ 	.byte	0x04, 0x28
        /*01be*/ 	.short	(.L_2069 - .L_2068)


	//   ....[0]....
.L_2068:
        /*01c0*/ 	.word	0x000000b0


	//   ....[1]....
        /*01c4*/ 	.word	0x00000910


	//   ....[2]....
        /*01c8*/ 	.word	0x00000920


	//   ....[3]....
        /*01cc*/ 	.word	0x00000970


	//   ....[4]....
        /*01d0*/ 	.word	0x00000980


	//   ....[5]....
        /*01d4*/ 	.word	0x000009d0


	//   ....[6]....
        /*01d8*/ 	.word	0x000009e0


	//   ....[7]....
        /*01dc*/ 	.word	0x00000a30


	//   ....[8]....
        /*01e0*/ 	.word	0x00000a40


	//   ....[9]....
        /*01e4*/ 	.word	0x00000a90


	//   ....[10]....
        /*01e8*/ 	.word	0x00000aa0


	//   ....[11]....
        /*01ec*/ 	.word	0x00000b60


	//   ....[12]....
        /*01f0*/ 	.word	0x00000b70


	//   ....[13]....
        /*01f4*/ 	.word	0x00000bc0


	//   ....[14]....
        /*01f8*/ 	.word	0x00000bd0


	//   ....[15]....
        /*01fc*/ 	.word	0x00000c20


	//   ....[16]....
        /*0200*/ 	.word	0x00000c30


	//   ....[17]....
        /*0204*/ 	.word	0x00000c80


	//   ....[18]....
        /*0208*/ 	.word	0x00000c90


	//   ....[19]....
        /*020c*/ 	.word	0x00000cf0


	//   ....[20]....
        /*0210*/ 	.word	0x00000d10


	//   ....[21]....
        /*0214*/ 	.word	0x00000dd0


	//   ....[22]....
        /*0218*/ 	.word	0x00000de0


	//   ....[23]....
        /*021c*/ 	.word	0x00000e40


	//   ....[24]....
        /*0220*/ 	.word	0x00000e50


	//   ....[25]....
        /*0224*/ 	.word	0x00000ea0


	//   ....[26]....
        /*0228*/ 	.word	0x00000eb0


	//   ....[27]....
        /*022c*/ 	.word	0x00000f10


	//   ....[28]....
        /*0230*/ 	.word	0x00000f30


	//   ....[29]....
        /*0234*/ 	.word	0x00000fa0


	//   ....[30]....
        /*0238*/ 	.word	0x00000fb0


	//   ....[31]....
        /*023c*/ 	.word	0x00001070


	//   ....[32]....
        /*0240*/ 	.word	0x00001080


	//   ....[33]....
        /*0244*/ 	.word	0x000010d0


	//   ....[34]....
        /*0248*/ 	.word	0x000010e0


	//   ....[35]....
        /*024c*/ 	.word	0x00001130


	//   ....[36]....
        /*0250*/ 	.word	0x00001140


	//   ....[37]....
        /*0254*/ 	.word	0x000011a0


	//   ....[38]....
        /*0258*/ 	.word	0x000011c0


	//   ....[39]....
        /*025c*/ 	.word	0x00001230


	//   ....[40]....
        /*0260*/ 	.word	0x00001240


	//   ....[41]....
        /*0264*/ 	.word	0x00001420


	//   ....[42]....
        /*0268*/ 	.word	0x00001460


	//   ....[43]....
        /*026c*/ 	.word	0x000014e0


	//   ....[44]....
        /*0270*/ 	.word	0x000014f0


	//   ....[45]....
        /*0274*/ 	.word	0x00001540


	//   ....[46]....
        /*0278*/ 	.word	0x00001550


	//   ....[47]....
        /*027c*/ 	.word	0x000015a0


	//   ....[48]....
        /*0280*/ 	.word	0x000015b0


	//   ....[49]....
        /*0284*/ 	.word	0x00001600


	//   ....[50]....
        /*0288*/ 	.word	0x00001610


	//   ....[51]....
        /*028c*/ 	.word	0x000018c0


	//   ....[52]....
        /*0290*/ 	.word	0x00001910


	//   ....[53]....
        /*0294*/ 	.word	0x00001930


	//   ....[54]....
        /*0298*/ 	.word	0x00001950


	//   ....[55]....
        /*029c*/ 	.word	0x00001970


	//----- nvinfo : EIATTR_VRC_CTA_INIT_COUNT
	.align		4
.L_2069:
        /*02a0*/ 	.byte	0x02, 0x4a
	.zero		1
	.zero		1


	//----- nvinfo : EIATTR_EXIT_INSTR_OFFSETS
	.align		4
        /*02a4*/ 	.byte	0x04, 0x1c
        /*02a6*/ 	.short	(.L_2071 - .L_2070)


	//   ....[0]....
.L_2070:
        /*02a8*/ 	.word	0x00001f60


	//----- nvinfo : EIATTR_CRS_STACK_SIZE
	.align		4
.L_2071:
        /*02ac*/ 	.byte	0x04, 0x1e
        /*02ae*/ 	.short	(.L_2073 - .L_2072)
.L_2072:
        /*02b0*/ 	.word	0x00000000


	//----- nvinfo : EIATTR_CBANK_PARAM_SIZE
	.align		4
.L_2073:
        /*02b4*/ 	.byte	0x03, 0x19
        /*02b6*/ 	.short	0x0060


	//----- nvinfo : EIATTR_PARAM_CBANK
	.align		4
        /*02b8*/ 	.byte	0x04, 0x0a
        /*02ba*/ 	.short	(.L_2075 - .L_2074)
	.align		4
.L_2074:
        /*02bc*/ 	.word	index@(.nv.constant0._ZN4vllm3moe44grouped_topk_fused_small_expert_count_kernelI6__halffiLNS0_11ScoringFuncE0ELi128ELb0ELi8EEEvPT_PfPT1_PKT0_llllllbd)
        /*02c0*/ 	.short	0x0380
        /*02c2*/ 	.short	0x0060


	//----- nvinfo : EIATTR_SW_WAR
	.align		4
.L_2075:
        /*02c4*/ 	.byte	0x04, 0x36
        /*02c6*/ 	.short	(.L_2077 - .L_2076)
.L_2076:
        /*02c8*/ 	.word	0x00000008
.L_2077:


//--------------------- .nv.info._ZN4vllm3moe44grouped_topk_fused_small_expert_count_kernelI6__halffiLNS0_11ScoringFuncE0ELi384ELb0ELi8EEEvPT_PfPT1_PKT0_llllllbd --------------------------
	.section	.nv.info._ZN4vllm3moe44grouped_topk_fused_small_expert_count_kernelI6__halffiLNS0_11ScoringFuncE0ELi384ELb0ELi8EEEvPT_PfPT1_PKT0_llllllbd,"",@"SHT_CUDA_INFO"
	.sectionflags	@""
	.align	4


	//----- nvinfo : EIATTR_CUDA_API_VERSION
	.align		4
        /*0000*/ 	.byte	0x04, 0x37
        /*0002*/ 	.short	(.L_2079 - .L_2078)
.L_2078:
        /*0004*/ 	.word	0x00000082


	//----- nvinfo : EIATTR_KPARAM_INFO
	.align		4
.L_2079:
        /*0008*/ 	.byte	0x04, 0x17
        /*000a*/ 	.short	(.L_2081 - .L_2080)
.L_2080:
        /*000c*/ 	.word	0x00000000
        /*0010*/ 	.short	0x000b
        /*0012*/ 	.short	0x0058
        /*0014*/ 	.byte	0x00, 0xf0, 0x21, 0x00


	//----- nvinfo : EIATTR_KPARAM_INFO
	.align		4
.L_2081:
        /*0018*/ 	.byte	0x04, 0x17
        /*001a*/ 	.short	(.L_2083 - .L_2082)
.L_2082:
        /*001c*/ 	.word	0x00000000
        /*0020*/ 	.short	0x000a
        /*0022*/ 	.short	0x0050
        /*0024*/ 	.byte	0x00, 0xf0, 0x05, 0x00


	//----- nvinfo : EIATTR_KPARAM_INFO
	.align		4
.L_2083:
        /*0028*/ 	.byte	0x04, 0x17
        /*002a*/ 	.short	(.L_2085 - .L_2084)
.L_2084:
        /*002c*/ 	.word	0x00000000
        /*0030*/ 	.short	0x0009
        /*0032*/ 	.short	0x0048
        /*0034*/ 	.byte	0x00, 0xf0, 0x21, 0x00


	//----- nvinfo : EIATTR_KPARAM_INFO
	.align		4
.L_2085:
        /*0038*/ 	.byte	0x04, 0x17
        /*003a*/ 	.short	(.L_2087 - .L_2086)
.L_2086:
        /*003c*/ 	.word	0x00000000
        /*0040*/ 	.short	0x0008
        /*0042*/ 	.short	0x0040
        /*0044*/ 	.byte	0x00, 0xf0, 0x21, 0x00


	//----- nvinfo : EIATTR_KPARAM_INFO
	.align		4
.L_2087:
        /*0048*/ 	.byte	0x04, 0x17
        /*004a*/ 	.short	(.L_2089 - .L_2088)
.L_2088:
        /*004c*/ 	.word	0x00000000
        /*0050*/ 	.short	0x0007
        /*0052*/ 	.short	0x0038
        /*0054*/ 	.byte	0x00, 0xf0, 0x21, 0x00


	//----- nvinfo : EIATTR_KPARAM_INFO
	.align		4
.L_2089:
        /*0058*/ 	.byte	0x04, 0x17
        /*005a*/ 	.short	(.L_2091 - .L_2090)
.L_2090:
        /*005c*/ 	.word	0x00000000
        /*0060*/ 	.short	0x0006
        /*0062*/ 	.short	0x0030
        /*0064*/ 	.byte	0x00, 0xf0, 0x21, 0x00


	//----- nvinfo : EIATTR_KPARAM_INFO
	.align		4
.L_2091:
        /*0068*/ 	.byte	0x04, 0x17
        /*006a*/ 	.short	(.L_2093 - .L_2092)
.L_2092:
        /*006c*/ 	.word	0x00000000
        /*0070*/ 	.short	0x0005
        /*0072*/ 	.short	0x0028
        /*0074*/ 	.byte	0x00, 0xf0, 0x21, 0x00


	//----- nvinfo : EIATTR_KPARAM_INFO
	.align		4
.L_2093:
        /*0078*/ 	.byte	0x04, 0x17
        /*007a*/ 	.short	(.L_2095 - .L_2094)
.L_2094:
        /*007c*/ 	.word	0x00000000
        /*0080*/ 	.short	0x0004
        /*0082*/ 	.short	0x0020
        /*0084*/ 	.byte	0x00, 0xf0, 0x21, 0x00


	//----- nvinfo : EIATTR_KPARAM_INFO
	.align		4
.L_2095:
        /*0088*/ 	.byte	0x04, 0x17
        /*008a*/ 	.short	(.L_2097 - .L_2096)
.L_2096:
        /*008c*/ 	.word	0x00000000
        /*0090*/ 	.short	0x0003
        /*0092*/ 	.short	0x0018
        /*0094*/ 	.byte	0x00, 0xf5, 0x21, 0x00


	//----- nvinfo : EIATTR_KPARAM_INFO
	.align		4
.L_2097:
        /*0098*/ 	.byte	0x04, 0x17
        /*009a*/ 	.short	(.L_2099 - .L_2098)
.L_2098:
        /*009c*/ 	.word	0x00000000
        /*00a0*/ 	.short	0x0002
        /*00a2*/ 	.short	0x0010
        /*00a4*/ 	.byte	0x00, 0xf5, 0x21, 0x00


	//----- nvinfo : EIATTR_KPARAM_INFO
	.align		4
.L_2099:
        /*00a8*/ 	.byte	0x04, 0x17
        /*00aa*/ 	.short	(.L_2101 - .L_2100)
.L_2100:
        /*00ac*/ 	.word	0x00000000
        /*00b0*/ 	.short	0x0001
        /*00b2*/ 	.short	0x0008
        /*00b4*/ 	.byte	0x00, 0xf5, 0x21, 0x00


	//----- nvinfo : EIATTR_KPARAM_INFO
	.align		4
.L_2101:
        /*00b8*/ 	.byte	0x04, 0x17
        /*00ba*/ 	.short	(.L_2103 - .L_2102)
.L_2102:
        /*00bc*/ 	.word	0x00000000
        /*00c0*/ 	.short	0x0000
        /*00c2*/ 	.short	0x0000
        /*00c4*/ 	.byte	0x00, 0xf5, 0x21, 0x00


	//----- nvinfo : EIATTR_SPARSE_MMA_MASK
	.align		4
.L_2103:
        /*00c8*/ 	.byte	0x03, 0x50
        /*00ca*/ 	.short	0x0000


	//----- nvinfo : EIATTR_MAXREG_COUNT
	.align		4
        /*00cc*/ 	.byte	0x03, 0x1b
        /*00ce*/ 	.short	0x00ff


	//----- nvinfo : EIATTR_NUM_BARRIERS
	.align		4
        /*00d0*/ 	.byte	0x02, 0x4c
        /*00d2*/ 	.byte	0x01
	.zero		1


	//----- nvinfo : EIATTR_MERCURY_ISA_VERSION
	.align		4
        /*00d4*/ 	.byte	0x03, 0x5f
        /*00d6*/ 	.short	0x0101


	//----- nvinfo : EIATTR_COOP_GROUP_MASK_REGIDS
	.align		4
        /*00d8*/ 	.byte	0x04, 0x29
        /*00da*/ 	.short	(.L_2105 - .L_2104)


	//   ....[0]....
.L_2104:
        /*00dc*/ 	.word	0xffffffff


	//   ....[1]....
        /*00e0*/ 	.word	0xffffffff


	//   ....[2]....
        /*00e4*/ 	.word	0xffffffff


	//   ....[3]....
        /*00e8*/ 	.word	0xffffffff


	//   ....[4]....
        /*00ec*/ 	.word	0xffffffff


	//   ....[5]....
        /*00f0*/ 	.word	0xffffffff


	//   ....[6]....
        /*00f4*/ 	.word	0xffffffff


	//   ....[7]....
        /*00f8*/ 	.word	0xffffffff


	//   ....[8]....
        /*00fc*/ 	.word	0xffffffff


	//   ....[9]....
        /*0100*/ 	.word	0xffffffff


	//   ....[10]....
        /*0104*/ 	.word	0xffffffff


	//   ....[11]....
        /*0108*/ 	.word	0xffffffff


	//   ....[12]....
        /*010c*/ 	.word	0xffffffff


	//   ....[13]....
        /*0110*/ 	.word	0xffffffff


	//   ....[14]....
        /*0114*/ 	.word	0xffffffff


	//   ....[15]....
        /*0118*/ 	.word	0xffffffff


	//   ....[16]....
        /*011c*/ 	.word	0xffffffff


	//   ....[17]....
        /*0120*/ 	.word	0xffffffff


	//   ....[18]....
        /*0124*/ 	.word	0xffffffff


	//   ....[19]....
        /*0128*/ 	.word	0xffffffff


	//   ....[20]....
        /*012c*/ 	.word	0xffffffff


	//   ....[21]....
        /*0130*/ 	.word	0xffffffff


	//   ....[22]....
        /*0134*/ 	.word	0xffffffff


	//   ....[23]....
        /*0138*/ 	.word	0xffffffff


	//   ....[24]....
        /*013c*/ 	.word	0xffffffff


	//   ....[25]....
        /*0140*/ 	.word	0xffffffff


	//   ....[26]....
        /*0144*/ 	.word	0xffffffff


	//   ....[27]....
        /*0148*/ 	.word	0xffffffff


	//   ....[28]....
        /*014c*/ 	.word	0xffffffff


	//   ....[29]....
        /*0150*/ 	.word	0xffffffff


	//   ....[30]....
        /*0154*/ 	.word	0xffffffff


	//   ....[31]....
        /*0158*/ 	.word	0xffffffff


	//   ....[32]....
        /*015c*/ 	.word	0xffffffff


	//   ....[33]....
        /*0160*/ 	.word	0xffffffff


	//   ....[34]....
        /*0164*/ 	.word	0xffffffff


	//   ....[35]....
        /*0168*/ 	.word	0xffffffff


	//   ....[36]....
        /*016c*/ 	.word	0xffffffff


	//   ....[37]....
        /*0170*/ 	.word	0xffffffff


	//   ....[38]....
        /*0174*/ 	.word	0xffffffff


	//   ....[39]....
        /*0178*/ 	.word	0xffffffff


	//   ....[40]....
        /*017c*/ 	.word	0xffffffff


	//   ....[41]....
        /*0180*/ 	.word	0xffffffff


	//   ....[42]....
        /*0184*/ 	.word	0xffffffff


	//   ....[43]....
        /*0188*/ 	.word	0xffffffff


	//   ....[44]....
        /*018c*/ 	.word	0xffffffff


	//   ....[45]....
        /*0190*/ 	.word	0xffffffff


	//   ....[46]....
        /*0194*/ 	.word	0xffffffff


	//   ....[47]....
        /*0198*/ 	.word	0xffffffff


	//   ....[48]....
        /*019c*/ 	.word	0xffffffff


	//   ....[49]....
        /*01a0*/ 	.word	0xffffffff


	//   ....[50]....
        /*01a4*/ 	.word	0xffffffff


	//   ....[51]....
        /*01a8*/ 	.word	0xffffffff


	//   ....[52]....
        /*01ac*/ 	.word	0xffffffff


	//   ....[53]....
        /*01b0*/ 	.word	0xffffffff


	//   ....[54]....
        /*01b4*/ 	.word	0xffffffff


	//   ....[55]....
        /*01b8*/ 	.word	0xffffffff


	//   ....[56]....
        /*01bc*/ 	.word	0xffffffff


	//   ....[57]....
        /*01c0*/ 	.word	0xffffffff


	//   ....[58]....
        /*01c4*/ 	.word	0xffffffff


	//   ....[59]....
        /*01c8*/ 	.word	0xffffffff


	//   ....[60]....
        /*01cc*/ 	.word	0xffffffff


	//   ....[61]....
        /*01d0*/ 	.word	0xffffffff


	//   ....[62]....
        /*01d4*/ 	.word	0xffffffff


	//   ....[63]....
        /*01d8*/ 	.word	0xffffffff


	//   ....[64]....
        /*01dc*/ 	.word	0xffffffff


	//   ....[65]....
        /*01e0*/ 	.word	0xffffffff


	//   ....[66]....
        /*01e4*/ 	.word	0xffffffff


	//   ....[67]....
        /*01e8*/ 	.word	0xffffffff


	//   ....[68]....
        /*01ec*/ 	.word	0xffffffff


	//   ....[69]....
        /*01f0*/ 	.word	0xffffffff


	//   ....[70]....
        /*01f4*/ 	.word	0xffffffff


	//   ....[71]....
        /*01f8*/ 	.word	0xffffffff


	//   ....[72]....
        /*01fc*/ 	.word	0xffffffff


	//   ....[73]....
        /*0200*/ 	.word	0xffffffff


	//   ....[74]....
        /*0204*/ 	.word	0xffffffff


	//   ....[75]....
        /*0208*/ 	.word	0xffffffff


	//   ....[76]....
        /*020c*/ 	.word	0xffffffff


	//   ....[77]....
        /*0210*/ 	.word	0xffffffff


	//   ....[78]....
        /*0214*/ 	.word	0xffffffff


	//   ....[79]....
        /*0218*/ 	.word	0xffffffff


	//   ....[80]....
        /*021c*/ 	.word	0xffffffff


	//   ....[81]....
        /*0220*/ 	.word	0xffffffff


	//   ....[82]....
        /*0224*/ 	.word	0xffffffff


	//   ....[83]....
        /*0228*/ 	.word	0xffffffff


	//   ....[84]....
        /*022c*/ 	.word	0xffffffff


	//   ....[85]....
        /*0230*/ 	.word	0xffffffff


	//----- nvinfo : EIATTR_COOP_GROUP_INSTR_OFFSETS
	.align		4
.L_2105:
        /*0234*/ 	.byte	0x04, 0x28
        /*0236*/ 	.short	(.L_2107 - .L_2106)


	//   ....[0]....
.L_2106:
        /*0238*/ 	.word	0x000000b0


	//   ....[1]....
        /*023c*/ 	.word	0x000009c0


	//   ....[2]....
        /*0240*/ 	.word	0x000009d0


	//   ....[3]....
        /*0244*/ 	.word	0x00000a20


	//   ....[4]....
        /*0248*/ 	.word	0x00000a30


	//   ....[5]....
        /*024c*/ 	.word	0x00000a80


	//   ....[6]....
        /*0250*/ 	.word	0x00000a90


	//   ....[7]....
        /*0254*/ 	.word	0x00000ae0


	//   ....[8]....
        /*0258*/ 	.word	0x00000af0


	//   ....[9]....
        /*025c*/ 	.word	0x00000b50


	//   ....[10]....
        /*0260*/ 	.word	0x00000b80


	//   ....[11]....
        /*0264*/ 	.word	0x00000c30


	//   ....[12]....
        /*0268*/ 	.word	0x00000c40


	//   ....[13]....
        /*026c*/ 	.word	0x00000c90


	//   ....[14]....
        /*0270*/ 	.word	0x00000ca0


	//   ....[15]....
        /*0274*/ 	.word	0x00000cf0


	//   ....[16]....
        /*0278*/ 	.word	0x00000d00


	//   ....[17]....
        /*027c*/ 	.word	0x00000d50


	//   ....[18]....
        /*0280*/ 	.word	0x00000d60


	//   ....[19]....
        /*0284*/ 	.word	0x00000dc0


	//   ....[20]....
        /*0288*/ 	.word	0x00000df0


	//   ....[21]....
        /*028c*/ 	.word	0x00000ff0


	//   ....[22]....
        /*0290*/ 	.word	0x00001000


	//   ....[23]....
        /*0294*/ 	.word	0x00001050


	//   ....[24]....
        /*0298*/ 	.word	0x00001060


	//   ....[25]....
        /*029c*/ 	.word	0x000010b0


	//   ....[26]....
        /*02a0*/ 	.word	0x000010c0


	//   ....[27]....
        /*02a4*/ 	.word	0x00001110


	//   ....[28]....
        /*02a8*/ 	.word	0x00001120


	//   ....[29]....
        /*02ac*/ 	.word	0x00001170


	//   ....[30]....
        /*02b0*/ 	.word	0x00001180


	//   ....[31]....
        /*02b4*/ 	.word	0x00001770


	//   ....[32]....
        /*02b8*/ 	.word	0x00001780


	//   ....[33]....
        /*02bc*/ 	.word	0x000017d0


	//   ....[34]....
        /*02c0*/ 	.word	0x000017e0


	//   ....[35]....
        /*02c4*/ 	.word	0x00001830


	//   ....[36]....
        /*02c8*/ 	.word	0x00001840


	//   ....[37]....
        /*02cc*/ 	.word	0x00001890


	//   ....[38]....
        /*02d0*/ 	.word	0x000018a0


	//   ....[39]....
        /*02d4*/ 	.word	0x000018f0


	//   ....[40]....
        /*02d8*/ 	.word	0x00001900


	//   ....[41]....
        /*02dc*/ 	.word	0x00001990


	//   ....[42]....
        /*02e0*/ 	.word	0x000019a0


	//   ....[43]....
        /*02e4*/ 	.word	0x000019f0


	//   ....[44]....
        /*02e8*/ 	.word	0x00001a00


	//   ....[45]....
        /*02ec*/ 	.word	0x00001a50


	//   ....[46]....
        /*02f0*/ 	.word	0x00001a60


	//   ....[47]....
        /*02f4*/ 	.word	0x00001ab0


	//   ....[48]....
        /*02f8*/ 	.word	0x00001ac0


	//   ....[49]....
        /*02fc*/ 	.word	0x00001b10


	//   ....[50]....
        /*0300*/ 	.word	0x00001b20


	//   ....[51]....
        /*0304*/ 	.word	0x00001bd0


	//   ....[52]....
        /*0308*/ 	.word	0x00001be0


	//   ....[53]....
        /*030c*/ 	.word	0x00001c30


	//   ....[54]....
        /*0310*/ 	.word	0x00001c40


	//   ....[55]....
        /*0314*/ 	.word	0x00001c90


	//   ....[56]....
        /*0318*/ 	.word	0x00001ca0


	//   ....[57]....
        /*031c*/ 	.word	0x00001cf0


	//   ....[58]....
        /*0320*/ 	.word	0x00001d00


	//   ....[59]....
        /*0324*/ 	.word	0x00001d50


	//   ....[60]....
        /*0328*/ 	.word	0x00001d60


	//   ....[61]....
        /*032c*/ 	.word	0x00001df0


	//   ....[62]....
        /*0330*/ 	.word	0x00001e00


	//   ....[63]....
        /*0334*/ 	.word	0x00001e50


	//   ....[64]....
        /*0338*/ 	.word	0x00001e60


	//   ....[65]....
        /*033c*/ 	.word	0x00001eb0


	//   ....[66]....
        /*0340*/ 	.word	0x00001ec0


	//   ....[67]....
        /*0344*/ 	.word	0x00001f20


	//   ....[68]....
        /*0348*/ 	.word	0x00001f30


	//   ....[69]....
        /*034c*/ 	.word	0x00001fa0


	//   ....[70]....
        /*0350*/ 	.word	0x00001fc0


	//   ....[71]....
        /*0354*/ 	.word	0x00002240


	//   ....[72]....
        /*0358*/ 	.word	0x00002250


	//   ....[73]....
        /*035c*/ 	.word	0x000022a0


	//   ....[74]....
        /*0360*/ 	.word	0x000022b0


	//   ....[75]....
        /*0364*/ 	.word	0x00002300


	//   ....[76]....
        /*0368*/ 	.word	0x00002310


	//   ....[77]....
        /*036c*/ 	.word	0x00002360


	//   ....[78]....
        /*0370*/ 	.word	0x00002370


	//   ....[79]....
        /*0374*/ 	.word	0x000023c0


	//   ....[80]....
        /*0378*/ 	.word	0x000023d0


	//   ....[81]....
        /*037c*/ 	.word	0x00002710


	//   ....[82]....
        /*0380*/ 	.word	0x00002760


	//   ....[83]....
        /*0384*/ 	.word	0x00002780


	//   ....[84]....
        /*0388*/ 	.word	0x000027a0


	//   ....[85]....
        /*038c*/ 	.word	0x000027c0


	//----- nvinfo : EIATTR_VRC_CTA_INIT_COUNT
	.align		4
.L_2107:
        /*0390*/ 	.byte	0x02, 0x4a
	.zero		1
	.zero		1


	//----- nvinfo : EIATTR_EXIT_INSTR_OFFSETS
	.align		4
        /*0394*/ 	.byte	0x04, 0x1c
        /*0396*/ 	.short	(.L_2109 - .L_2108)


	//   ....[0]....
.L_2108:
        /*0398*/ 	.word	0x00002db0


	//----- nvinfo : EIATTR_CRS_STACK_SIZE
	.align		4
.L_2109:
        /*039c*/ 	.byte	0x04, 0x1e
        /*039e*/ 	.short	(.L_2111 - .L_2110)
.L_2110:
        /*03a0*/ 	.word	0x00000000


	//----- nvinfo : EIATTR_CBANK_PARAM_SIZE
	.align		4
.L_2111:
        /*03a4*/ 	.byte	0x03, 0x19
        /*03a6*/ 	.short	0x0060


	//----- nvinfo : EIATTR_PARAM_CBANK
	.align		4
        /*03a8*/ 	.byte	0x04, 0x0a
        /*03aa*/ 	.short	(.L_2113 - .L_2112)
	.align		4
.L_2112:
        /*03ac*/ 	.word	index@(.nv.constant0._ZN4vllm3moe44grouped_topk_fused_small_expert_count_kernelI6__halffiLNS0_11ScoringFuncE0ELi384ELb0ELi8EEEvPT_PfPT1_PKT0_llllllbd)
        /*03b0*/ 	.short	0x0380
        /*03b2*/ 	.short	0x0060


	//----- nvinfo : EIATTR_SW_WAR
	.align		4
.L_2113:
        /*03b4*/ 	.byte	0x04, 0x36
        /*03b6*/ 	.short	(.L_2115 - .L_2114)
.L_2114:
        /*03b8*/ 	.word	0x00000008
.L_2115:


//--------------------- .nv.info._ZN4vllm3moe44grouped_topk_fused_small_expert_count_kernelI6__halffiLNS0_11ScoringFuncE0ELi512ELb0ELi8EEEvPT_PfPT1_PKT0_llllllbd --------------------------
	.section	.nv.info._ZN4vllm3moe44grouped_topk_fused_small_expert_count_kernelI6__halffiLNS0_11ScoringFuncE0ELi512ELb0ELi8EEEvPT_PfPT1_PKT0_llllllbd,"",@"SHT_CUDA_INFO"
	.sectionflags	@""
	.align	4


	//----- nvinfo : EIATTR_CUDA_API_VERSION
	.align		4
        /*0000*/ 	.byte	0x04, 0x37
        /*0002*/ 	.short	(.L_2117 - .L_2116)
.L_2116:
        /*0004*/ 	.word	0x00000082


	//----- nvinfo : EIATTR_KPARAM_INFO
	.align		4
.L_2117:
        /*0008*/ 	.byte	0x04, 0x17
        /*000a*/ 	.short	(.L_2119 - .L_2118)
.L_2118:
        /*000c*/ 	.word	0x00000000
        /*0010*/ 	.short	0x000b
        /*0012*/ 	.short	0x0058
        /*0014*/ 	.byte	0x00, 0xf0, 0x21, 0x00


	//----- nvinfo : EIATTR_KPARAM_INFO
	.align		4
.L_2119:
        /*0018*/ 	.byte	0x04, 0x17
        /*001a*/ 	.short	(.L_2121 - .L_2120)
.L_2120:
        /*001c*/ 	.word	0x00000000
        /*0020*/ 	.short	0x000a
        /*0022*/ 	.short	0x0050
        /*0024*/ 	.byte	0x00, 0xf0, 0x05, 0x00


	//----- nvinfo : EIATTR_KPARAM_INFO
	.align		4
.L_2121:
        /*0028*/ 	.byte	0x04, 0x17
        /*002a*/ 	.short	(.L_2123 - .L_2122)
.L_2122:
        /*002c*/ 	.word	0x00000000
        /*0030*/ 	.short	0x0009
        /*0032*/ 	.short	0x0048
        /*0034*/ 	.byte	0x00, 0xf0, 0x21, 0x00


	//----- nvinfo : EIATTR_KPARAM_INFO
	.align		4
.L_2123:
        /*0038*/ 	.byte	0x04, 0x17
        /*003a*/ 	.short	(.L_2125 - .L_2124)
.L_2124:
        /*003c*/ 	.word	0x00000000
        /*0040*/ 	.short	0x0008
        /*0042*/ 	.short	0x0040
        /*0044*/ 	.byte	0x00, 0xf0, 0x21, 0x00


	//----- nvinfo : EIATTR_KPARAM_INFO
	.align		4
.L_2125:
        /*0048*/ 	.byte	0x04, 0x17
        /*004a*/ 	.short	(.L_2127 - .L_2126)
.L_2126:
        /*004c*/ 	.word	0x00000000
        /*0050*/ 	.short	0x0007
        /*0052*/ 	.short	0x0038
        /*0054*/ 	.byte	0x00, 0xf0, 0x21, 0x00


	//----- nvinfo : EIATTR_KPARAM_INFO
	.align		4
.L_2127:
        /*0058*/ 	.byte	0x04, 0x17
        /*005a*/ 	.short	(.L_2129 - .L_2128)
.L_2128:
        /*005c*/ 	.word	0x00000000
        /*0060*/ 	.short	0x0006
        /*0062*/ 	.short	0x0030
        /*0064*/ 	.byte	0x00, 0xf0, 0x21, 0x00


	//----- nvinfo : EIATTR_KPARAM_INFO
	.align		4
.L_2129:
        /*0068*/ 	.byte	0x04, 0x17
        /*006a*/ 	.short	(.L_2131 - .L_2130)
.L_2130:
        /*006c*/ 	.word	0x00000000
        /*0070*/ 	.short	0x0005
        /*0072*/ 	.short	0x0028
        /*0074*/ 	.byte	0x00, 0xf0, 0x21, 0x00


	//----- nvinfo : EIATTR_KPARAM_INFO
	.align		4
.L_2131:
        /*0078*/ 	.byte	0x04, 0x17
        /*007a*/ 	.short	(.L_2133 - .L_2132)
.L_2132:
        /*007c*/ 	.word	0x00000000
        /*0080*/ 	.short	0x0004
        /*0082*/ 	.short	0x0020
        /*0084*/ 	.byte	0x00, 0xf0, 0x21, 0x00


	//----- nvinfo : EIATTR_KPARAM_INFO
	.align		4
.L_2133:
        /*0088*/ 	.byte	0x04, 0x17
        /*008a*/ 	.short	(.L_2135 - .L_2134)
.L_2134:
        /*008c*/ 	.word	0x00000000
        /*0090*/ 	.short	0x0003
        /*0092*/ 	.short	0x0018
        /*0094*/ 	.byte	0x00, 0xf5, 0x21, 0x00


	//----- nvinfo : EIATTR_KPARAM_INFO
	.align		4
.L_2135:
        /*0098*/ 	.byte	0x04, 0x17
        /*009a*/ 	.short	(.L_2137 - .L_2136)
.L_2136:
        /*009c*/ 	.word	0x00000000
        /*00a0*/ 	.short	0x0002
        /*00a2*/ 	.short	0x0010
        /*00a4*/ 	.byte	0x00, 0xf5, 0x21, 0x00


	//----- nvinfo : EIATTR_KPARAM_INFO
	.align		4
.L_2137:
        /*00a8*/ 	.byte	0x04, 0x17
        /*00aa*/ 	.short	(.L_2139 - .L_2138)
.L_2138:
        /*00ac*/ 	.word	0x00000000
        /*00b0*/ 	.short	0x0001
        /*00b2*/ 	.short	0x0008
        /*00b4*/ 	.byte	0x00, 0xf5, 0x21, 0x00


	//----- nvinfo : EIATTR_KPARAM_INFO
	.align		4
.L_2139:
        /*00b8*/ 	.byte	0x04, 0x17
        /*00ba*/ 	.short	(.L_2141 - .L_2140)
.L_2140:
        /*00bc*/ 	.word	0x00000000
        /*00c0*/ 	.short	0x0000
        /*00c2*/ 	.short	0x0000
        /*00c4*/ 	.byte	0x00, 0xf5, 0x21, 0x00


	//----- nvinfo : EIATTR_SPARSE_MMA_MASK
	.align		4
.L_2141:
        /*00c8*/ 	.byte	0x03, 0x50
        /*00ca*/ 	.short	0x0000


	//----- nvinfo : EIATTR_MAXREG_COUNT
	.align		4
        /*00cc*/ 	.byte	0x03, 0x1b
        /*00ce*/ 	.short	0x00ff


	//----- nvinfo : EIATTR_NUM_BARRIERS
	.align		4
        /*00d0*/ 	.byte	0x02, 0x4c
        /*00d2*/ 	.byte	0x01
	.zero		1


	//----- nvinfo : EIATTR_MERCURY_ISA_VERSION
	.align		4
        /*00d4*/ 	.byte	0x03, 0x5f
        /*00d6*/ 	.short	0x0101


	//----- nvinfo : EIATTR_COOP_GROUP_MASK_REGIDS
	.align		4
        /*00d8*/ 	.byte	0x04, 0x29
        /*00da*/ 	.short	(.L_2143 - .L_2142)


	//   ....[0]....
.L_2142:
        /*00dc*/ 	.word	0xffffffff


	//   ....[1]....
        /*00e0*/ 	.word	0xffffffff


	//   ....[2]....
        /*00e4*/ 	.word	0xffffffff


	//   ....[3]....
        /*00e8*/ 	.word	0xffffffff


	//   ....[4]....
        /*00ec*/ 	.word	0xffffffff


	//   ....[5]....
        /*00f0*/ 	.word	0xffffffff


	//   ....[6]....
        /*00f4*/ 	.word	0xffffffff


	//   ....[7]....
        /*00f8*/ 	.word	0xffffffff


	//   ....[8]....
        /*00fc*/ 	.word	0xffffffff


	//   ....[9]....
        /*0100*/ 	.word	0xffffffff


	//   ....[10]....
        /*0104*/ 	.word	0xffffffff


	//   ....[11]....
        /*0108*/ 	.word	0xffffffff


	//   ....[12]....
        /*010c*/ 	.word	0xffffffff


	//   ....[13]....
        /*0110*/ 	.word	0xffffffff


	//   ....[14]....
        /*0114*/ 	.word	0xffffffff


	//   ....[15]....
        /*0118*/ 	.word	0xffffffff


	//   ....[16]....
        /*011c*/ 	.word	0xffffffff


	//   ....[17]....
        /*0120*/ 	.word	0xffffffff


	//   ....[18]....
        /*0124*/ 	.word	0xffffffff


	//   ....[19]....
        /*0128*/ 	.word	0xffffffff


	//   ....[20]....
        /*012c*/ 	.word	0xffffffff


	//   ....[21]....
        /*0130*/ 	.word	0xffffffff


	//   ....[22]....
        /*0134*/ 	.word	0xffffffff


	//   ....[23]....
        /*0138*/ 	.word	0xffffffff


	//   ....[24]....
        /*013c*/ 	.word	0xffffffff


	//   ....[25]....
        /*0140*/ 	.word	0xffffffff


	//   ....[26]....
        /*0144*/ 	.word	0xffffffff


	//   ....[27]....
        /*0148*/ 	.word	0xffffffff


	//   ....[28]....
        /*014c*/ 	.word	0xffffffff


	//   ....[29]....
        /*0150*/ 	.word	0xffffffff


	//   ....[30]....
        /*0154*/ 	.word	0xffffffff


	//   ....[31]....
        /*0158*/ 	.word	0xffffffff


	//   ....[32]....
        /*015c*/ 	.word	0xffffffff


	//   ....[33]....
        /*0160*/ 	.word	0xffffffff


	//   ....[34]....
        /*0164*/ 	.word	0xffffffff


	//   ....[35]....
        /*0168*/ 	.word	0xffffffff


	//   ....[36]....
        /*016c*/ 	.word	0xffffffff


	//   ....[37]....
        /*0170*/ 	.word	0xffffffff


	//   ....[38]....
        /*0174*/ 	.word	0xffffffff


	//   ....[39]....
        /*0178*/ 	.word	0xffffffff


	//   ....[40]....
        /*017c*/ 	.word	0xffffffff


	//   ....[41]....
        /*0180*/ 	.word	0xffffffff


	//   ....[42]....
        /*0184*/ 	.word	0xffffffff


	//   ....[43]....
        /*0188*/ 	.word	0xffffffff


	//   ....[44]....
        /*018c*/ 	.word	0xffffffff


	//   ....[45]....
        /*0190*/ 	.word	0xffffffff


	//   ....[46]....
        /*0194*/ 	.word	0xffffffff


	//   ....[47]....
        /*0198*/ 	.word	0xffffffff


	//   ....[48]....
        /*019c*/ 	.word	0xffffffff


	//   ....[49]....
        /*01a0*/ 	.word	0xffffffff


	//   ....[50]....
        /*01a4*/ 	.word	0xffffffff


	//   ....[51]....
        /*01a8*/ 	.word	0xffffffff


	//   ....[52]....
        /*01ac*/ 	.word	0xffffffff


	//   ....[53]....
        /*01b0*/ 	.word	0xffffffff


	//   ....[54]....
        /*01b4*/ 	.word	0xffffffff


	//   ....[55]....
        /*01b8*/ 	.word	0xffffffff


	//   ....[56]....
        /*01bc*/ 	.word	0xffffffff


	//   ....[57]....
        /*01c0*/ 	.word	0xffffffff


	//   ....[58]....
        /*01c4*/ 	.word	0xffffffff


	//   ....[59]....
        /*01c8*/ 	.word	0xffffffff


	//   ....[60]....
        /*01cc*/ 	.word	0xffffffff


	//   ....[61]....
        /*01d0*/ 	.word	0xffffffff


	//   ....[62]....
        /*01d4*/ 	.word	0xffffffff


	//   ....[63]....
        /*01d8*/ 	.word	0xffffffff


	//   ....[64]....
        /*01dc*/ 	.word	0xffffffff


	//   ....[65]....
        /*01e0*/ 	.word	0xffffffff


	//   ....[66]....
        /*01e4*/ 	.word	0xffffffff


	//   ....[67]....
        /*01e8*/ 	.word	0xffffffff


	//   ....[68]....
        /*01ec*/ 	.word	0xffffffff


	//   ....[69]....
        /*01f0*/ 	.word	0xffffffff


	//   ....[70]....
        /*01f4*/ 	.word	0xffffffff


	//   ....[71]....
        /*01f8*/ 	.word	0xffffffff


	//   ....[72]....
        /*01fc*/ 	.word	0xffffffff


	//   ....[73]....
        /*0200*/ 	.word	0xffffffff


	//   ....[74]....
        /*0204*/ 	.word	0xffffffff


	//   ....[75]....
        /*0208*/ 	.word	0xffffffff


	//   ....[76]....
        /*020c*/ 	.word	0xffffffff


	//   ....[77]....
        /*0210*/ 	.word	0xffffffff


	//   ....[78]....
        /*0214*/ 	.word	0xffffffff


	//   ....[79]....
        /*0218*/ 	.word	0xffffffff


	//   ....[80]....
        /*021c*/ 	.word	0xffffffff


	//   ....[81]....
        /*0220*/ 	.word	0xffffffff


	//   ....[82]....
        /*0224*/ 	.word	0xffffffff


	//   ....[83]....
        /*0228*/ 	.word	0xffffffff


	//   ....[84]....
        /*022c*/ 	.word	0xffffffff


	//   ....[85]....
        /*0230*/ 	.word	0xffffffff


	//----- nvinfo : EIATTR_COOP_GROUP_INSTR_OFFSETS
	.align		4
.L_2143:
        /*0234*/ 	.byte	0x04, 0x28
        /*0236*/ 	.short	(.L_2145 - .L_2144)


	//   ....[0]....
.L_2144:
        /*0238*/ 	.word	0x000000b0


	//   ....[1]....
        /*023c*/ 	.word	0x000009c0


	//   ....[2]....
        /*0240*/ 	.word	0x000009d0


	//   ....[3]....
        /*0244*/ 	.word	0x00000a20


	//   ....[4]....
        /*0248*/ 	.word	0x00000a30


	//   ....[5]....
        /*024c*/ 	.word	0x00000a80


	//   ....[6]....
        /*0250*/ 	.word	0x00000a90


	//   ....[7]....
        /*0254*/ 	.word	0x00000ae0


	//   ....[8]....
        /*0258*/ 	.word	0x00000af0


	//   ....[9]....
        /*025c*/ 	.word	0x00000b50


	//   ....[10]....
        /*0260*/ 	.word	0x00000b80


	//   ....[11]....
        /*0264*/ 	.word	0x00000c30


	//   ....[12]....
        /*0268*/ 	.word	0x00000c40


	//   ....[13]....
        /*026c*/ 	.word	0x00000c90


	//   ....[14]....
        /*0270*/ 	.word	0x00000ca0


	//   ....[15]....
        /*0274*/ 	.word	0x00000cf0


	//   ....[16]....
        /*0278*/ 	.word	0x00000d00


	//   ....[17]....
        /*027c*/ 	.word	0x00000d50


	//   ....[18]....
        /*0280*/ 	.word	0x00000d60


	//   ....[19]....
        /*0284*/ 	.word	0x00000dc0


	//   ....[20]....
        /*0288*/ 	.word	0x00000df0


	//   ....[21]....
        /*028c*/ 	.word	0x00000ff0


	//   ....[22]....
        /*0290*/ 	.word	0x00001000


	//   ....[23]....
        /*0294*/ 	.word	0x00001050


	//   ....[24]....
        /*0298*/ 	.word	0x00001060


	//   ....[25]....
        /*029c*/ 	.word	0x000010b0


	//   ....[26]....
        /*02a0*/ 	.word	0x000010c0


	//   ....[27]....
        /*02a4*/ 	.word	0x00001110


	//   ....[28]....
        /*02a8*/ 	.word	0x00001120


	//   ....[29]....
        /*02ac*/ 	.word	0x00001170


	//   ....[30]....
        /*02b0*/ 	.word	0x00001180


	//   ....[31]....
        /*02b4*/ 	.word	0x00001700


	//   ....[32]....
        /*02b8*/ 	.word	0x00001710


	//   ....[33]....
        /*02bc*/ 	.word	0x00001760


	//   ....[34]....
        /*02c0*/ 	.word	0x00001770


	//   ....[35]....
        /*02c4*/ 	.word	0x000017c0


	//   ....[36]....
        /*02c8*/ 	.word	0x000017d0


	//   ....[37]....
        /*02cc*/ 	.word	0x00001820


	//   ....[38]....
        /*02d0*/ 	.word	0x00001830


	//   ....[39]....
        /*02d4*/ 	.word	0x00001880


	//   ....[40]....
        /*02d8*/ 	.word	0x00001890


	//   ....[41]....
        /*02dc*/ 	.word	0x00001920


	//   ....[42]....
        /*02e0*/ 	.word	0x00001930


	//   ....[43]....
        /*02e4*/ 	.word	0x00001980


	//   ....[44]....
        /*02e8*/ 	.word	0x00001990


	//   ....[45]....
        /*02ec*/ 	.word	0x000019e0


	//   ....[46]....
        /*02f0*/ 	.word	0x000019f0


	//   ....[47]....
        /*02f4*/ 	.word	0x00001a40


	//   ....[48]....
        /*02f8*/ 	.word	0x00001a50


	//   ....[49]....
        /*02fc*/ 	.word	0x00001aa0


	//   ....[50]....
        /*0300*/ 	.word	0x00001ab0


	//   ....[51]....
        /*0304*/ 	.word	0x00001b50


	//   ....[52]....
        /*0308*/ 	.word	0x00001b60


	//   ....[53]....
        /*030c*/ 	.word	0x00001bb0


	//   ....[54]....
        /*0310*/ 	.word	0x00001bc0


	//   ....[55]....
        /*0314*/ 	.word	0x00001c10


	//   ....[56]....
        /*0318*/ 	.word	0x00001c20


	//   ....[57]....
        /*031c*/ 	.word	0x00001c70


	//   ....[58]....
        /*0320*/ 	.word	0x00001c80


	//   ....[59]....
        /*0324*/ 	.word	0x00001cd0


	//   ....[60]....
        /*0328*/ 	.word	0x00001ce0


	//   ....[61]....
        /*032c*/ 	.word	0x00001d70


	//   ....[62]....
        /*0330*/ 	.word	0x00001d80


	//   ....[63]....
        /*0334*/ 	.word	0x00001dd0


	//   ....[64]....
        /*0338*/ 	.word	0x00001de0


	//   ....[65]....
        /*033c*/ 	.word	0x00001e30


	//   ....[66]....
        /*0340*/ 	.word	0x00001e40


	//   ....[67]....
        /*0344*/ 	.word	0x00001ea0


	//   ....[68]....
        /*0348*/ 	.word	0x00001eb0


	//   ....[69]....
        /*034c*/ 	.word	0x00001f20


	//   ....[70]....
        /*0350*/ 	.word	0x00001f50


	//   ....[71]....
        /*0354*/ 	.word	0x000021c0


	//   ....[72]....
        /*0358*/ 	.word	0x000021e0


	//   ....[73]....
        /*035c*/ 	.word	0x00002230


	//   ....[74]....
        /*0360*/ 	.word	0x00002240


	//   ....[75]....
        /*0364*/ 	.word	0x00002290


	//   ....[76]....
        /*0368*/ 	.word	0x000022a0


	//   ....[77]....
        /*036c*/ 	.word	0x000022f0


	//   ....[78]....
        /*0370*/ 	.word	0x00002300


	//   ....[79]....
        /*0374*/ 	.word	0x00002350


	//   ....[80]....
        /*0378*/ 	.word	0x00002360


	//   ....[81]....
        /*037c*/ 	.word	0x00002670


	//   ....[82]....
        /*0380*/ 	.word	0x000026c0


	//   ....[83]....
        /*0384*/ 	.word	0x000026e0


	//   ....[84]....
        /*0388*/ 	.word	0x00002700


	//   ....[85]....
        /*038c*/ 	.word	0x00002720


	//----- nvinfo : EIATTR_VRC_CTA_INIT_COUNT
	.align		4
.L_2145:
        /*0390*/ 	.byte	0x02, 0x4a
	.zero		1
	.zero		1


	//----- nvinfo : EIATTR_EXIT_INSTR_OFFSETS
	.align		4
        /*0394*/ 	.byte	0x04, 0x1c
        /*0396*/ 	.short	(.L_2147 - .L_2146)


	//   ....[0]....
.L_2146:
        /*0398*/ 	.word	0x00002d10


	//----- nvinfo : EIATTR_CRS_STACK_SIZE
	.align		4
.L_2147:
        /*039c*/ 	.byte	0x04, 0x1e
        /*039e*/ 	.short	(.L_2149 - .L_2148)
.L_2148:
        /*03a0*/ 	.word	0x00000000


	//----- nvinfo : EIATTR_CBANK_PARAM_SIZE
	.align		4
.L_2149:
        /*03a4*/ 	.byte	0x03, 0x19
        /*03a6*/ 	.short	0x0060


	//----- nvinfo : EIATTR_PARAM_CBANK
	.align		4
        /*03a8*/ 	.byte	0x04, 0x0a
        /*03aa*/ 	.short	(.L_2151 - .L_2150)
	.align		4
.L_2150:
        /*03ac*/ 	.word	index@(.nv.constant0._ZN4vllm3moe44grouped_topk_fused_small_expert_count_kernelI6__halffiLNS0_11ScoringFuncE0ELi512ELb0ELi8EEEvPT_PfPT1_PKT0_llllllbd)
        /*03b0*/ 	.short	0x0380
        /*03b2*/ 	.short	0x0060


	//----- nvinfo : EIATTR_SW_WAR
	.align		4
.L_2151:
        /*03b4*/ 	.byte	0x04, 0x36
        /*03b6*/ 	.short	(.L_2153 - .L_2152)
.L_2152:
        /*03b8*/ 	.word	0x00000008
.L_2153:


//--------------------- .nv.info._ZN4vllm3moe44grouped_topk_fused_small_expert_count_kernelI6__halffiLNS0_11ScoringFuncE0ELi512ELb0ELi22EEEvPT_PfPT1_PKT0_llllllbd --------------------------
	.section	.nv.info._ZN4vllm3moe44grouped_topk_fused_small_expert_count_kernelI6__halffiLNS0_11ScoringFuncE0ELi512ELb0ELi22EEEvPT_PfPT1_PKT0_llllllbd,"",@"SHT_CUDA_INFO"
	.sectionflags	@""
	.align	4


	//----- nvinfo : EIATTR_CUDA_API_VERSION
	.align		4
        /*0000*/ 	.byte	0x04, 0x37
        /*0002*/ 	.short	(.L_2155 - .L_2154)
.L_2154:
        /*0004*/ 	.word	0x00000082


	//----- nvinfo : EIATTR_KPARAM_INFO
	.align		4
.L_2155:
        /*0008*/ 	.byte	0x04, 0x17
        /*000a*/ 	.short	(.L_2157 - .L_2156)
.L_2156:
        /*000c*/ 	.word	0x00000000
        /*0010*/ 	.short	0x000b
        /*0012*/ 	.short	0x0058
        /*0014*/ 	.byte	0x00, 0xf0, 0x21, 0x00


	//----- nvinfo : EIATTR_KPARAM_INFO
	.align		4
.L_2157:
        /*0018*/ 	.byte	0x04, 0x17
        /*001a*/ 	.short	(.L_2159 - .L_2158)
.L_2158:
        /*001c*/ 	.word	0x00000000
        /*0020*/ 	.short	0x000a
        /*0022*/ 	.short	0x0050
        /*0024*/ 	.byte	0x00, 0xf0, 0x05, 0x00


	//----- nvinfo : EIATTR_KPARAM_INFO
	.align		4
.L_2159:
        /*0028*/ 	.byte	0x04, 0x17
        /*002a*/ 	.short	(.L_2161 - .L_2160)
.L_2160:
        /*002c*/ 	.word	0x00000000
        /*0030*/ 	.short	0x0009
        /*0032*/ 	.short	0x0048
        /*0034*/ 	.byte	0x00, 0xf0, 0x21, 0x00


	//----- nvinfo : EIATTR_KPARAM_INFO
	.align		4
.L_2161:
        /*0038*/ 	.byte	0x04, 0x17
        /*003a*/ 	.short	(.L_2163 - .L_2162)
.L_2162:
        /*003c*/ 	.word	0x00000000
        /*0040*/ 	.short	0x0008
        /*0042*/ 	.short	0x0040
        /*0044*/ 	.byte	0x00, 0xf0, 0x21, 0x00


	//----- nvinfo : EIATTR_KPARAM_INFO
	.align		4
.L_2163:
        /*0048*/ 	.byte	0x04, 0x17
        /*004a*/ 	.short	(.L_2165 - .L_2164)
.L_2164:
        /*004c*/ 	.word	0x00000000
        /*0050*/ 	.short	0x0007
        /*0052*/ 	.short	0x0038
        /*0054*/ 	.byte	0x00, 0xf0, 0x21, 0x00


	//----- nvinfo : EIATTR_KPARAM_INFO
	.align		4
.L_2165:
        /*0058*/ 	.byte	0x04, 0x17
        /*005a*/ 	.short	(.L_2167 - .L_2166)
.L_2166:
        /*005c*/ 	.word	0x00000000
        /*0060*/ 	.short	0x0006
        /*0062*/ 	.short	0x0030
        /*0064*/ 	.byte	0x00, 0xf0, 0x21, 0x00


	//----- nvinfo : EIATTR_KPARAM_INFO
	.align		4
.L_2167:
        /*0068*/ 	.byte	0x04, 0x17
        /*006a*/ 	.short	(.L_2169 - .L_2168)
.L_2168:
        /*006c*/ 	.word	0x00000000
        /*0070*/ 	.short	0x0005
        /*0072*/ 	.short	0x0028
        /*0074*/ 	.byte	0x00, 0xf0, 0x21, 0x00


	//----- nvinfo : EIATTR_KPARAM_INFO
	.align		4
.L_2169:
        /*0078*/ 	.byte	0x04, 0x17
        /*007a*/ 	.short	(.L_2171 - .L_2170)
.L_2170:
        /*007c*/ 	.word	0x00000000
        /*0080*/ 	.short	0x0004
        /*0082*/ 	.short	0x0020
        /*0084*/ 	.byte	0x00, 0xf0, 0x21, 0x00


	//----- nvinfo : EIATTR_KPARAM_INFO
	.align		4
.L_2171:
        /*0088*/ 	.byte	0x04, 0x17
        /*008a*/ 	.short	(.L_2173 - .L_2172)
.L_2172:
        /*008c*/ 	.word	0x00000000
        /*0090*/ 	.short	0x0003
        /*0092*/ 	.short	0x0018
        /*0094*/ 	.byte	0x00, 0xf5, 0x21, 0x00


	//----- nvinfo : EIATTR_KPARAM_INFO
	.align		4
.L_2173:
        /*0098*/ 	.byte	0x04, 0x17
        /*009a*/ 	.short	(.L_2175 - .L_2174)
.L_2174:
        /*009c*/ 	.word	0x00000000
        /*00a0*/ 	.short	0x0002
        /*00a2*/ 	.short	0x0010
        /*00a4*/ 	.byte	0x00, 0xf5, 0x21, 0x00


	//----- nvinfo : EIATTR_KPARAM_INFO
	.align		4
.L_2175:
        /*00a8*/ 	.byte	0x04, 0x17
        /*00aa*/ 	.short	(.L_2177 - .L_2176)
.L_2176:
        /*00ac*/ 	.word	0x00000000
        /*00b0*/ 	.short	0x0001
        /*00b2*/ 	.short	0x0008
        /*00b4*/ 	.byte	0x00, 0xf5, 0x21, 0x00


	//----- nvinfo : EIATTR_KPARAM_INFO
	.align		4
.L_2177:
        /*00b8*/ 	.byte	0x04, 0x17
        /*00ba*/ 	.short	(.L_2179 - .L_2178)
.L_2178:
        /*00bc*/ 	.word	0x00000000
        /*00c0*/ 	.short	0x0000
        /*00c2*/ 	.short	0x0000
        /*00c4*/ 	.byte	0x00, 0xf5, 0x21, 0x00


	//----- nvinfo : EIATTR_SPARSE_MMA_MASK
	.align		4
.L_2179:
        /*00c8*/ 	.byte	0x03, 0x50
        /*00ca*/ 	.short	0x0000


	//----- nvinfo : EIATTR_MAXREG_COUNT
	.align		4
        /*00cc*/ 	.byte	0x03, 0x1b
        /*00ce*/ 	.short	0x00ff


	//----- nvinfo : EIATTR_NUM_BARRIERS
	.align		4
        /*00d0*/ 	.byte	0x02, 0x4c
        /*00d2*/ 	.byte	0x01
	.zero		1


	//----- nvinfo : EIATTR_MERCURY_ISA_VERSION
	.align		4
        /*00d4*/ 	.byte	0x03, 0x5f
        /*00d6*/ 	.short	0x0101


	//----- nvinfo : EIATTR_COOP_GROUP_MASK_REGIDS
	.align		4
        /*00d8*/ 	.byte	0x04, 0x29
        /*00da*/ 	.short	(.L_2181 - .L_2180)


	//   ....[0]....
.L_2180:
        /*00dc*/ 	.word	0xffffffff


	//   ....[1]....
        /*00e0*/ 	.word	0xffffffff


	//   ....[2]....
        /*00e4*/ 	.word	0xffffffff


	//   ....[3]....
        /*00e8*/ 	.word	0xffffffff


	//   ....[4]....
        /*00ec*/ 	.word	0xffffffff


	//   ....[5]....
        /*00f0*/ 	.word	0xffffffff


	//   ....[6]....
        /*00f4*/ 	.word	0xffffffff


	//   ....[7]....
        /*00f8*/ 	.word	0xffffffff


	//   ....[8]....
        /*00fc*/ 	.word	0xffffffff


	//   ....[9]....
        /*0100*/ 	.word	0xffffffff


	//   ....[10]....
        /*0104*/ 	.word	0xffffffff


	//   ....[11]....
        /*0108*/ 	.word	0xffffffff


	//   ....[12]....
        /*010c*/ 	.word	0xffffffff


	//   ....[13]....
        /*0110*/ 	.word	0xffffffff


	//   ....[14]....
        /*0114*/ 	.word	0xffffffff


	//   ....[15]....
        /*0118*/ 	.word	0xffffffff


	//   ....[16]....
        /*011c*/ 	.word	0xffffffff


	//   ....[17]....
        /*0120*/ 	.word	0xffffffff


	//   ....[18]....
        /*0124*/ 	.word	0xffffffff


	//   ....[19]....
        /*0128*/ 	.word	0xffffffff


	//   ....[20]....
        /*012c*/ 	.word	0xffffffff


	//   ....[21]....
        /*0130*/ 	.word	0xffffffff


	//   ....[22]....
        /*0134*/ 	.word	0xffffffff


	//   ....[23]....
        /*0138*/ 	.word	0xffffffff


	//   ....[24]....
        /*013c*/ 	.word	0xffffffff


	//   ....[25]....
        /*0140*/ 	.word	0xffffffff


	//   ....[26]....
        /*0144*/ 	.word	0xffffffff


	//   ....[27]....
        /*0148*/ 	.word	0xffffffff


	//   ....[28]....
        /*014c*/ 	.word	0xffffffff


	//   ....[29]....
        /*0150*/ 	.word	0xffffffff


	//   ....[30]....
        /*0154*/ 	.word	0xffffffff


	//   ....[31]....
        /*0158*/ 	.word	0xffffffff


	//   ....[32]....
        /*015c*/ 	.word	0xffffffff


	//   ....[33]....
        /*0160*/ 	.word	0xffffffff


	//   ....[34]....
        /*0164*/ 	.word	0xffffffff


	//   ....[35]....
        /*0168*/ 	.word	0xffffffff


	//   ....[36]....
        /*016c*/ 	.word	0xffffffff


	//   ....[37]....
        /*0170*/ 	.word	0xffffffff


	//   ....[38]....
        /*0174*/ 	.word	0xffffffff


	//   ....[39]....
        /*0178*/ 	.word	0xffffffff


	//   ....[40]....
        /*017c*/ 	.word	0xffffffff


	//   ....[41]....
        /*0180*/ 	.word	0xffffffff


	//   ....[42]....
        /*0184*/ 	.word	0xffffffff


	//   ....[43]....
        /*0188*/ 	.word	0xffffffff


	//   ....[44]....
        /*018c*/ 	.word	0xffffffff


	//   ....[45]....
        /*0190*/ 	.word	0xffffffff


	//   ....[46]....
        /*0194*/ 	.word	0xffffffff


	//   ....[47]....
        /*0198*/ 	.word	0xffffffff


	//   ....[48]....
        /*019c*/ 	.word	0xffffffff


	//   ....[49]....
        /*01a0*/ 	.word	0xffffffff


	//   ....[50]....
        /*01a4*/ 	.word	0xffffffff


	//   ....[51]....
        /*01a8*/ 	.word	0xffffffff


	//   ....[52]....
        /*01ac*/ 	.word	0xffffffff


	//   ....[53]....
        /*01b0*/ 	.word	0xffffffff


	//   ....[54]....
        /*01b4*/ 	.word	0xffffffff


	//   ....[55]....
        /*01b8*/ 	.word	0xffffffff


	//   ....[56]....
        /*01bc*/ 	.word	0xffffffff


	//   ....[57]....
        /*01c0*/ 	.word	0xffffffff


	//   ....[58]....
        /*01c4*/ 	.word	0xffffffff


	//   ....[59]....
        /*01c8*/ 	.word	0xffffffff


	//   ....[60]....
        /*01cc*/ 	.word	0xffffffff


	//   ....[61]....
        /*01d0*/ 	.word	0xffffffff


	//   ....[62]....
        /*01d4*/ 	.word	0xffffffff


	//   ....[63]....
        /*01d8*/ 	.word	0xffffffff


	//   ....[64]....
        /*01dc*/ 	.word	0xffffffff


	//   ....[65]....
        /*01e0*/ 	.word	0xffffffff


	//   ....[66]....
        /*01e4*/ 	.word	0xffffffff


	//   ....[67]....
        /*01e8*/ 	.word	0xffffffff


	//   ....[68]....
        /*01ec*/ 	.word	0xffffffff


	//   ....[69]....
        /*01f0*/ 	.word	0xffffffff


	//   ....[70]....
        /*01f4*/ 	.word	0xffffffff


	//   ....[71]....
        /*01f8*/ 	.word	0xffffffff


	//   ....[72]....
        /*01fc*/ 	.word	0xffffffff


	//   ....[73]....
        /*0200*/ 	.word	0xffffffff


	//   ....[74]....
        /*0204*/ 	.word	0xffffffff


	//   ....[75]....
        /*0208*/ 	.word	0xffffffff


	//   ....[76]....
        /*020c*/ 	.word	0xffffffff


	//   ....[77]....
        /*0210*/ 	.word	0xffffffff


	//   ....[78]....
        /*0214*/ 	.word	0xffffffff


	//   ....[79]....
        /*0218*/ 	.word	0xffffffff


	//   ....[80]....
        /*021c*/ 	.word	0xffffffff


	//   ....[81]....
        /*0220*/ 	.word	0xffffffff


	//   ....[82]....
        /*0224*/ 	.word	0xffffffff


	//   ....[83]....
        /*0228*/ 	.word	0xffffffff


	//   ....[84]....
        /*022c*/ 	.word	0xffffffff


	//   ....[85]....
        /*0230*/ 	.word	0xffffffff


	//----- nvinfo : EIATTR_COOP_GROUP_INSTR_OFFSETS
	.align		4
.L_2181:
        /*0234*/ 	.byte	0x04, 0x28
        /*0236*/ 	.short	(.L_2183 - .L_2182)


	//   ....[0]....
.L_2182:
        /*0238*/ 	.word	0x000000b0


	//   ....[1]....
        /*023c*/ 	.word	0x000009c0


	//   ....[2]....
        /*0240*/ 	.word	0x000009d0


	//   ....[3]....
        /*0244*/ 	.word	0x00000a20


	//   ....[4]....
        /*0248*/ 	.word	0x00000a30


	//   ....[5]....
        /*024c*/ 	.word	0x00000a80


	//   ....[6]....
        /*0250*/ 	.word	0x00000a90


	//   ....[7]....
        /*0254*/ 	.word	0x00000ae0


	//   ....[8]....
        /*0258*/ 	.word	0x00000af0


	//   ....[9]....
        /*025c*/ 	.word	0x00000b50


	//   ....[10]....
        /*0260*/ 	.word	0x00000b80


	//   ....[11]....
        /*0264*/ 	.word	0x00000c30


	//   ....[12]....
        /*0268*/ 	.word	0x00000c40


	//   ....[13]....
        /*026c*/ 	.word	0x00000c90


	//   ....[14]....
        /*0270*/ 	.word	0x00000ca0


	//   ....[15]....
        /*0274*/ 	.word	0x00000cf0


	//   ....[16]....
        /*0278*/ 	.word	0x00000d00


	//   ....[17]....
        /*027c*/ 	.word	0x00000d50


	//   ....[18]....
        /*0280*/ 	.word	0x00000d60


	//   ....[19]....
        /*0284*/ 	.word	0x00000dc0


	//   ....[20]....
        /*0288*/ 	.word	0x00000df0


	//   ....[21]....
        /*028c*/ 	.word	0x00000ff0


	//   ....[22]....
        /*0290*/ 	.word	0x00001000


	//   ....[23]....
        /*0294*/ 	.word	0x00001050


	//   ....[24]....
        /*0298*/ 	.word	0x00001060


	//   ....[25]....
        /*029c*/ 	.word	0x000010b0


	//   ....[26]....
        /*02a0*/ 	.word	0x000010c0


	//   ....[27]....
        /*02a4*/ 	.word	0x00001110


	//   ....[28]....
        /*02a8*/ 	.word	0x00001120


	//   ....[29]....
        /*02ac*/ 	.word	0x00001170


	//   ....[30]....
        /*02b0*/ 	.word	0x00001180


	//   ....[31]....
        /*02b4*/ 	.word	0x00001980


	//   ....[32]....
        /*02b8*/ 	.word	0x000019b0


	//   ....[33]....
        /*02bc*/ 	.word	0x00001a10


	//   ....[34]....
        /*02c0*/ 	.word	0x00001a20


	//   ....[35]....
        /*02c4*/ 	.word	0x00001a70


	//   ....[36]....
        /*02c8*/ 	.word	0x00001a80


	//   ....[37]....
        /*02cc*/ 	.word	0x00001ad0


	//   ....[38]....
        /*02d0*/ 	.word	0x00001ae0


	//   ....[39]....
        /*02d4*/ 	.word	0x00001b30


	//   ....[40]....
        /*02d8*/ 	.word	0x00001b40


	//   ....[41]....
        /*02dc*/ 	.word	0x00001c10


	//   ....[42]....
        /*02e0*/ 	.word	0x00001c40


	//   ....[43]....
        /*02e4*/ 	.word	0x00001cb0


	//   ....[44]....
        /*02e8*/ 	.word	0x00001cc0


	//   ....[45]....
        /*02ec*/ 	.word	0x00001d10


	//   ....[46]....
        /*02f0*/ 	.word	0x00001d20


	//   ....[47]....
        /*02f4*/ 	.word	0x00001d70


	//   ....[48]....
        /*02f8*/ 	.word	0x00001d80


	//   ....[49]....
        /*02fc*/ 	.word	0x00001de0


	//   ....[50]....
        /*0300*/ 	.word	0x00001e00


	//   ....[51]....
        /*0304*/ 	.word	0x00001ed0


	//   ....[52]....
        /*0308*/ 	.word	0x00001ef0


	//   ....[53]....
        /*030c*/ 	.word	0x00001f50


	//   ....[54]....
        /*0310*/ 	.word	0x00001f70


	//   ....[55]....
        /*0314*/ 	.word	0x00001fd0


	//   ....[56]....
        /*0318*/ 	.word	0x00001fe0


	//   ....[57]....
        /*031c*/ 	.word	0x00002030


	//   ....[58]....
        /*0320*/ 	.word	0x00002040


	//   ....[59]....
        /*0324*/ 	.word	0x000020a0


	//   ....[60]....
        /*0328*/ 	.word	0x000020d0


	//   ....[61]....
        /*032c*/ 	.word	0x00002190


	//   ....[62]....
        /*0330*/ 	.word	0x000021a0


	//   ....[63]....
        /*0334*/ 	.word	0x00002200


	//   ....[64]....
        /*0338*/ 	.word	0x00002220


	//   ....[65]....
        /*033c*/ 	.word	0x00002280


	//   ....[66]....
        /*0340*/ 	.word	0x00002290


	//   ....[67]....
        /*0344*/ 	.word	0x000022e0


	//   ....[68]....
        /*0348*/ 	.word	0x000022f0


	//   ....[69]....
        /*034c*/ 	.word	0x00002340


	//   ....[70]....
        /*0350*/ 	.word	0x00002350


	//   ....[71]....
        /*0354*/ 	.word	0x00002530


	//   ....[72]....
        /*0358*/ 	.word	0x00002560


	//   ....[73]....
        /*035c*/ 	.word	0x000025c0


	//   ....[74]....
        /*0360*/ 	.word	0x000025d0


	//   ....[75]....
        /*0364*/ 	.word	0x00002620


	//   ....[76]....
        /*0368*/ 	.word	0x00002630


	//   ....[77]....
        /*036c*/ 	.word	0x00002680


	//   ....[78]....
        /*0370*/ 	.word	0x00002690


	//   ....[79]....
        /*0374*/ 	.word	0x000026e0


	//   ....[80]....
        /*0378*/ 	.word	0x000026f0


	//   ....[81]....
        /*037c*/ 	.word	0x00002a10


	//   ....[82]....
        /*0380*/ 	.word	0x00002a60


	//   ....[83]....
        /*0384*/ 	.word	0x00002a80


	//   ....[84]....
        /*0388*/ 	.word	0x00002aa0


	//   ....[85]....
        /*038c*/ 	.word	0x00002ac0


	//----- nvinfo : EIATTR_VRC_CTA_INIT_COUNT
	.align		4
.L_2183:
        /*0390*/ 	.byte	0x02, 0x4a
	.zero		1
	.zero		1


	//----- nvinfo : EIATTR_EXIT_INSTR_OFFSETS
	.align		4
        /*0394*/ 	.byte	0x04, 0x1c
        /*0396*/ 	.short	(.L_2185 - .L_2184)


	//   ....[0]....
.L_2184:
        /*0398*/ 	.word	0x000030b0


	//----- nvinfo : EIATTR_CRS_STACK_SIZE
	.align		4
.L_2185:
        /*039c*/ 	.byte	0x04, 0x1e
        /*039e*/ 	.short	(.L_2187 - .L_2186)
.L_2186:
        /*03a0*/ 	.word	0x00000000


	//----- nvinfo : EIATTR_CBANK_PARAM_SIZE
	.align		4
.L_2187:
        /*03a4*/ 	.byte	0x03, 0x19
        /*03a6*/ 	.short	0x0060


	//----- nvinfo : EIATTR_PARAM_CBANK
	.align		4
        /*03a8*/ 	.byte	0x04, 0x0a
        /*03aa*/ 	.short	(.L_2189 - .L_2188)
	.align		4
.L_2188:
        /*03ac*/ 	.word	index@(.nv.constant0._ZN4vllm3moe44grouped_topk_fused_small_expert_count_kernelI6__halffiLNS0_11ScoringFuncE0ELi512ELb0ELi22EEEvPT_PfPT1_PKT0_llllllbd)
        /*03b0*/ 	.short	0x0380
        /*03b2*/ 	.short	0x0060


	//----- nvinfo : EIATTR_SW_WAR
	.align		4
.L_2189:
        /*03b4*/ 	.byte	0x04, 0x36
        /*03b6*/ 	.short	(.L_2191 - .L_2190)
.L_2190:
        /*03b8*/ 	.word	0x00000008
.L_2191:


//--------------------- .nv.info._ZN4vllm3moe44grouped_topk_fused_small_expert_count_kernelI6__halffiLNS0_11ScoringFuncE0ELi256ELb1ELi8EEEvPT_PfPT1_PKT0_llllllbd --------------------------
	.section	.nv.info._ZN4vllm3moe44grouped_topk_fused_small_expert_count_kernelI6__halffiLNS0_11ScoringFuncE0ELi256ELb1ELi8EEEvPT_PfPT1_PKT0_llllllbd,"",@"SHT_CUDA_INFO"
	.sectionflags	@""
	.align	4


	//----- nvinfo : EIATTR_CUDA_API_VERSION
	.align		4
        /*0000*/ 	.byte	0x04, 0x37
        /*0002*/ 	.short	(.L_2193 - .L_2192)
.L_2192:
        /*0004*/ 	.word	0x00000082


	//----- nvinfo : EIATTR_KPARAM_INFO
	.align		4
.L_2193:
        /*0008*/ 	.byte	0x04, 0x17
        /*000a*/ 	.short	(.L_2195 - .L_2194)
.L_2194:
        /*000c*/ 	.word	0x00000000
        /*0010*/ 	.short	0x000b
        /*0012*/ 	.short	0x0058
        /*0014*/ 	.byte	0x00, 0xf0, 0x21, 0x00


	//----- nvinfo : EIATTR_KPARAM_INFO
	.align		4
.L_2195:
        /*0018*/ 	.byte	0x04, 0x17
        /*001a*/ 	.short	(.L_2197 - .L_2196)
.L_2196:
        /*001c*/ 	.word	0x00000000
        /*0020*/ 	.short	0x000a
        /*0022*/ 	.short	0x0050
        /*0024*/ 	.byte	0x00, 0xf0, 0x05, 0x00


	//----- nvinfo : EIATTR_KPARAM_INFO
	.align		4
.L_2197:
        /*0028*/ 	.byte	0x04, 0x17
        /*002a*/ 	.short	(.L_2199 - .L_2198)
.L_2198:
        /*002c*/ 	.word	0x00000000
        /*0030*/ 	.short	0x0009
        /*0032*/ 	.short	0x0048
        /*0034*/ 	.byte	0x00, 0xf0, 0x21, 0x00


	//----- nvinfo : EIATTR_KPARAM_INFO
	.align		4
.L_2199:
        /*0038*/ 	.byte	0x04, 0x17
        /*003a*/ 	.short	(.L_2201 - .L_2200)
.L_2200:
        /*003c*/ 	.word	0x00000000
        /*0040*/ 	.short	0x0008
        /*0042*/ 	.short	0x0040
        /*0044*/ 	.byte	0x00, 0xf0, 0x21, 0x00


	//----- nvinfo : EIATTR_KPARAM_INFO
	.align		4
.L_2201:
        /*0048*/ 	.byte	0x04, 0x17
        /*004a*/ 	.short	(.L_2203 - .L_2202)
.L_2202:
        /*004c*/ 	.word	0x00000000
        /*0050*/ 	.short	0x0007
        /*0052*/ 	.short	0x0038
        /*0054*/ 	.byte	0x00, 0xf0, 0x21, 0x00


	//----- nvinfo : EIATTR_KPARAM_INFO
	.align		4
.L_2203:
        /*0058*/ 	.byte	0x04, 0x17
        /*005a*/ 	.short	(.L_2205 - .L_2204)
.L_2204:
        /*005c*/ 	.word	0x00000000
        /*0060*/ 	.short	0x0006
        /*0062*/ 	.short	0x0030
        /*0064*/ 	.byte	0x00, 0xf0, 0x21, 0x00


	//----- nvinfo : EIATTR_KPARAM_INFO
	.align		4
.L_2205:
        /*0068*/ 	.byte	0x04, 0x17
        /*006a*/ 	.short	(.L_2207 - .L_2206)
.L_2206:
        /*006c*/ 	.word	0x00000000
        /*0070*/ 	.short	0x0005
        /*0072*/ 	.short	0x0028
        /*0074*/ 	.byte	0x00, 0xf0, 0x21, 0x00


	//----- nvinfo : EIATTR_KPARAM_INFO
	.align		4
.L_2207:
        /*0078*/ 	.byte	0x04, 0x17
        /*007a*/ 	.short	(.L_2209 - .L_2208)
.L_2208:
        /*007c*/ 	.word	0x00000000
        /*0080*/ 	.short	0x0004
        /*0082*/ 	.short	0x0020
        /*0084*/ 	.byte	0x00, 0xf0, 0x21, 0x00


	//----- nvinfo : EIATTR_KPARAM_INFO
	.align		4
.L_2209:
        /*0088*/ 	.byte	0x04, 0x17
        /*008a*/ 	.short	(.L_2211 - .L_2210)
.L_2210:
        /*008c*/ 	.word	0x00000000
        /*0090*/ 	.short	0x0003
        /*0092*/ 	.short	0x0018
        /*0094*/ 	.byte	0x00, 0xf5, 0x21, 0x00


	//----- nvinfo : EIATTR_KPARAM_INFO
	.align		4
.L_2211:
        /*0098*/ 	.byte	0x04, 0x17
        /*009a*/ 	.short	(.L_2213 - .L_2212)
.L_2212:
        /*009c*/ 	.word	0x00000000
        /*00a0*/ 	.short	0x0002
        /*00a2*/ 	.short	0x0010
        /*00a4*/ 	.byte	0x00, 0xf5, 0x21, 0x00


	//----- nvinfo : EIATTR_KPARAM_INFO
	.align		4
.L_2213:
        /*00a8*/ 	.byte	0x04, 0x17
        /*00aa*/ 	.short	(.L_2215 - .L_2214)
.L_2214:
        /*00ac*/ 	.word	0x00000000
        /*00b0*/ 	.short	0x0001
        /*00b2*/ 	.short	0x0008
        /*00b4*/ 	.byte	0x00, 0xf5, 0x21, 0x00


	//----- nvinfo : EIATTR_KPARAM_INFO
	.align		4
.L_2215:
        /*00b8*/ 	.byte	0x04, 0x17
        /*00ba*/ 	.short	(.L_2217 - .L_2216)
.L_2216:
        /*00bc*/ 	.word	0x00000000
        /*00c0*/ 	.short	0x0000
        /*00c2*/ 	.short	0x0000
        /*00c4*/ 	.byte	0x00, 0xf5, 0x21, 0x00


	//----- nvinfo : EIATTR_SPARSE_MMA_MASK
	.align		4
.L_2217:
        /*00c8*/ 	.byte	0x03, 0x50
        /*00ca*/ 	.short	0x0000


	//----- nvinfo : EIATTR_MAXREG_COUNT
	.align		4
        /*00cc*/ 	.byte	0x03, 0x1b
        /*00ce*/ 	.short	0x00ff


	//----- nvinfo : EIATTR_NUM_BARRIERS
	.align		4
        /*00d0*/ 	.byte	0x02, 0x4c
        /*00d2*/ 	.byte	0x01
	.zero		1


	//----- nvinfo : EIATTR_MERCURY_ISA_VERSION
	.align		4
        /*00d4*/ 	.byte	0x03, 0x5f
        /*00d6*/ 	.short	0x0101


	//----- nvinfo : EIATTR_COOP_GROUP_MASK_REGIDS
	.align		4
        /*00d8*/ 	.byte	0x04, 0x29
        /*00da*/ 	.short	(.L_2219 - .L_2218)


	//   ....[0]....
.L_2218:
        /*00dc*/ 	.word	0xffffffff


	//   ....[1]....
        /*00e0*/ 	.word	0xffffffff


	//   ....[2]....
        /*00e4*/ 	.word	0xffffffff


	//   ....[3]....
        /*00e8*/ 	.word	0xffffffff


	//   ....[4]....
        /*00ec*/ 	.word	0xffffffff


	//   ....[5]....
        /*00f0*/ 	.word	0xffffffff


	//   ....[6]....
        /*00f4*/ 	.word	0xffffffff


	//   ....[7]....
        /*00f8*/ 	.word	0xffffffff


	//   ....[8]....
        /*00fc*/ 	.word	0xffffffff


	//   ....[9]....
        /*0100*/ 	.word	0xffffffff


	//   ....[10]....
        /*0104*/ 	.word	0xffffffff


	//   ....[11]....
        /*0108*/ 	.word	0xffffffff


	//   ....[12]....
        /*010c*/ 	.word	0xffffffff


	//   ....[13]....
        /*0110*/ 	.word	0xffffffff


	//   ....[14]....
        /*0114*/ 	.word	0xffffffff


	//   ....[15]....
        /*0118*/ 	.word	0xffffffff


	//   ....[16]....
        /*011c*/ 	.word	0xffffffff


	//   ....[17]....
        /*0120*/ 	.word	0xffffffff


	//   ....[18]....
        /*0124*/ 	.word	0xffffffff


	//   ....[19]....
        /*0128*/ 	.word	0xffffffff


	//   ....[20]....
        /*012c*/ 	.word	0xffffffff


	//   ....[21]....
        /*0130*/ 	.word	0xffffffff


	//   ....[22]....
        /*0134*/ 	.word	0xffffffff


	//   ....[23]....
        /*0138*/ 	.word	0xffffffff


	//   ....[24]....
        /*013c*/ 	.word	0xffffffff


	//   ....[25]....
        /*0140*/ 	.word	0xffffffff


	//   ....[26]....
        /*0144*/ 	.word	0xffffffff


	//   ....[27]....
        /*0148*/ 	.word	0xffffffff


	//   ....[28]....
        /*014c*/ 	.word	0xffffffff


	//   ....[29]....
        /*0150*/ 	.word	0xffffffff


	//   ....[30]....
        /*0154*/ 	.word	0xffffffff


	//   ....[31]....
        /*0158*/ 	.word	0xffffffff


	//   ....[32]....
        /*015c*/ 	.word	0xffffffff


	//   ....[33]....
        /*0160*/ 	.word	0xffffffff


	//   ....[34]....
        /*0164*/ 	.word	0xffffffff


	//   ....[35]....
        /*0168*/ 	.word	0xffffffff


	//   ....[36]....
        /*016c*/ 	.word	0xffffffff


	//   ....[37]....
        /*0170*/ 	.word	0xffffffff


	//   ....[38]....
        /*0174*/ 	.word	0xffffffff


	//   ....[39]....
        /*0178*/ 	.word	0xffffffff


	//   ....[40]....
        /*017c*/ 	.word	0xffffffff


	//   ....[41]....
        /*0180*/ 	.word	0xffffffff


	//   ....[42]....
        /*0184*/ 	.word	0xffffffff


	//   ....[43]....
        /*0188*/ 	.word	0xffffffff


	//   ....[44]....
        /*018c*/ 	.word	0xffffffff


	//   ....[45]....
        /*0190*/ 	.word	0xffffffff


	//   ....[46]....
        /*0194*/ 	.word	0xffffffff


	//   ....[47]....
        /*0198*/ 	.word	0xffffffff


	//   ....[48]....
        /*019c*/ 	.word	0xffffffff


	//   ....[49]....
        /*01a0*/ 	.word	0xffffffff


	//   ....[50]....
        /*01a4*/ 	.word	0xffffffff


	//   ....[51]....
        /*01a8*/ 	.word	0xffffffff


	//   ....[52]....
        /*01ac*/ 	.word	0xffffffff


	//   ....[53]....
        /*01b0*/ 	.word	0xffffffff


	//   ....[54]....
        /*01b4*/ 	.word	0xffffffff


	//   ....[55]....
        /*01b8*/ 	.word	0xffffffff


	//   ....[56]....
        /*01bc*/ 	.word	0xffffffff


	//   ....[57]....
        /*01c0*/ 	.word	0xffffffff


	//   ....[58]....
        /*01c4*/ 	.word	0xffffffff


	//   ....[59]....
        /*01c8*/ 	.word	0xffffffff


	//   ....[60]....
        /*01cc*/ 	.word	0xffffffff


	//   ....[61]....
        /*01d0*/ 	.word	0xffffffff


	//   ....[62]....
        /*01d4*/ 	.word	0xffffffff


	//   ....[63]....
        /*01d8*/ 	.word	0xffffffff


	//   ....[64]....
        /*01dc*/ 	.word	0xffffffff


	//   ....[65]....
        /*01e0*/ 	.word	0xffffffff


	//   ....[66]....
        /*01e4*/ 	.word	0xffffffff


	//   ....[67]....
        /*01e8*/ 	.word	0xffffffff


	//   ....[68]....
        /*01ec*/ 	.word	0xffffffff


	//   ....[69]....
        /*01f0*/ 	.word	0xffffffff


	//   ....[70]....
        /*01f4*/ 	.word	0xffffffff


	//   ....[71]....
        /*01f8*/ 	.word	0xffffffff


	//   ....[72]....
        /*01fc*/ 	.word	0xffffffff


	//   ....[73]....
        /*0200*/ 	.word	0xffffffff


	//   ....[74]....
        /*0204*/ 	.word	0xffffffff


	//   ....[75]....
        /*0208*/ 	.word	0xffffffff


	//   ....[76]....
        /*020c*/ 	.word	0xffffffff


	//   ....[77]....
        /*0210*/ 	.word	0xffffffff


	//   ....[78]....
        /*0214*/ 	.word	0xffffffff


	//   ....[79]....
        /*0218*/ 	.word	0xffffffff


	//   ....[80]....
        /*021c*/ 	.word	0xffffffff


	//   ....[81]....
        /*0220*/ 	.word	0xffffffff


	//   ....[82]....
        /*0224*/ 	.word	0xffffffff


	//   ....[83]....
        /*0228*/ 	.word	0xffffffff


	//   ....[84]....
        /*022c*/ 	.word	0xffffffff


	//   ....[85]....
        /*0230*/ 	.word	0xffffffff


	//   ....[86]....
        /*0234*/ 	.word	0xffffffff


	//   ....[87]....
        /*0238*/ 	.word	0xffffffff


	//   ....[88]....
        /*023c*/ 	.word	0xffffffff


	//   ....[89]....
        /*0240*/ 	.word	0xffffffff


	//   ....[90]....
        /*0244*/ 	.word	0xffffffff


	//   ....[91]....
        /*0248*/ 	.word	0xffffffff


	//   ....[92]....
        /*024c*/ 	.word	0xffffffff


	//   ....[93]....
        /*0250*/ 	.word	0xffffffff


	//   ....[94]....
        /*0254*/ 	.word	0xffffffff


	//   ....[95]....
        /*0258*/ 	.word	0xffffffff


	//   ....[96]....
        /*025c*/ 	.word	0xffffffff


	//   ....[97]....
        /*0260*/ 	.word	0xffffffff


	//   ....[98]....
        /*0264*/ 	.word	0xffffffff


	//   ....[99]....
        /*0268*/ 	.word	0xffffffff


	//   ....[100]....
        /*026c*/ 	.word	0xffffffff


	//   ....[101]....
        /*0270*/ 	.word	0xffffffff


	//   ....[102]....
        /*0274*/ 	.word	0xffffffff


	//   ....[103]....
        /*0278*/ 	.word	0xffffffff


	//   ....[104]....
        /*027c*/ 	.word	0xffffffff


	//   ....[105]....
        /*0280*/ 	.word	0xffffffff


	//   ....[106]....
        /*0284*/ 	.word	0xffffffff


	//   ....[107]....
        /*0288*/ 	.word	0xffffffff


	//   ....[108]....
        /*028c*/ 	.word	0xffffffff


	//   ....[109]....
        /*0290*/ 	.word	0xffffffff


	//   ....[110]....
        /*0294*/ 	.word	0xffffffff


	//   ....[111]....
        /*0298*/ 	.word	0xffffffff


	//----- nvinfo : EIATTR_COOP_GROUP_INSTR_OFFSETS
	.align		4
.L_2219:
        /*029c*/ 	.byte	0x04, 0x28
        /*029e*/ 	.short	(.L_2221 - .L_2220)


	//   ....[0]....
.L_2220:
        /*02a0*/ 	.word	0x00000060


	//   ....[1]....
        /*02a4*/ 	.word	0x00000340


	//   ....[2]....
        /*02a8*/ 	.word	0x00000360


	//   ....[3]....
        /*02ac*/ 	.word	0x000003b0


	//   ....[4]....
        /*02b0*/ 	.word	0x000003c0


	//   ....[5]....
        /*02b4*/ 	.word	0x00000410


	//   ....[6]....
        /*02b8*/ 	.word	0x00000420


	//   ....[7]....
        /*02bc*/ 	.word	0x00000470


	//   ....[8]....
        /*02c0*/ 	.word	0x00000480


	//   ....[9]....
        /*02c4*/ 	.word	0x000004d0


	//   ....[10]....
        /*02c8*/ 	.word	0x000004e0


	//   ....[11]....
        /*02cc*/ 	.word	0x00000560


	//   ....[12]....
        /*02d0*/ 	.word	0x000005a0


	//   ....[13]....
        /*02d4*/ 	.word	0x000005b0


	//   ....[14]....
        /*02d8*/ 	.word	0x00000610


	//   ....[15]....
        /*02dc*/ 	.word	0x00000620


	//   ....[16]....
        /*02e0*/ 	.word	0x00000680


	//   ....[17]....
        /*02e4*/ 	.word	0x000006a0


	//   ....[18]....
        /*02e8*/ 	.word	0x00000710


	//   ....[19]....
        /*02ec*/ 	.word	0x00000720


	//   ....[20]....
        /*02f0*/ 	.word	0x00000970


	//   ....[21]....
        /*02f4*/ 	.word	0x00000980


	//   ....[22]....
        /*02f8*/ 	.word	0x000009d0


	//   ....[23]....
        /*02fc*/ 	.word	0x000009e0


	//   ....[24]....
        /*0300*/ 	.word	0x00000a30


	//   ....[25]....
        /*0304*/ 	.word	0x00000a40


	//   ....[26]....
        /*0308*/ 	.word	0x00000a90


	//   ....[27]....
        /*030c*/ 	.word	0x00000aa0


	//   ....[28]....
        /*0310*/ 	.word	0x00000af0


	//   ....[29]....
        /*0314*/ 	.word	0x00000b00


	//   ....[30]....
        /*0318*/ 	.word	0x00000b90


	//   ....[31]....
        /*031c*/ 	.word	0x00000bd0


	//   ....[32]....
        /*0320*/ 	.word	0x00000be0


	//   ....[33]....
        /*0324*/ 	.word	0x00000c30


	//   ....[34]....
        /*0328*/ 	.word	0x00000c40


	//   ....[35]....
        /*032c*/ 	.word	0x00000c90


	//   ....[36]....
        /*0330*/ 	.word	0x00000ca0


	//   ....[37]....
        /*0334*/ 	.word	0x00000cf0


	//   ....[38]....
        /*0338*/ 	.word	0x00000d00


	//   ....[39]....
        /*033c*/ 	.word	0x00000d80


	//   ....[40]....
        /*0340*/ 	.word	0x00000dc0


	//   ....[41]....
        /*0344*/ 	.word	0x00000dd0


	//   ....[42]....
        /*0348*/ 	.word	0x00000e20


	//   ....[43]....
        /*034c*/ 	.word	0x00000e30


	//   ....[44]....
        /*0350*/ 	.word	0x00000e80


	//   ....[45]....
        /*0354*/ 	.word	0x00000e90


	//   ....[46]....
        /*0358*/ 	.word	0x00000ee0


	//   ....[47]....
        /*035c*/ 	.word	0x00000ef0


	//   ....[48]....
        /*0360*/ 	.word	0x00000fa0


	//   ....[49]....
        /*0364*/ 	.word	0x00000ff0


	//   ....[50]....
        /*0368*/ 	.word	0x00001000


	//   ....[51]....
        /*036c*/ 	.word	0x00001060


	//   ....[52]....
        /*0370*/ 	.word	0x00001070


	//   ....[53]....
        /*0374*/ 	.word	0x00001100


	//   ....[54]....
        /*0378*/ 	.word	0x00001130


	//   ....[55]....
        /*037c*/ 	.word	0x000011d0


	//   ....[56]....
        /*0380*/ 	.word	0x00001230


	//   ....[57]....
        /*0384*/ 	.word	0x00001950


	//   ....[58]....
        /*0388*/ 	.word	0x00001970


	//   ....[59]....
        /*038c*/ 	.word	0x000019c0


	//   ....[60]....
        /*0390*/ 	.word	0x000019d0


	//   ....[61]....
        /*0394*/ 	.word	0x00001a20


	//   ....[62]....
        /*0398*/ 	.word	0x00001a30


	//   ....[63]....
        /*039c*/ 	.word	0x00001a80


	//   ....[64]....
        /*03a0*/ 	.word	0x00001a90


	//   ....[65]....
        /*03a4*/ 	.word	0x00001ae0


	//   ....[66]....
        /*03a8*/ 	.word	0x00001af0


	//   ....[67]....
        /*03ac*/ 	.word	0x00001bb0


	//   ....[68]....
        /*03b0*/ 	.word	0x00001be0


	//   ....[69]....
        /*03b4*/ 	.word	0x00001c30


	//   ....[70]....
        /*03b8*/ 	.word	0x00001c40


	//   ....[71]....
        /*03bc*/ 	.word	0x00001c90


	//   ....[72]....
        /*03c0*/ 	.word	0x00001ca0


	//   ....[73]....
        /*03c4*/ 	.word	0x00001cf0


	//   ....[74]....
        /*03c8*/ 	.word	0x00001d00


	//   ....[75]....
        /*03cc*/ 	.word	0x00001d50


	//   ....[76]....
        /*03d0*/ 	.word	0x00001d60


	//   ....[77]....
        /*03d4*/ 	.word	0x00001e10


	//   ....[78]....
        /*03d8*/ 	.word	0x00001e20


	//   ....[79]....
        /*03dc*/ 	.word	0x00001e70


	//   ....[80]....
        /*03e0*/ 	.word	0x00001e80


	//   ....[81]....
        /*03e4*/ 	.word	0x00001ed0


	//   ....[82]....
        /*03e8*/ 	.word	0x00001ee0


	//   ....[83]....
        /*03ec*/ 	.word	0x00001f30


	//   ....[84]....
        /*03f0*/ 	.word	0x00001f40


	//   ....[85]....
        /*03f4*/ 	.word	0x00001fa0


	//   ....[86]....
        /*03f8*/ 	.word	0x00001fc0


	//   ....[87]....
        /*03fc*/ 	.word	0x000020b0


	//   ....[88]....
        /*0400*/ 	.word	0x000020f0


	//   ....[89]....
        /*0404*/ 	.word	0x000021a0


	//   ....[90]....
        /*0408*/ 	.word	0x000021b0


	//   ....[91]....
        /*040c*/ 	.word	0x00002200


	//   ....[92]....
        /*0410*/ 	.word	0x00002210


	//   ....[93]....
        /*0414*/ 	.word	0x00002260


	//   ....[94]....
        /*0418*/ 	.word	0x00002270


	//   ....[95]....
        /*041c*/ 	.word	0x000022d0


	//   ....[96]....
        /*0420*/ 	.word	0x000022e0


	//   ....[97]....
        /*0424*/ 	.word	0x00002450


	//   ....[98]....
        /*0428*/ 	.word	0x00002480


	//   ....[99]....
        /*042c*/ 	.word	0x00002500


	//   ....[100]....
        /*0430*/ 	.word	0x00002510


	//   ....[101]....
        /*0434*/ 	.word	0x00002560


	//   ....[102]....
        /*0438*/ 	.word	0x00002570


	//   ....[103]....
        /*043c*/ 	.word	0x000025c0


	//   ....[104]....
        /*0440*/ 	.word	0x000025d0


	//   ....[105]....
        /*0444*/ 	.word	0x00002620


	//   ....[106]....
        /*0448*/ 	.word	0x00002630


	//   ....[107]....
        /*044c*/ 	.word	0x00002900


	//   ....[108]....
        /*0450*/ 	.word	0x00002950


	//   ....[109]....
        /*0454*/ 	.word	0x00002980


	//   ....[110]....
        /*0458*/ 	.word	0x000029a0


	//   ....[111]....
        /*045c*/ 	.word	0x000029c0


	//----- nvinfo : EIATTR_VRC_CTA_INIT_COUNT
	.align		4
.L_2221:
        /*0460*/ 	.byte	0x02, 0x4a
	.zero		1
	.zero		1


	//----- nvinfo : EIATTR_EXIT_INSTR_OFFSETS
	.align		4
        /*0464*/ 	.byte	0x04, 0x1c
        /*0466*/ 	.short	(.L_2223 - .L_2222)


	//   ....[0]....
.L_2222:
        /*0468*/ 	.word	0x000000a0


	//   ....[1]....
        /*046c*/ 	.word	0x00002f80


	//----- nvinfo : EIATTR_CRS_STACK_SIZE
	.align		4
.L_2223:
        /*0470*/ 	.byte	0x04, 0x1e
        /*0472*/ 	.short	(.L_2225 - .L_2224)
.L_2224:
        /*0474*/ 	.word	0x00000000


	//----- nvinfo : EIATTR_CBANK_PARAM_SIZE
	.align		4
.L_2225:
        /*0478*/ 	.byte	0x03, 0x19
        /*047a*/ 	.short	0x0060


	//----- nvinfo : EIATTR_PARAM_CBANK
	.align		4
        /*047c*/ 	.byte	0x04, 0x0a
        /*047e*/ 	.short	(.L_2227 - .L_2226)
	.align		4
.L_2226:
        /*0480*/ 	.word	index@(.nv.constant0._ZN4vllm3moe44grouped_topk_fused_small_expert_count_kernelI6__halffiLNS0_11ScoringFuncE0ELi256ELb1ELi8EEEvPT_PfPT1_PKT0_llllllbd)
        /*0484*/ 	.short	0x0380
        /*0486*/ 	.short	0x0060


	//----- nvinfo : EIATTR_SW_WAR
	.align		4
.L_2227:
        /*0488*/ 	.byte	0x04, 0x36
        /*048a*/ 	.short	(.L_2229 - .L_2228)
.L_2228:
        /*048c*/ 	.word	0x00000008
.L_2229:


//--------------------- .nv.info._ZN4vllm3moe25grouped_topk_fused_kernelIf13__nv_bfloat16iLNS0_11ScoringFuncE0EEEvPT_PfPT1_PKT0_lllllbd --------------------------
	.section	.nv.info._ZN4vllm3moe25grouped_topk_fused_kernelIf13__nv_bfloat16iLNS0_11ScoringFuncE0EEEvPT_PfPT1_PKT0_lllllbd,"",@"SHT_CUDA_INFO"
	.sectionflags	@""
	.align	4


	//----- nvinfo : EIATTR_CUDA_API_VERSION
	.align		4
        /*0000*/ 	.byte	0x04, 0x37
        /*0002*/ 	.short	(.L_2231 - .L_2230)
.L_2230:
        /*0004*/ 	.word	0x00000082


	//----- nvinfo : EIATTR_KPARAM_INFO
	.align		4
.L_2231:
        /*0008*/ 	.byte	0x04, 0x17
        /*000a*/ 	.short	(.L_2233 - .L_2232)
.L_2232:
        /*000c*/ 	.word	0x00000000
        /*0010*/ 	.short	0x000a
        /*0012*/ 	.short	0x0050
        /*0014*/ 	.byte	0x00, 0xf0, 0x21, 0x00


	//----- nvinfo : EIATTR_KPARAM_INFO
	.align		4
.L_2233:
        /*0018*/ 	.byte	0x04, 0x17
        /*001a*/ 	.short	(.L_2235 - .L_2234)
.L_2234:
        /*001c*/ 	.word	0x00000000
        /*0020*/ 	.short	0x0009
        /*0022*/ 	.short	0x0048
        /*0024*/ 	.byte	0x00, 0xf0, 0x05, 0x00


	//----- nvinfo : EIATTR_KPARAM_INFO
	.align		4
.L_2235:
        /*0028*/ 	.byte	0x04, 0x17
        /*002a*/ 	.short	(.L_2237 - .L_2236)
.L_2236:
        /*002c*/ 	.word	0x00000000
        /*0030*/ 	.short	0x0008
        /*0032*/ 	.short	0x0040
        /*0034*/ 	.byte	0x00, 0xf0, 0x21, 0x00


	//----- nvinfo : EIATTR_KPARAM_INFO
	.align		4
.L_2237:
        /*0038*/ 	.byte	0x04, 0x17
        /*003a*/ 	.short	(.L_2239 - .L_2238)
.L_2238:
        /*003c*/ 	.word	0x00000000
        /*0040*/ 	.short	0x0007
        /*0042*/ 	.short	0x0038
        /*0044*/ 	.byte	0x00, 0xf0, 0x21, 0x00


	//----- nvinfo : EIATTR_KPARAM_INFO
	.align		4
.L_2239:
        /*0048*/ 	.byte	0x04, 0x17
        /*004a*/ 	.short	(.L_2241 - .L_2240)
.L_2240:
        /*004c*/ 	.word	0x00000000
        /*0050*/ 	.short	0x0006
        /*0052*/ 	.short	0x0030
        /*0054*/ 	.byte	0x00, 0xf0, 0x21, 0x00


	//----- nvinfo : EIATTR_KPARAM_INFO
	.align		4
.L_2241:
        /*0058*/ 	.byte	0x04, 0x17
        /*005a*/ 	.short	(.L_2243 - .L_2242)
.L_2242:
        /*005c*/ 	.word	0x00000000
        /*0060*/ 	.short	0x0005
        /*0062*/ 	.short	0x0028
        /*0064*/ 	.byte	0x00, 0xf0, 0x21, 0x00


	//----- nvinfo : EIATTR_KPARAM_INFO
	.align		4
.L_2243:
        /*0068*/ 	.byte	0x04, 0x17
        /*006a*/ 	.short	(.L_2245 - .L_2244)
.L_2244:
        /*006c*/ 	.word	0x00000000
        /*0070*/ 	.short	0x0004
        /*0072*/ 	.short	0x0020
        /*0074*/ 	.byte	0x00, 0xf0, 0x21, 0x00


	//----- nvinfo : EIATTR_KPARAM_INFO
	.align		4
.L_2245:
        /*0078*/ 	.byte	0x04, 0x17
        /*007a*/ 	.short	(.L_2247 - .L_2246)
.L_2246:
        /*007c*/ 	.word	0x00000000
        /*0080*/ 	.short	0x0003
        /*0082*/ 	.short	0x0018
        /*0084*/ 	.byte	0x00, 0xf5, 0x21, 0x00


	//----- nvinfo : EIATTR_KPARAM_INFO
	.align		4
.L_2247:
        /*0088*/ 	.byte	0x04, 0x17
        /*008a*/ 	.short	(.L_2249 - .L_2248)
.L_2248:
        /*008c*/ 	.word	0x00000000
        /*0090*/ 	.short	0x0002
        /*0092*/ 	.short	0x0010
        /*0094*/ 	.byte	0x00, 0xf5, 0x21, 0x00


	//----- nvinfo : EIATTR_KPARAM_INFO
	.align		4
.L_2249:
        /*0098*/ 	.byte	0x04, 0x17
        /*009a*/ 	.short	(.L_2251 - .L_2250)
.L_2250:
        /*009c*/ 	.word	0x00000000
        /*00a0*/ 	.short	0x0001
        /*00a2*/ 	.short	0x0008
        /*00a4*/ 	.byte	0x00, 0xf5, 0x21, 0x00


	//----- nvinfo : EIATTR_KPARAM_INFO
	.align		4
.L_2251:
        /*00a8*/ 	.byte	0x04, 0x17
        /*00aa*/ 	.short	(.L_2253 - .L_2252)
.L_2252:
        /*00ac*/ 	.word	0x00000000
        /*00b0*/ 	.short	0x0000
        /*00b2*/ 	.short	0x0000
        /*00b4*/ 	.byte	0x00, 0xf5, 0x21, 0x00


	//----- nvinfo : EIATTR_SPARSE_MMA_MASK
	.align		4
.L_2253:
        /*00b8*/ 	.byte	0x03, 0x50
        /*00ba*/ 	.short	0x0000


	//----- nvinfo : EIATTR_MAXREG_COUNT
	.align		4
        /*00bc*/ 	.byte	0x03, 0x1b
        /*00be*/ 	.short	0x00ff


	//----- nvinfo : EIATTR_NUM_BARRIERS
	.align		4
        /*00c0*/ 	.byte	0x02, 0x4c
        /*00c2*/ 	.byte	0x01
	.zero		1


	//----- nvinfo : EIATTR_MERCURY_ISA_VERSION
	.align		4
        /*00c4*/ 	.byte	0x03, 0x5f
        /*00c6*/ 	.short	0x0101


	//----- nvinfo : EIATTR_COOP_GROUP_MASK_REGIDS
	.align		4
        /*00c8*/ 	.byte	0x04, 0x29
        /*00ca*/ 	.short	(.L_2255 - .L_2254)


	//   ....[0]....
.L_2254:
        /*00cc*/ 	.word	0xffffffff


	//   ....[1]....
        /*00d0*/ 	.word	0xffffffff


	//   ....[2]....
        /*00d4*/ 	.word	0xffffffff


	//   ....[3]....
        /*00d8*/ 	.word	0xffffffff


	//   ....[4]....
        /*00dc*/ 	.word	0xffffffff


	//   ....[5]....
        /*00e0*/ 	.word	0xffffffff


	//   ....[6]....
        /*00e4*/ 	.word	0xffffffff


	//   ....[7]....
        /*00e8*/ 	.word	0xffffffff


	//   ....[8]....
        /*00ec*/ 	.word	0xffffffff


	//   ....[9]....
        /*00f0*/ 	.word	0xffffffff


	//   ....[10]....
        /*00f4*/ 	.word	0xffffffff


	//   ....[11]....
        /*00f8*/ 	.word	0xffffffff


	//   ....[12]....
        /*00fc*/ 	.word	0xffffffff


	//   ....[13]....
        /*0100*/ 	.word	0xffffffff


	//   ....[14]....
        /*0104*/ 	.word	0xffffffff


	//   ....[15]....
        /*0108*/ 	.word	0xffffffff


	//   ....[16]....
        /*010c*/ 	.word	0xffffffff


	//   ....[17]....
        /*0110*/ 	.word	0xffffffff


	//   ....[18]....
        /*0114*/ 	.word	0xffffffff


	//   ....[19]....
        /*0118*/ 	.word	0xffffffff


	//   ....[20]....
        /*011c*/ 	.word	0xffffffff


	//   ....[21]....
        /*0120*/ 	.word	0xffffffff


	//   ....[22]....
        /*0124*/ 	.word	0xffffffff


	//   ....[23]....
        /*0128*/ 	.word	0xffffffff


	//   ....[24]....
        /*012c*/ 	.word	0xffffffff


	//   ....[25]....
        /*0130*/ 	.word	0xffffffff


	//   ....[26]....
        /*0134*/ 	.word	0xffffffff


	//   ....[27]....
        /*0138*/ 	.word	0xffffffff


	//   ....[28]....
        /*013c*/ 	.word	0xffffffff


	//   ....[29]....
        /*0140*/ 	.word	0xffffffff


	//   ....[30]....
        /*0144*/ 	.word	0xffffffff


	//   ....[31]....
        /*0148*/ 	.word	0xffffffff


	//   ....[32]....
        /*014c*/ 	.word	0xffffffff


	//   ....[33]....
        /*0150*/ 	.word	0xffffffff


	//   ....[34]....
        /*0154*/ 	.word	0xffffffff


	//   ....[35]....
        /*0158*/ 	.word	0xffffffff


	//   ....[36]....
        /*015c*/ 	.word	0xffffffff


	//   ....[37]....
        /*0160*/ 	.word	0xffffffff


	//   ....[38]....
        /*0164*/ 	.word	0xffffffff


	//   ....[39]....
        /*0168*/ 	.word	0xffffffff


	//   ....[40]....
        /*016c*/ 	.word	0xffffffff


	//   ....[41]....
        /*0170*/ 	.word	0xffffffff


	//   ....[42]....
        /*0174*/ 	.word	0xffffffff


	//   ....[43]....
        /*0178*/ 	.word	0xffffffff


	//   ....[44]....
        /*017c*/ 	.word	0xffffffff


	//   ....[45]....
        /*0180*/ 	.word	0xffffffff


	//   ....[46]....
        /*0184*/ 	.word	0xffffffff


	//   ....[47]....
        /*0188*/ 	.word	0xffffffff


	//   ....[48]....
        /*018c*/ 	.word	0xffffffff


	//   ....[49]....
        /*0190*/ 	.word	0xffffffff


	//   ....[50]....
        /*0194*/ 	.word	0xffffffff


	//   ....[51]....
        /*0198*/ 	.word	0xffffffff


	//   ....[52]....
        /*019c*/ 	.word	0xffffffff


	//   ....[53]....
        /*01a0*/ 	.word	0xffffffff


	//   ....[54]....
        /*01a4*/ 	.word	0xffffffff


	//   ....[55]....
        /*01a8*/ 	.word	0xffffffff


	//   ....[56]....
        /*01ac*/ 	.word	0xffffffff


	//   ....[57]....
        /*01b0*/ 	.word	0xffffffff


	//   ....[58]....
        /*01b4*/ 	.word	0xffffffff


	//   ....[59]....
        /*01b8*/ 	.word	0xffffffff


	//   ....[60]....
        /*01bc*/ 	.word	0xffffffff


	//   ....[61]....
        /*01c0*/ 	.word	0xffffffff


	//   ....[62]....
        /*01c4*/ 	.word	0xffffffff


	//   ....[63]....
        /*01c8*/ 	.word	0xffffffff


	//   ....[64]....
        /*01cc*/ 	.word	0xffffffff


	//   ....[65]....
        /*01d0*/ 	.word	0xffffffff


	//   ....[66]....
        /*01d4*/ 	.word	0xffffffff


	//   ....[67]....
        /*01d8*/ 	.word	0xffffffff


	//   ....[68]....
        /*01dc*/ 	.word	0xffffffff


	//   ....[69]....
        /*01e0*/ 	.word	0xffffffff


	//   ....[70]....
        /*01e4*/ 	.word	0xffffffff


	//   ....[71]....
        /*01e8*/ 	.word	0xffffffff


	//   ....[72]....
        /*01ec*/ 	.word	0xffffffff


	//   ....[73]....
        /*01f0*/ 	.word	0xffffffff


	//   ....[74]....
        /*01f4*/ 	.word	0xffffffff


	//   ....[75]....
        /*01f8*/ 	.word	0xffffffff


	//   ....[76]....
        /*01fc*/ 	.word	0xffffffff


	//   ....[77]....
        /*0200*/ 	.word	0xffffffff


	//   ....[78]....
        /*0204*/ 	.word	0xffffffff


	//   ....[79]....
        /*0208*/ 	.word	0xffffffff


	//   ....[80]....
        /*020c*/ 	.word	0xffffffff


	//   ....[81]....
        /*0210*/ 	.word	0xffffffff


	//   ....[82]....
        /*0214*/ 	.word	0xffffffff


	//   ....[83]....
        /*0218*/ 	.word	0xffffffff


	//   ....[84]....
        /*021c*/ 	.word	0xffffffff


	//   ....[85]....
        /*0220*/ 	.word	0xffffffff


	//   ....[86]....
        /*0224*/ 	.word	0xffffffff


	//   ....[87]....
        /*0228*/ 	.word	0xffffffff


	//   ....[88]....
        /*022c*/ 	.word	0xffffffff


	//   ....[89]....
        /*0230*/ 	.word	0xffffffff


	//   ....[90]....
        /*0234*/ 	.word	0xffffffff


	//   ....[91]....
        /*0238*/ 	.word	0xffffffff


	//   ....[92]....
        /*023c*/ 	.word	0xffffffff


	//   ....[93]....
        /*0240*/ 	.word	0xffffffff


	//   ....[94]....
        /*0244*/ 	.word	0xffffffff


	//   ....[95]....
        /*0248*/ 	.word	0xffffffff


	//   ....[96]....
        /*024c*/ 	.word	0xffffffff


	//   ....[97]....
        /*0250*/ 	.word	0xffffffff


	//   ....[98]....
        /*0254*/ 	.word	0xffffffff


	//   ....[99]....
        /*0258*/ 	.word	0xffffffff


	//   ....[100]....
        /*025c*/ 	.word	0xffffffff


	//   ....[101]....
        /*0260*/ 	.word	0xffffffff


	//   ....[102]....
        /*0264*/ 	.word	0xffffffff


	//   ....[103]....
        /*0268*/ 	.word	0xffffffff


	//   ....[104]....
        /*026c*/ 	.word	0xffffffff


	//   ....[105]....
        /*0270*/ 	.word	0xffffffff


	//   ....[106]....
        /*0274*/ 	.word	0xffffffff


	//   ....[107]....
        /*0278*/ 	.word	0xffffffff


	//   ....[108]....
        /*027c*/ 	.word	0xffffffff


	//   ....[109]....
        /*0280*/ 	.word	0xffffffff


	//   ....[110]....
        /*0284*/ 	.word	0xffffffff


	//   ....[111]....
        /*0288*/ 	.word	0xffffffff


	//   ....[112]....
        /*028c*/ 	.word	0xffffffff


	//   ....[113]....
        /*0290*/ 	.word	0xffffffff


	//   ....[114]....
        /*0294*/ 	.word	0xffffffff


	//   ....[115]....
        /*0298*/ 	.word	0xffffffff


	//   ....[116]....
        /*029c*/ 	.word	0xffffffff


	//   ....[117]....
        /*02a0*/ 	.word	0xffffffff


	//   ....[118]....
        /*02a4*/ 	.word	0xffffffff


	//   ....[119]....
        /*02a8*/ 	.word	0xffffffff


	//   ....[120]....
        /*02ac*/ 	.word	0xffffffff


	//   ....[121]....
        /*02b0*/ 	.word	0xffffffff


	//   ....[122]....
        /*02b4*/ 	.word	0xffffffff


	//   ....[123]....
        /*02b8*/ 	.word	0xffffffff


	//   ....[124]....
        /*02bc*/ 	.word	0xffffffff


	//   ....[125]....
        /*02c0*/ 	.word	0xffffffff


	//   ....[126]....
        /*02c4*/ 	.word	0xffffffff


	//   ....[127]....
        /*02c8*/ 	.word	0xffffffff


	//   ....[128]....
        /*02cc*/ 	.word	0xffffffff


	//   ....[129]....
        /*02d0*/ 	.word	0xffffffff


	//   ....[130]....
        /*02d4*/ 	.word	0xffffffff


	//   ....[131]....
        /*02d8*/ 	.word	0xffffffff


	//   ....[132]....
        /*02dc*/ 	.word	0xffffffff


	//   ....[133]....
        /*02e0*/ 	.word	0xffffffff


	//   ....[134]....
        /*02e4*/ 	.word	0xffffffff


	//   ....[135]....
        /*02e8*/ 	.word	0xffffffff


	//   ....[136]....
        /*02ec*/ 	.word	0xffffffff


	//   ....[137]....
        /*02f0*/ 	.word	0xffffffff


	//   ....[138]....
        /*02f4*/ 	.word	0xffffffff


	//   ....[139]....
        /*02f8*/ 	.word	0xffffffff


	//   ....[140]....
        /*02fc*/ 	.word	0xffffffff


	//   ....[141]....
        /*0300*/ 	.word	0xffffffff


	//   ....[142]....
        /*0304*/ 	.word	0xffffffff


	//   ....[143]....
        /*0308*/ 	.word	0xffffffff


	//   ....[144]....
        /*030c*/ 	.word	0xffffffff


	//   ....[145]....
        /*0310*/ 	.word	0xffffffff


	//   ....[146]....
        /*0314*/ 	.word	0xffffffff


	//   ....[147]....
        /*0318*/ 	.word	0xffffffff


	//   ....[148]....
        /*031c*/ 	.word	0xffffffff


	//   ....[149]....
        /*0320*/ 	.word	0xffffffff


	//   ....[150]....
        /*0324*/ 	.word	0xffffffff


	//   ....[151]....
        /*0328*/ 	.word	0xffffffff


	//   ....[152]....
        /*032c*/ 	.word	0xffffffff


	//   ....[153]....
        /*0330*/ 	.word	0xffffffff


	//   ....[154]....
        /*0334*/ 	.word	0xffffffff


	//   ....[155]....
        /*0338*/ 	.word	0xffffffff


	//   ....[156]....
        /*033c*/ 	.word	0xffffffff


	//   ....[157]....
        /*0340*/ 	.word	0xffffffff


	//   ....[158]....
        /*0344*/ 	.word	0xffffffff


	//   ....[159]....
        /*0348*/ 	.word	0xffffffff


	//   ....[160]....
        /*034c*/ 	.word	0xffffffff


	//   ....[161]....
        /*0350*/ 	.word	0xffffffff


	//   ....[162]....
        /*0354*/ 	.word	0xffffffff


	//   ....[163]....
        /*0358*/ 	.word	0xffffffff


	//   ....[164]....
        /*035c*/ 	.word	0xffffffff


	//   ....[165]....
        /*0360*/ 	.word	0xffffffff


	//   ....[166]....
        /*0364*/ 	.word	0xffffffff


	//   ....[167]....
        /*0368*/ 	.word	0xffffffff


	//   ....[168]....
        /*036c*/ 	.word	0xffffffff


	//   ....[169]....
        /*0370*/ 	.word	0xffffffff


	//   ....[170]....
        /*0374*/ 	.word	0xffffffff


	//   ....[171]....
        /*0378*/ 	.word	0xffffffff


	//   ....[172]....
        /*037c*/ 	.word	0xffffffff


	//   ....[173]....
        /*0380*/ 	.word	0xffffffff


	//   ....[174]....
        /*0384*/ 	.word	0xffffffff


	//   ....[175]....
        /*0388*/ 	.word	0xffffffff


	//   ....[176]....
        /*038c*/ 	.word	0xffffffff


	//   ....[177]....
        /*0390*/ 	.word	0xffffffff


	//   ....[178]....
        /*0394*/ 	.word	0xffffffff


	//   ....[179]....
        /*0398*/ 	.word	0xffffffff


	//   ....[180]....
        /*039c*/ 	.word	0xffffffff


	//   ....[181]....
        /*03a0*/ 	.word	0xffffffff


	//   ....[182]....
        /*03a4*/ 	.word	0xffffffff


	//   ....[183]....
        /*03a8*/ 	.word	0xffffffff


	//   ....[184]....
        /*03ac*/ 	.word	0xffffffff


	//   ....[185]....
        /*03b0*/ 	.word	0xffffffff


	//   ....[186]....
        /*03b4*/ 	.word	0x05000002


	//   ....[187]....
        /*03b8*/ 	.word	0x05000002


	//   ....[188]....
        /*03bc*/ 	.word	0x05000002


	//   ....[189]....
        /*03c0*/ 	.word	0x05000002


	//   ....[190]....
        /*03c4*/ 	.word	0x05000002


	//   ....[191]....
        /*03c8*/ 	.word	0x05000002


	//   ....[192]....
        /*03cc*/ 	.word	0x05000002


	//   ....[193]....
        /*03d0*/ 	.word	0x05000002


	//   ....[194]....
        /*03d4*/ 	.word	0x05000002


	//   ....[195]....
        /*03d8*/ 	.word	0x05000002


	//   ....[196]....
        /*03dc*/ 	.word	0x05000002


	//   ....[197]....
        /*03e0*/ 	.word	0x05000002


	//   ....[198]....
        /*03e4*/ 	.word	0x05000002


	//   ....[199]....
        /*03e8*/ 	.word	0x05000002


	//   ....[200]....
        /*03ec*/ 	.word	0x05000002


	//   ....[201]....
        /*03f0*/ 	.word	0x05000002


	//   ....[202]....
        /*03f4*/ 	.word	0x05000002


	//   ....[203]....
        /*03f8*/ 	.word	0x05000002


	//   ....[204]....
        /*03fc*/ 	.word	0x05000002


	//   ....[205]....
        /*0400*/ 	.word	0x05000002


	//   ....[206]....
        /*0404*/ 	.word	0x05000002


	//   ....[207]....
        /*0408*/ 	.word	0x05000002


	//   ....[208]....
        /*040c*/ 	.word	0x05000002


	//   ....[209]....
        /*0410*/ 	.word	0x05000002


	//   ....[210]....
        /*0414*/ 	.word	0x05000002


	//   ....[211]....
        /*0418*/ 	.word	0x05000002


	//   ....[212]....
        /*041c*/ 	.word	0x05000002


	//   ....[213]....
        /*0420*/ 	.word	0x05000002


	//   ....[214]....
        /*0424*/ 	.word	0x05000002


	//   ....[215]....
        /*0428*/ 	.word	0x05000002


	//   ....[216]....
        /*042c*/ 	.word	0x05000002


	//   ....[217]....
        /*0430*/ 	.word	0x05000002


	//   ....[218]....
        /*0434*/ 	.word	0x05000002


	//   ....[219]....
        /*0438*/ 	.word	0x05000002


	//   ....[220]....
        /*043c*/ 	.word	0x05000002


	//   ....[221]....
        /*0440*/ 	.word	0x05000002


	//   ....[222]....
        /*0444*/ 	.word	0x05000002


	//   ....[223]....
        /*0448*/ 	.word	0x05000002


	//   ....[224]....
        /*044c*/ 	.word	0x05000002


	//   ....[225]....
        /*0450*/ 	.word	0x05000002


	//   ....[226]....
        /*0454*/ 	.word	0x05000002


	//   ....[227]....
        /*0458*/ 	.word	0x05000002


	//   ....[228]....
        /*045c*/ 	.word	0x05000002


	//   ....[229]....
        /*0460*/ 	.word	0x05000002


	//   ....[230]....
        /*0464*/ 	.word	0x05000002


	//   ....[231]....
        /*0468*/ 	.word	0x05000002


	//   ....[232]....
        /*046c*/ 	.word	0x05000002


	//   ....[233]....
        /*0470*/ 	.word	0x05000002


	//----- nvinfo : EIATTR_COOP_GROUP_INSTR_OFFSETS
	.align		4
.L_2255:
        /*0474*/ 	.byte	0x04, 0x28
        /*0476*/ 	.short	(.L_2257 - .L_2256)


	//   ....[0]....
.L_2256:
        /*0478*/ 	.word	0x000014a0


	//   ....[1]....
        /*047c*/ 	.word	0x000014d0


	//   ....[2]....
        /*0480*/ 	.word	0x00001500


	//   ....[3]....
        /*0484*/ 	.word	0x00001530


	//   ....[4]....
        /*0488*/ 	.word	0x00001560


	//   ....[5]....
        /*048c*/ 	.word	0x000015d0


	//   ....[6]....
        /*0490*/ 	.word	0x00001620


	//   ....[7]....
        /*0494*/ 	.word	0x00001650


	//   ....[8]....
        /*0498*/ 	.word	0x00001680


	//   ....[9]....
        /*049c*/ 	.word	0x000016b0


	//   ....[10]....
        /*04a0*/ 	.word	0x000016e0


	//   ....[11]....
        /*04a4*/ 	.word	0x00001940


	//   ....[12]....
        /*04a8*/ 	.word	0x00001a30


	//   ....[13]....
        /*04ac*/ 	.word	0x00001ad0


	//   ....[14]....
        /*04b0*/ 	.word	0x00001ae0


	//   ....[15]....
        /*04b4*/ 	.word	0x00001bd0


	//   ....[16]....
        /*04b8*/ 	.word	0x00001bf0


	//   ....[17]....
        /*04bc*/ 	.word	0x00001cf0


	//   ....[18]....
        /*04c0*/ 	.word	0x00001d00


	//   ....[19]....
        /*04c4*/ 	.word	0x00001df0


	//   ....[20]....
        /*04c8*/ 	.word	0x00001e10


	//   ....[21]....
        /*04cc*/ 	.word	0x00001f10


	//   ....[22]....
        /*04d0*/ 	.word	0x00001f20


	//   ....[23]....
        /*04d4*/ 	.word	0x00002010


	//   ....[24]....
        /*04d8*/ 	.word	0x00002020


	//   ....[25]....
        /*04dc*/ 	.word	0x00002110


	//   ....[26]....
        /*04e0*/ 	.word	0x00002130


	//   ....[27]....
        /*04e4*/ 	.word	0x00002230


	//   ....[28]....
        /*04e8*/ 	.word	0x00002240


	//   ....[29]....
        /*04ec*/ 	.word	0x00002330


	//   ....[30]....
        /*04f0*/ 	.word	0x00002340


	//   ....[31]....
        /*04f4*/ 	.word	0x00002430


	//   ....[32]....
        /*04f8*/ 	.word	0x00002440


	//   ....[33]....
        /*04fc*/ 	.word	0x00002520


	//   ....[34]....
        /*0500*/ 	.word	0x00002530


	//   ....[35]....
        /*0504*/ 	.word	0x00002620


	//   ....[36]....
        /*0508*/ 	.word	0x00002640


	//   ....[37]....
        /*050c*/ 	.word	0x00002730


	//   ....[38]....
        /*0510*/ 	.word	0x00002740


	//   ....[39]....
        /*0514*/ 	.word	0x00002830


	//   ....[40]....
        /*0518*/ 	.word	0x00002840


	//   ....[41]....
        /*051c*/ 	.word	0x00002910


	//   ....[42]....
        /*0520*/ 	.word	0x00002920


	//   ....[43]....
        /*0524*/ 	.word	0x00002a70


	//   ....[44]....
        /*0528*/ 	.word	0x00002a80


	//   ....[45]....
        /*052c*/ 	.word	0x00002b50


	//   ....[46]....
        /*0530*/ 	.word	0x00002b60


	//   ....[47]....
        /*0534*/ 	.word	0x00002c30


	//   ....[48]....
        /*0538*/ 	.word	0x00002c40


	//   ....[49]....
        /*053c*/ 	.word	0x00002d10


	//   ....[50]....
        /*0540*/ 	.word	0x00002d20


	//   ....[51]....
        /*0544*/ 	.word	0x00002df0


	//   ....[52]....
        /*0548*/ 	.word	0x00002e00


	//   ....[53]....
        /*054c*/ 	.word	0x00002ec0


	//   ....[54]....
        /*0550*/ 	.word	0x00002fb0


	//   ....[55]....
        /*0554*/ 	.word	0x00002fc0


	//   ....[56]....
        /*0558*/ 	.word	0x000030b0


	//   ....[57]....
        /*055c*/ 	.word	0x000030d0


	//   ....[58]....
        /*0560*/ 	.word	0x000031d0


	//   ....[59]....
        /*0564*/ 	.word	0x000031e0


	//   ....[60]....
        /*0568*/ 	.word	0x000032d0


	//   ....[61]....
        /*056c*/ 	.word	0x000032f0


	//   ....[62]....
        /*0570*/ 	.word	0x000033f0


	//   ....[63]....
        /*0574*/ 	.word	0x00003400


	//   ....[64]....
        /*0578*/ 	.word	0x000034f0


	//   ....[65]....
        /*057c*/ 	.word	0x00003500


	//   ....[66]....
        /*0580*/ 	.word	0x000035f0


	//   ....[67]....
        /*0584*/ 	.word	0x00003610


	//   ....[68]....
        /*0588*/ 	.word	0x00003710


	//   ....[69]....
        /*058c*/ 	.word	0x00003720


	//   ....[70]....
        /*0590*/ 	.word	0x00003810


	//   ....[71]....
        /*0594*/ 	.word	0x00003820


	//   ....[72]....
        /*0598*/ 	.word	0x00003910


	//   ....[73]....
        /*059c*/ 	.word	0x00003920


	//   ....[74]....
        /*05a0*/ 	.word	0x00003a00


	//   ....[75]....
        /*05a4*/ 	.word	0x00003a10


	//   ....[76]....
        /*05a8*/ 	.word	0x00003b10


	//   ....[77]....
        /*05ac*/ 	.word	0x00003b20


	//   ....[78]....
        /*05b0*/ 	.word	0x00003c10


	//   ....[79]....
        /*05b4*/ 	.word	0x00003c20


	//   ....[80]....
        /*05b8*/ 	.word	0x00003d10


	//   ....[81]....
        /*05bc*/ 	.word	0x00003d20


	//   ....[82]....
        /*05c0*/ 	.word	0x00003df0


	//   ....[83]....
        /*05c4*/ 	.word	0x00003e00


	//   ....[84]....
        /*05c8*/ 	.word	0x00003f60


	//   ....[85]....
        /*05cc*/ 	.word	0x00003f70


	//   ....[86]....
        /*05d0*/ 	.word	0x00004040


	//   ....[87]....
        /*05d4*/ 	.word	0x00004050


	//   ....[88]....
        /*05d8*/ 	.word	0x00004120


	//   ....[89]....
        /*05dc*/ 	.word	0x00004130


	//   ....[90]....
        /*05e0*/ 	.word	0x00004200


	//   ....[91]....
        /*05e4*/ 	.word	0x00004210


	//   ....[92]....
        /*05e8*/ 	.word	0x000042e0


	//   ....[93]....
        /*05ec*/ 	.word	0x000042f0


	//   ....[94]....
        /*05f0*/ 	.word	0x000043c0


	//   ....[95]....
        /*05f4*/ 	.word	0x00004cf0


	//   ....[96]....
        /*05f8*/ 	.word	0x00004ef0


	//   ....[97]....
        /*05fc*/ 	.word	0x00005040


	//   ....[98]....
        /*0600*/ 	.word	0x00005090


	//   ....[99]....
        /*0604*/ 	.word	0x000050a0


	//   ....[100]....
        /*0608*/ 	.word	0x00005170


	//   ....[101]....
        /*060c*/ 	.word	0x00005180


	//   ....[102]....
        /*0610*/ 	.word	0x00005250


	//   ....[103]....
        /*0614*/ 	.word	0x00005260


	//   ....[104]....
        /*0618*/ 	.word	0x00005330


	//   ....[105]....
        /*061c*/ 	.word	0x00005340


	//   ....[106]....
        /*0620*/ 	.word	0x00005410


	//   ....[107]....
        /*0624*/ 	.word	0x00005420


	//   ....[108]....
        /*0628*/ 	.word	0x000054f0


	//   ....[109]....
        /*062c*/ 	.word	0x00005500


	//   ....[110]....
        /*0630*/ 	.word	0x000055d0


	//   ....[111]....
        /*0634*/ 	.word	0x000055e0


	//   ....[112]....
        /*0638*/ 	.word	0x000056b0


	//   ....[113]....
        /*063c*/ 	.word	0x000056c0


	//   ....[114]....
        /*0640*/ 	.word	0x00005790


	//   ....[115]....
        /*0644*/ 	.word	0x000057a0


	//   ....[116]....
        /*0648*/ 	.word	0x00005870


	//   ....[117]....
        /*064c*/ 	.word	0x00005880


	//   ....[118]....
        /*0650*/ 	.word	0x00005950


	//   ....[119]....
        /*0654*/ 	.word	0x00005960


	//   ....[120]....
        /*0658*/ 	.word	0x00005a40


	//   ....[121]....
        /*065c*/ 	.word	0x00005a50


	//   ....[122]....
        /*0660*/ 	.word	0x00005b20


	//   ....[123]....
        /*0664*/ 	.word	0x00005b30


	//   ....[124]....
        /*0668*/ 	.word	0x00005c00


	//   ....[125]....
        /*066c*/ 	.word	0x00005c10


	//   ....[126]....
        /*0670*/ 	.word	0x00005ce0


	//   ....[127]....
        /*0674*/ 	.word	0x00005cf0


	//   ....[128]....
        /*0678*/ 	.word	0x00005e50


	//   ....[129]....
        /*067c*/ 	.word	0x00005e60


	//   ....[130]....
        /*0680*/ 	.word	0x00005f30


	//   ....[131]....
        /*0684*/ 	.word	0x00005f40


	//   ....[132]....
        /*0688*/ 	.word	0x00006010


	//   ....[133]....
        /*068c*/ 	.word	0x00006020


	//   ....[134]....
        /*0690*/ 	.word	0x000060f0


	//   ....[135]....
        /*0694*/ 	.word	0x00006100


	//   ....[136]....
        /*0698*/ 	.word	0x000061d0


	//   ....[137]....
        /*069c*/ 	.word	0x000061e0


	//   ....[138]....
        /*06a0*/ 	.word	0x000062c0


	//   ....[139]....
        /*06a4*/ 	.word	0x000062d0


	//   ....[140]....
        /*06a8*/ 	.word	0x00006300


	//   ....[141]....
        /*06ac*/ 	.word	0x00006420


	//   ....[142]....
        /*06b0*/ 	.word	0x00006430


	//   ....[143]....
        /*06b4*/ 	.word	0x00006520


	//   ....[144]....
        /*06b8*/ 	.word	0x00006530


	//   ....[145]....
        /*06bc*/ 	.word	0x00006620


	//   ....[146]....
        /*06c0*/ 	.word	0x00006630


	//   ....[147]....
        /*06c4*/ 	.word	0x00006720


	//   ....[148]....
        /*06c8*/ 	.word	0x00006730


	//   ....[149]....
        /*06cc*/ 	.word	0x00006820


	//   ....[150]....
        /*06d0*/ 	.word	0x00006830


	//   ....[151]....
        /*06d4*/ 	.word	0x00006920


	//   ....[152]....
        /*06d8*/ 	.word	0x00006930


	//   ....[153]....
        /*06dc*/ 	.word	0x00006a20


	//   ....[154]....
        /*06e0*/ 	.word	0x00006a30


	//   ....[155]....
        /*06e4*/ 	.word	0x00006b20


	//   ....[156]....
        /*06e8*/ 	.word	0x00006b30


	//   ....[157]....
        /*06ec*/ 	.word	0x00006c20


	//   ....[158]....
        /*06f0*/ 	.word	0x00006c30


	//   ....[159]....
        /*06f4*/ 	.word	0x00006d20


	//   ....[160]....
        /*06f8*/ 	.word	0x00006d30


	//   ....[161]....
        /*06fc*/ 	.word	0x00006e20


	//   ....[162]....
        /*0700*/ 	.word	0x00006e30


	//   ....[163]....
        /*0704*/ 	.word	0x00006f30


	//   ....[164]....
        /*0708*/ 	.word	0x00006f40


	//   ....[165]....
        /*070c*/ 	.word	0x00007030


	//   ....[166]....
        /*0710*/ 	.word	0x00007040


	//   ....[167]....
        /*0714*/ 	.word	0x00007130


	//   ....[168]....
        /*0718*/ 	.word	0x00007140


	//   ....[169]....
        /*071c*/ 	.word	0x00007230


	//   ....[170]....
        /*0720*/ 	.word	0x00007240


	//   ....[171]....
        /*0724*/ 	.word	0x000073c0


	//   ....[172]....
        /*0728*/ 	.word	0x000073d0


	//   ....[173]....
        /*072c*/ 	.word	0x000074c0


	//   ....[174]....
        /*0730*/ 	.word	0x000074d0


	//   ....[175]....
        /*0734*/ 	.word	0x000075c0


	//   ....[176]....
        /*0738*/ 	.word	0x000075d0


	//   ....[177]....
        /*073c*/ 	.word	0x000076c0


	//   ....[178]....
        /*0740*/ 	.word	0x000076d0


	//   ....[179]....
        /*0744*/ 	.word	0x000077c0


	//   ....[180]....
        /*0748*/ 	.word	0x000077d0


	//   ....[181]....
        /*074c*/ 	.word	0x00007a70


	//   ....[182]....
        /*0750*/ 	.word	0x00007a90


	//   ....[183]....
        /*0754*/ 	.word	0x00007ab0


	//   ....[184]....
        /*0758*/ 	.word	0x00007ad0


	//   ....[185]....
        /*075c*/ 	.word	0x00007af0


	//   ....[186]....
        /*0760*/ 	.word	0x00007d80


	//   ....[187]....
        /*0764*/ 	.word	0x00007e20


	//   ....[188]....
        /*0768*/ 	.word	0x00007eb0


	//   ....[189]....
        /*076c*/ 	.word	0x00007f40


	//   ....[190]....
        /*0770*/ 	.word	0x00007fd0


	//   ....[191]....
        /*0774*/ 	.word	0x00008060


	//   ....[192]....
        /*0778*/ 	.word	0x000080f0


	//   ....[193]....
        /*077c*/ 	.word	0x00008180


	//   ....[194]....
        /*0780*/ 	.word	0x00008210


	//   ....[195]....
        /*0784*/ 	.word	0x000082a0


	//   ....[196]....
        /*0788*/ 	.word	0x00008330


	//   ....[197]....
        /*078c*/ 	.word	0x000083c0


	//   ....[198]....
        /*0790*/ 	.word	0x00008450


	//   ....[199]....
        /*0794*/ 	.word	0x000084e0


	//   ....[200]....
        /*0798*/ 	.word	0x00008570


	//   ....[201]....
        /*079c*/ 	.word	0x00008600


	//   ....[202]....
        /*07a0*/ 	.word	0x00008690


	//   ....[203]....
        /*07a4*/ 	.word	0x00008720


	//   ....[204]....
        /*07a8*/ 	.word	0x000087b0


	//   ....[205]....
        /*07ac*/ 	.word	0x00008840


	//   ....[206]....
        /*07b0*/ 	.word	0x000088d0


	//   ....[207]....
        /*07b4*/ 	.word	0x00008960


	//   ....[208]....
        /*07b8*/ 	.word	0x000089f0


	//   ....[209]....
        /*07bc*/ 	.word	0x00008a80


	//   ....[210]....
        /*07c0*/ 	.word	0x00008b10


	//   ....[211]....
        /*07c4*/ 	.word	0x00008ba0


	//   ....[212]....
        /*07c8*/ 	.word	0x00008c30


	//   ....[213]....
        /*07cc*/ 	.word	0x00008cc0


	//   ....[214]....
        /*07d0*/ 	.word	0x00008d50


	//   ....[215]....
        /*07d4*/ 	.word	0x00008de0


	//   ....[216]....
        /*07d8*/ 	.word	0x00008e70


	//   ....[217]....
        /*07dc*/ 	.word	0x00008f00


	//   ....[218]....
        /*07e0*/ 	.word	0x00008f90


	//   ....[219]....
        /*07e4*/ 	.word	0x00009020


	//   ....[220]....
        /*07e8*/ 	.word	0x000090b0


	//   ....[221]....
        /*07ec*/ 	.word	0x00009140


	//   ....[222]....
        /*07f0*/ 	.word	0x000091d0


	//   ....[223]....
        /*07f4*/ 	.word	0x00009260


	//   ....[224]....
        /*07f8*/ 	.word	0x000092f0


	//   ....[225]....
        /*07fc*/ 	.word	0x00009380


	//   ....[226]....
        /*0800*/ 	.word	0x00009410


	//   ....[227]....
        /*0804*/ 	.word	0x000094b0


	//   ....[228]....
        /*0808*/ 	.word	0x00009560


	//   ....[229]....
        /*080c*/ 	.word	0x00009600


	//   ....[230]....
        /*0810*/ 	.word	0x00009680


	//   ....[231]....
        /*0814*/ 	.word	0x000096e0


	//   ....[232]....
        /*0818*/ 	.word	0x00009740


	//   ....[233]....
        /*081c*/ 	.word	0x000097a0


	//----- nvinfo : EIATTR_VRC_CTA_INIT_COUNT
	.align		4
.L_2257:
        /*0820*/ 	.byte	0x02, 0x4a
	.zero		1
	.zero		1


	//----- nvinfo : EIATTR_EXIT_INSTR_OFFSETS
	.align		4
        /*0824*/ 	.byte	0x04, 0x1c
        /*0826*/ 	.short	(.L_2259 - .L_2258)


	//   ....[0]....
.L_2258:
        /*0828*/ 	.word	0x00000050


	//   ....[1]....
        /*082c*/ 	.word	0x000000e0


	//   ....[2]....
        /*0830*/ 	.word	0x00001750


	//   ....[3]....
        /*0834*/ 	.word	0x00004950


	//   ....[4]....
        /*0838*/ 	.word	0x00007d30


	//----- nvinfo : EIATTR_CRS_STACK_SIZE
	.align		4
.L_2259:
        /*083c*/ 	.byte	0x04, 0x1e
        /*083e*/ 	.short	(.L_2261 - .L_2260)
.L_2260:
        /*0840*/ 	.word	0x00000000


	//----- nvinfo : EIATTR_CBANK_PARAM_SIZE
	.align		4
.L_2261:
        /*0844*/ 	.byte	0x03, 0x19
        /*0846*/ 	.short	0x0058


	//----- nvinfo : EIATTR_PARAM_CBANK
	.align		4
        /*0848*/ 	.byte	0x04, 0x0a
        /*084a*/ 	.short	(.L_2263 - .L_2262)
	.align		4
.L_2262:
        /*084c*/ 	.word	index@(.nv.constant0._ZN4vllm3moe25grouped_topk_fused_kernelIf13__nv_bfloat16iLNS0_11ScoringFuncE0EEEvPT_PfPT1_PKT0_lllllbd)
        /*0850*/ 	.short	0x0380
        /*0852*/ 	.short	0x0058


	//----- nvinfo : EIATTR_SW_WAR
	.align		4
.L_2263:
        /*0854*/ 	.byte	0x04, 0x36
        /*0856*/ 	.short	(.L_2265 - .L_2264)
.L_2264:
        /*0858*/ 	.word	0x00000008
.L_2265:


//--------------------- .nv.info._ZN4vllm3moe44grouped_topk_fused_small_expert_count_kernelIf13__nv_bfloat16iLNS0_11ScoringFuncE0ELi128ELb0ELi8EEEvPT_PfPT1_PKT0_llllllbd --------------------------
	.section	.nv.info._ZN4vllm3moe44grouped_topk_fused_small_expert_count_kernelIf13__nv_bfloat16iLNS0_11ScoringFuncE0ELi128ELb0ELi8EEEvPT_PfPT1_PKT0_llllllbd,"",@"SHT_CUDA_INFO"
	.sectionflags	@""
	.align	4


	//----- nvinfo : EIATTR_CUDA_API_VERSION
	.align		4
        /*0000*/ 	.byte	0x04, 0x37
        /*0002*/ 	.short	(.L_2267 - .L_2266)
.L_2266:
        /*0004*/ 	.word	0x00000082


	//----- nvinfo : EIATTR_KPARAM_INFO
	.align		4
.L_2267:
        /*0008*/ 	.byte	0x04, 0x17
        /*000a*/ 	.short	(.L_2269 - .L_2268)
.L_2268:
        /*000c*/ 	.word	0x00000000
        /*0010*/ 	.short	0x000b
        /*0012*/ 	.short	0x0058
        /*0014*/ 	.byte	0x00, 0xf0, 0x21, 0x00


	//----- nvinfo : EIATTR_KPARAM_INFO
	.align		4
.L_2269:
        /*0018*/ 	.byte	0x04, 0x17
        /*001a*/ 	.short	(.L_2271 - .L_2270)
.L_2270:
        /*001c*/ 	.word	0x00000000
        /*0020*/ 	.short	0x000a
        /*0022*/ 	.short	0x0050
        /*0024*/ 	.byte	0x00, 0xf0, 0x05, 0x00


	//----- nvinfo : EIATTR_KPARAM_INFO
	.align		4
.L_2271:
        /*0028*/ 	.byte	0x04, 0x17
        /*002a*/ 	.short	(.L_2273 - .L_2272)
.L_2272:
        /*002c*/ 	.word	0x00000000
        /*0030*/ 	.short	0x0009
        /*0032*/ 	.short	0x0048
        /*0034*/ 	.byte	0x00, 0xf0, 0x21, 0x00


	//----- nvinfo : EIATTR_KPARAM_INFO
	.align		4
.L_2273:
        /*0038*/ 	.byte	0x04, 0x17
        /*003a*/ 	.short	(.L_2275 - .L_2274)
.L_2274:
        /*003c*/ 	.word	0x00000000
        /*0040*/ 	.short	0x0008
        /*0042*/ 	.short	0x0040
        /*0044*/ 	.byte	0x00, 0xf0, 0x21, 0x00


	//----- nvinfo : EIATTR_KPARAM_INFO
	.align		4
.L_2275:
        /*0048*/ 	.byte	0x04, 0x17
        /*004a*/ 	.short	(.L_2277 - .L_2276)
.L_2276:
        /*004c*/ 	.word	0x00000000
        /*0050*/ 	.short	0x0007
        /*0052*/ 	.short	0x0038
        /*0054*/ 	.byte	0x00, 0xf0, 0x21, 0x00


	//----- nvinfo : EIATTR_KPARAM_INFO
	.align		4
.L_2277:
        /*0058*/ 	.byte	0x04, 0x17
        /*005a*/ 	.short	(.L_2279 - .L_2278)
.L_2278:
        /*005c*/ 	.word	0x00000000
        /*0060*/ 	.short	0x0006
        /*0062*/ 	.short	0x0030
        /*0064*/ 	.byte	0x00, 0xf0, 0x21, 0x00


	//----- nvinfo : EIATTR_KPARAM_INFO
	.align		4
.L_2279:
        /*0068*/ 	.byte	0x04, 0x17
        /*006a*/ 	.short	(.L_2281 - .L_2280)
.L_2280:
        /*006c*/ 	.word	0x00000000
        /*0070*/ 	.short	0x0005
        /*0072*/ 	.short	0x0028
        /*0074*/ 	.byte	0x00, 0xf0, 0x21, 0x00


	//----- nvinfo : EIATTR_KPARAM_INFO
	.align		4
.L_2281:
        /*0078*/ 	.byte	0x04, 0x17
        /*007a*/ 	.short	(.L_2283 - .L_2282)
.L_2282:
        /*007c*/ 	.word	0x00000000
        /*0080*/ 	.short	0x0004
        /*0082*/ 	.short	0x0020
        /*0084*/ 	.byte	0x00, 0xf0, 0x21, 0x00


	//----- nvinfo : EIATTR_KPARAM_INFO
	.align		4
.L_2283:
        /*0088*/ 	.byte	0x04, 0x17
        /*008a*/ 	.short	(.L_2285 - .L_2284)
.L_2284:
        /*008c*/ 	.word	0x00000000
        /*0090*/ 	.short	0x0003
        /*0092*/ 	.short	0x0018
        /*0094*/ 	.byte	0x00, 0xf5, 0x21, 0x00


	//----- nvinfo : EIATTR_KPARAM_INFO
	.align		4
.L_2285:
        /*0098*/ 	.byte	0x04, 0x17
        /*009a*/ 	.short	(.L_2287 - .L_2286)
.L_2286:
        /*009c*/ 	.word	0x00000000
        /*00a0*/ 	.short	0x0002
        /*00a2*/ 	.short	0x0010
        /*00a4*/ 	.byte	0x00, 0xf5, 0x21, 0x00


	//----- nvinfo : EIATTR_KPARAM_INFO
	.align		4
.L_2287:
        /*00a8*/ 	.byte	0x04, 0x17
        /*00aa*/ 	.short	(.L_2289 - .L_2288)
.L_2288:
        /*00ac*/ 	.word	0x00000000
        /*00b0*/ 	.short	0x0001
        /*00b2*/ 	.short	0x0008
        /*00b4*/ 	.byte	0x00, 0xf5, 0x21, 0x00


	//----- nvinfo : EIATTR_KPARAM_INFO
	.align		4
.L_2289:
        /*00b8*/ 	.byte	0x04, 0x17
        /*00ba*/ 	.short	(.L_2291 - .L_2290)
.L_2290:
        /*00bc*/ 	.word	0x00000000
        /*00c0*/ 	.short	0x0000
        /*00c2*/ 	.short	0x0000
        /*00c4*/ 	.byte	0x00, 0xf5, 0x21, 0x00


	//----- nvinfo : EIATTR_SPARSE_MMA_MASK
	.align		4
.L_2291:
        /*00c8*/ 	.byte	0x03, 0x50
        /*00ca*/ 	.short	0x0000


	//----- nvinfo : EIATTR_MAXREG_COUNT
	.align		4
        /*00cc*/ 	.byte	0x03, 0x1b
        /*00ce*/ 	.short	0x00ff


	//----- nvinfo : EIATTR_NUM_BARRIERS
	.align		4
        /*00d0*/ 	.byte	0x02, 0x4c
        /*00d2*/ 	.byte	0x01
	.zero		1


	//----- nvinfo : EIATTR_MERCURY_ISA_VERSION
	.align		4
        /*00d4*/ 	.byte	0x03, 0x5f
        /*00d6*/ 	.short	0x0101


	//----- nvinfo : EIATTR_COOP_GROUP_MASK_REGIDS
	.align		4
        /*00d8*/ 	.byte	0x04, 0x29
        /*00da*/ 	.short	(.L_2293 - .L_2292)


	//   ....[0]....
.L_2292:
        /*00dc*/ 	.word	0xffffffff


	//   ....[1]....
        /*00e0*/ 	.word	0xffffffff


	//   ....[2]....
        /*00e4*/ 	.word	0xffffffff


	//   ....[3]....
        /*00e8*/ 	.word	0xffffffff


	//   ....[4]....
        /*00ec*/ 	.word	0xffffffff


	//   ....[5]....
        /*00f0*/ 	.word	0xffffffff


	//   ....[6]....
        /*00f4*/ 	.word	0xffffffff


	//   ....[7]....
        /*00f8*/ 	.word	0xffffffff


	//   ....[8]....
        /*00fc*/ 	.word	0xffffffff


	//   ....[9]....
        /*0100*/ 	.word	0xffffffff


	//   ....[10]....
        /*0104*/ 	.word	0xffffffff


	//   ....[11]....
        /*0108*/ 	.word	0xffffffff


	//   ....[12]....
        /*010c*/ 	.word	0xffffffff


	//   ....[13]....
        /*0110*/ 	.word	0xffffffff


	//   ....[14]....
        /*0114*/ 	.word	0xffffffff


	//   ....[15]....
        /*0118*/ 	.word	0xffffffff


	//   ....[16]....
        /*011c*/ 	.word	0xffffffff


	//   ....[17]....
        /*0120*/ 	.word	0xffffffff


	//   ....[18]....
        /*0124*/ 	.word	0xffffffff


	//   ....[19]....
        /*0128*/ 	.word	0xffffffff


	//   ....[20]....
        /*012c*/ 	.word	0xffffffff


	//   ....[21]....
        /*0130*/ 	.word	0xffffffff


	//   ....[22]....
        /*0134*/ 	.word	0xffffffff


	//   ....[23]....
        /*0138*/ 	.word	0xffffffff


	//   ....[24]....
        /*013c*/ 	.word	0xffffffff


	//   ....[25]....
        /*0140*/ 	.word	0xffffffff


	//   ....[26]....
        /*0144*/ 	.word	0xffffffff


	//   ....[27]....
        /*0148*/ 	.word	0xffffffff


	//   ....[28]....
        /*014c*/ 	.word	0xffffffff


	//   ....[29]....
        /*0150*/ 	.word	0xffffffff


	//   ....[30]....
        /*0154*/ 	.word	0xffffffff


	//   ....[31]....
        /*0158*/ 	.word	0xffffffff


	//   ....[32]....
        /*015c*/ 	.word	0xffffffff


	//   ....[33]....
        /*0160*/ 	.word	0xffffffff


	//   ....[34]....
        /*0164*/ 	.word	0xffffffff


	//   ....[35]....
        /*0168*/ 	.word	0xffffffff


	//   ....[36]....
        /*016c*/ 	.word	0xffffffff


	//   ....[37]....
        /*0170*/ 	.word	0xffffffff


	//   ....[38]....
        /*0174*/ 	.word	0xffffffff


	//   ....[39]....
        /*0178*/ 	.word	0xffffffff


	//   ....[40]....
        /*017c*/ 	.word	0xffffffff


	//   ....[41]....
        /*0180*/ 	.word	0xffffffff


	//   ....[42]....
        /*0184*/ 	.word	0xffffffff


	//   ....[43]....
        /*0188*/ 	.word	0xffffffff


	//   ....[44]....
        /*018c*/ 	.word	0xffffffff


	//   ....[45]....
        /*0190*/ 	.word	0xffffffff


	//   ....[46]....
        /*0194*/ 	.word	0xffffffff


	//   ....[47]....
        /*0198*/ 	.word	0xffffffff


	//   ....[48]....
        /*019c*/ 	.word	0xffffffff


	//   ....[49]....
        /*01a0*/ 	.word	0xffffffff


	//   ....[50]....
        /*01a4*/ 	.word	0xffffffff


	//   ....[51]....
        /*01a8*/ 	.word	0xffffffff


	//   ....[52]....
        /*01ac*/ 	.word	0xffffffff


	//   ....[53]....
        /*01b0*/ 	.word	0xffffffff


	//   ....[54]....
        /*01b4*/ 	.word	0xffffffff


	//   ....[55]....
        /*01b8*/ 	.word	0xffffffff


	//----- nvinfo : EIATTR_COOP_GROUP_INSTR_OFFSETS
	.align		4
.L_2293:
        /*01bc*/ 	.byte	0x04, 0x28
        /*01be*/ 	.short	(.L_2295 - .L_2294)


	//   ....[0]....
.L_2294:
        /*01c0*/ 	.word	0x000000b0


	//   ....[1]....
        /*01c4*/ 	.word	0x00000910


	//   ....[2]....
        /*01c8*/ 	.word	0x00000920


	//   ....[3]....
        /*01cc*/ 	.word	0x00000970


	//   ....[4]....
        /*01d0*/ 	.word	0x00000980


	//   ....[5]....
        /*01d4*/ 	.word	0x000009d0


	//   ....[6]....
        /*01d8*/ 	.word	0x000009e0


	//   ....[7]....
        /*01dc*/ 	.word	0x00000a30


	//   ....[8]....
        /*01e0*/ 	.word	0x00000a40


	//   ....[9]....
        /*01e4*/ 	.word	0x00000a90


	//   ....[10]....
        /*01e8*/ 	.word	0x00000aa0


	//   ....[11]....
        /*01ec*/ 	.word	0x00000b60


	//   ....[12]....
        /*01f0*/ 	.word	0x00000b70


	//   ....[13]....
        /*01f4*/ 	.word	0x00000bc0


	//   ....[14]....
        /*01f8*/ 	.word	0x00000bd0


	//   ....[15]....
        /*01fc*/ 	.word	0x00000c20


	//   ....[16]....
        /*0200*/ 	.word	0x00000c30


	//   ....[17]....
        /*0204*/ 	.word	0x00000c80


	//   ....[18]....
        /*0208*/ 	.word	0x00000c90


	//   ....[19]....
        /*020c*/ 	.word	0x00000cf0


	//   ....[20]....
        /*0210*/ 	.word	0x00000d10


	//   ....[21]....
        /*0214*/ 	.word	0x00000dd0


	//   ....[22]....
        /*0218*/ 	.word	0x00000de0


	//   ....[23]....
        /*021c*/ 	.word	0x00000e40


	//   ....[24]....
        /*0220*/ 	.word	0x00000e50


	//   ....[25]....
        /*0224*/ 	.word	0x00000ea0


	//   ....[26]....
        /*0228*/ 	.word	0x00000eb0


	//   ....[27]....
        /*022c*/ 	.word	0x00000f10


	//   ....[28]....
        /*0230*/ 	.word	0x00000f30


	//   ....[29]....
        /*0234*/ 	.word	0x00000fa0


	//   ....[30]....
        /*0238*/ 	.word	0x00000fb0


	//   ....[31]....
        /*023c*/ 	.word	0x00001070


	//   ....[32]....
        /*0240*/ 	.word	0x00001080


	//   ....[33]....
        /*0244*/ 	.word	0x000010d0


	//   ....[34]....
        /*0248*/ 	.word	0x000010e0


	//   ....[35]....
        /*024c*/ 	.word	0x00001130


	//   ....[36]....
        /*0250*/ 	.word	0x00001140


	//   ....[37]....
        /*0254*/ 	.word	0x000011a0


	//   ....[38]....
        /*0258*/ 	.word	0x000011c0


	//   ....[39]....
        /*025c*/ 	.word	0x00001230


	//   ....[40]....
        /*0260*/ 	.word	0x00001240


	//   ....[41]....
        /*0264*/ 	.word	0x00001420


	//   ....[42]....
        /*0268*/ 	.word	0x00001460


	//   ....[43]....
        /*026c*/ 	.word	0x000014e0


	//   ....[44]....
        /*0270*/ 	.word	0x000014f0


	//   ....[45]....
        /*0274*/ 	.word	0x00001540


	//   ....[46]....
        /*0278*/ 	.word	0x00001550


	//   ....[47]....
        /*027c*/ 	.word	0x000015a0


	//   ....[48]....
        /*0280*/ 	.word	0x000015b0


	//   ....[49]....
        /*0284*/ 	.word	0x00001600


	//   ....[50]....
        /*0288*/ 	.word	0x00001610


	//   ....[51]....
        /*028c*/ 	.word	0x000018c0


	//   ....[52]....
        /*0290*/ 	.word	0x00001910


	//   ....[53]....
        /*0294*/ 	.word	0x00001930


	//   ....[54]....
        /*0298*/ 	.word	0x00001950


	//   ....[55]....
        /*029c*/ 	.word	0x00001970


	//----- nvinfo : EIATTR_VRC_CTA_INIT_COUNT
	.align		4
.L_2295:
        /*02a0*/ 	.byte	0x02, 0x4a
	.zero		1
	.zero		1


	//----- nvinfo : EIATTR_EXIT_INSTR_OFFSETS
	.align		4
        /*02a4*/ 	.byte	0x04, 0x1c
        /*02a6*/ 	.short	(.L_2297 - .L_2296)


	//   ....[0]....
.L_2296:
        /*02a8*/ 	.word	0x00001f60


	//----- nvinfo : EIATTR_CRS_STACK_SIZE
	.align		4
.L_2297:
        /*02ac*/ 	.byte	0x04, 0x1e
        /*02ae*/ 	.short	(.L_2299 - .L_2298)
.L_2298:
        /*02b0*/ 	.word	0x00000000


	//----- nvinfo : EIATTR_CBANK_PARAM_SIZE
	.align		4
.L_2299:
        /*02b4*/ 	.byte	0x03, 0x19
        /*02b6*/ 	.short	0x0060


	//----- nvinfo : EIATTR_PARAM_CBANK
	.align		4
        /*02b8*/ 	.byte	0x04, 0x0a
        /*02ba*/ 	.short	(.L_2301 - .L_2300)
	.align		4
.L_2300:
        /*02bc*/ 	.word	index@(.nv.constant0._ZN4vllm3moe44grouped_topk_fused_small_expert_count_kernelIf13__nv_bfloat16iLNS0_11ScoringFuncE0ELi128ELb0ELi8EEEvPT_PfPT1_PKT0_llllllbd)
        /*02c0*/ 	.short	0x0380
        /*02c2*/ 	.short	0x0060


	//----- nvinfo : EIATTR_SW_WAR
	.align		4
.L_2301:
        /*02c4*/ 	.byte	0x04, 0x36
        /*02c6*/ 	.short	(.L_2303 - .L_2302)
.L_2302:
        /*02c8*/ 	.word	0x00000008
.L_2303:


//--------------------- .nv.info._ZN4vllm3moe44grouped_topk_fused_small_expert_count_kernelIf13__nv_bfloat16iLNS0_11ScoringFuncE0ELi384ELb0ELi8EEEvPT_PfPT1_PKT0_llllllbd --------------------------
	.section	.nv.info._ZN4vllm3moe44grouped_topk_fused_small_expert_count_kernelIf13__nv_bfloat16iLNS0_11ScoringFuncE0ELi384ELb0ELi8EEEvPT_PfPT1_PKT0_llllllbd,"",@"SHT_CUDA_INFO"
	.sectionflags	@""
	.align	4


	//----- nvinfo : EIATTR_CUDA_API_VERSION
	.align		4
        /*0000*/ 	.byte	0x04, 0x37
        /*0002*/ 	.short	(.L_2305 - .L_2304)
.L_2304:
        /*0004*/ 	.word	0x00000082


	//----- nvinfo : EIATTR_KPARAM_INFO
	.align		4
.L_2305:
        /*0008*/ 	.byte	0x04, 0x17
        /*000a*/ 	.short	(.L_2307 - .L_2306)
.L_2306:
        /*000c*/ 	.word	0x00000000
        /*0010*/ 	.short	0x000b
        /*0012*/ 	.short	0x0058
        /*0014*/ 	.byte	0x00, 0xf0, 0x21, 0x00


	//----- nvinfo : EIATTR_KPARAM_INFO
	.align		4
.L_2307:
        /*0018*/ 	.byte	0x04, 0x17
        /*001a*/ 	.short	(.L_2309 - .L_2308)
.L_2308:
        /*001c*/ 	.word	0x00000000
        /*0020*/ 	.short	0x000a
        /*0022*/ 	.short	0x0050
        /*0024*/ 	.byte	0x00, 0xf0, 0x05, 0x00


	//----- nvinfo : EIATTR_KPARAM_INFO
	.align		4
.L_2309:
        /*0028*/ 	.byte	0x04, 0x17
        /*002a*/ 	.short	(.L_2311 - .L_2310)
.L_2310:
        /*002c*/ 	.word	0x00000000
        /*0030*/ 	.short	0x0009
        /*0032*/ 	.short	0x0048
        /*0034*/ 	.byte	0x00, 0xf0, 0x21, 0x00


	//----- nvinfo : EIATTR_KPARAM_INFO
	.align		4
.L_2311:
        /*0038*/ 	.byte	0x04, 0x17
        /*003a*/ 	.short	(.L_2313 - .L_2312)
.L_2312:
        /*003c*/ 	.word	0x00000000
        /*0040*/ 	.short	0x0008
        /*0042*/ 	.short	0x0040
        /*0044*/ 	.byte	0x00, 0xf0, 0x21, 0x00


	//----- nvinfo : EIATTR_KPARAM_INFO
	.align		4
.L_2313:
        /*0048*/ 	.byte	0x04, 0x17
        /*004a*/ 	.short	(.L_2315 - .L_2314)
.L_2314:
        /*004c*/ 	.word	0x00000000
        /*0050*/ 	.short	0x0007
        /*0052*/ 	.short	0x0038
        /*0054*/ 	.byte	0x00, 0xf0, 0x21, 0x00


	//----- nvinfo : EIATTR_KPARAM_INFO
	.align		4
.L_2315:
        /*0058*/ 	.byte	0x04, 0x17
        /*005a*/ 	.short	(.L_2317 - .L_2316)
.L_2316:
        /*005c*/ 	.word	0x00000000
        /*0060*/ 	.short	0x0006
        /*0062*/ 	.short	0x0030
        /*0064*/ 	.byte	0x00, 0xf0, 0x21, 0x00


	//----- nvinfo : EIATTR_KPARAM_INFO
	.align		4
.L_2317:
        /*0068*/ 	.byte	0x04, 0x17
        /*006a*/ 	.short	(.L_2319 - .L_2318)
.L_2318:
        /*006c*/ 	.word	0x00000000
        /*0070*/ 	.short	0x0005
        /*0072*/ 	.short	0x0028
        /*0074*/ 	.byte	0x00, 0xf0, 0x21, 0x00


	//----- nvinfo : EIATTR_KPARAM_INFO
	.align		4
.L_2319:
        /*0078*/ 	.byte	0x04, 0x17
        /*007a*/ 	.short	(.L_2321 - .L_2320)
.L_2320:
        /*007c*/ 	.word	0x00000000
        /*0080*/ 	.short	0x0004
        /*0082*/ 	.short	0x0020
        /*0084*/ 	.byte	0x00, 0xf0, 0x21, 0x00


	//----- nvinfo : EIATTR_KPARAM_INFO
	.align		4
.L_2321:
        /*0088*/ 	.byte	0x04, 0x17
        /*008a*/ 	.short	(.L_2323 - .L_2322)
.L_2322:
        /*008c*/ 	.word	0x00000000
        /*0090*/ 	.short	0x0003
        /*0092*/ 	.short	0x0018
        /*0094*/ 	.byte	0x00, 0xf5, 0x21, 0x00


	//----- nvinfo : EIATTR_KPARAM_INFO
	.align		4
.L_2323:
        /*0098*/ 	.byte	0x04, 0x17
        /*009a*/ 	.short	(.L_2325 - .L_2324)
.L_2324:
        /*009c*/ 	.word	0x00000000
        /*00a0*/ 	.short	0x0002
        /*00a2*/ 	.short	0x0010
        /*00a4*/ 	.byte	0x00, 0xf5, 0x21, 0x00


	//----- nvinfo : EIATTR_KPARAM_INFO
	.align		4
.L_2325:
        /*00a8*/ 	.byte	0x04, 0x17
        /*00aa*/ 	.short	(.L_2327 - .L_2326)
.L_2326:
        /*00ac*/ 	.word	0x00000000
        /*00b0*/ 	.short	0x0001
        /*00b2*/ 	.short	0x0008
        /*00b4*/ 	.byte	0x00, 0xf5, 0x21, 0x00


	//----- nvinfo : EIATTR_KPARAM_INFO
	.align		4
.L_2327:
        /*00b8*/ 	.byte	0x04, 0x17
        /*00ba*/ 	.short	(.L_2329 - .L_2328)
.L_2328:
        /*00bc*/ 	.word	0x00000000
        /*00c0*/ 	.short	0x0000
        /*00c2*/ 	.short	0x0000
        /*00c4*/ 	.byte	0x00, 0xf5, 0x21, 0x00


	//----- nvinfo : EIATTR_SPARSE_MMA_MASK
	.align		4
.L_2329:
        /*00c8*/ 	.byte	0x03, 0x50
        /*00ca*/ 	.short	0x0000


	//----- nvinfo : EIATTR_MAXREG_COUNT
	.align		4
        /*00cc*/ 	.byte	0x03, 0x1b
        /*00ce*/ 	.short	0x00ff


	//----- nvinfo : EIATTR_NUM_BARRIERS
	.align		4
        /*00d0*/ 	.byte	0x02, 0x4c
        /*00d2*/ 	.byte	0x01
	.zero		1


	//----- nvinfo : EIATTR_MERCURY_ISA_VERSION
	.align		4
        /*00d4*/ 	.byte	0x03, 0x5f
        /*00d6*/ 	.short	0x0101


	//----- nvinfo : EIATTR_COOP_GROUP_MASK_REGIDS
	.align		4
        /*00d8*/ 	.byte	0x04, 0x29
        /*00da*/ 	.short	(.L_2331 - .L_2330)


	//   ....[0]....
.L_2330:
        /*00dc*/ 	.word	0xffffffff


	//   ....[1]....
        /*00e0*/ 	.word	0xffffffff


	//   ....[2]....
        /*00e4*/ 	.word	0xffffffff


	//   ....[3]....
        /*00e8*/ 	.word	0xffffffff


	//   ....[4]....
        /*00ec*/ 	.word	0xffffffff


	//   ....[5]....
        /*00f0*/ 	.word	0xffffffff


	//   ....[6]....
        /*00f4*/ 	.word	0xffffffff


	//   ....[7]....
        /*00f8*/ 	.word	0xffffffff


	//   ....[8]....
        /*00fc*/ 	.word	0xffffffff


	//   ....[9]....
        /*0100*/ 	.word	0xffffffff


	//   ....[10]....
        /*0104*/ 	.word	0xffffffff


	//   ....[11]....
        /*0108*/ 	.word	0xffffffff


	//   ....[12]....
        /*010c*/ 	.word	0xffffffff


	//   ....[13]....
        /*0110*/ 	.word	0xffffffff


	//   ....[14]....
        /*0114*/ 	.word	0xffffffff


	//   ....[15]....
        /*0118*/ 	.word	0xffffffff


	//   ....[16]....
        /*011c*/ 	.word	0xffffffff


	//   ....[17]....
        /*0120*/ 	.word	0xffffffff


	//   ....[18]....
        /*0124*/ 	.word	0xffffffff


	//   ....[19]....
        /*0128*/ 	.word	0xffffffff


	//   ....[20]....
        /*012c*/ 	.word	0xffffffff


	//   ....[21]....
        /*0130*/ 	.word	0xffffffff


	//   ....[22]....
        /*0134*/ 	.word	0xffffffff


	//   ....[23]....
        /*0138*/ 	.word	0xffffffff


	//   ....[24]....
        /*013c*/ 	.word	0xffffffff


	//   ....[25]....
        /*0140*/ 	.word	0xffffffff


	//   ....[26]....
        /*0144*/ 	.word	0xffffffff


	//   ....[27]....
        /*0148*/ 	.word	0xffffffff


	//   ....[28]....
        /*014c*/ 	.word	0xffffffff


	//   ....[29]....
        /*0150*/ 	.word	0xffffffff


	//   ....[30]....
        /*0154*/ 	.word	0xffffffff


	//   ....[31]....
        /*0158*/ 	.word	0xffffffff


	//   ....[32]....
        /*015c*/ 	.word	0xffffffff


	//   ....[33]....
        /*0160*/ 	.word	0xffffffff


	//   ....[34]....
        /*0164*/ 	.word	0xffffffff


	//   ....[35]....
        /*0168*/ 	.word	0xffffffff


	//   ....[36]....
        /*016c*/ 	.word	0xffffffff


	//   ....[37]....
        /*0170*/ 	.word	0xffffffff


	//   ....[38]....
        /*0174*/ 	.word	0xffffffff


	//   ....[39]....
        /*0178*/ 	.word	0xffffffff


	//   ....[40]....
        /*017c*/ 	.word	0xffffffff


	//   ....[41]....
        /*0180*/ 	.word	0xffffffff


	//   ....[42]....
        /*0184*/ 	.word	0xffffffff


	//   ....[43]....
        /*0188*/ 	.word	0xffffffff


	//   ....[44]....
        /*018c*/ 	.word	0xffffffff


	//   ....[45]....
        /*0190*/ 	.word	0xffffffff


	//   ....[46]....
        /*0194*/ 	.word	0xffffffff


	//   ....[47]....
        /*0198*/ 	.word	0xffffffff


	//   ....[48]....
        /*019c*/ 	.word	0xffffffff


	//   ....[49]....
        /*01a0*/ 	.word	0xffffffff


	//   ....[50]....
        /*01a4*/ 	.word	0xffffffff


	//   ....[51]....
        /*01a8*/ 	.word	0xffffffff


	//   ....[52]....
        /*01ac*/ 	.word	0xffffffff


	//   ....[53]....
        /*01b0*/ 	.word	0xffffffff


	//   ....[54]....
        /*01b4*/ 	.word	0xffffffff


	//   ....[55]....
        /*01b8*/ 	.word	0xffffffff


	//   ....[56]....
        /*01bc*/ 	.word	0xffffffff


	//   ....[57]....
        /*01c0*/ 	.word	0xffffffff


	//   ....[58]....
        /*01c4*/ 	.word	0xffffffff


	//   ....[59]....
        /*01c8*/ 	.word	0xffffffff


	//   ....[60]....
        /*01cc*/ 	.word	0xffffffff


	//   ....[61]....
        /*01d0*/ 	.word	0xffffffff


	//   ....[62]....
        /*01d4*/ 	.word	0xffffffff


	//   ....[63]....
        /*01d8*/ 	.word	0xffffffff


	//   ....[64]....
        /*01dc*/ 	.word	0xffffffff


	//   ....[65]....
        /*01e0*/ 	.word	0xffffffff


	//   ....[66]....
        /*01e4*/ 	.word	0xffffffff


	//   ....[67]....
        /*01e8*/ 	.word	0xffffffff


	//   ....[68]....
        /*01ec*/ 	.word	0xffffffff


	//   ....[69]....
        /*01f0*/ 	.word	0xffffffff


	//   ....[70]....
        /*01f4*/ 	.word	0xffffffff


	//   ....[71]....
        /*01f8*/ 	.word	0xffffffff


	//   ....[72]....
        /*01fc*/ 	.word	0xffffffff


	//   ....[73]....
        /*0200*/ 	.word	0xffffffff


	//   ....[74]....
        /*0204*/ 	.word	0xffffffff


	//   ....[75]....
        /*0208*/ 	.word	0xffffffff


	//   ....[76]....
        /*020c*/ 	.word	0xffffffff


	//   ....[77]....
        /*0210*/ 	.word	0xffffffff


	//   ....[78]....
        /*0214*/ 	.word	0xffffffff


	//   ....[79]....
        /*0218*/ 	.word	0xffffffff


	//   ....[80]....
        /*021c*/ 	.word	0xffffffff


	//   ....[81]....
        /*0220*/ 	.word	0xffffffff


	//   ....[82]....
        /*0224*/ 	.word	0xffffffff


	//   ....[83]....
        /*0228*/ 	.word	0xffffffff


	//   ....[84]....
        /*022c*/ 	.word	0xffffffff


	//   ....[85]....
        /*0230*/ 	.word	0xffffffff


	//----- nvinfo : EIATTR_COOP_GROUP_INSTR_OFFSETS
	.align		4
.L_2331:
        /*0234*/ 	.byte	0x04, 0x28
        /*0236*/ 	.short	(.L_2333 - .L_2332)


	//   ....[0]....
.L_2332:
        /*0238*/ 	.word	0x000000b0


	//   ....[1]....
        /*023c*/ 	.word	0x000009c0


	//   ....[2]....
        /*0240*/ 	.word	0x000009d0


	//   ....[3]....
        /*0244*/ 	.word	0x00000a20


	//   ....[4]....
        /*0248*/ 	.word	0x00000a30


	//   ....[5]....
        /*024c*/ 	.word	0x00000a80


	//   ....[6]....
        /*0250*/ 	.word	0x00000a90


	//   ....[7]....
        /*0254*/ 	.word	0x00000ae0


	//   ....[8]....
        /*0258*/ 	.word	0x00000af0


	//   ....[9]....
        /*025c*/ 	.word	0x00000b50


	//   ....[10]....
        /*0260*/ 	.word	0x00000b80


	//   ....[11]....
        /*0264*/ 	.word	0x00000c30


	//   ....[12]....
        /*0268*/ 	.word	0x00000c40


	//   ....[13]....
        /*026c*/ 	.word	0x00000c90


	//   ....[14]....
        /*0270*/ 	.word	0x00000ca0


	//   ....[15]....
        /*0274*/ 	.word	0x00000cf0


	//   ....[16]....
        /*0278*/ 	.word	0x00000d00


	//   ....[17]....
        /*027c*/ 	.word	0x00000d50


	//   ....[18]....
        /*0280*/ 	.word	0x00000d60


	//   ....[19]....
        /*0284*/ 	.word	0x00000dc0


	//   ....[20]....
        /*0288*/ 	.word	0x00000df0


	//   ....[21]....
        /*028c*/ 	.word	0x00000ff0


	//   ....[22]....
        /*0290*/ 	.word	0x00001000


	//   ....[23]....
        /*0294*/ 	.word	0x00001050


	//   ....[24]....
        /*0298*/ 	.word	0x00001060


	//   ....[25]....
        /*029c*/ 	.word	0x000010b0


	//   ....[26]....
        /*02a0*/ 	.word	0x000010c0


	//   ....[27]....
        /*02a4*/ 	.word	0x00001110


	//   ....[28]....
        /*02a8*/ 	.word	0x00001120


	//   ....[29]....
        /*02ac*/ 	.word	0x00001170


	//   ....[30]....
        /*02b0*/ 	.word	0x00001180


	//   ....[31]....
        /*02b4*/ 	.word	0x00001770


	//   ....[32]....
        /*02b8*/ 	.word	0x00001780


	//   ....[33]....
        /*02bc*/ 	.word	0x000017d0


	//   ....[34]....
        /*02c0*/ 	.word	0x000017e0


	//   ....[35]....
        /*02c4*/ 	.word	0x00001830


	//   ....[36]....
        /*02c8*/ 	.word	0x00001840


	//   ....[37]....
        /*02cc*/ 	.word	0x00001890


	//   ....[38]....
        /*02d0*/ 	.word	0x000018a0


	//   ....[39]....
        /*02d4*/ 	.word	0x000018f0


	//   ....[40]....
        /*02d8*/ 	.word	0x00001900


	//   ....[41]....
        /*02dc*/ 	.word	0x00001990


	//   ....[42]....
        /*02e0*/ 	.word	0x000019a0


	//   ....[43]....
        /*02e4*/ 	.word	0x000019f0


	//   ....[44]....
        /*02e8*/ 	.word	0x00001a00


	//   ....[45]....
        /*02ec*/ 	.word	0x00001a50


	//   ....[46]....
        /*02f0*/ 	.word	0x00001a60


	//   ....[47]....
        /*02f4*/ 	.word	0x00001ab0


	//   ....[48]....
        /*02f8*/ 	.word	0x00001ac0


	//   ....[49]....
        /*02fc*/ 	.word	0x00001b10


	//   ....[50]....
        /*0300*/ 	.word	0x00001b20


	//   ....[51]....
        /*0304*/ 	.word	0x00001bd0


	//   ....[52]....
        /*0308*/ 	.word	0x00001be0


	//   ....[53]....
        /*030c*/ 	.word	0x00001c30


	//   ....[54]....
        /*0310*/ 	.word	0x00001c40


	//   ....[55]....
        /*0314*/ 	.word	0x00001c90


	//   ....[56]....
        /*0318*/ 	.word	0x00001ca0


	//   ....[57]....
        /*031c*/ 	.word	0x00001cf0


	//   ....[58]....
        /*0320*/ 	.word	0x00001d00


	//   ....[59]....
        /*0324*/ 	.word	0x00001d50


	//   ....[60]....
        /*0328*/ 	.word	0x00001d60


	//   ....[61]....
        /*032c*/ 	.word	0x00001df0


	//   ....[62]....
        /*0330*/ 	.word	0x00001e00


	//   ....[63]....
        /*0334*/ 	.word	0x00001e50


	//   ....[64]....
        /*0338*/ 	.word	0x00001e60


	//   ....[65]....
        /*033c*/ 	.word	0x00001eb0


	//   ....[66]....
        /*0340*/ 	.word	0x00001ec0


	//   ....[67]....
        /*0344*/ 	.word	0x00001f20


	//   ....[68]....
        /*0348*/ 	.word	0x00001f30


	//   ....[69]....
        /*034c*/ 	.word	0x00001fa0


	//   ....[70]....
        /*0350*/ 	.word	0x00001fc0


	//   ....[71]....
        /*0354*/ 	.word	0x00002240


	//   ....[72]....
        /*0358*/ 	.word	0x00002250


	//   ....[73]....
        /*035c*/ 	.word	0x000022a0


	//   ....[74]....
        /*0360*/ 	.word	0x000022b0


	//   ....[75]....
        /*0364*/ 	.word	0x00002300


	//   ....[76]....
        /*0368*/ 	.word	0x00002310


	//   ....[77]....
        /*036c*/ 	.word	0x00002360


	//   ....[78]....
        /*0370*/ 	.word	0x00002370


	//   ....[79]....
        /*0374*/ 	.word	0x000023c0


	//   ....[80]....
        /*0378*/ 	.word	0x000023d0


	//   ....[81]....
        /*037c*/ 	.word	0x00002710


	//   ....[82]....
        /*0380*/ 	.word	0x00002760


	//   ....[83]....
        /*0384*/ 	.word	0x00002780


	//   ....[84]....
        /*0388*/ 	.word	0x000027a0


	//   ....[85]....
        /*038c*/ 	.word	0x000027c0


	//----- nvinfo : EIATTR_VRC_CTA_INIT_COUNT
	.align		4
.L_2333:
        /*0390*/ 	.byte	0x02, 0x4a
	.zero		1
	.zero		1


	//----- nvinfo : EIATTR_EXIT_INSTR_OFFSETS
	.align		4
        /*0394*/ 	.byte	0x04, 0x1c
        /*0396*/ 	.short	(.L_2335 - .L_2334)


	//   ....[0]....
.L_2334:
        /*0398*/ 	.word	0x00002db0


	//----- nvinfo : EIATTR_CRS_STACK_SIZE
	.align		4
.L_2335:
        /*039c*/ 	.byte	0x04, 0x1e
        /*039e*/ 	.short	(.L_2337 - .L_2336)
.L_2336:
        /*03a0*/ 	.word	0x00000000


	//----- nvinfo : EIATTR_CBANK_PARAM_SIZE
	.align		4
.L_2337:
        /*03a4*/ 	.byte	0x03, 0x19
        /*03a6*/ 	.short	0x0060


	//----- nvinfo : EIATTR_PARAM_CBANK
	.align		4
        /*03a8*/ 	.byte	0x04, 0x0a
        /*03aa*/ 	.short	(.L_2339 - .L_2338)
	.align		4
.L_2338:
        /*03ac*/ 	.word	index@(.nv.constant0._ZN4vllm3moe44grouped_topk_fused_small_expert_count_kernelIf13__nv_bfloat16iLNS0_11ScoringFuncE0ELi384ELb0ELi8EEEvPT_PfPT1_PKT0_llllllbd)
        /*03b0*/ 	.short	0x0380
        /*03b2*/ 	.short	0x0060


	//----- nvinfo : EIATTR_SW_WAR
	.align		4
.L_2339:
        /*03b4*/ 	.byte	0x04, 0x36
        /*03b6*/ 	.short	(.L_2341 - .L_2340)
.L_2340:
        /*03b8*/ 	.word	0x00000008
.L_2341:


//--------------------- .nv.info._ZN4vllm3moe44grouped_topk_fused_small_expert_count_kernelIf13__nv_bfloat16iLNS0_11ScoringFuncE0ELi512ELb0ELi8EEEvPT_PfPT1_PKT0_llllllbd --------------------------
	.section	.nv.info._ZN4vllm3moe44grouped_topk_fused_small_expert_count_kernelIf13__nv_bfloat16iLNS0_11ScoringFuncE0ELi512ELb0ELi8EEEvPT_PfPT1_PKT0_llllllbd,"",@"SHT_CUDA_INFO"
	.sectionflags	@""
	.align	4


	//----- nvinfo : EIATTR_CUDA_API_VERSION
	.align		4
        /*0000*/ 	.byte	0x04, 0x37
        /*0002*/ 	.short	(.L_2343 - .L_2342)
.L_2342:
        /*0004*/ 	.word	0x00000082


	//----- nvinfo : EIATTR_KPARAM_INFO
	.align		4
.L_2343:
        /*0008*/ 	.byte	0x04, 0x17
        /*000a*/ 	.short	(.L_2345 - .L_2344)
.L_2344:
        /*000c*/ 	.word	0x00000000
        /*0010*/ 	.short	0x000b
        /*0012*/ 	.short	0x0058
        /*0014*/ 	.byte	0x00, 0xf0, 0x21, 0x00


	//----- nvinfo : EIATTR_KPARAM_INFO
	.align		4
.L_2345:
        /*0018*/ 	.byte	0x04, 0x17
        /*001a*/ 	.short	(.L_2347 - .L_2346)
.L_2346:
        /*001c*/ 	.word	0x00000000
        /*0020*/ 	.short	0x000a
        /*0022*/ 	.short	0x0050
        /*0024*/ 	.byte	0x00, 0xf0, 0x05, 0x00


	//----- nvinfo : EIATTR_KPARAM_INFO
	.align		4
.L_2347:
        /*0028*/ 	.byte	0x04, 0x17
        /*002a*/ 	.short	(.L_2349 - .L_2348)
.L_2348:
        /*002c*/ 	.word	0x00000000
        /*0030*/ 	.short	0x0009
        /*0032*/ 	.short	0x0048
        /*0034*/ 	.byte	0x00, 0xf0, 0x21, 0x00


	//----- nvinfo : EIATTR_KPARAM_INFO
	.align		4
.L_2349:
        /*0038*/ 	.byte	0x04, 0x17
        /*003a*/ 	.short	(.L_2351 - .L_2350)
.L_2350:
        /*003c*/ 	.word	0x00000000
        /*0040*/ 	.short	0x0008
        /*0042*/ 	.short	0x0040
        /*0044*/ 	.byte	0x00, 0xf0, 0x21, 0x00


	//----- nvinfo : EIATTR_KPARAM_INFO
	.align		4
.L_2351:
        /*0048*/ 	.byte	0x04, 0x17
        /*004a*/ 	.short	(.L_2353 - .L_2352)
.L_2352:
        /*004c*/ 	.word	0x00000000
        /*0050*/ 	.short	0x0007
        /*0052*/ 	.short	0x0038
        /*0054*/ 	.byte	0x00, 0xf0, 0x21, 0x00


	//----- nvinfo : EIATTR_KPARAM_INFO
	.align		4
.L_2353:
        /*0058*/ 	.byte	0x04, 0x17
        /*005a*/ 	.short	(.L_2355 - .L_2354)
.L_2354:
        /*005c*/ 	.word	0x00000000
        /*0060*/ 	.short	0x0006
        /*0062*/ 	.short	0x0030
        /*0064*/ 	.byte	0x00, 0xf0, 0x21, 0x00


	//----- nvinfo : EIATTR_KPARAM_INFO
	.align		4
.L_2355:
        /*0068*/ 	.byte	0x04, 0x17
        /*006a*/ 	.short	(.L_2357 - .L_2356)
.L_2356:
        /*006c*/ 	.word	0x00000000
        /*0070*/ 	.short	0x0005
        /*0072*/ 	.short	0x0028
        /*0074*/ 	.byte	0x00, 0xf0, 0x21, 0x00


	//----- nvinfo : EIATTR_KPARAM_INFO
	.align		4
.L_2357:
        /*0078*/ 	.byte	0x04, 0x17
        /*007a*/ 	.short	(.L_2359 - .L_2358)
.L_2358:
        /*007c*/ 	.word	0x00000000
        /*0080*/ 	.short	0x0004
        /*0082*/ 	.short	0x0020
        /*0084*/ 	.byte	0x00, 0xf0, 0x21, 0x00


	//----- nvinfo : EIATTR_KPARAM_INFO
	.align		4
.L_2359:
        /*0088*/ 	.byte	0x04, 0x17
        /*008a*/ 	.short	(.L_2361 - .L_2360)
.L_2360:
        /*008c*/ 	.word	0x00000000
        /*0090*/ 	.short	0x0003
        /*0092*/ 	.short	0x0018
        /*0094*/ 	.byte	0x00, 0xf5, 0x21, 0x00


	//----- nvinfo : EIATTR_KPARAM_INFO
	.align		4
.L_2361:
        /*0098*/ 	.byte	0x04, 0x17
        /*009a*/ 	.short	(.L_2363 - .L_2362)
.L_2362:
        /*009c*/ 	.word	0x00000000
        /*00a0*/ 	.short	0x0002
        /*00a2*/ 	.short	0x0010
        /*00a4*/ 	.byte	0x00, 0xf5, 0x21, 0x00


	//----- nvinfo : EIATTR_KPARAM_INFO
	.align		4
.L_2363:
        /*00a8*/ 	.byte	0x04, 0x17
        /*00aa*/ 	.short	(.L_2365 - .L_2364)
.L_2364:
        /*00ac*/ 	.word	0x00000000
        /*00b0*/ 	.short	0x0001
        /*00b2*/ 	.short	0x0008
        /*00b4*/ 	.byte	0x00, 0xf5, 0x21, 0x00


	//----- nvinfo : EIATTR_KPARAM_INFO
	.align		4
.L_2365:
        /*00b8*/ 	.byte	0x04, 0x17
        /*00ba*/ 	.short	(.L_2367 - .L_2366)
.L_2366:
        /*00bc*/ 	.word	0x00000000
        /*00c0*/ 	.short	0x0000
        /*00c2*/ 	.short	0x0000
        /*00c4*/ 	.byte	0x00, 0xf5, 0x21, 0x00


	//----- nvinfo : EIATTR_SPARSE_MMA_MASK
	.align		4
.L_2367:
        /*00c8*/ 	.byte	0x03, 0x50
        /*00ca*/ 	.short	0x0000


	//----- nvinfo : EIATTR_MAXREG_COUNT
	.align		4
        /*00cc*/ 	.byte	0x03, 0x1b
        /*00ce*/ 	.short	0x00ff


	//----- nvinfo : EIATTR_NUM_BARRIERS
	.align		4
        /*00d0*/ 	.byte	0x02, 0x4c
        /*00d2*/ 	.byte	0x01
	.zero		1


	//----- nvinfo : EIATTR_MERCURY_ISA_VERSION
	.align		4
        /*00d4*/ 	.byte	0x03, 0x5f
        /*00d6*/ 	.short	0x0101


	//----- nvinfo : EIATTR_COOP_GROUP_MASK_REGIDS
	.align		4
        /*00d8*/ 	.byte	0x04, 0x29
        /*00da*/ 	.short	(.L_2369 - .L_2368)


	//   ....[0]....
.L_2368:
        /*00dc*/ 	.word	0xffffffff


	//   ....[1]....
        /*00e0*/ 	.word	0xffffffff


	//   ....[2]....
        /*00e4*/ 	.word	0xffffffff


	//   ....[3]....
        /*00e8*/ 	.word	0xffffffff


	//   ....[4]....
        /*00ec*/ 	.word	0xffffffff


	//   ....[5]....
        /*00f0*/ 	.word	0xffffffff


	//   ....[6]....
        /*00f4*/ 	.word	0xffffffff


	//   ....[7]....
        /*00f8*/ 	.word	0xffffffff


	//   ....[8]....
        /*00fc*/ 	.word	0xffffffff


	//   ....[9]....
        /*0100*/ 	.word	0xffffffff


	//   ....[10]....
        /*0104*/ 	.word	0xffffffff


	//   ....[11]....
        /*0108*/ 	.word	0xffffffff


	//   ....[12]....
        /*010c*/ 	.word	0xffffffff


	//   ....[13]....
        /*0110*/ 	.word	0xffffffff


	//   ....[14]....
        /*0114*/ 	.word	0xffffffff


	//   ....[15]....
        /*0118*/ 	.word	0xffffffff


	//   ....[16]....
        /*011c*/ 	.word	0xffffffff


	//   ....[17]....
        /*0120*/ 	.word	0xffffffff


	//   ....[18]....
        /*0124*/ 	.word	0xffffffff


	//   ....[19]....
        /*0128*/ 	.word	0xffffffff


	//   ....[20]....
        /*012c*/ 	.word	0xffffffff


	//   ....[21]....
        /*0130*/ 	.word	0xffffffff


	//   ....[22]....
        /*0134*/ 	.word	0xffffffff


	//   ....[23]....
        /*0138*/ 	.word	0xffffffff


	//   ....[24]....
        /*013c*/ 	.word	0xffffffff


	//   ....[25]....
        /*0140*/ 	.word	0xffffffff


	//   ....[26]....
        /*0144*/ 	.word	0xffffffff


	//   ....[27]....
        /*0148*/ 	.word	0xffffffff


	//   ....[28]....
        /*014c*/ 	.word	0xffffffff


	//   ....[29]....
        /*0150*/ 	.word	0xffffffff


	//   ....[30]....
        /*0154*/ 	.word	0xffffffff


	//   ....[31]....
        /*0158*/ 	.word	0xffffffff


	//   ....[32]....
        /*015c*/ 	.word	0xffffffff


	//   ....[33]....
        /*0160*/ 	.word	0xffffffff


	//   ....[34]....
        /*0164*/ 	.word	0xffffffff


	//   ....[35]....
        /*0168*/ 	.word	0xffffffff


	//   ....[36]....
        /*016c*/ 	.word	0xffffffff


	//   ....[37]....
        /*0170*/ 	.word	0xffffffff


	//   ....[38]....
        /*0174*/ 	.word	0xffffffff


	//   ....[39]....
        /*0178*/ 	.word	0xffffffff


	//   ....[40]....
        /*017c*/ 	.word	0xffffffff


	//   ....[41]....
        /*0180*/ 	.word	0xffffffff


	//   ....[42]....
        /*0184*/ 	.word	0xffffffff


	//   ....[43]....
        /*0188*/ 	.word	0xffffffff


	//   ....[44]....
        /*018c*/ 	.word	0xffffffff


	//   ....[45]....
        /*0190*/ 	.word	0xffffffff


	//   ....[46]....
        /*0194*/ 	.word	0xffffffff


	//   ....[47]....
        /*0198*/ 	.word	0xffffffff


	//   ....[48]....
        /*019c*/ 	.word	0xffffffff


	//   ....[49]....
        /*01a0*/ 	.word	0xffffffff


	//   ....[50]....
        /*01a4*/ 	.word	0xffffffff


	//   ....[51]....
        /*01a8*/ 	.word	0xffffffff


	//   ....[52]....
        /*01ac*/ 	.word	0xffffffff


	//   ....[53]....
        /*01b0*/ 	.word	0xffffffff


	//   ....[54]....
        /*01b4*/ 	.word	0xffffffff


	//   ....[55]....
        /*01b8*/ 	.word	0xffffffff


	//   ....[56]....
        /*01bc*/ 	.word	0xffffffff


	//   ....[57]....
        /*01c0*/ 	.word	0xffffffff


	//   ....[58]....
        /*01c4*/ 	.word	0xffffffff


	//   ....[59]....
        /*01c8*/ 	.word	0xffffffff


	//   ....[60]....
        /*01cc*/ 	.word	0xffffffff


	//   ....[61]....
        /*01d0*/ 	.word	0xffffffff


	//   ....[62]....
        /*01d4*/ 	.word	0xffffffff


	//   ....[63]....
        /*01d8*/ 	.word	0xffffffff


	//   ....[64]....
        /*01dc*/ 	.word	0xffffffff


	//   ....[65]....
        /*01e0*/ 	.word	0xffffffff


	//   ....[66]....
        /*01e4*/ 	.word	0xffffffff


	//   ....[67]....
        /*01e8*/ 	.word	0xffffffff


	//   ....[68]....
        /*01ec*/ 	.word	0xffffffff


	//   ....[69]....
        /*01f0*/ 	.word	0xffffffff


	//   ....[70]....
        /*01f4*/ 	.word	0xffffffff


	//   ....[71]....
        /*01f8*/ 	.word	0xffffffff


	//   ....[72]....
        /*01fc*/ 	.word	0xffffffff


	//   ....[73]....
        /*0200*/ 	.word	0xffffffff


	//   ....[74]....
        /*0204*/ 	.word	0xffffffff


	//   ....[75]....
        /*0208*/ 	.word	0xffffffff


	//   ....[76]....
        /*020c*/ 	.word	0xffffffff


	//   ....[77]....
        /*0210*/ 	.word	0xffffffff


	//   ....[78]....
        /*0214*/ 	.word	0xffffffff


	//   ....[79]....
        /*0218*/ 	.word	0xffffffff


	//   ....[80]....
        /*021c*/ 	.word	0xffffffff


	//   ....[81]....
        /*0220*/ 	.word	0xffffffff


	//   ....[82]....
        /*0224*/ 	.word	0xffffffff


	//   ....[83]....
        /*0228*/ 	.word	0xffffffff


	//   ....[84]....
        /*022c*/ 	.word	0xffffffff


	//   ....[85]....
        /*0230*/ 	.word	0xffffffff


	//----- nvinfo : EIATTR_COOP_GROUP_INSTR_OFFSETS
	.align		4
.L_2369:
        /*0234*/ 	.byte	0x04, 0x28
        /*0236*/ 	.short	(.L_2371 - .L_2370)


	//   ....[0]....
.L_2370:
        /*0238*/ 	.word	0x000000b0


	//   ....[1]....
        /*023c*/ 	.word	0x000009c0


	//   ....[2]....
        /*0240*/ 	.word	0x000009d0


	//   ....[3]....
        /*0244*/ 	.word	0x00000a20


	//   ....[4]....
        /*0248*/ 	.word	0x00000a30


	//   ....[5]....
        /*024c*/ 	.word	0x00000a80


	//   ....[6]....
        /*0250*/ 	.word	0x00000a90


	//   ....[7]....
        /*0254*/ 	.word	0x00000ae0


	//   ....[8]....
        /*0258*/ 	.word	0x00000af0


	//   ....[9]....
        /*025c*/ 	.word	0x00000b50


	//   ....[10]....
        /*0260*/ 	.word	0x00000b80


	//   ....[11]....
        /*0264*/ 	.word	0x00000c30


	//   ....[12]....
        /*0268*/ 	.word	0x00000c40


	//   ....[13]....
        /*026c*/ 	.word	0x00000c90


	//   ....[14]....
        /*0270*/ 	.word	0x00000ca0


	//   ....[15]....
        /*0274*/ 	.word	0x00000cf0


	//   ....[16]....
        /*0278*/ 	.word	0x00000d00


	//   ....[17]....
        /*027c*/ 	.word	0x00000d50


	//   ....[18]....
        /*0280*/ 	.word	0x00000d60


	//   ....[19]....
        /*0284*/ 	.word	0x00000dc0


	//   ....[20]....
        /*0288*/ 	.word	0x00000df0


	//   ....[21]....
        /*028c*/ 	.word	0x00000ff0


	//   ....[22]....
        /*0290*/ 	.word	0x00001000


	//   ....[23]....
        /*0294*/ 	.word	0x00001050


	//   ....[24]....
        /*0298*/ 	.word	0x00001060


	//   ....[25]....
        /*029c*/ 	.word	0x000010b0


	//   ....[26]....
        /*02a0*/ 	.word	0x000010c0


	//   ....[27]....
        /*02a4*/ 	.word	0x00001110


	//   ....[28]....
        /*02a8*/ 	.word	0x00001120


	//   ....[29]....
        /*02ac*/ 	.word	0x00001170


	//   ....[30]....
        /*02b0*/ 	.word	0x00001180


	//   ....[31]....
        /*02b4*/ 	.word	0x00001700


	//   ....[32]....
        /*02b8*/ 	.word	0x00001710


	//   ....[33]....
        /*02bc*/ 	.word	0x00001760


	//   ....[34]....
        /*02c0*/ 	.word	0x00001770


	//   ....[35]....
        /*02c4*/ 	.word	0x000017c0


	//   ....[36]....
        /*02c8*/ 	.word	0x000017d0


	//   ....[37]....
        /*02cc*/ 	.word	0x00001820


	//   ....[38]....
        /*02d0*/ 	.word	0x00001830


	//   ....[39]....
        /*02d4*/ 	.word	0x00001880


	//   ....[40]....
        /*02d8*/ 	.word	0x00001890


	//   ....[41]....
        /*02dc*/ 	.word	0x00001920


	//   ....[42]....
        /*02e0*/ 	.word	0x00001930


	//   ....[43]....
        /*02e4*/ 	.word	0x00001980


	//   ....[44]....
        /*02e8*/ 	.word	0x00001990


	//   ....[45]....
        /*02ec*/ 	.word	0x000019e0


	//   ....[46]....
        /*02f0*/ 	.word	0x000019f0


	//   ....[47]....
        /*02f4*/ 	.word	0x00001a40


	//   ....[48]....
        /*02f8*/ 	.word	0x00001a50


	//   ....[49]....
        /*02fc*/ 	.word	0x00001aa0


	//   ....[50]....
        /*0300*/ 	.word	0x00001ab0


	//   ....[51]....
        /*0304*/ 	.word	0x00001b50


	//   ....[52]....
        /*0308*/ 	.word	0x00001b60


	//   ....[53]....
        /*030c*/ 	.word	0x00001bb0


	//   ....[54]....
        /*0310*/ 	.word	0x00001bc0


	//   ....[55]....
        /*0314*/ 	.word	0x00001c10


	//   ....[56]....
        /*0318*/ 	.word	0x00001c20


	//   ....[57]....
        /*031c*/ 	.word	0x00001c70


	//   ....[58]....
        /*0320*/ 	.word	0x00001c80


	//   ....[59]....
        /*0324*/ 	.word	0x00001cd0


	//   ....[60]....
        /*0328*/ 	.word	0x00001ce0


	//   ....[61]....
        /*032c*/ 	.word	0x00001d70


	//   ....[62]....
        /*0330*/ 	.word	0x00001d80


	//   ....[63]....
        /*0334*/ 	.word	0x00001dd0


	//   ....[64]....
        /*0338*/ 	.word	0x00001de0


	//   ....[65]....
        /*033c*/ 	.word	0x00001e30


	//   ....[66]....
        /*0340*/ 	.word	0x00001e40


	//   ....[67]....
        /*0344*/ 	.word	0x00001ea0


	//   ....[68]....
        /*0348*/ 	.word	0x00001eb0


	//   ....[69]....
        /*034c*/ 	.word	0x00001f20


	//   ....[70]....
        /*0350*/ 	.word	0x00001f50


	//   ....[71]....
        /*0354*/ 	.word	0x000021c0


	//   ....[72]....
        /*0358*/ 	.word	0x000021e0


	//   ....[73]....
        /*035c*/ 	.word	0x00002230


	//   ....[74]....
        /*0360*/ 	.word	0x00002240


	//   ....[75]....
        /*0364*/ 	.word	0x00002290


	//   ....[76]....
        /*0368*/ 	.word	0x000022a0


	//   ....[77]....
        /*036c*/ 	.word	0x000022f0


	//   ....[78]....
        /*0370*/ 	.word	0x00002300


	//   ....[79]....
        /*0374*/ 	.word	0x00002350


	//   ....[80]....
        /*0378*/ 	.word	0x00002360


	//   ....[81]....
        /*037c*/ 	.word	0x00002670


	//   ....[82]....
        /*0380*/ 	.word	0x000026c0


	//   ....[83]....
        /*0384*/ 	.word	0x000026e0


	//   ....[84]....
        /*0388*/ 	.word	0x00002700


	//   ....[85]....
        /*038c*/ 	.word	0x00002720


	//----- nvinfo : EIATTR_VRC_CTA_INIT_COUNT
	.align		4
.L_2371:
        /*0390*/ 	.byte	0x02, 0x4a
	.zero		1
	.zero		1


	//----- nvinfo : EIATTR_EXIT_INSTR_OFFSETS
	.align		4
        /*0394*/ 	.byte	0x04, 0x1c
        /*0396*/ 	.short	(.L_2373 - .L_2372)


	//   ....[0]....
.L_2372:
        /*0398*/ 	.word	0x00002d10


	//----- nvinfo : EIATTR_CRS_STACK_SIZE
	.align		4
.L_2373:
        /*039c*/ 	.byte	0x04, 0x1e
        /*039e*/ 	.short	(.L_2375 - .L_2374)
.L_2374:
        /*03a0*/ 	.word	0x00000000


	//----- nvinfo : EIATTR_CBANK_PARAM_SIZE
	.align		4
.L_2375:
        /*03a4*/ 	.byte	0x03, 0x19
        /*03a6*/ 	.short	0x0060


	//----- nvinfo : EIATTR_PARAM_CBANK
	.align		4
        /*03a8*/ 	.byte	0x04, 0x0a
        /*03aa*/ 	.short	(.L_2377 - .L_2376)
	.align		4
.L_2376:
        /*03ac*/ 	.word	index@(.nv.constant0._ZN4vllm3moe44grouped_topk_fused_small_expert_count_kernelIf13__nv_bfloat16iLNS0_11ScoringFuncE0ELi512ELb0ELi8EEEvPT_PfPT1_PKT0_llllllbd)
        /*03b0*/ 	.short	0x0380
        /*03b2*/ 	.short	0x0060


	//----- nvinfo : EIATTR_SW_WAR
	.align		4
.L_2377:
        /*03b4*/ 	.byte	0x04, 0x36
        /*03b6*/ 	.short	(.L_2379 - .L_2378)
.L_2378:
        /*03b8*/ 	.word	0x00000008
.L_2379:


//--------------------- .nv.info._ZN4vllm3moe44grouped_topk_fused_small_expert_count_kernelIf13__nv_bfloat16iLNS0_11ScoringFuncE0ELi512ELb0ELi22EEEvPT_PfPT1_PKT0_llllllbd --------------------------
	.section	.nv.info._ZN4vllm3moe44grouped_topk_fused_small_expert_count_kernelIf13__nv_bfloat16iLNS0_11ScoringFuncE0ELi512ELb0ELi22EEEvPT_PfPT1_PKT0_llllllbd,"",@"SHT_CUDA_INFO"
	.sectionflags	@""
	.align	4


	//----- nvinfo : EIATTR_CUDA_API_VERSION
	.align		4
        /*0000*/ 	.byte	0x04, 0x37
        /*0002*/ 	.short	(.L_2381 - .L_2380)
.L_2380:
        /*0004*/ 	.word	0x00000082


	//----- nvinfo : EIATTR_KPARAM_INFO
	.align		4
.L_2381:
        /*0008*/ 	.byte	0x04, 0x17
        /*000a*/ 	.short	(.L_2383 - .L_2382)
.L_2382:
        /*000c*/ 	.word	0x00000000
        /*0010*/ 	.short	0x000b
        /*0012*/ 	.short	0x0058
        /*0014*/ 	.byte	0x00, 0xf0, 0x21, 0x00


	//----- nvinfo : EIATTR_KPARAM_INFO
	.align		4
.L_2383:
        /*0018*/ 	.byte	0x04, 0x17
        /*001a*/ 	.short	(.L_2385 - .L_2384)
.L_2384:
        /*001c*/ 	.word	0x00000000
        /*0020*/ 	.short	0x000a
        /*0022*/ 	.short	0x0050
        /*0024*/ 	.byte	0x00, 0xf0, 0x05, 0x00


	//----- nvinfo : EIATTR_KPARAM_INFO
	.align		4
.L_2385:
        /*0028*/ 	.byte	0x04, 0x17
        /*002a*/ 	.short	(.L_2387 - .L_2386)
.L_2386:
        /*002c*/ 	.word	0x00000000
        /*0030*/ 	.short	0x0009
        /*0032*/ 	.short	0x0048
        /*0034*/ 	.byte	0x00, 0xf0, 0x21, 0x00


	//----- nvinfo : EIATTR_KPARAM_INFO
	.align		4
.L_2387:
        /*0038*/ 	.byte	0x04, 0x17
        /*003a*/ 	.short	(.L_2389 - .L_2388)
.L_2388:
        /*003c*/ 	.word	0x00000000
        /*0040*/ 	.short	0x0008
        /*0042*/ 	.short	0x0040
        /*0044*/ 	.byte	0x00, 0xf0, 0x21, 0x00


	//----- nvinfo : EIATTR_KPARAM_INFO
	.align		4
.L_2389:
        /*0048*/ 	.byte	0x04, 0x17
        /*004a*/ 	.short	(.L_2391 - .L_2390)
.L_2390:
        /*004c*/ 	.word	0x00000000
        /*0050*/ 	.short	0x0007
        /*0052*/ 	.short	0x0038
        /*0054*/ 	.byte	0x00, 0xf0, 0x21, 0x00


	//----- nvinfo : EIATTR_KPARAM_INFO
	.align		4
.L_2391:
        /*0058*/ 	.byte	0x04, 0x17
        /*005a*/ 	.short	(.L_2393 - .L_2392)
.L_2392:
        /*005c*/ 	.word	0x00000000
        /*0060*/ 	.short	0x0006
        /*0062*/ 	.short	0x0030
        /*0064*/ 	.byte	0x00, 0xf0, 0x21, 0x00


	//----- nvinfo : EIATTR_KPARAM_INFO
	.align		4
.L_2393:
        /*0068*/ 	.byte	0x04, 0x17
        /*006a*/ 	.short	(.L_2395 - .L_2394)
.L_2394:
        /*006c*/ 	.word	0x00000000
        /*0070*/ 	.short	0x0005
        /*0072*/ 	.short	0x0028
        /*0074*/ 	.byte	0x00, 0xf0, 0x21, 0x00


	//----- nvinfo : EIATTR_KPARAM_INFO
	.align		4
.L_2395:
        /*0078*/ 	.byte	0x04, 0x17
        /*007a*/ 	.short	(.L_2397 - .L_2396)
.L_2396:
        /*007c*/ 	.word	0x00000000
        /*0080*/ 	.short	0x0004
        /*0082*/ 	.short	0x0020
        /*0084*/ 	.byte	0x00, 0xf0, 0x21, 0x00


	//----- nvinfo : EIATTR_KPARAM_INFO
	.align		4
.L_2397:
        /*0088*/ 	.byte	0x04, 0x17
        /*008a*/ 	.short	(.L_2399 - .L_2398)
.L_2398:
        /*008c*/ 	.word	0x00000000
        /*0090*/ 	.short	0x0003
        /*0092*/ 	.short	0x0018
        /*0094*/ 	.byte	0x00, 0xf5, 0x21, 0x00


	//----- nvinfo : EIATTR_KPARAM_INFO
	.align		4
.L_2399:
        /*0098*/ 	.byte	0x04, 0x17
        /*009a*/ 	.short	(.L_2401 - .L_2400)
.L_2400:
        /*009c*/ 	.word	0x00000000
        /*00a0*/ 	.short	0x0002
        /*00a2*/ 	.short	0x0010
        /*00a4*/ 	.byte	0x00, 0xf5, 0x21, 0x00


	//----- nvinfo : EIATTR_KPARAM_INFO
	.align		4
.L_2401:
        /*00a8*/ 	.byte	0x04, 0x17
        /*00aa*/ 	.short	(.L_2403 - .L_2402)
.L_2402:
        /*00ac*/ 	.word	0x00000000
        /*00b0*/ 	.short	0x0001
        /*00b2*/ 	.short	0x0008
        /*00b4*/ 	.byte	0x00, 0xf5, 0x21, 0x00


	//----- nvinfo : EIATTR_KPARAM_INFO
	.align		4
.L_2403:
        /*00b8*/ 	.byte	0x04, 0x17
        /*00ba*/ 	.short	(.L_2405 - .L_2404)
.L_2404:
        /*00bc*/ 	.word	0x00000000
        /*00c0*/ 	.short	0x0000
        /*00c2*/ 	.short	0x0000
        /*00c4*/ 	.byte	0x00, 0xf5, 0x21, 0x00


	//----- nvinfo : EIATTR_SPARSE_MMA_MASK
	.align		4
.L_2405:
        /*00c8*/ 	.byte	0x03, 0x50
        /*00ca*/ 	.short	0x0000


	//----- nvinfo : EIATTR_MAXREG_COUNT
	.align		4
        /*00cc*/ 	.byte	0x03, 0x1b
        /*00ce*/ 	.short	0x00ff


	//----- nvinfo : EIATTR_NUM_BARRIERS
	.align		4
        /*00d0*/ 	.byte	0x02, 0x4c
        /*00d2*/ 	.byte	0x01
	.zero		1


	//----- nvinfo : EIATTR_MERCURY_ISA_VERSION
	.align		4
        /*00d4*/ 	.byte	0x03, 0x5f
        /*00d6*/ 	.short	0x0101


	//----- nvinfo : EIATTR_COOP_GROUP_MASK_REGIDS
	.align		4
        /*00d8*/ 	.byte	0x04, 0x29
        /*00da*/ 	.short	(.L_2407 - .L_2406)


	//   ....[0]....
.L_2406:
        /*00dc*/ 	.word	0xffffffff


	//   ....[1]....
        /*00e0*/ 	.word	0xffffffff


	//   ....[2]....
        /*00e4*/ 	.word	0xffffffff


	//   ....[3]....
        /*00e8*/ 	.word	0xffffffff


	//   ....[4]....
        /*00ec*/ 	.word	0xffffffff


	//   ....[5]....
        /*00f0*/ 	.word	0xffffffff


	//   ....[6]....
        /*00f4*/ 	.word	0xffffffff


	//   ....[7]....
        /*00f8*/ 	.word	0xffffffff


	//   ....[8]....
        /*00fc*/ 	.word	0xffffffff


	//   ....[9]....
        /*0100*/ 	.word	0xffffffff


	//   ....[10]....
        /*0104*/ 	.word	0xffffffff


	//   ....[11]....
        /*0108*/ 	.word	0xffffffff


	//   ....[12]....
        /*010c*/ 	.word	0xffffffff


	//   ....[13]....
        /*0110*/ 	.word	0xffffffff


	//   ....[14]....
        /*0114*/ 	.word	0xffffffff


	//   ....[15]....
        /*0118*/ 	.word	0xffffffff


	//   ....[16]....
        /*011c*/ 	.word	0xffffffff


	//   ....[17]....
        /*0120*/ 	.word	0xffffffff


	//   ....[18]....
        /*0124*/ 	.word	0xffffffff


	//   ....[19]....
        /*0128*/ 	.word	0xffffffff


	//   ....[20]....
        /*012c*/ 	.word	0xffffffff


	//   ....[21]....
        /*0130*/ 	.word	0xffffffff


	//   ....[22]....
        /*0134*/ 	.word	0xffffffff


	//   ....[23]....
        /*0138*/ 	.word	0xffffffff


	//   ....[24]....
        /*013c*/ 	.word	0xffffffff


	//   ....[25]....
        /*0140*/ 	.word	0xffffffff


	//   ....[26]....
        /*0144*/ 	.word	0xffffffff


	//   ....[27]....
        /*0148*/ 	.word	0xffffffff


	//   ....[28]....
        /*014c*/ 	.word	0xffffffff


	//   ....[29]....
        /*0150*/ 	.word	0xffffffff


	//   ....[30]....
        /*0154*/ 	.word	0xffffffff


	//   ....[31]....
        /*0158*/ 	.word	0xffffffff


	//   ....[32]....
        /*015c*/ 	.word	0xffffffff


	//   ....[33]....
        /*0160*/ 	.word	0xffffffff


	//   ....[34]....
        /*0164*/ 	.word	0xffffffff


	//   ....[35]....
        /*0168*/ 	.word	0xffffffff


	//   ....[36]....
        /*016c*/ 	.word	0xffffffff


	//   ....[37]....
        /*0170*/ 	.word	0xffffffff


	//   ....[38]....
        /*0174*/ 	.word	0xffffffff


	//   ....[39]....
        /*0178*/ 	.word	0xffffffff


	//   ....[40]....
        /*017c*/ 	.word	0xffffffff


	//   ....[41]....
        /*0180*/ 	.word	0xffffffff


	//   ....[42]....
        /*0184*/ 	.word	0xffffffff


	//   ....[43]....
        /*0188*/ 	.word	0xffffffff


	//   ....[44]....
        /*018c*/ 	.word	0xffffffff


	//   ....[45]....
        /*0190*/ 	.word	0xffffffff


	//   ....[46]....
        /*0194*/ 	.word	0xffffffff


	//   ....[47]....
        /*0198*/ 	.word	0xffffffff


	//   ....[48]....
        /*019c*/ 	.word	0xffffffff


	//   ....[49]....
        /*01a0*/ 	.word	0xffffffff


	//   ....[50]....
        /*01a4*/ 	.word	0xffffffff


	//   ....[51]....
        /*01a8*/ 	.word	0xffffffff


	//   ....[52]....
        /*01ac*/ 	.word	0xffffffff


	//   ....[53]....
        /*01b0*/ 	.word	0xffffffff


	//   ....[54]....
        /*01b4*/ 	.word	0xffffffff


	//   ....[55]....
        /*01b8*/ 	.word	0xffffffff


	//   ....[56]....
        /*01bc*/ 	.word	0xffffffff


	//   ....[57]....
        /*01c0*/ 	.word	0xffffffff


	//   ....[58]....
        /*01c4*/ 	.word	0xffffffff


	//   ....[59]....
        /*01c8*/ 	.word	0xffffffff


	//   ....[60]....
        /*01cc*/ 	.word	0xffffffff


	//   ....[61]....
        /*01d0*/ 	.word	0xffffffff


	//   ....[62]....
        /*01d4*/ 	.word	0xffffffff


	//   ....[63]....
        /*01d8*/ 	.word	0xffffffff


	//   ....[64]....
        /*01dc*/ 	.word	0xffffffff


	//   ....[65]....
        /*01e0*/ 	.word	0xffffffff


	//   ....[66]....
        /*01e4*/ 	.word	0xffffffff


	//   ....[67]....
        /*01e8*/ 	.word	0xffffffff


	//   ....[68]....
        /*01ec*/ 	.word	0xffffffff


	//   ....[69]....
        /*01f0*/ 	.word	0xffffffff


	//   ....[70]....
        /*01f4*/ 	.word	0xffffffff


	//   ....[71]....
        /*01f8*/ 	.word	0xffffffff


	//   ....[72]....
        /*01fc*/ 	.word	0xffffffff


	//   ....[73]....
        /*0200*/ 	.word	0xffffffff


	//   ....[74]....
        /*0204*/ 	.word	0xffffffff


	//   ....[75]....
        /*0208*/ 	.word	0xffffffff


	//   ....[76]....
        /*020c*/ 	.word	0xffffffff


	//   ....[77]....
        /*0210*/ 	.word	0xffffffff


	//   ....[78]....
        /*0214*/ 	.word	0xffffffff


	//   ....[79]....
        /*0218*/ 	.word	0xffffffff


	//   ....[80]....
        /*021c*/ 	.word	0xffffffff


	//   ....[81]....
        /*0220*/ 	.word	0xffffffff


	//   ....[82]....
        /*0224*/ 	.word	0xffffffff


	//   ....[83]....
        /*0228*/ 	.word	0xffffffff


	//   ....[84]....
        /*022c*/ 	.word	0xffffffff


	//   ....[85]....
        /*0230*/ 	.word	0xffffffff


	//----- nvinfo : EIATTR_COOP_GROUP_INSTR_OFFSETS
	.align		4
.L_2407:
        /*0234*/ 	.byte	0x04, 0x28
        /*0236*/ 	.short	(.L_2409 - .L_2408)


	//   ....[0]....
.L_2408:
        /*0238*/ 	.word	0x000000b0


	//   ....[1]....
        /*023c*/ 	.word	0x000009c0


	//   ....[2]....
        /*0240*/ 	.word	0x000009d0


	//   ....[3]....
        /*0244*/ 	.word	0x00000a20


	//   ....[4]....
        /*0248*/ 	.word	0x00000a30


	//   ....[5]....
        /*024c*/ 	.word	0x00000a80


	//   ....[6]....
        /*0250*/ 	.word	0x00000a90


	//   ....[7]....
        /*0254*/ 	.word	0x00000ae0


	//   ....[8]....
        /*0258*/ 	.word	0x00000af0


	//   ....[9]....
        /*025c*/ 	.word	0x00000b50


	//   ....[10]....
        /*0260*/ 	.word	0x00000b80


	//   ....[11]....
        /*0264*/ 	.word	0x00000c30


	//   ....[12]....
        /*0268*/ 	.word	0x00000c40


	//   ....[13]....
        /*026c*/ 	.word	0x00000c90


	//   ....[14]....
        /*0270*/ 	.word	0x00000ca0


	//   ....[15]....
        /*0274*/ 	.word	0x00000cf0


	//   ....[16]....
        /*0278*/ 	.word	0x00000d00


	//   ....[17]....
        /*027c*/ 	.word	0x00000d50


	//   ....[18]....
        /*0280*/ 	.word	0x00000d60


	//   ....[19]....
        /*0284*/ 	.word	0x00000dc0


	//   ....[20]....
        /*0288*/ 	.word	0x00000df0


	//   ....[21]....
        /*028c*/ 	.word	0x00000ff0


	//   ....[22]....
        /*0290*/ 	.word	0x00001000


	//   ....[23]....
        /*0294*/ 	.word	0x00001050


	//   ....[24]....
        /*0298*/ 	.word	0x00001060


	//   ....[25]....
        /*029c*/ 	.word	0x000010b0


	//   ....[26]....
        /*02a0*/ 	.word	0x000010c0


	//   ....[27]....
        /*02a4*/ 	.word	0x00001110


	//   ....[28]....
        /*02a8*/ 	.word	0x00001120


	//   ....[29]....
        /*02ac*/ 	.word	0x00001170


	//   ....[30]....
        /*02b0*/ 	.word	0x00001180


	//   ....[31]....
        /*02b4*/ 	.word	0x00001980


	//   ....[32]....
        /*02b8*/ 	.word	0x000019b0


	//   ....[33]....
        /*02bc*/ 	.word	0x00001a10


	//   ....[34]....
        /*02c0*/ 	.word	0x00001a20


	//   ....[35]....
        /*02c4*/ 	.word	0x00001a70


	//   ....[36]....
        /*02c8*/ 	.word	0x00001a80


	//   ....[37]....
        /*02cc*/ 	.word	0x00001ad0


	//   ....[38]....
        /*02d0*/ 	.word	0x00001ae0


	//   ....[39]....
        /*02d4*/ 	.word	0x00001b30


	//   ....[40]....
        /*02d8*/ 	.word	0x00001b40


	//   ....[41]....
        /*02dc*/ 	.word	0x00001c10


	//   ....[42]....
        /*02e0*/ 	.word	0x00001c40


	//   ....[43]....
        /*02e4*/ 	.word	0x00001cb0


	//   ....[44]....
        /*02e8*/ 	.word	0x00001cc0


	//   ....[45]....
        /*02ec*/ 	.word	0x00001d10


	//   ....[46]....
        /*02f0*/ 	.word	0x00001d20


	//   ....[47]....
        /*02f4*/ 	.word	0x00001d70


	//   ....[48]....
        /*02f8*/ 	.word	0x00001d80


	//   ....[49]....
        /*02fc*/ 	.word	0x00001de0


	//   ....[50]....
        /*0300*/ 	.word	0x00001e00


	//   ....[51]....
        /*0304*/ 	.word	0x00001ed0


	//   ....[52]....
        /*0308*/ 	.word	0x00001ef0


	//   ....[53]....
        /*030c*/ 	.word	0x00001f50


	//   ....[54]....
        /*0310*/ 	.word	0x00001f70


	//   ....[55]....
        /*0314*/ 	.word	0x00001fd0


	//   ....[56]....
        /*0318*/ 	.word	0x00001fe0


	//   ....[57]....
        /*031c*/ 	.word	0x00002030


	//   ....[58]....
        /*0320*/ 	.word	0x00002040


	//   ....[59]....
        /*0324*/ 	.word	0x000020a0


	//   ....[60]....
        /*0328*/ 	.word	0x000020d0


	//   ....[61]....
        /*032c*/ 	.word	0x00002190


	//   ....[62]....
        /*0330*/ 	.word	0x000021a0


	//   ....[63]....
        /*0334*/ 	.word	0x00002200


	//   ....[64]....
        /*0338*/ 	.word	0x00002220


	//   ....[65]....
        /*033c*/ 	.word	0x00002280


	//   ....[66]....
        /*0340*/ 	.word	0x00002290


	//   ....[67]....
        /*0344*/ 	.word	0x000022e0


	//   ....[68]....
        /*0348*/ 	.word	0x000022f0


	//   ....[69]....
        /*034c*/ 	.word	0x00002340


	//   ....[70]....
        /*0350*/ 	.word	0x00002350


	//   ....[71]....
        /*0354*/ 	.word	0x00002530


	//   ....[72]....
        /*0358*/ 	.word	0x00002560


	//   ....[73]....
        /*035c*/ 	.word	0x000025c0


	//   ....[74]....
        /*0360*/ 	.word	0x000025d0


	//   ....[75]....
        /*0364*/ 	.word	0x00002620


	//   ....[76]....
        /*0368*/ 	.word	0x00002630


	//   ....[77]....
        /*036c*/ 	.word	0x00002680


	//   ....[78]....
        /*0370*/ 	.word	0x00002690


	//   ....[79]....
        /*0374*/ 	.word	0x000026e0


	//   ....[80]....
        /*0378*/ 	.word	0x000026f0


	//   ....[81]....
        /*037c*/ 	.word	0x00002a10


	//   ....[82]....
        /*0380*/ 	.word	0x00002a60


	//   ....[83]....
        /*0384*/ 	.word	0x00002a80


	//   ....[84]....
        /*0388*/ 	.word	0x00002aa0


	//   ....[85]....
        /*038c*/ 	.word	0x00002ac0


	//----- nvinfo : EIATTR_VRC_CTA_INIT_COUNT
	.align		4
.L_2409:
        /*0390*/ 	.byte	0x02, 0x4a
	.zero		1
	.zero		1


	//----- nvinfo : EIATTR_EXIT_INSTR_OFFSETS
	.align		4
        /*0394*/ 	.byte	0x04, 0x1c
        /*0396*/ 	.short	(.L_2411 - .L_2410)


	//   ....[0]....
.L_2410:
        /*0398*/ 	.word	0x000030b0


	//----- nvinfo : EIATTR_CRS_STACK_SIZE
	.align		4
.L_2411:
        /*039c*/ 	.byte	0x04, 0x1e
        /*039e*/ 	.short	(.L_2413 - .L_2412)
.L_2412:
        /*03a0*/ 	.word	0x00000000


	//----- nvinfo : EIATTR_CBANK_PARAM_SIZE
	.align		4
.L_2413:
        /*03a4*/ 	.byte	0x03, 0x19
        /*03a6*/ 	.short	0x0060


	//----- nvinfo : EIATTR_PARAM_CBANK
	.align		4
        /*03a8*/ 	.byte	0x04, 0x0a
        /*03aa*/ 	.short	(.L_2415 - .L_2414)
	.align		4
.L_2414:
        /*03ac*/ 	.word	index@(.nv.constant0._ZN4vllm3moe44grouped_topk_fused_small_expert_count_kernelIf13__nv_bfloat16iLNS0_11ScoringFuncE0ELi512ELb0ELi22EEEvPT_PfPT1_PKT0_llllllbd)
        /*03b0*/ 	.short	0x0380
        /*03b2*/ 	.short	0x0060


	//----- nvinfo : EIATTR_SW_WAR
	.align		4
.L_2415:
        /*03b4*/ 	.byte	0x04, 0x36
        /*03b6*/ 	.short	(.L_2417 - .L_2416)
.L_2416:
        /*03b8*/ 	.word	0x00000008
.L_2417:


//--------------------- .nv.info._ZN4vllm3moe44grouped_topk_fused_small_expert_count_kernelIf13__nv_bfloat16iLNS0_11ScoringFuncE0ELi256ELb1ELi8EEEvPT_PfPT1_PKT0_llllllbd --------------------------
	.section	.nv.info._ZN4vllm3moe44grouped_topk_fused_small_expert_count_kernelIf13__nv_bfloat16iLNS0_11ScoringFuncE0ELi256ELb1ELi8EEEvPT_PfPT1_PKT0_llllllbd,"",@"SHT_CUDA_INFO"
	.sectionflags	@""
	.align	4


	//----- nvinfo : EIATTR_CUDA_API_VERSION
	.align		4
        /*0000*/ 	.byte	0x04, 0x37
        /*0002*/ 	.short	(.L_2419 - .L_2418)
.L_2418:
        /*0004*/ 	.word	0x00000082


	//----- nvinfo : EIATTR_KPARAM_INFO
	.align		4
.L_2419:
        /*0008*/ 	.byte	0x04, 0x17
        /*000a*/ 	.short	(.L_2421 - .L_2420)
.L_2420:
        /*000c*/ 	.word	0x00000000
        /*0010*/ 	.short	0x000b
        /*0012*/ 	.short	0x0058
        /*0014*/ 	.byte	0x00, 0xf0, 0x21, 0x00


	//----- nvinfo : EIATTR_KPARAM_INFO
	.align		4
.L_2421:
        /*0018*/ 	.byte	0x04, 0x17
        /*001a*/ 	.short	(.L_2423 - .L_2422)
.L_2422:
        /*001c*/ 	.word	0x00000000
        /*0020*/ 	.short	0x000a
        /*0022*/ 	.short	0x0050
        /*0024*/ 	.byte	0x00, 0xf0, 0x05, 0x00


	//----- nvinfo : EIATTR_KPARAM_INFO
	.align		4
.L_2423:
        /*0028*/ 	.byte	0x04, 0x17
        /*002a*/ 	.short	(.L_2425 - .L_2424)
.L_2424:
        /*002c*/ 	.word	0x00000000
        /*0030*/ 	.short	0x0009
        /*0032*/ 	.short	0x0048
        /*0034*/ 	.byte	0x00, 0xf0, 0x21, 0x00


	//----- nvinfo : EIATTR_KPARAM_INFO
	.align		4
.L_2425:
        /*0038*/ 	.byte	0x04, 0x17
        /*003a*/ 	.short	(.L_2427 - .L_2426)
.L_2426:
        /*003c*/ 	.word	0x00000000
        /*0040*/ 	.short	0x0008
        /*0042*/ 	.short	0x0040
        /*0044*/ 	.byte	0x00, 0xf0, 0x21, 0x00


	//----- nvinfo : EIATTR_KPARAM_INFO
	.align		4
.L_2427:
        /*0048*/ 	.byte	0x04, 0x17
        /*004a*/ 	.short	(.L_2429 - .L_2428)
.L_2428:
        /*004c*/ 	.word	0x00000000
        /*0050*/ 	.short	0x0007
        /*0052*/ 	.short	0x0038
        /*0054*/ 	.byte	0x00, 0xf0, 0x21, 0x00


	//----- nvinfo : EIATTR_KPARAM_INFO
	.align		4
.L_2429:
        /*0058*/ 	.byte	0x04, 0x17
        /*005a*/ 	.short	(.L_2431 - .L_2430)
.L_2430:
        /*005c*/ 	.word	0x00000000
        /*0060*/ 	.short	0x0006
        /*0062*/ 	.short	0x0030
        /*0064*/ 	.byte	0x00, 0xf0, 0x21, 0x00


	//----- nvinfo : EIATTR_KPARAM_INFO
	.align		4
.L_2431:
        /*0068*/ 	.byte	0x04, 0x17
        /*006a*/ 	.short	(.L_2433 - .L_2432)
.L_2432:
        /*006c*/ 	.word	0x00000000
        /*0070*/ 	.short	0x0005
        /*0072*/ 	.short	0x0028
        /*0074*/ 	.byte	0x00, 0xf0, 0x21, 0x00


	//----- nvinfo : EIATTR_KPARAM_INFO
	.align		4
.L_2433:
        /*0078*/ 	.byte	0x04, 0x17
        /*007a*/ 	.short	(.L_2435 - .L_2434)
.L_2434:
        /*007c*/ 	.word	0x00000000
        /*0080*/ 	.short	0x0004
        /*0082*/ 	.short	0x0020
        /*0084*/ 	.byte	0x00, 0xf0, 0x21, 0x00


	//----- nvinfo : EIATTR_KPARAM_INFO
	.align		4
.L_2435:
        /*0088*/ 	.byte	0x04, 0x17
        /*008a*/ 	.short	(.L_2437 - .L_2436)
.L_2436:
        /*008c*/ 	.word	0x00000000
        /*0090*/ 	.short	0x0003
        /*0092*/ 	.short	0x0018
        /*0094*/ 	.byte	0x00, 0xf5, 0x21, 0x00


	//----- nvinfo : EIATTR_KPARAM_INFO
	.align		4
.L_2437:
        /*0098*/ 	.byte	0x04, 0x17
        /*009a*/ 	.short	(.L_2439 - .L_2438)
.L_2438:
        /*009c*/ 	.word	0x00000000
        /*00a0*/ 	.short	0x0002
        /*00a2*/ 	.short	0x0010
        /*00a4*/ 	.byte	0x00, 0xf5, 0x21, 0x00


	//----- nvinfo : EIATTR_KPARAM_INFO
	.align		4
.L_2439:
        /*00a8*/ 	.byte	0x04, 0x17
        /*00aa*/ 	.short	(.L_2441 - .L_2440)
.L_2440:
        /*00ac*/ 	.word	0x00000000
        /*00b0*/ 	.short	0x0001
        /*00b2*/ 	.short	0x0008
        /*00b4*/ 	.byte	0x00, 0xf5, 0x21, 0x00


	//----- nvinfo : EIATTR_KPARAM_INFO
	.align		4
.L_2441:
        /*00b8*/ 	.byte	0x04, 0x17
        /*00ba*/ 	.short	(.L_2443 - .L_2442)
.L_2442:
        /*00bc*/ 	.word	0x00000000
        /*00c0*/ 	.short	0x0000
        /*00c2*/ 	.short	0x0000
        /*00c4*/ 	.byte	0x00, 0xf5, 0x21, 0x00


	//----- nvinfo : EIATTR_SPARSE_MMA_MASK
	.align		4
.L_2443:
        /*00c8*/ 	.byte	0x03, 0x50
        /*00ca*/ 	.short	0x0000


	//----- nvinfo : EIATTR_MAXREG_COUNT
	.align		4
        /*00cc*/ 	.byte	0x03, 0x1b
        /*00ce*/ 	.short	0x00ff


	//----- nvinfo : EIATTR_NUM_BARRIERS
	.align		4
        /*00d0*/ 	.byte	0x02, 0x4c
        /*00d2*/ 	.byte	0x01
	.zero		1


	//----- nvinfo : EIATTR_MERCURY_ISA_VERSION
	.align		4
        /*00d4*/ 	.byte	0x03, 0x5f
        /*00d6*/ 	.short	0x0101


	//----- nvinfo : EIATTR_COOP_GROUP_MASK_REGIDS
	.align		4
        /*00d8*/ 	.byte	0x04, 0x29
        /*00da*/ 	.short	(.L_2445 - .L_2444)


	//   ....[0]....
.L_2444:
        /*00dc*/ 	.word	0xffffffff


	//   ....[1]....
        /*00e0*/ 	.word	0xffffffff


	//   ....[2]....
        /*00e4*/ 	.word	0xffffffff


	//   ....[3]....
        /*00e8*/ 	.word	0xffffffff


	//   ....[4]....
        /*00ec*/ 	.word	0xffffffff


	//   ....[5]....
        /*00f0*/ 	.word	0xffffffff


	//   ....[6]....
        /*00f4*/ 	.word	0xffffffff


	//   ....[7]....
        /*00f8*/ 	.word	0xffffffff


	//   ....[8]....
        /*00fc*/ 	.word	0xffffffff


	//   ....[9]....
        /*0100*/ 	.word	0xffffffff


	//   ....[10]....
        /*0104*/ 	.word	0xffffffff


	//   ....[11]....
        /*0108*/ 	.word	0xffffffff


	//   ....[12]....
        /*010c*/ 	.word	0xffffffff


	//   ....[13]....
        /*0110*/ 	.word	0xffffffff


	//   ....[14]....
        /*0114*/ 	.word	0xffffffff


	//   ....[15]....
        /*0118*/ 	.word	0xffffffff


	//   ....[16]....
        /*011c*/ 	.word	0xffffffff


	//   ....[17]....
        /*0120*/ 	.word	0xffffffff


	//   ....[18]....
        /*0124*/ 	.word	0xffffffff


	//   ....[19]....
        /*0128*/ 	.word	0xffffffff


	//   ....[20]....
        /*012c*/ 	.word	0xffffffff


	//   ....[21]....
        /*0130*/ 	.word	0xffffffff


	//   ....[22]....
        /*0134*/ 	.word	0xffffffff


	//   ....[23]....
        /*0138*/ 	.word	0xffffffff


	//   ....[24]....
        /*013c*/ 	.word	0xffffffff


	//   ....[25]....
        /*0140*/ 	.word	0xffffffff


	//   ....[26]....
        /*0144*/ 	.word	0xffffffff


	//   ....[27]....
        /*0148*/ 	.word	0xffffffff


	//   ....[28]....
        /*014c*/ 	.word	0xffffffff


	//   ....[29]....
        /*0150*/ 	.word	0xffffffff


	//   ....[30]....
        /*0154*/ 	.word	0xffffffff


	//   ....[31]....
        /*0158*/ 	.word	0xffffffff


	//   ....[32]....
        /*015c*/ 	.word	0xffffffff


	//   ....[33]....
        /*0160*/ 	.word	0xffffffff


	//   ....[34]....
        /*0164*/ 	.word	0xffffffff


	//   ....[35]....
        /*0168*/ 	.word	0xffffffff


	//   ....[36]....
        /*016c*/ 	.word	0xffffffff


	//   ....[37]....
        /*0170*/ 	.word	0xffffffff


	//   ....[38]....
        /*0174*/ 	.word	0xffffffff


	//   ....[39]....
        /*0178*/ 	.word	0xffffffff


	//   ....[40]....
        /*017c*/ 	.word	0xffffffff


	//   ....[41]....
        /*0180*/ 	.word	0xffffffff


	//   ....[42]....
        /*0184*/ 	.word	0xffffffff


	//   ....[43]....
        /*0188*/ 	.word	0xffffffff


	//   ....[44]....
        /*018c*/ 	.word	0xffffffff


	//   ....[45]....
        /*0190*/ 	.word	0xffffffff


	//   ....[46]....
        /*0194*/ 	.word	0xffffffff


	//   ....[47]....
        /*0198*/ 	.word	0xffffffff


	//   ....[48]....
        /*019c*/ 	.word	0xffffffff


	//   ....[49]....
        /*01a0*/ 	.word	0xffffffff


	//   ....[50]....
        /*01a4*/ 	.word	0xffffffff


	//   ....[51]....
        /*01a8*/ 	.word	0xffffffff


	//   ....[52]....
        /*01ac*/ 	.word	0xffffffff


	//   ....[53]....
        /*01b0*/ 	.word	0xffffffff


	//   ....[54]....
        /*01b4*/ 	.word	0xffffffff


	//   ....[55]....
        /*01b8*/ 	.word	0xffffffff


	//   ....[56]....
        /*01bc*/ 	.word	0xffffffff


	//   ....[57]....
        /*01c0*/ 	.word	0xffffffff


	//   ....[58]....
        /*01c4*/ 	.word	0xffffffff


	//   ....[59]....
        /*01c8*/ 	.word	0xffffffff


	//   ....[60]....
        /*01cc*/ 	.word	0xffffffff


	//   ....[61]....
        /*01d0*/ 	.word	0xffffffff


	//   ....[62]....
        /*01d4*/ 	.word	0xffffffff


	//   ....[63]....
        /*01d8*/ 	.word	0xffffffff


	//   ....[64]....
        /*01dc*/ 	.word	0xffffffff


	//   ....[65]....
        /*01e0*/ 	.word	0xffffffff


	//   ....[66]....
        /*01e4*/ 	.word	0xffffffff


	//   ....[67]....
        /*01e8*/ 	.word	0xffffffff


	//   ....[68]....
        /*01ec*/ 	.word	0xffffffff


	//   ....[69]....
        /*01f0*/ 	.word	0xffffffff


	//   ....[70]....
        /*01f4*/ 	.word	0xffffffff


	//   ....[71]....
        /*01f8*/ 	.word	0xffffffff


	//   ....[72]....
        /*01fc*/ 	.word	0xffffffff


	//   ....[73]....
        /*0200*/ 	.word	0xffffffff


	//   ....[74]....
        /*0204*/ 	.word	0xffffffff


	//   ....[75]....
        /*0208*/ 	.word	0xffffffff


	//   ....[76]....
        /*020c*/ 	.word	0xffffffff


	//   ....[77]....
        /*0210*/ 	.word	0xffffffff


	//   ....[78]....
        /*0214*/ 	.word	0xffffffff


	//   ....[79]....
        /*0218*/ 	.word	0xffffffff


	//   ....[80]....
        /*021c*/ 	.word	0xffffffff


	//   ....[81]....
        /*0220*/ 	.word	0xffffffff


	//   ....[82]....
        /*0224*/ 	.word	0xffffffff


	//   ....[83]....
        /*0228*/ 	.word	0xffffffff


	//   ....[84]....
        /*022c*/ 	.word	0xffffffff


	//   ....[85]....
        /*0230*/ 	.word	0xffffffff


	//   ....[86]....
        /*0234*/ 	.word	0xffffffff


	//   ....[87]....
        /*0238*/ 	.word	0xffffffff


	//   ....[88]....
        /*023c*/ 	.word	0xffffffff


	//   ....[89]....
        /*0240*/ 	.word	0xffffffff


	//   ....[90]....
        /*0244*/ 	.word	0xffffffff


	//   ....[91]....
        /*0248*/ 	.word	0xffffffff


	//   ....[92]....
        /*024c*/ 	.word	0xffffffff


	//   ....[93]....
        /*0250*/ 	.word	0xffffffff


	//   ....[94]....
        /*0254*/ 	.word	0xffffffff


	//   ....[95]....
        /*0258*/ 	.word	0xffffffff


	//   ....[96]....
        /*025c*/ 	.word	0xffffffff


	//   ....[97]....
        /*0260*/ 	.word	0xffffffff


	//   ....[98]....
        /*0264*/ 	.word	0xffffffff


	//   ....[99]....
        /*0268*/ 	.word	0xffffffff


	//   ....[100]....
        /*026c*/ 	.word	0xffffffff


	//   ....[101]....
        /*0270*/ 	.word	0xffffffff


	//   ....[102]....
        /*0274*/ 	.word	0xffffffff


	//   ....[103]....
        /*0278*/ 	.word	0xffffffff


	//   ....[104]....
        /*027c*/ 	.word	0xffffffff


	//   ....[105]....
        /*0280*/ 	.word	0xffffffff


	//   ....[106]....
        /*0284*/ 	.word	0xffffffff


	//   ....[107]....
        /*0288*/ 	.word	0xffffffff


	//   ....[108]....
        /*028c*/ 	.word	0xffffffff


	//   ....[109]....
        /*0290*/ 	.word	0xffffffff


	//   ....[110]....
        /*0294*/ 	.word	0xffffffff


	//   ....[111]....
        /*0298*/ 	.word	0xffffffff


	//----- nvinfo : EIATTR_COOP_GROUP_INSTR_OFFSETS
	.align		4
.L_2445:
        /*029c*/ 	.byte	0x04, 0x28
        /*029e*/ 	.short	(.L_2447 - .L_2446)


	//   ....[0]....
.L_2446:
        /*02a0*/ 	.word	0x00000060


	//   ....[1]....
        /*02a4*/ 	.word	0x00000340


	//   ....[2]....
        /*02a8*/ 	.word	0x00000360


	//   ....[3]....
        /*02ac*/ 	.word	0x000003b0


	//   ....[4]....
        /*02b0*/ 	.word	0x000003c0


	//   ....[5]....
        /*02b4*/ 	.word	0x00000410


	//   ....[6]....
        /*02b8*/ 	.word	0x00000420


	//   ....[7]....
        /*02bc*/ 	.word	0x00000470


	//   ....[8]....
        /*02c0*/ 	.word	0x00000480


	//   ....[9]....
        /*02c4*/ 	.word	0x000004d0


	//   ....[10]....
        /*02c8*/ 	.word	0x000004e0


	//   ....[11]....
        /*02cc*/ 	.word	0x00000560


	//   ....[12]....
        /*02d0*/ 	.word	0x000005a0


	//   ....[13]....
        /*02d4*/ 	.word	0x000005b0


	//   ....[14]....
        /*02d8*/ 	.word	0x00000610


	//   ....[15]....
        /*02dc*/ 	.word	0x00000620


	//   ....[16]....
        /*02e0*/ 	.word	0x00000680


	//   ....[17]....
        /*02e4*/ 	.word	0x000006a0


	//   ....[18]....
        /*02e8*/ 	.word	0x00000710


	//   ....[19]....
        /*02ec*/ 	.word	0x00000720


	//   ....[20]....
        /*02f0*/ 	.word	0x00000970


	//   ....[21]....
        /*02f4*/ 	.word	0x00000980


	//   ....[22]....
        /*02f8*/ 	.word	0x000009d0


	//   ....[23]....
        /*02fc*/ 	.word	0x000009e0


	//   ....[24]....
        /*0300*/ 	.word	0x00000a30


	//   ....[25]....
        /*0304*/ 	.word	0x00000a40


	//   ....[26]....
        /*0308*/ 	.word	0x00000a90


	//   ....[27]....
        /*030c*/ 	.word	0x00000aa0


	//   ....[28]....
        /*0310*/ 	.word	0x00000af0


	//   ....[29]....
        /*0314*/ 	.word	0x00000b00


	//   ....[30]....
        /*0318*/ 	.word	0x00000b90


	//   ....[31]....
        /*031c*/ 	.word	0x00000bd0


	//   ....[32]....
        /*0320*/ 	.word	0x00000be0


	//   ....[33]....
        /*0324*/ 	.word	0x00000c30


	//   ....[34]....
        /*0328*/ 	.word	0x00000c40


	//   ....[35]....
        /*032c*/ 	.word	0x00000c90


	//   ....[36]....
        /*0330*/ 	.word	0x00000ca0


	//   ....[37]....
        /*0334*/ 	.word	0x00000cf0


	//   ....[38]....
        /*0338*/ 	.word	0x00000d00


	//   ....[39]....
        /*033c*/ 	.word	0x00000d80


	//   ....[40]....
        /*0340*/ 	.word	0x00000dc0


	//   ....[41]....
        /*0344*/ 	.word	0x00000dd0


	//   ....[42]....
        /*0348*/ 	.word	0x00000e20


	//   ....[43]....
        /*034c*/ 	.word	0x00000e30


	//   ....[44]....
        /*0350*/ 	.word	0x00000e80


	//   ....[45]....
        /*0354*/ 	.word	0x00000e90


	//   ....[46]....
        /*0358*/ 	.word	0x00000ee0


	//   ....[47]....
        /*035c*/ 	.word	0x00000ef0


	//   ....[48]....
        /*0360*/ 	.word	0x00000fa0


	//   ....[49]....
        /*0364*/ 	.word	0x00000ff0


	//   ....[50]....
        /*0368*/ 	.word	0x00001000


	//   ....[51]....
        /*036c*/ 	.word	0x00001060


	//   ....[52]....
        /*0370*/ 	.word	0x00001070


	//   ....[53]....
        /*0374*/ 	.word	0x00001100


	//   ....[54]....
        /*0378*/ 	.word	0x00001130


	//   ....[55]....
        /*037c*/ 	.word	0x000011d0


	//   ....[56]....
        /*0380*/ 	.word	0x00001230


	//   ....[57]....
        /*0384*/ 	.word	0x00001950


	//   ....[58]....
        /*0388*/ 	.word	0x00001970


	//   ....[59]....
        /*038c*/ 	.word	0x000019c0


	//   ....[60]....
        /*0390*/ 	.word	0x000019d0


	//   ....[61]....
        /*0394*/ 	.word	0x00001a20


	//   ....[62]....
        /*0398*/ 	.word	0x00001a30


	//   ....[63]....
        /*039c*/ 	.word	0x00001a80


	//   ....[64]....
        /*03a0*/ 	.word	0x00001a90


	//   ....[65]....
        /*03a4*/ 	.word	0x00001ae0


	//   ....[66]....
        /*03a8*/ 	.word	0x00001af0


	//   ....[67]....
        /*03ac*/ 	.word	0x00001bb0


	//   ....[68]....
        /*03b0*/ 	.word	0x00001be0


	//   ....[69]....
        /*03b4*/ 	.word	0x00001c30


	//   ....[70]....
        /*03b8*/ 	.word	0x00001c40


	//   ....[71]....
        /*03bc*/ 	.word	0x00001c90


	//   ....[72]....
        /*03c0*/ 	.word	0x00001ca0


	//   ....[73]....
        /*03c4*/ 	.word	0x00001cf0


	//   ....[74]....
        /*03c8*/ 	.word	0x00001d00


	//   ....[75]....
        /*03cc*/ 	.word	0x00001d50


	//   ....[76]....
        /*03d0*/ 	.word	0x00001d60


	//   ....[77]....
        /*03d4*/ 	.word	0x00001e10


	//   ....[78]....
        /*03d8*/ 	.word	0x00001e20


	//   ....[79]....
        /*03dc*/ 	.word	0x00001e70


	//   ....[80]....
        /*03e0*/ 	.word	0x00001e80


	//   ....[81]....
        /*03e4*/ 	.word	0x00001ed0


	//   ....[82]....
        /*03e8*/ 	.word	0x00001ee0


	//   ....[83]....
        /*03ec*/ 	.word	0x00001f30


	//   ....[84]....
        /*03f0*/ 	.word	0x00001f40


	//   ....[85]....
        /*03f4*/ 	.word	0x00001fa0


	//   ....[86]....
        /*03f8*/ 	.word	0x00001fc0


	//   ....[87]....
        /*03fc*/ 	.word	0x000020b0


	//   ....[88]....
        /*0400*/ 	.word	0x000020f0


	//   ....[89]....
        /*0404*/ 	.word	0x000021a0


	//   ....[90]....
        /*0408*/ 	.word	0x000021b0


	//   ....[91]....
        /*040c*/ 	.word	0x00002200


	//   ....[92]....
        /*0410*/ 	.word	0x00002210


	//   ....[93]....
        /*0414*/ 	.word	0x00002260


	//   ....[94]....
        /*0418*/ 	.word	0x00002270


	//   ....[95]....
        /*041c*/ 	.word	0x000022d0


	//   ....[96]....
        /*0420*/ 	.word	0x000022e0


	//   ....[97]....
        /*0424*/ 	.word	0x00002450


	//   ....[98]....
        /*0428*/ 	.word	0x00002480


	//   ....[99]....
        /*042c*/ 	.word	0x00002500


	//   ....[100]....
        /*0430*/ 	.word	0x00002510


	//   ....[101]....
        /*0434*/ 	.word	0x00002560


	//   ....[102]....
        /*0438*/ 	.word	0x00002570


	//   ....[103]....
        /*043c*/ 	.word	0x000025c0


	//   ....[104]....
        /*0440*/ 	.word	0x000025d0


	//   ....[105]....
        /*0444*/ 	.word	0x00002620


	//   ....[106]....
        /*0448*/ 	.word	0x00002630


	//   ....[107]....
        /*044c*/ 	.word	0x00002900


	//   ....[108]....
        /*0450*/ 	.word	0x00002950


	//   ....[109]....
        /*0454*/ 	.word	0x00002980


	//   ....[110]....
        /*0458*/ 	.word	0x000029a0


	//   ....[111]....
        /*045c*/ 	.word	0x000029c0


	//----- nvinfo : EIATTR_VRC_CTA_INIT_COUNT
	.align		4
.L_2447:
        /*0460*/ 	.byte	0x02, 0x4a
	.zero		1
	.zero		1


	//----- nvinfo : EIATTR_EXIT_INSTR_OFFSETS
	.align		4
        /*0464*/ 	.byte	0x04, 0x1c
        /*0466*/ 	.short	(.L_2449 - .L_2448)


	//   ....[0]....
.L_2448:
        /*0468*/ 	.word	0x000000a0


	//   ....[1]....
        /*046c*/ 	.word	0x00002f80


	//----- nvinfo : EIATTR_CRS_STACK_SIZE
	.align		4
.L_2449:
        /*0470*/ 	.byte	0x04, 0x1e
        /*0472*/ 	.short	(.L_2451 - .L_2450)
.L_2450:
        /*0474*/ 	.word	0x00000000


	//----- nvinfo : EIATTR_CBANK_PARAM_SIZE
	.align		4
.L_2451:
        /*0478*/ 	.byte	0x03, 0x19
        /*047a*/ 	.short	0x0060


	//----- nvinfo : EIATTR_PARAM_CBANK
	.align		4
        /*047c*/ 	.byte	0x04, 0x0a
        /*047e*/ 	.short	(.L_2453 - .L_2452)
	.align		4
.L_2452:
        /*0480*/ 	.word	index@(.nv.constant0._ZN4vllm3moe44grouped_topk_fused_small_expert_count_kernelIf13__nv_bfloat16iLNS0_11ScoringFuncE0ELi256ELb1ELi8EEEvPT_PfPT1_PKT0_llllllbd)
        /*0484*/ 	.short	0x0380
        /*0486*/ 	.short	0x0060


	//----- nvinfo : EIATTR_SW_WAR
	.align		4
.L_2453:
        /*0488*/ 	.byte	0x04, 0x36
        /*048a*/ 	.short	(.L_2455 - .L_2454)
.L_2454:
        /*048c*/ 	.word	0x00000008
.L_2455:


//--------------------- .nv.info._ZN4vllm3moe25grouped_topk_fused_kernelIf6__halfiLNS0_11ScoringFuncE0EEEvPT_PfPT1_PKT0_lllllbd --------------------------
	.section	.nv.info._ZN4vllm3moe25grouped_topk_fused_kernelIf6__halfiLNS0_11ScoringFuncE0EEEvPT_PfPT1_PKT0_lllllbd,"",@"SHT_CUDA_INFO"
	.sectionflags	@""
	.align	4


	//----- nvinfo : EIATTR_CUDA_API_VERSION
	.align		4
        /*0000*/ 	.byte	0x04, 0x37
        /*0002*/ 	.short	(.L_2457 - .L_2456)
.L_2456:
        /*0004*/ 	.word	0x00000082


	//----- nvinfo : EIATTR_KPARAM_INFO
	.align		4
.L_2457:
        /*0008*/ 	.byte	0x04, 0x17
        /*000a*/ 	.short	(.L_2459 - .L_2458)
.L_2458:
        /*000c*/ 	.word	0x00000000
        /*0010*/ 	.short	0x000a
        /*0012*/ 	.short	0x0050
        /*0014*/ 	.byte	0x00, 0xf0, 0x21, 0x00


	//----- nvinfo : EIATTR_KPARAM_INFO
	.align		4
.L_2459:
        /*0018*/ 	.byte	0x04, 0x17
        /*001a*/ 	.short	(.L_2461 - .L_2460)
.L_2460:
        /*001c*/ 	.word	0x00000000
        /*0020*/ 	.short	0x0009
        /*0022*/ 	.short	0x0048
        /*0024*/ 	.byte	0x00, 0xf0, 0x05, 0x00


	//----- nvinfo : EIATTR_KPARAM_INFO
	.align		4
.L_2461:
        /*0028*/ 	.byte	0x04, 0x17
        /*002a*/ 	.short	(.L_2463 - .L_2462)
.L_2462:
        /*002c*/ 	.word	0x00000000
        /*0030*/ 	.short	0x0008
        /*0032*/ 	.short	0x0040
        /*0034*/ 	.byte	0x00, 0xf0, 0x21, 0x00


	//----- nvinfo : EIATTR_KPARAM_INFO
	.align		4
.L_2463:
        /*0038*/ 	.byte	0x04, 0x17
        /*003a*/ 	.short	(.L_2465 - .L_2464)
.L_2464:
        /*003c*/ 	.word	0x00000000
        /*0040*/ 	.short	0x0007
        /*0042*/ 	.short	0x0038
        /*0044*/ 	.byte	0x00, 0xf0, 0x21, 0x00


	//----- nvinfo : EIATTR_KPARAM_INFO
	.align		4
.L_2465:
        /*0048*/ 	.byte	0x04, 0x17
        /*004a*/ 	.short	(.L_2467 - .L_2466)
.L_2466:
        /*004c*/ 	.word	0x00000000
        /*0050*/ 	.short	0x0006
        /*0052*/ 	.short	0x0030
        /*0054*/ 	.byte	0x00, 0xf0, 0x21, 0x00


	//----- nvinfo : EIATTR_KPARAM_INFO
	.align		4
.L_2467:
        /*0058*/ 	.byte	0x04, 0x17
        /*005a*/ 	.short	(.L_2469 - .L_2468)
.L_2468:
        /*005c*/ 	.word	0x00000000
        /*0060*/ 	.short	0x0005
        /*0062*/ 	.short	0x0028
        /*0064*/ 	.byte	0x00, 0xf0, 0x21, 0x00


	//----- nvinfo : EIATTR_KPARAM_INFO
	.align		4
.L_2469:
        /*0068*/ 	.byte	0x04, 0x17
        /*006a*/ 	.short	(.L_2471 - .L_2470)
.L_2470:
        /*006c*/ 	.word	0x00000000
        /*0070*/ 	.short	0x0004
        /*0072*/ 	.short	0x0020
        /*0074*/ 	.byte	0x00, 0xf0, 0x21, 0x00


	//----- nvinfo : EIATTR_KPARAM_INFO
	.align		4
.L_2471:
        /*0078*/ 	.byte	0x04, 0x17
        /*007a*/ 	.short	(.L_2473 - .L_2472)
.L_2472:
        /*007c*/ 	.word	0x00000000
        /*0080*/ 	.short	0x0003
        /*0082*/ 	.short	0x0018
        /*0084*/ 	.byte	0x00, 0xf5, 0x21, 0x00


	//----- nvinfo : EIATTR_KPARAM_INFO
	.align		4
.L_2473:
        /*0088*/ 	.byte	0x04, 0x17
        /*008a*/ 	.short	(.L_2475 - .L_2474)
.L_2474:
        /*008c*/ 	.word	0x00000000
        /*0090*/ 	.short	0x0002
        /*0092*/ 	.short	0x0010
        /*0094*/ 	.byte	0x00, 0xf5, 0x21, 0x00


	//----- nvinfo : EIATTR_KPARAM_INFO
	.align		4
.L_2475:
        /*0098*/ 	.byte	0x04, 0x17
        /*009a*/ 	.short	(.L_2477 - .L_2476)
.L_2476:
        /*009c*/ 	.word	0x00000000
        /*00a0*/ 	.short	0x0001
        /*00a2*/ 	.short	0x0008
        /*00a4*/ 	.byte	0x00, 0xf5, 0x21, 0x00


	//----- nvinfo : EIATTR_KPARAM_INFO
	.align		4
.L_2477:
        /*00a8*/ 	.byte	0x04, 0x17
        /*00aa*/ 	.short	(.L_2479 - .L_2478)
.L_2478:
        /*00ac*/ 	.word	0x00000000
        /*00b0*/ 	.short	0x0000
        /*00b2*/ 	.short	0x0000
        /*00b4*/ 	.byte	0x00, 0xf5, 0x21, 0x00


	//----- nvinfo : EIATTR_SPARSE_MMA_MASK
	.align		4
.L_2479:
        /*00b8*/ 	.byte	0x03, 0x50
        /*00ba*/ 	.short	0x0000


	//----- nvinfo : EIATTR_MAXREG_COUNT
	.align		4
        /*00bc*/ 	.byte	0x03, 0x1b
        /*00be*/ 	.short	0x00ff


	//----- nvinfo : EIATTR_NUM_BARRIERS
	.align		4
        /*00c0*/ 	.byte	0x02, 0x4c
        /*00c2*/ 	.byte	0x01
	.zero		1


	//----- nvinfo : EIATTR_MERCURY_ISA_VERSION
	.align		4
        /*00c4*/ 	.byte	0x03, 0x5f
        /*00c6*/ 	.short	0x0101


	//----- nvinfo : EIATTR_COOP_GROUP_MASK_REGIDS
	.align		4
        /*00c8*/ 	.byte	0x04, 0x29
        /*00ca*/ 	.short	(.L_2481 - .L_2480)


	//   ....[0]....
.L_2480:
        /*00cc*/ 	.word	0xffffffff


	//   ....[1]....
        /*00d0*/ 	.word	0xffffffff


	//   ....[2]....
        /*00d4*/ 	.word	0xffffffff


	//   ....[3]....
        /*00d8*/ 	.word	0xffffffff


	//   ....[4]....
        /*00dc*/ 	.word	0xffffffff


	//   ....[5]....
        /*00e0*/ 	.word	0xffffffff


	//   ....[6]....
        /*00e4*/ 	.word	0xffffffff


	//   ....[7]....
        /*00e8*/ 	.word	0xffffffff


	//   ....[8]....
        /*00ec*/ 	.word	0xffffffff


	//   ....[9]....
        /*00f0*/ 	.word	0xffffffff


	//   ....[10]....
        /*00f4*/ 	.word	0xffffffff


	//   ....[11]....
        /*00f8*/ 	.word	0xffffffff


	//   ....[12]....
        /*00fc*/ 	.word	0xffffffff


	//   ....[13]....
        /*0100*/ 	.word	0xffffffff


	//   ....[14]....
        /*0104*/ 	.word	0xffffffff


	//   ....[15]....
        /*0108*/ 	.word	0xffffffff


	//   ....[16]....
        /*010c*/ 	.word	0xffffffff


	//   ....[17]....
        /*0110*/ 	.word	0xffffffff


	//   ....[18]....
        /*0114*/ 	.word	0xffffffff


	//   ....[19]....
        /*0118*/ 	.word	0xffffffff


	//   ....[20]....
        /*011c*/ 	.word	0xffffffff


	//   ....[21]....
        /*0120*/ 	.word	0xffffffff


	//   ....[22]....
        /*0124*/ 	.word	0xffffffff


	//   ....[23]....
        /*0128*/ 	.word	0xffffffff


	//   ....[24]....
        /*012c*/ 	.word	0xffffffff


	//   ....[25]....
        /*0130*/ 	.word	0xffffffff


	//   ....[26]....
        /*0134*/ 	.word	0xffffffff


	//   ....[27]....
        /*0138*/ 	.word	0xffffffff


	//   ....[28]....
        /*013c*/ 	.word	0xffffffff


	//   ....[29]....
        /*0140*/ 	.word	0xffffffff


	//   ....[30]....
        /*0144*/ 	.word	0xffffffff


	//   ....[31]....
        /*0148*/ 	.word	0xffffffff


	//   ....[32]....
        /*014c*/ 	.word	0xffffffff


	//   ....[33]....
        /*0150*/ 	.word	0xffffffff


	//   ....[34]....
        /*0154*/ 	.word	0xffffffff


	//   ....[35]....
        /*0158*/ 	.word	0xffffffff


	//   ....[36]....
        /*015c*/ 	.word	0xffffffff


	//   ....[37]....
        /*0160*/ 	.word	0xffffffff


	//   ....[38]....
        /*0164*/ 	.word	0xffffffff


	//   ....[39]....
        /*0168*/ 	.word	0xffffffff


	//   ....[40]....
        /*016c*/ 	.word	0xffffffff


	//   ....[41]....
        /*0170*/ 	.word	0xffffffff


	//   ....[42]....
        /*0174*/ 	.word	0xffffffff


	//   ....[43]....
        /*0178*/ 	.word	0xffffffff


	//   ....[44]....
        /*017c*/ 	.word	0xffffffff


	//   ....[45]....
        /*0180*/ 	.word	0xffffffff


	//   ....[46]....
        /*0184*/ 	.word	0xffffffff


	//   ....[47]....
        /*0188*/ 	.word	0xffffffff


	//   ....[48]....
        /*018c*/ 	.word	0xffffffff


	//   ....[49]....
        /*0190*/ 	.word	0xffffffff


	//   ....[50]....
        /*0194*/ 	.word	0xffffffff


	//   ....[51]....
        /*0198*/ 	.word	0xffffffff


	//   ....[52]....
        /*019c*/ 	.word	0xffffffff


	//   ....[53]....
        /*01a0*/ 	.word	0xffffffff


	//   ....[54]....
        /*01a4*/ 	.word	0xffffffff


	//   ....[55]....
        /*01a8*/ 	.word	0xffffffff


	//   ....[56]....
        /*01ac*/ 	.word	0xffffffff


	//   ....[57]....
        /*01b0*/ 	.word	0xffffffff


	//   ....[58]....
        /*01b4*/ 	.word	0xffffffff


	//   ....[59]....
        /*01b8*/ 	.word	0xffffffff


	//   ....[60]....
        /*01bc*/ 	.word	0xffffffff


	//   ....[61]....
        /*01c0*/ 	.word	0xffffffff


	//   ....[62]....
        /*01c4*/ 	.word	0xffffffff


	//   ....[63]....
        /*01c8*/ 	.word	0xffffffff


	//   ....[64]....
        /*01cc*/ 	.word	0xffffffff


	//   ....[65]....
        /*01d0*/ 	.word	0xffffffff


	//   ....[66]....
        /*01d4*/ 	.word	0xffffffff


	//   ....[67]....
        /*01d8*/ 	.word	0xffffffff


	//   ....[68]....
        /*01dc*/ 	.word	0xffffffff


	//   ....[69]....
        /*01e0*/ 	.word	0xffffffff


	//   ....[70]....
        /*01e4*/ 	.word	0xffffffff


	//   ....[71]....
        /*01e8*/ 	.word	0xffffffff


	//   ....[72]....
        /*01ec*/ 	.word	0xffffffff


	//   ....[73]....
        /*01f0*/ 	.word	0xffffffff


	//   ....[74]....
        /*01f4*/ 	.word	0xffffffff


	//   ....[75]....
        /*01f8*/ 	.word	0xffffffff


	//   ....[76]....
        /*01fc*/ 	.word	0xffffffff


	//   ....[77]....
        /*0200*/ 	.word	0xffffffff


	//   ....[78]....
        /*0204*/ 	.word	0xffffffff


	//   ....[79]....
        /*0208*/ 	.word	0xffffffff


	//   ....[80]....
        /*020c*/ 	.word	0xffffffff


	//   ....[81]....
        /*0210*/ 	.word	0xffffffff


	//   ....[82]....
        /*0214*/ 	.word	0xffffffff


	//   ....[83]....
        /*0218*/ 	.word	0xffffffff


	//   ....[84]....
        /*021c*/ 	.word	0xffffffff


	//   ....[85]....
        /*0220*/ 	.word	0xffffffff


	//   ....[86]....
        /*0224*/ 	.word	0xffffffff


	//   ....[87]....
        /*0228*/ 	.word	0xffffffff


	//   ....[88]....
        /*022c*/ 	.word	0xffffffff


	//   ....[89]....
        /*0230*/ 	.word	0xffffffff


	//   ....[90]....
        /*0234*/ 	.word	0xffffffff


	//   ....[91]....
        /*0238*/ 	.word	0xffffffff


	//   ....[92]....
        /*023c*/ 	.word	0xffffffff


	//   ....[93]....
        /*0240*/ 	.word	0xffffffff


	//   ....[94]....
        /*0244*/ 	.word	0xffffffff


	//   ....[95]....
        /*0248*/ 	.word	0xffffffff


	//   ....[96]....
        /*024c*/ 	.word	0xffffffff


	//   ....[97]....
        /*0250*/ 	.word	0xffffffff


	//   ....[98]....
        /*0254*/ 	.word	0xffffffff


	//   ....[99]....
        /*0258*/ 	.word	0xffffffff


	//   ....[100]....
        /*025c*/ 	.word	0xffffffff


	//   ....[101]....
        /*0260*/ 	.word	0xffffffff


	//   ....[102]....
        /*0264*/ 	.word	0xffffffff


	//   ....[103]....
        /*0268*/ 	.word	0xffffffff


	//   ....[104]....
        /*026c*/ 	.word	0xffffffff


	//   ....[105]....
        /*0270*/ 	.word	0xffffffff


	//   ....[106]....
        /*0274*/ 	.word	0xffffffff


	//   ....[107]....
        /*0278*/ 	.word	0xffffffff


	//   ....[108]....
        /*027c*/ 	.word	0xffffffff


	//   ....[109]....
        /*0280*/ 	.word	0xffffffff


	//   ....[110]....
        /*0284*/ 	.word	0xffffffff


	//   ....[111]....
        /*0288*/ 	.word	0xffffffff


	//   ....[112]....
        /*028c*/ 	.word	0xffffffff


	//   ....[113]....
        /*0290*/ 	.word	0xffffffff


	//   ....[114]....
        /*0294*/ 	.word	0xffffffff


	//   ....[115]....
        /*0298*/ 	.word	0xffffffff


	//   ....[116]....
        /*029c*/ 	.word	0xffffffff


	//   ....[117]....
        /*02a0*/ 	.word	0xffffffff


	//   ....[118]....
        /*02a4*/ 	.word	0xffffffff


	//   ....[119]....
        /*02a8*/ 	.word	0xffffffff


	//   ....[120]....
        /*02ac*/ 	.word	0xffffffff


	//   ....[121]....
        /*02b0*/ 	.word	0xffffffff


	//   ....[122]....
        /*02b4*/ 	.word	0xffffffff


	//   ....[123]....
        /*02b8*/ 	.word	0xffffffff


	//   ....[124]....
        /*02bc*/ 	.word	0xffffffff


	//   ....[125]....
        /*02c0*/ 	.word	0xffffffff


	//   ....[126]....
        /*02c4*/ 	.word	0xffffffff


	//   ....[127]....
        /*02c8*/ 	.word	0xffffffff


	//   ....[128]....
        /*02cc*/ 	.word	0xffffffff


	//   ....[129]....
        /*02d0*/ 	.word	0xffffffff


	//   ....[130]....
        /*02d4*/ 	.word	0xffffffff


	//   ....[131]....
        /*02d8*/ 	.word	0xffffffff


	//   ....[132]....
        /*02dc*/ 	.word	0xffffffff


	//   ....[133]....
        /*02e0*/ 	.word	0xffffffff


	//   ....[134]....
        /*02e4*/ 	.word	0xffffffff


	//   ....[135]....
        /*02e8*/ 	.word	0xffffffff


	//   ....[136]....
        /*02ec*/ 	.word	0xffffffff


	//   ....[137]....
        /*02f0*/ 	.word	0xffffffff


	//   ....[138]....
        /*02f4*/ 	.word	0xffffffff


	//   ....[139]....
        /*02f8*/ 	.word	0xffffffff


	//   ....[140]....
        /*02fc*/ 	.word	0xffffffff


	//   ....[141]....
        /*0300*/ 	.word	0xffffffff


	//   ....[142]....
        /*0304*/ 	.word	0xffffffff


	//   ....[143]....
        /*0308*/ 	.word	0xffffffff


	//   ....[144]....
        /*030c*/ 	.word	0xffffffff


	//   ....[145]....
        /*0310*/ 	.word	0xffffffff


	//   ....[146]....
        /*0314*/ 	.word	0xffffffff


	//   ....[147]....
        /*0318*/ 	.word	0xffffffff


	//   ....[148]....
        /*031c*/ 	.word	0xffffffff


	//   ....[149]....
        /*0320*/ 	.word	0xffffffff


	//   ....[150]....
        /*0324*/ 	.word	0xffffffff


	//   ....[151]....
        /*0328*/ 	.word	0xffffffff


	//   ....[152]....
        /*032c*/ 	.word	0xffffffff


	//   ....[153]....
        /*0330*/ 	.word	0xffffffff


	//   ....[154]....
        /*0334*/ 	.word	0xffffffff


	//   ....[155]....
        /*0338*/ 	.word	0xffffffff


	//   ....[156]....
        /*033c*/ 	.word	0xffffffff


	//   ....[157]....
        /*0340*/ 	.word	0xffffffff


	//   ....[158]....
        /*0344*/ 	.word	0xffffffff


	//   ....[159]....
        /*0348*/ 	.word	0xffffffff


	//   ....[160]....
        /*034c*/ 	.word	0xffffffff


	//   ....[161]....
        /*0350*/ 	.word	0xffffffff


	//   ....[162]....
        /*0354*/ 	.word	0xffffffff


	//   ....[163]....
        /*0358*/ 	.word	0xffffffff


	//   ....[164]....
        /*035c*/ 	.word	0xffffffff


	//   ....[165]....
        /*0360*/ 	.word	0xffffffff


	//   ....[166]....
        /*0364*/ 	.word	0xffffffff


	//   ....[167]....
        /*0368*/ 	.word	0xffffffff


	//   ....[168]....
        /*036c*/ 	.word	0xffffffff


	//   ....[169]....
        /*0370*/ 	.word	0xffffffff


	//   ....[170]....
        /*0374*/ 	.word	0xffffffff


	//   ....[171]....
        /*0378*/ 	.word	0xffffffff


	//   ....[172]....
        /*037c*/ 	.word	0xffffffff


	//   ....[173]....
        /*0380*/ 	.word	0xffffffff


	//   ....[174]....
        /*0384*/ 	.word	0xffffffff


	//   ....[175]....
        /*0388*/ 	.word	0xffffffff


	//   ....[176]....
        /*038c*/ 	.word	0xffffffff


	//   ....[177]....
        /*0390*/ 	.word	0xffffffff


	//   ....[178]....
        /*0394*/ 	.word	0xffffffff


	//   ....[179]....
        /*0398*/ 	.word	0xffffffff


	//   ....[180]....
        /*039c*/ 	.word	0xffffffff


	//   ....[181]....
        /*03a0*/ 	.word	0xffffffff


	//   ....[182]....
        /*03a4*/ 	.word	0xffffffff


	//   ....[183]....
        /*03a8*/ 	.word	0xffffffff


	//   ....[184]....
        /*03ac*/ 	.word	0xffffffff


	//   ....[185]....
        /*03b0*/ 	.word	0xffffffff


	//   ....[186]....
        /*03b4*/ 	.word	0x05000002


	//   ....[187]....
        /*03b8*/ 	.word	0x05000002


	//   ....[188]....
        /*03bc*/ 	.word	0x05000002


	//   ....[189]....
        /*03c0*/ 	.word	0x05000002


	//   ....[190]....
        /*03c4*/ 	.word	0x05000002


	//   ....[191]....
        /*03c8*/ 	.word	0x05000002


	//   ....[192]....
        /*03cc*/ 	.word	0x05000002


	//   ....[193]....
        /*03d0*/ 	.word	0x05000002


	//   ....[194]....
        /*03d4*/ 	.word	0x05000002


	//   ....[195]....
        /*03d8*/ 	.word	0x05000002


	//   ....[196]....
        /*03dc*/ 	.word	0x05000002


	//   ....[197]....
        /*03e0*/ 	.word	0x05000002


	//   ....[198]....
        /*03e4*/ 	.word	0x05000002


	//   ....[199]....
        /*03e8*/ 	.word	0x05000002


	//   ....[200]....
        /*03ec*/ 	.word	0x05000002


	//   ....[201]....
        /*03f0*/ 	.word	0x05000002


	//   ....[202]....
        /*03f4*/ 	.word	0x05000002


	//   ....[203]....
        /*03f8*/ 	.word	0x05000002


	//   ....[204]....
        /*03fc*/ 	.word	0x05000002


	//   ....[205]....
        /*0400*/ 	.word	0x05000002


	//   ....[206]....
        /*0404*/ 	.word	0x05000002


	//   ....[207]....
        /*0408*/ 	.word	0x05000002


	//   ....[208]....
        /*040c*/ 	.word	0x05000002


	//   ....[209]....
        /*0410*/ 	.word	0x05000002


	//   ....[210]....
        /*0414*/ 	.word	0x05000002


	//   ....[211]....
        /*0418*/ 	.word	0x05000002


	//   ....[212]....
        /*041c*/ 	.word	0x05000002


	//   ....[213]....
        /*0420*/ 	.word	0x05000002


	//   ....[214]....
        /*0424*/ 	.word	0x05000002


	//   ....[215]....
        /*0428*/ 	.word	0x05000002


	//   ....[216]....
        /*042c*/ 	.word	0x05000002


	//   ....[217]....
        /*0430*/ 	.word	0x05000002


	//   ....[218]....
        /*0434*/ 	.word	0x05000002


	//   ....[219]....
        /*0438*/ 	.word	0x05000002


	//   ....[220]....
        /*043c*/ 	.word	0x05000002


	//   ....[221]....
        /*0440*/ 	.word	0x05000002


	//   ....[222]....
        /*0444*/ 	.word	0x05000002


	//   ....[223]....
        /*0448*/ 	.word	0x05000002


	//   ....[224]....
        /*044c*/ 	.word	0x05000002


	//   ....[225]....
        /*0450*/ 	.word	0x05000002


	//   ....[226]....
        /*0454*/ 	.word	0x05000002


	//   ....[227]....
        /*0458*/ 	.word	0x05000002


	//   ....[228]....
        /*045c*/ 	.word	0x05000002


	//   ....[229]....
        /*0460*/ 	.word	0x05000002


	//   ....[230]....
        /*0464*/ 	.word	0x05000002


	//   ....[231]....
        /*0468*/ 	.word	0x05000002


	//   ....[232]....
        /*046c*/ 	.word	0x05000002


	//   ....[233]....
        /*0470*/ 	.word	0x05000002


	//----- nvinfo : EIATTR_COOP_GROUP_INSTR_OFFSETS
	.align		4
.L_2481:
        /*0474*/ 	.byte	0x04, 0x28
        /*0476*/ 	.short	(.L_2483 - .L_2482)


	//   ....[0]....
.L_2482:
        /*0478*/ 	.word	0x000014a0


	//   ....[1]....
        /*047c*/ 	.word	0x000014d0


	//   ....[2]....
        /*0480*/ 	.word	0x00001500


	//   ....[3]....
        /*0484*/ 	.word	0x00001530


	//   ....[4]....
        /*0488*/ 	.word	0x00001560


	//   ....[5]....
        /*048c*/ 	.word	0x000015d0


	//   ....[6]....
        /*0490*/ 	.word	0x00001620


	//   ....[7]....
        /*0494*/ 	.word	0x00001650


	//   ....[8]....
        /*0498*/ 	.word	0x00001680


	//   ....[9]....
        /*049c*/ 	.word	0x000016b0


	//   ....[10]....
        /*04a0*/ 	.word	0x000016e0


	//   ....[11]....
        /*04a4*/ 	.word	0x00001940


	//   ....[12]....
        /*04a8*/ 	.word	0x00001a30


	//   ....[13]....
        /*04ac*/ 	.word	0x00001ad0


	//   ....[14]....
        /*04b0*/ 	.word	0x00001ae0


	//   ....[15]....
        /*04b4*/ 	.word	0x00001bd0


	//   ....[16]....
        /*04b8*/ 	.word	0x00001bf0


	//   ....[17]....
        /*04bc*/ 	.word	0x00001cf0


	//   ....[18]....
        /*04c0*/ 	.word	0x00001d00


	//   ....[19]....
        /*04c4*/ 	.word	0x00001df0


	//   ....[20]....
        /*04c8*/ 	.word	0x00001e10


	//   ....[21]....
        /*04cc*/ 	.word	0x00001f10


	//   ....[22]....
        /*04d0*/ 	.word	0x00001f20


	//   ....[23]....
        /*04d4*/ 	.word	0x00002010


	//   ....[24]....
        /*04d8*/ 	.word	0x00002020


	//   ....[25]....
        /*04dc*/ 	.word	0x00002110


	//   ....[26]....
        /*04e0*/ 	.word	0x00002130


	//   ....[27]....
        /*04e4*/ 	.word	0x00002230


	//   ....[28]....
        /*04e8*/ 	.word	0x00002240


	//   ....[29]....
        /*04ec*/ 	.word	0x00002330


	//   ....[30]....
        /*04f0*/ 	.word	0x00002340


	//   ....[31]....
        /*04f4*/ 	.word	0x00002430


	//   ....[32]....
        /*04f8*/ 	.word	0x00002440


	//   ....[33]....
        /*04fc*/ 	.word	0x00002520


	//   ....[34]....
        /*0500*/ 	.word	0x00002530


	//   ....[35]....
        /*0504*/ 	.word	0x00002620


	//   ....[36]....
        /*0508*/ 	.word	0x00002640


	//   ....[37]....
        /*050c*/ 	.word	0x00002730


	//   ....[38]....
        /*0510*/ 	.word	0x00002740


	//   ....[39]....
        /*0514*/ 	.word	0x00002830


	//   ....[40]....
        /*0518*/ 	.word	0x00002840


	//   ....[41]....
        /*051c*/ 	.word	0x00002910


	//   ....[42]....
        /*0520*/ 	.word	0x00002920


	//   ....[43]....
        /*0524*/ 	.word	0x00002a70


	//   ....[44]....
        /*0528*/ 	.word	0x00002a80


	//   ....[45]....
        /*052c*/ 	.word	0x00002b50


	//   ....[46]....
        /*0530*/ 	.word	0x00002b60


	//   ....[47]....
        /*0534*/ 	.word	0x00002c30


	//   ....[48]....
        /*0538*/ 	.word	0x00002c40


	//   ....[49]....
        /*053c*/ 	.word	0x00002d10


	//   ....[50]....
        /*0540*/ 	.word	0x00002d20


	//   ....[51]....
        /*0544*/ 	.word	0x00002df0


	//   ....[52]....
        /*0548*/ 	.word	0x00002e00


	//   ....[53]....
        /*054c*/ 	.word	0x00002ec0


	//   ....[54]....
        /*0550*/ 	.word	0x00002fb0


	//   ....[55]....
        /*0554*/ 	.word	0x00002fc0


	//   ....[56]....
        /*0558*/ 	.word	0x000030b0


	//   ....[57]....
        /*055c*/ 	.word	0x000030d0


	//   ....[58]....
        /*0560*/ 	.word	0x000031d0


	//   ....[59]....
        /*0564*/ 	.word	0x000031e0


	//   ....[60]....
        /*0568*/ 	.word	0x000032d0


	//   ....[61]....
        /*056c*/ 	.word	0x000032f0


	//   ....[62]....
        /*0570*/ 	.word	0x000033f0


	//   ....[63]....
        /*0574*/ 	.word	0x00003400


	//   ....[64]....
        /*0578*/ 	.word	0x000034f0


	//   ....[65]....
        /*057c*/ 	.word	0x00003500


	//   ....[66]....
        /*0580*/ 	.word	0x000035f0


	//   ....[67]....
        /*0584*/ 	.word	0x00003610


	//   ....[68]....
        /*0588*/ 	.word	0x00003710


	//   ....[69]....
        /*058c*/ 	.word	0x00003720


	//   ....[70]....
        /*0590*/ 	.word	0x00003810


	//   ....[71]....
        /*0594*/ 	.word	0x00003820


	//   ....[72]....
        /*0598*/ 	.word	0x00003910


	//   ....[73]....
        /*059c*/ 	.word	0x00003920


	//   ....[74]....
        /*05a0*/ 	.word	0x00003a00


	//   ....[75]....
        /*05a4*/ 	.word	0x00003a10


	//   ....[76]....
        /*05a8*/ 	.word	0x00003b10


	//   ....[77]....
        /*05ac*/ 	.word	0x00003b20


	//   ....[78]....
        /*05b0*/ 	.word	0x00003c10


	//   ....[79]....
        /*05b4*/ 	.word	0x00003c20


	//   ....[80]....
        /*05b8*/ 	.word	0x00003d10


	//   ....[81]....
        /*05bc*/ 	.word	0x00003d20


	//   ....[82]....
        /*05c0*/ 	.word	0x00003df0


	//   ....[83]....
        /*05c4*/ 	.word	0x00003e00


	//   ....[84]....
        /*05c8*/ 	.word	0x00003f60


	//   ....[85]....
        /*05cc*/ 	.word	0x00003f70


	//   ....[86]....
        /*05d0*/ 	.word	0x00004040


	//   ....[87]....
        /*05d4*/ 	.word	0x00004050


	//   ....[88]....
        /*05d8*/ 	.word	0x00004120


	//   ....[89]....
        /*05dc*/ 	.word	0x00004130


	//   ....[90]....
        /*05e0*/ 	.word	0x00004200


	//   ....[91]....
        /*05e4*/ 	.word	0x00004210


	//   ....[92]....
        /*05e8*/ 	.word	0x000042e0


	//   ....[93]....
        /*05ec*/ 	.word	0x000042f0


	//   ....[94]....
        /*05f0*/ 	.word	0x000043c0


	//   ....[95]....
        /*05f4*/ 	.word	0x00004cf0


	//   ....[96]....
        /*05f8*/ 	.word	0x00004ef0


	//   ....[97]....
        /*05fc*/ 	.word	0x00005040


	//   ....[98]....
        /*0600*/ 	.word	0x00005090


	//   ....[99]....
        /*0604*/ 	.word	0x000050a0


	//   ....[100]....
        /*0608*/ 	.word	0x00005170


	//   ....[101]....
        /*060c*/ 	.word	0x00005180


	//   ....[102]....
        /*0610*/ 	.word	0x00005250


	//   ....[103]....
        /*0614*/ 	.word	0x00005260


	//   ....[104]....
        /*0618*/ 	.word	0x00005330


	//   ....[105]....
        /*061c*/ 	.word	0x00005340


	//   ....[106]....
        /*0620*/ 	.word	0x00005410


	//   ....[107]....
        /*0624*/ 	.word	0x00005420


	//   ....[108]....
        /*0628*/ 	.word	0x000054f0


	//   ....[109]....
        /*062c*/ 	.word	0x00005500


	//   ....[110]....
        /*0630*/ 	.word	0x000055d0


	//   ....[111]....
        /*0634*/ 	.word	0x000055e0


	//   ....[112]....
        /*0638*/ 	.word	0x000056b0


	//   ....[113]....
        /*063c*/ 	.word	0x000056c0


	//   ....[114]....
        /*0640*/ 	.word	0x00005790


	//   ....[115]....
        /*0644*/ 	.word	0x000057a0


	//   ....[116]....
        /*0648*/ 	.word	0x00005870


	//   ....[117]....
        /*064c*/ 	.word	0x00005880


	//   ....[118]....
        /*0650*/ 	.word	0x00005950


	//   ....[119]....
        /*0654*/ 	.word	0x00005960


	//   ....[120]....
        /*0658*/ 	.word	0x00005a40


	//   ....[121]....
        /*065c*/ 	.word	0x00005a50


	//   ....[122]....
        /*0660*/ 	.word	0x00005b20


	//   ....[123]....
        /*0664*/ 	.word	0x00005b30


	//   ....[124]....
        /*0668*/ 	.word	0x00005c00


	//   ....[125]....
        /*066c*/ 	.word	0x00005c10


	//   ....[126]....
        /*0670*/ 	.word	0x00005ce0


	//   ....[127]....
        /*0674*/ 	.word	0x00005cf0


	//   ....[128]....
        /*0678*/ 	.word	0x00005e50


	//   ....[129]....
        /*067c*/ 	.word	0x00005e60


	//   ....[130]....
        /*0680*/ 	.word	0x00005f30


	//   ....[131]....
        /*0684*/ 	.word	0x00005f40


	//   ....[132]....
        /*0688*/ 	.word	0x00006010


	//   ....[133]....
        /*068c*/ 	.word	0x00006020


	//   ....[134]....
        /*0690*/ 	.word	0x000060f0


	//   ....[135]....
        /*0694*/ 	.word	0x00006100


	//   ....[136]....
        /*0698*/ 	.word	0x000061d0


	//   ....[137]....
        /*069c*/ 	.word	0x000061e0


	//   ....[138]....
        /*06a0*/ 	.word	0x000062c0


	//   ....[139]....
        /*06a4*/ 	.word	0x000062d0


	//   ....[140]....
        /*06a8*/ 	.word	0x00006300


	//   ....[141]....
        /*06ac*/ 	.word	0x00006420


	//   ....[142]....
        /*06b0*/ 	.word	0x00006430


	//   ....[143]....
        /*06b4*/ 	.word	0x00006520


	//   ....[144]....
        /*06b8*/ 	.word	0x00006530


	//   ....[145]....
        /*06bc*/ 	.word	0x00006620


	//   ....[146]....
        /*06c0*/ 	.word	0x00006630


	//   ....[147]....
        /*06c4*/ 	.word	0x00006720


	//   ....[148]....
        /*06c8*/ 	.word	0x00006730


	//   ....[149]....
        /*06cc*/ 	.word	0x00006820


	//   ....[150]....
        /*06d0*/ 	.word	0x00006830


	//   ....[151]....
        /*06d4*/ 	.word	0x00006920


	//   ....[152]....
        /*06d8*/ 	.word	0x00006930


	//   ....[153]....
        /*06dc*/ 	.word	0x00006a20


	//   ....[154]....
        /*06e0*/ 	.word	0x00006a30


	//   ....[155]....
        /*06e4*/ 	.word	0x00006b20


	//   ....[156]....
        /*06e8*/ 	.word	0x00006b30


	//   ....[157]....
        /*06ec*/ 	.word	0x00006c20


	//   ....[158]....
        /*06f0*/ 	.word	0x00006c30


	//   ....[159]....
        /*06f4*/ 	.word	0x00006d20


	//   ....[160]....
        /*06f8*/ 	.word	0x00006d30


	//   ....[161]....
        /*06fc*/ 	.word	0x00006e20


	//   ....[162]....
        /*0700*/ 	.word	0x00006e30


	//   ....[163]....
        /*0704*/ 	.word	0x00006f30


	//   ....[164]....
        /*0708*/ 	.word	0x00006f40


	//   ....[165]....
        /*070c*/ 	.word	0x00007030


	//   ....[166]....
        /*0710*/ 	.word	0x00007040


	//   ....[167]....
        /*0714*/ 	.word	0x00007130


	//   ....[168]....
        /*0718*/ 	.word	0x00007140


	//   ....[169]....
        /*071c*/ 	.word	0x00007230


	//   ....[170]....
        /*0720*/ 	.word	0x00007240


	//   ....[171]....
        /*0724*/ 	.word	0x000073c0


	//   ....[172]....
        /*0728*/ 	.word	0x000073d0


	//   ....[173]....
        /*072c*/ 	.word	0x000074c0


	//   ....[174]....
        /*0730*/ 	.word	0x000074d0


	//   ....[175]....
        /*0734*/ 	.word	0x000075c0


	//   ....[176]....
        /*0738*/ 	.word	0x000075d0


	//   ....[177]....
        /*073c*/ 	.word	0x000076c0


	//   ....[178]....
        /*0740*/ 	.word	0x000076d0


	//   ....[179]....
        /*0744*/ 	.word	0x000077c0


	//   ....[180]....
        /*0748*/ 	.word	0x000077d0


	//   ....[181]....
        /*074c*/ 	.word	0x00007a70


	//   ....[182]....
        /*0750*/ 	.word	0x00007a90


	//   ....[183]....
        /*0754*/ 	.word	0x00007ab0


	//   ....[184]....
        /*0758*/ 	.word	0x00007ad0


	//   ....[185]....
        /*075c*/ 	.word	0x00007af0


	//   ....[186]....
        /*0760*/ 	.word	0x00007d80


	//   ....[187]....
        /*0764*/ 	.word	0x00007e20


	//   ....[188]....
        /*0768*/ 	.word	0x00007eb0


	//   ....[189]....
        /*076c*/ 	.word	0x00007f40


	//   ....[190]....
        /*0770*/ 	.word	0x00007fd0


	//   ....[191]....
        /*0774*/ 	.word	0x00008060


	//   ....[192]....
        /*0778*/ 	.word	0x000080f0


	//   ....[193]....
        /*077c*/ 	.word	0x00008180


	//   ....[194]....
        /*0780*/ 	.word	0x00008210


	//   ....[195]....
        /*0784*/ 	.word	0x000082a0


	//   ....[196]....
        /*0788*/ 	.word	0x00008330


	//   ....[197]....
        /*078c*/ 	.word	0x000083c0


	//   ....[198]....
        /*0790*/ 	.word	0x00008450


	//   ....[199]....
        /*0794*/ 	.word	0x000084e0


	//   ....[200]....
        /*0798*/ 	.word	0x00008570


	//   ....[201]....
        /*079c*/ 	.word	0x00008600


	//   ....[202]....
        /*07a0*/ 	.word	0x00008690


	//   ....[203]....
        /*07a4*/ 	.word	0x00008720


	//   ....[204]....
        /*07a8*/ 	.word	0x000087b0


	//   ....[205]....
        /*07ac*/ 	.word	0x00008840


	//   ....[206]....
        /*07b0*/ 	.word	0x000088d0


	//   ....[207]....
        /*07b4*/ 	.word	0x00008960


	//   ....[208]....
        /*07b8*/ 	.word	0x000089f0


	//   ....[209]....
        /*07bc*/ 	.word	0x00008a80


	//   ....[210]....
        /*07c0*/ 	.word	0x00008b10


	//   ....[211]....
        /*07c4*/ 	.word	0x00008ba0


	//   ....[212]....
        /*07c8*/ 	.word	0x00008c30


	//   ....[213]....
        /*07cc*/ 	.word	0x00008cc0


	//   ....[214]....
        /*07d0*/ 	.word	0x00008d50


	//   ....[215]....
        /*07d4*/ 	.word	0x00008de0


	//   ....[216]....
        /*07d8*/ 	.word	0x00008e70


	//   ....[217]....
        /*07dc*/ 	.word	0x00008f00


	//   ....[218]....
        /*07e0*/ 	.word	0x00008f90


	//   ....[219]....
        /*07e4*/ 	.word	0x00009020


	//   ....[220]....
        /*07e8*/ 	.word	0x000090b0


	//   ....[221]....
        /*07ec*/ 	.word	0x00009140


	//   ....[222]....
        /*07f0*/ 	.word	0x000091d0


	//   ....[223]....
        /*07f4*/ 	.word	0x00009260


	//   ....[224]....
        /*07f8*/ 	.word	0x000092f0


	//   ....[225]....
        /*07fc*/ 	.word	0x00009380


	//   ....[226]....
        /*0800*/ 	.word	0x00009410


	//   ....[227]....
        /*0804*/ 	.word	0x000094b0


	//   ....[228]....
        /*0808*/ 	.word	0x00009560


	//   ....[229]....
        /*080c*/ 	.word	0x00009600


	//   ....[230]....
        /*0810*/ 	.word	0x00009680


	//   ....[231]....
        /*0814*/ 	.word	0x000096e0


	//   ....[232]....
        /*0818*/ 	.word	0x00009740


	//   ....[233]....
        /*081c*/ 	.word	0x000097a0


	//----- nvinfo : EIATTR_VRC_CTA_INIT_COUNT
	.align		4
.L_2483:
        /*0820*/ 	.byte	0x02, 0x4a
	.zero		1
	.zero		1


	//----- nvinfo : EIATTR_EXIT_INSTR_OFFSETS
	.align		4
        /*0824*/ 	.byte	0x04, 0x1c
        /*0826*/ 	.short	(.L_2485 - .L_2484)


	//   ....[0]....
.L_2484:
        /*0828*/ 	.word	0x00000050


	//   ....[1]....
        /*082c*/ 	.word	0x000000e0


	//   ....[2]....
        /*0830*/ 	.word	0x00001750


	//   ....[3]....
        /*0834*/ 	.word	0x00004950


	//   ....[4]....
        /*0838*/ 	.word	0x00007d30


	//----- nvinfo : EIATTR_CRS_STACK_SIZE
	.align		4
.L_2485:
        /*083c*/ 	.byte	0x04, 0x1e
        /*083e*/ 	.short	(.L_2487 - .L_2486)
.L_2486:
        /*0840*/ 	.word	0x00000000


	//----- nvinfo : EIATTR_CBANK_PARAM_SIZE
	.align		4
.L_2487:
        /*0844*/ 	.byte	0x03, 0x19
        /*0846*/ 	.short	0x0058


	//----- nvinfo : EIATTR_PARAM_CBANK
	.align		4
        /*0848*/ 	.byte	0x04, 0x0a
        /*084a*/ 	.short	(.L_2489 - .L_2488)
	.align		4
.L_2488:
        /*084c*/ 	.word	index@(.nv.constant0._ZN4vllm3moe25grouped_topk_fused_kernelIf6__halfiLNS0_11ScoringFuncE0EEEvPT_PfPT1_PKT0_lllllbd)
        /*0850*/ 	.short	0x0380
        /*0852*/ 	.short	0x0058


	//----- nvinfo : EIATTR_SW_WAR
	.align		4
.L_2489:
        /*0854*/ 	.byte	0x04, 0x36
        /*0856*/ 	.short	(.L_2491 - .L_2490)
.L_2490:
        /*0858*/ 	.word	0x00000008
.L_2491:


//--------------------- .nv.info._ZN4vllm3moe44grouped_topk_fused_small_expert_count_kernelIf6__halfiLNS0_11ScoringFuncE0ELi128ELb0ELi8EEEvPT_PfPT1_PKT0_llllllbd --------------------------
	.section	.nv.info._ZN4vllm3moe44grouped_topk_fused_small_expert_count_kernelIf6__halfiLNS0_11ScoringFuncE0ELi128ELb0ELi8EEEvPT_PfPT1_PKT0_llllllbd,"",@"SHT_CUDA_INFO"
	.sectionflags	@""
	.align	4


	//----- nvinfo : EIATTR_CUDA_API_VERSION
	.align		4
        /*0000*/ 	.byte	0x04, 0x37
        /*0002*/ 	.short	(.L_2493 - .L_2492)
.L_2492:
        /*0004*/ 	.word	0x00000082


	//----- nvinfo : EIATTR_KPARAM_INFO
	.align		4
.L_2493:
        /*0008*/ 	.byte	0x04, 0x17
        /*000a*/ 	.short	(.L_2495 - .L_2494)
.L_2494:
        /*000c*/ 	.word	0x00000000
        /*0010*/ 	.short	0x000b
        /*0012*/ 	.short	0x0058
        /*0014*/ 	.byte	0x00, 0xf0, 0x21, 0x00


	//----- nvinfo : EIATTR_KPARAM_INFO
	.align		4
.L_2495:
        /*0018*/ 	.byte	0x04, 0x17
        /*001a*/ 	.short	(.L_2497 - .L_2496)
.L_2496:
        /*001c*/ 	.word	0x00000000
        /*0020*/ 	.short	0x000a
        /*0022*/ 	.short	0x0050
        /*0024*/ 	.byte	0x00, 0xf0, 0x05, 0x00


	//----- nvinfo : EIATTR_KPARAM_INFO
	.align		4
.L_2497:
        /*0028*/ 	.byte	0x04, 0x17
        /*002a*/ 	.short	(.L_2499 - .L_2498)
.L_2498:
        /*002c*/ 	.word	0x00000000
        /*0030*/ 	.short	0x0009
        /*0032*/ 	.short	0x0048
        /*0034*/ 	.byte	0x00, 0xf0, 0x21, 0x00


	//----- nvinfo : EIATTR_KPARAM_INFO
	.align		4
.L_2499:
        /*0038*/ 	.byte	0x04, 0x17
        /*003a*/ 	.short	(.L_2501 - .L_2500)
.L_2500:
        /*003c*/ 	.word	0x00000000
        /*0040*/ 	.short	0x0008
        /*0042*/ 	.short	0x0040
        /*0044*/ 	.byte	0x00, 0xf0, 0x21, 0x00


	//----- nvinfo : EIATTR_KPARAM_INFO
	.align		4
.L_2501:
        /*0048*/ 	.byte	0x04, 0x17
        /*004a*/ 	.short	(.L_2503 - .L_2502)
.L_2502:
        /*004c*/ 	.word	0x00000000
        /*0050*/ 	.short	0x0007
        /*0052*/ 	.short	0x0038
        /*0054*/ 	.byte	0x00, 0xf0, 0x21, 0x00


	//----- nvinfo : EIATTR_KPARAM_INFO
	.align		4
.L_2503:
        /*0058*/ 	.byte	0x04, 0x17
        /*005a*/ 	.short	(.L_2505 - .L_2504)
.L_2504:
        /*005c*/ 	.word	0x00000000
        /*0060*/ 	.short	0x0006
        /*0062*/ 	.short	0x0030
        /*0064*/ 	.byte	0x00, 0xf0, 0x21, 0x00


	//----- nvinfo : EIATTR_KPARAM_INFO
	.align		4
.L_2505:
        /*0068*/ 	.byte	0x04, 0x17
        /*006a*/ 	.short	(.L_2507 - .L_2506)
.L_2506:
        /*006c*/ 	.word	0x00000000
        /*0070*/ 	.short	0x0005
        /*0072*/ 	.short	0x0028
        /*0074*/ 	.byte	0x00, 0xf0, 0x21, 0x00


	//----- nvinfo : EIATTR_KPARAM_INFO
	.align		4
.L_2507:
        /*0078*/ 	.byte	0x04, 0x17
        /*007a*/ 	.short	(.L_2509 - .L_2508)
.L_2508:
        /*007c*/ 	.word	0x00000000
        /*0080*/ 	.short	0x0004
        /*0082*/ 	.short	0x0020
        /*0084*/ 	.byte	0x00, 0xf0, 0x21, 0x00


	//----- nvinfo : EIATTR_KPARAM_INFO
	.align		4
.L_2509:
        /*0088*/ 	.byte	0x04, 0x17
        /*008a*/ 	.short	(.L_2511 - .L_2510)
.L_2510:
        /*008c*/ 	.word	0x00000000
        /*0090*/ 	.short	0x0003
        /*0092*/ 	.short	0x0018
        /*0094*/ 	.byte	0x00, 0xf5, 0x21, 0x00


	//----- nvinfo : EIATTR_KPARAM_INFO
	.align		4
.L_2511:
        /*0098*/ 	.byte	0x04, 0x17
        /*009a*/ 	.short	(.L_2513 - .L_2512)
.L_2512:
        /*009c*/ 	.word	0x00000000
        /*00a0*/ 	.short	0x0002
        /*00a2*/ 	.short	0x0010
        /*00a4*/ 	.byte	0x00, 0xf5, 0x21, 0x00


	//----- nvinfo : EIATTR_KPARAM_INFO
	.align		4
.L_2513:
        /*00a8*/ 	.byte	0x04, 0x17
        /*00aa*/ 	.short	(.L_2515 - .L_2514)
.L_2514:
        /*00ac*/ 	.word	0x00000000
        /*00b0*/ 	.short	0x0001
        /*00b2*/ 	.short	0x0008
        /*00b4*/ 	.byte	0x00, 0xf5, 0x21, 0x00


	//----- nvinfo : EIATTR_KPARAM_INFO
	.align		4
.L_2515:
        /*00b8*/ 	.byte	0x04, 0x17
        /*00ba*/ 	.short	(.L_2517 - .L_2516)
.L_2516:
        /*00bc*/ 	.word	0x00000000
        /*00c0*/ 	.short	0x0000
        /*00c2*/ 	.short	0x0000
        /*00c4*/ 	.byte	0x00, 0xf5, 0x21, 0x00


	//----- nvinfo : EIATTR_SPARSE_MMA_MASK
	.align		4
.L_2517:
        /*00c8*/ 	.byte	0x03, 0x50
        /*00ca*/ 	.short	0x0000


	//----- nvinfo : EIATTR_MAXREG_COUNT
	.align		4
        /*00cc*/ 	.byte	0x03, 0x1b
        /*00ce*/ 	.short	0x00ff


	//----- nvinfo : EIATTR_NUM_BARRIERS
	.align		4
        /*00d0*/ 	.byte	0x02, 0x4c
        /*00d2*/ 	.byte	0x01
	.zero		1


	//----- nvinfo : EIATTR_MERCURY_ISA_VERSION
	.align		4
        /*00d4*/ 	.byte	0x03, 0x5f
        /*00d6*/ 	.short	0x0101


	//----- nvinfo : EIATTR_COOP_GROUP_MASK_REGIDS
	.align		4
        /*00d8*/ 	.byte	0x04, 0x29
        /*00da*/ 	.short	(.L_2519 - .L_2518)


	//   ....[0]....
.L_2518:
        /*00dc*/ 	.word	0xffffffff


	//   ....[1]....
        /*00e0*/ 	.word	0xffffffff


	//   ....[2]....
        /*00e4*/ 	.word	0xffffffff


	//   ....[3]....
        /*00e8*/ 	.word	0xffffffff


	//   ....[4]....
        /*00ec*/ 	.word	0xffffffff


	//   ....[5]....
        /*00f0*/ 	.word	0xffffffff


	//   ....[6]....
        /*00f4*/ 	.word	0xffffffff


	//   ....[7]....
        /*00f8*/ 	.word	0xffffffff


	//   ....[8]....
        /*00fc*/ 	.word	0xffffffff


	//   ....[9]....
        /*0100*/ 	.word	0xffffffff


	//   ....[10]....
        /*0104*/ 	.word	0xffffffff


	//   ....[11]....
        /*0108*/ 	.word	0xffffffff


	//   ....[12]....
        /*010c*/ 	.word	0xffffffff


	//   ....[13]....
        /*0110*/ 	.word	0xffffffff


	//   ....[14]....
        /*0114*/ 	.word	0xffffffff


	//   ....[15]....
        /*0118*/ 	.word	0xffffffff


	//   ....[16]....
        /*011c*/ 	.word	0xffffffff


	//   ....[17]....
        /*0120*/ 	.word	0xffffffff


	//   ....[18]....
        /*0124*/ 	.word	0xffffffff


	//   ....[19]....
        /*0128*/ 	.word	0xffffffff


	//   ....[20]....
        /*012c*/ 	.word	0xffffffff


	//   ....[21]....
        /*0130*/ 	.word	0xffffffff


	//   ....[22]....
        /*0134*/ 	.word	0xffffffff


	//   ....[23]....
        /*0138*/ 	.word	0xffffffff


	//   ....[24]....
        /*013c*/ 	.word	0xffffffff


	//   ....[25]....
        /*0140*/ 	.word	0xffffffff


	//   ....[26]....
        /*0144*/ 	.word	0xffffffff


	//   ....[27]....
        /*0148*/ 	.word	0xffffffff


	//   ....[28]....
        /*014c*/ 	.word	0xffffffff


	//   ....[29]....
        /*0150*/ 	.word	0xffffffff


	//   ....[30]....
        /*0154*/ 	.word	0xffffffff


	//   ....[31]....
        /*0158*/ 	.word	0xffffffff


	//   ....[32]....
        /*015c*/ 	.word	0xffffffff


	//   ....[33]....
        /*0160*/ 	.word	0xffffffff


	//   ....[34]....
        /*0164*/ 	.word	0xffffffff


	//   ....[35]....
        /*0168*/ 	.word	0xffffffff


	//   ....[36]....
        /*016c*/ 	.word	0xffffffff


	//   ....[37]....
        /*0170*/ 	.word	0xffffffff


	//   ....[38]....
        /*0174*/ 	.word	0xffffffff


	//   ....[39]....
        /*0178*/ 	.word	0xffffffff


	//   ....[40]....
        /*017c*/ 	.word	0xffffffff


	//   ....[41]....
        /*0180*/ 	.word	0xffffffff


	//   ....[42]....
        /*0184*/ 	.word	0xffffffff


	//   ....[43]....
        /*0188*/ 	.word	0xffffffff


	//   ....[44]....
        /*018c*/ 	.word	0xffffffff


	//   ....[45]....
        /*0190*/ 	.word	0xffffffff


	//   ....[46]....
        /*0194*/ 	.word	0xffffffff


	//   ....[47]....
        /*0198*/ 	.word	0xffffffff


	//   ....[48]....
        /*019c*/ 	.word	0xffffffff


	//   ....[49]....
        /*01a0*/ 	.word	0xffffffff


	//   ....[50]....
        /*01a4*/ 	.word	0xffffffff


	//   ....[51]....
        /*01a8*/ 	.word	0xffffffff


	//   ....[52]....
        /*01ac*/ 	.word	0xffffffff


	//   ....[53]....
        /*01b0*/ 	.word	0xffffffff


	//   ....[54]....
        /*01b4*/ 	.word	0xffffffff


	//   ....[55]....
        /*01b8*/ 	.word	0xffffffff


	//----- nvinfo : EIATTR_COOP_GROUP_INSTR_OFFSETS
	.align		4
.L_2519:
        /*01bc*/ 	.byte	0x04, 0x28
        /*01be*/ 	.short	(.L_2521 - .L_2520)


	//   ....[0]....
.L_2520:
        /*01c0*/ 	.word	0x000000b0


	//   ....[1]....
        /*01c4*/ 	.word	0x00000910


	//   ....[2]....
        /*01c8*/ 	.word	0x00000920


	//   ....[3]....
        /*01cc*/ 	.word	0x00000970


	//   ....[4]....
        /*01d0*/ 	.word	0x00000980


	//   ....[5]....
        /*01d4*/ 	.word	0x000009d0


	//   ....[6]....
        /*01d8*/ 	.word	0x000009e0


	//   ....[7]....
        /*01dc*/ 	.word	0x00000a30


	//   ....[8]....
        /*01e0*/ 	.word	0x00000a40


	//   ....[9]....
        /*01e4*/ 	.word	0x00000a90


	//   ....[10]....
        /*01e8*/ 	.word	0x00000aa0


	//   ....[11]....
        /*01ec*/ 	.word	0x00000b60


	//   ....[12]....
        /*01f0*/ 	.word	0x00000b70


	//   ....[13]....
        /*01f4*/ 	.word	0x00000bc0


	//   ....[14]....
        /*01f8*/ 	.word	0x00000bd0


	//   ....[15]....
        /*01fc*/ 	.word	0x00000c20


	//   ....[16]....
        /*0200*/ 	.word	0x00000c30


	//   ....[17]....
        /*0204*/ 	.word	0x00000c80


	//   ....[18]....
        /*0208*/ 	.word	0x00000c90


	//   ....[19]....
        /*020c*/ 	.word	0x00000cf0


	//   ....[20]....
        /*0210*/ 	.word	0x00000d10


	//   ....[21]....
        /*0214*/ 	.word	0x00000dd0


	//   ....[22]....
        /*0218*/ 	.word	0x00000de0


	//   ....[23]....
        /*021c*/ 	.word	0x00000e40


	//   ....[24]....
        /*0220*/ 	.word	0x00000e50


	//   ....[25]....
        /*0224*/ 	.word	0x00000ea0


	//   ....[26]....
        /*0228*/ 	.word	0x00000eb0


	//   ....[27]....
        /*022c*/ 	.word	0x00000f10


	//   ....[28]....
        /*0230*/ 	.word	0x00000f30


	//   ....[29]....
        /*0234*/ 	.word	0x00000fa0


	//   ....[30]....
        /*0238*/ 	.word	0x00000fb0


	//   ....[31]....
        /*023c*/ 	.word	0x00001070


	//   ....[32]....
        /*0240*/ 	.word	0x00001080


	//   ....[33]....
        /*0244*/ 	.word	0x000010d0


	//   ....[34]....
        /*0248*/ 	.word	0x000010e0


	//   ....[35]....
        /*024c*/ 	.word	0x00001130


	//   ....[36]....
        /*0250*/ 	.word	0x00001140


	//   ....[37]....
        /*0254*/ 	.word	0x000011a0


	//   ....[38]....
        /*0258*/ 	.word	0x000011c0


	//   ....[39]....
        /*025c*/ 	.word	0x00001230


	//   ....[40]....
        /*0260*/ 	.word	0x00001240


	//   ....[41]....
        /*0264*/ 	.word	0x00001420


	//   ....[42]....
        /*0268*/ 	.word	0x00001460


	//   ....[43]....
        /*026c*/ 	.word	0x000014e0


	//   ....[44]....
        /*0270*/ 	.word	0x000014f0


	//   ....[45]....
        /*0274*/ 	.word	0x00001540


	//   ....[46]....
        /*0278*/ 	.word	0x00001550


	//   ....[47]....
        /*027c*/ 	.word	0x000015a0


	//   ....[48]....
        /*0280*/ 	.word	0x000015b0


	//   ....[49]....
        /*0284*/ 	.word	0x00001600


	//   ....[50]....
        /*0288*/ 	.word	0x00001610


	//   ....[51]....
        /*028c*/ 	.word	0x000018c0


	//   ....[52]....
        /*0290*/ 	.word	0x00001910


	//   ....[53]....
        /*0294*/ 	.word	0x00001930


	//   ....[54]....
        /*0298*/ 	.word	0x00001950


	//   ....[55]....
        /*029c*/ 	.word	0x00001970


	//----- nvinfo : EIATTR_VRC_CTA_INIT_COUNT
	.align		4
.L_2521:
        /*02a0*/ 	.byte	0x02, 0x4a
	.zero		1
	.zero		1


	//----- nvinfo : EIATTR_EXIT_INSTR_OFFSETS
	.align		4
        /*02a4*/ 	.byte	0x04, 0x1c
        /*02a6*/ 	.short	(.L_2523 - .L_2522)


	//   ....[0]....
.L_2522:
        /*02a8*/ 	.word	0x00001f60


	//----- nvinfo : EIATTR_CRS_STACK_SIZE
	.align		4
.L_2523:
        /*02ac*/ 	.byte	0x04, 0x1e
        /*02ae*/ 	.short	(.L_2525 - .L_2524)
.L_2524:
        /*02b0*/ 	.word	0x00000000


	//----- nvinfo : EIATTR_CBANK_PARAM_SIZE
	.align		4
.L_2525:
        /*02b4*/ 	.byte	0x03, 0x19
        /*02b6*/ 	.short	0x0060


	//----- nvinfo : EIATTR_PARAM_CBANK
	.align		4
        /*02b8*/ 	.byte	0x04, 0x0a
        /*02ba*/ 	.short	(.L_2527 - .L_2526)
	.align		4
.L_2526:
        /*02bc*/ 	.word	index@(.nv.constant0._ZN4vllm3moe44grouped_topk_fused_small_expert_count_kernelIf6__halfiLNS0_11ScoringFuncE0ELi128ELb0ELi8EEEvPT_PfPT1_PKT0_llllllbd)
        /*02c0*/ 	.short	0x0380
        /*02c2*/ 	.short	0x0060


	//----- nvinfo : EIATTR_SW_WAR
	.align		4
.L_2527:
        /*02c4*/ 	.byte	0x04, 0x36
        /*02c6*/ 	.short	(.L_2529 - .L_2528)
.L_2528:
        /*02c8*/ 	.word	0x00000008
.L_2529:


//--------------------- .nv.info._ZN4vllm3moe44grouped_topk_fused_small_expert_count_kernelIf6__halfiLNS0_11ScoringFuncE0ELi384ELb0ELi8EEEvPT_PfPT1_PKT0_llllllbd --------------------------
	.section	.nv.info._ZN4vllm3moe44grouped_topk_fused_small_expert_count_kernelIf6__halfiLNS0_11ScoringFuncE0ELi384ELb0ELi8EEEvPT_PfPT1_PKT0_llllllbd,"",@"SHT_CUDA_INFO"
	.sectionflags	@""
	.align	4


	//----- nvinfo : EIATTR_CUDA_API_VERSION
	.align		4
        /*0000*/ 	.byte	0x04, 0x37
        /*0002*/ 	.short	(.L_2531 - .L_2530)
.L_2530:
        /*0004*/ 	.word	0x00000082


	//----- nvinfo : EIATTR_KPARAM_INFO
	.align		4
.L_2531:
        /*0008*/ 	.byte	0x04, 0x17
        /*000a*/ 	.short	(.L_2533 - .L_2532)
.L_2532:
        /*000c*/ 	.word	0x00000000
        /*0010*/ 	.short	0x000b
        /*0012*/ 	.short	0x0058
        /*0014*/ 	.byte	0x00, 0xf0, 0x21, 0x00


	//----- nvinfo : EIATTR_KPARAM_INFO
	.align		4
.L_2533:
        /*0018*/ 	.byte	0x04, 0x17
        /*001a*/ 	.short	(.L_2535 - .L_2534)
.L_2534:
        /*001c*/ 	.word	0x00000000
        /*0020*/ 	.short	0x000a
        /*0022*/ 	.short	0x0050
        /*0024*/ 	.byte	0x00, 0xf0, 0x05, 0x00


	//----- nvinfo : EIATTR_KPARAM_INFO
	.align		4
.L_2535:
        /*0028*/ 	.byte	0x04, 0x17
        /*002a*/ 	.short	(.L_2537 - .L_2536)
.L_2536:
        /*002c*/ 	.word	0x00000000
        /*0030*/ 	.short	0x0009
        /*0032*/ 	.short	0x0048
        /*0034*/ 	.byte	0x00, 0xf0, 0x21, 0x00


	//----- nvinfo : EIATTR_KPARAM_INFO
	.align		4
.L_2537:
        /*0038*/ 	.byte	0x04, 0x17
        /*003a*/ 	.short	(.L_2539 - .L_2538)
.L_2538:
        /*003c*/ 	.word	0x00000000
        /*0040*/ 	.short	0x0008
        /*0042*/ 	.short	0x0040
        /*0044*/ 	.byte	0x00, 0xf0, 0x21, 0x00


	//----- nvinfo : EIATTR_KPARAM_INFO
	.align		4
.L_2539:
        /*0048*/ 	.byte	0x04, 0x17
        /*004a*/ 	.short	(.L_2541 - .L_2540)
.L_2540:
        /*004c*/ 	.word	0x00000000
        /*0050*/ 	.short	0x0007
        /*0052*/ 	.short	0x0038
        /*0054*/ 	.byte	0x00, 0xf0, 0x21, 0x00


	//----- nvinfo : EIATTR_KPARAM_INFO
	.align		4
.L_2541:
        /*0058*/ 	.byte	0x04, 0x17
        /*005a*/ 	.short	(.L_2543 - .L_2542)
.L_2542:
        /*005c*/ 	.word	0x00000000
        /*0060*/ 	.short	0x0006
        /*0062*/ 	.short	0x0030
        /*0064*/ 	.byte	0x00, 0xf0, 0x21, 0x00


	//----- nvinfo : EIATTR_KPARAM_INFO
	.align		4
.L_2543:
        /*0068*/ 	.byte	0x04, 0x17
        /*006a*/ 	.short	(.L_2545 - .L_2544)
.L_2544:
        /*006c*/ 	.word	0x00000000
        /*0070*/ 	.short	0x0005
        /*0072*/ 	.short	0x0028
        /*0074*/ 	.byte	0x00, 0xf0, 0x21, 0x00


	//----- nvinfo : EIATTR_KPARAM_INFO
	.align		4
.L_2545:
        /*0078*/ 	.byte	0x04, 0x17
        /*007a*/ 	.short	(.L_2547 - .L_2546)
.L_2546:
        /*007c*/ 	.word	0x00000000
        /*0080*/ 	.short	0x0004
        /*0082*/ 	.short	0x0020
        /*0084*/ 	.byte	0x00, 0xf0, 0x21, 0x00


	//----- nvinfo : EIATTR_KPARAM_INFO
	.align		4
.L_2547:
        /*0088*/ 	.byte	0x04, 0x17
        /*008a*/ 	.short	(.L_2549 - .L_2548)
.L_2548:
        /*008c*/ 	.word	0x00000000
        /*0090*/ 	.short	0x0003
        /*0092*/ 	.short	0x0018
        /*0094*/ 	.byte	0x00, 0xf5, 0x21, 0x00


	//----- nvinfo : EIATTR_KPARAM_INFO
	.align		4
.L_2549:
        /*0098*/ 	.byte	0x04, 0x17
        /*009a*/ 	.short	(.L_2551 - .L_2550)
.L_2550:
        /*009c*/ 	.word	0x00000000
        /*00a0*/ 	.short	0x0002
        /*00a2*/ 	.short	0x0010
        /*00a4*/ 	.byte	0x00, 0xf5, 0x21, 0x00


	//----- nvinfo : EIATTR_KPARAM_INFO
	.align		4
.L_2551:
        /*00a8*/ 	.byte	0x04, 0x17
        /*00aa*/ 	.short	(.L_2553 - .L_2552)
.L_2552:
        /*00ac*/ 	.word	0x00000000
        /*00b0*/ 	.short	0x0001
        /*00b2*/ 	.short	0x0008
        /*00b4*/ 	.byte	0x00, 0xf5, 0x21, 0x00


	//----- nvinfo : EIATTR_KPARAM_INFO
	.align		4
.L_2553:
        /*00b8*/ 	.byte	0x04, 0x17
        /*00ba*/ 	.short	(.L_2555 - .L_2554)
.L_2554:
        /*00bc*/ 	.word	0x00000000
        /*00c0*/ 	.short	0x0000
        /*00c2*/ 	.short	0x0000
        /*00c4*/ 	.byte	0x00, 0xf5, 0x21, 0x00


	//----- nvinfo : EIATTR_SPARSE_MMA_MASK
	.align		4
.L_2555:
        /*00c8*/ 	.byte	0x03, 0x50
        /*00ca*/ 	.short	0x0000


	//----- nvinfo : EIATTR_MAXREG_COUNT
	.align		4
        /*00cc*/ 	.byte	0x03, 0x1b
        /*00ce*/ 	.short	0x00ff


	//----- nvinfo : EIATTR_NUM_BARRIERS
	.align		4
        /*00d0*/ 	.byte	0x02, 0x4c
        /*00d2*/ 	.byte	0x01
	.zero		1


	//----- nvinfo : EIATTR_MERCURY_ISA_VERSION
	.align		4
        /*00d4*/ 	.byte	0x03, 0x5f
        /*00d6*/ 	.short	0x0101


	//----- nvinfo : EIATTR_COOP_GROUP_MASK_REGIDS
	.align		4
        /*00d8*/ 	.byte	0x04, 0x29
        /*00da*/ 	.short	(.L_2557 - .L_2556)


	//   ....[0]....
.L_2556:
        /*00dc*/ 	.word	0xffffffff


	//   ....[1]....
        /*00e0*/ 	.word	0xffffffff


	//   ....[2]....
        /*00e4*/ 	.word	0xffffffff


	//   ....[3]....
        /*00e8*/ 	.word	0xffffffff


	//   ....[4]....
        /*00ec*/ 	.word	0xffffffff


	//   ....[5]....
        /*00f0*/ 	.word	0xffffffff


	//   ....[6]....
        /*00f4*/ 	.word	0xffffffff


	//   ....[7]....
        /*00f8*/ 	.word	0xffffffff


	//   ....[8]....
        /*00fc*/ 	.word	0xffffffff


	//   ....[9]....
        /*0100*/ 	.word	0xffffffff


	//   ....[10]....
        /*0104*/ 	.word	0xffffffff


	//   ....[11]....
        /*0108*/ 	.word	0xffffffff


	//   ....[12]....
        /*010c*/ 	.word	0xffffffff


	//   ....[13]....
        /*0110*/ 	.word	0xffffffff


	//   ....[14]....
        /*0114*/ 	.word	0xffffffff


	//   ....[15]....
        /*0118*/ 	.word	0xffffffff


	//   ....[16]....
        /*011c*/ 	.word	0xffffffff


	//   ....[17]....
        /*0120*/ 	.word	0xffffffff


	//   ....[18]....
        /*0124*/ 	.word	0xffffffff


	//   ....[19]....
        /*0128*/ 	.word	0xffffffff


	//   ....[20]....
        /*012c*/ 	.word	0xffffffff


	//   ....[21]....
        /*0130*/ 	.word	0xffffffff


	//   ....[22]....
        /*0134*/ 	.word	0xffffffff


	//   ....[23]....
        /*0138*/ 	.word	0xffffffff


	//   ....[24]....
        /*013c*/ 	.word	0xffffffff


	//   ....[25]....
        /*0140*/ 	.word	0xffffffff


	//   ....[26]....
        /*0144*/ 	.word	0xffffffff


	//   ....[27]....
        /*0148*/ 	.word	0xffffffff


	//   ....[28]....
        /*014c*/ 	.word	0xffffffff


	//   ....[29]....
        /*0150*/ 	.word	0xffffffff


	//   ....[30]....
        /*0154*/ 	.word	0xffffffff


	//   ....[31]....
        /*0158*/ 	.word	0xffffffff


	//   ....[32]....
        /*015c*/ 	.word	0xffffffff


	//   ....[33]....
        /*0160*/ 	.word	0xffffffff


	//   ....[34]....
        /*0164*/ 	.word	0xffffffff


	//   ....[35]....
        /*0168*/ 	.word	0xffffffff


	//   ....[36]....
        /*016c*/ 	.word	0xffffffff


	//   ....[37]....
        /*0170*/ 	.word	0xffffffff


	//   ....[38]....
        /*0174*/ 	.word	0xffffffff


	//   ....[39]....
        /*0178*/ 	.word	0xffffffff


	//   ....[40]....
        /*017c*/ 	.word	0xffffffff


	//   ....[41]....
        /*0180*/ 	.word	0xffffffff


	//   ....[42]....
        /*0184*/ 	.word	0xffffffff


	//   ....[43]....
        /*0188*/ 	.word	0xffffffff


	//   ....[44]....
        /*018c*/ 	.word	0xffffffff


	//   ....[45]....
        /*0190*/ 	.word	0xffffffff


	//   ....[46]....
        /*0194*/ 	.word	0xffffffff


	//   ....[47]....
        /*0198*/ 	.word	0xffffffff


	//   ....[48]....
        /*019c*/ 	.word	0xffffffff


	//   ....[49]....
        /*01a0*/ 	.word	0xffffffff


	//   ....[50]....
        /*01a4*/ 	.word	0xffffffff


	//   ....[51]....
        /*01a8*/ 	.word	0xffffffff


	//   ....[52]....
        /*01ac*/ 	.word	0xffffffff


	//   ....[53]....
        /*01b0*/ 	.word	0xffffffff


	//   ....[54]....
        /*01b4*/ 	.word	0xffffffff


	//   ....[55]....
        /*01b8*/ 	.word	0xffffffff


	//   ....[56]....
        /*01bc*/ 	.word	0xffffffff


	//   ....[57]....
        /*01c0*/ 	.word	0xffffffff


	//   ....[58]....
        /*01c4*/ 	.word	0xffffffff


	//   ....[59]....
        /*01c8*/ 	.word	0xffffffff


	//   ....[60]....
        /*01cc*/ 	.word	0xffffffff


	//   ....[61]....
        /*01d0*/ 	.word	0xffffffff


	//   ....[62]....
        /*01d4*/ 	.word	0xffffffff


	//   ....[63]....
        /*01d8*/ 	.word	0xffffffff


	//   ....[64]....
        /*01dc*/ 	.word	0xffffffff


	//   ....[65]....
        /*01e0*/ 	.word	0xffffffff


	//   ....[66]....
        /*01e4*/ 	.word	0xffffffff


	//   ....[67]....
        /*01e8*/ 	.word	0xffffffff


	//   ....[68]....
        /*01ec*/ 	.word	0xffffffff


	//   ....[69]....
        /*01f0*/ 	.word	0xffffffff


	//   ....[70]....
        /*01f4*/ 	.word	0xffffffff


	//   ....[71]....
        /*01f8*/ 	.word	0xffffffff


	//   ....[72]....
        /*01fc*/ 	.word	0xffffffff


	//   ....[73]....
        /*0200*/ 	.word	0xffffffff


	//   ....[74]....
        /*0204*/ 	.word	0xffffffff


	//   ....[75]....
        /*0208*/ 	.word	0xffffffff


	//   ....[76]....
        /*020c*/ 	.word	0xffffffff


	//   ....[77]....
        /*0210*/ 	.word	0xffffffff


	//   ....[78]....
        /*0214*/ 	.word	0xffffffff


	//   ....[79]....
        /*0218*/ 	.word	0xffffffff


	//   ....[80]....
        /*021c*/ 	.word	0xffffffff


	//   ....[81]....
        /*0220*/ 	.word	0xffffffff


	//   ....[82]....
        /*0224*/ 	.word	0xffffffff


	//   ....[83]....
        /*0228*/ 	.word	0xffffffff


	//   ....[84]....
        /*022c*/ 	.word	0xffffffff


	//   ....[85]....
        /*0230*/ 	.word	0xffffffff


	//----- nvinfo : EIATTR_COOP_GROUP_INSTR_OFFSETS
	.align		4
.L_2557:
        /*0234*/ 	.byte	0x04, 0x28
        /*0236*/ 	.short	(.L_2559 - .L_2558)


	//   ....[0]....
.L_2558:
        /*0238*/ 	.word	0x000000b0


	//   ....[1]....
        /*023c*/ 	.word	0x000009c0


	//   ....[2]....
        /*0240*/ 	.word	0x000009d0


	//   ....[3]....
        /*0244*/ 	.word	0x00000a20


	//   ....[4]....
        /*0248*/ 	.word	0x00000a30


	//   ....[5]....
        /*024c*/ 	.word	0x00000a80


	//   ....[6]....
        /*0250*/ 	.word	0x00000a90


	//   ....[7]....
        /*0254*/ 	.word	0x00000ae0


	//   ....[8]....
        /*0258*/ 	.word	0x00000af0


	//   ....[9]....
        /*025c*/ 	.word	0x00000b50


	//   ....[10]....
        /*0260*/ 	.word	0x00000b80


	//   ....[11]....
        /*0264*/ 	.word	0x00000c30


	//   ....[12]....
        /*0268*/ 	.word	0x00000c40


	//   ....[13]....
        /*026c*/ 	.word	0x00000c90


	//   ....[14]....
        /*0270*/ 	.word	0x00000ca0


	//   ....[15]....
        /*0274*/ 	.word	0x00000cf0


	//   ....[16]....
        /*0278*/ 	.word	0x00000d00


	//   ....[17]....
        /*027c*/ 	.word	0x00000d50


	//   ....[18]....
        /*0280*/ 	.word	0x00000d60


	//   ....[19]....
        /*0284*/ 	.word	0x00000dc0


	//   ....[20]....
        /*0288*/ 	.word	0x00000df0


	//   ....[21]....
        /*028c*/ 	.word	0x00000ff0


	//   ....[22]....
        /*0290*/ 	.word	0x00001000


	//   ....[23]....
        /*0294*/ 	.word	0x00001050


	//   ....[24]....
        /*0298*/ 	.word	0x00001060


	//   ....[25]....
        /*029c*/ 	.word	0x000010b0


	//   ....[26]....
        /*02a0*/ 	.word	0x000010c0


	//   ....[27]....
        /*02a4*/ 	.word	0x00001110


	//   ....[28]....
        /*02a8*/ 	.word	0x00001120


	//   ....[29]....
        /*02ac*/ 	.word	0x00001170


	//   ....[30]....
        /*02b0*/ 	.word	0x00001180


	//   ....[31]....
        /*02b4*/ 	.word	0x00001770


	//   ....[32]....
        /*02b8*/ 	.word	0x00001780


	//   ....[33]....
        /*02bc*/ 	.word	0x000017d0


	//   ....[34]....
        /*02c0*/ 	.word	0x000017e0


	//   ....[35]....
        /*02c4*/ 	.word	0x00001830


	//   ....[36]....
        /*02c8*/ 	.word	0x00001840


	//   ....[37]....
        /*02cc*/ 	.word	0x00001890


	//   ....[38]....
        /*02d0*/ 	.word	0x000018a0


	//   ....[39]....
        /*02d4*/ 	.word	0x000018f0


	//   ....[40]....
        /*02d8*/ 	.word	0x00001900


	//   ....[41]....
        /*02dc*/ 	.word	0x00001990


	//   ....[42]....
        /*02e0*/ 	.word	0x000019a0


	//   ....[43]....
        /*02e4*/ 	.word	0x000019f0


	//   ....[44]....
        /*02e8*/ 	.word	0x00001a00


	//   ....[45]....
        /*02ec*/ 	.word	0x00001a50


	//   ....[46]....
        /*02f0*/ 	.word	0x00001a60


	//   ....[47]....
        /*02f4*/ 	.word	0x00001ab0


	//   ....[48]....
        /*02f8*/ 	.word	0x00001ac0


	//   ....[49]....
        /*02fc*/ 	.word	0x00001b10


	//   ....[50]....
        /*0300*/ 	.word	0x00001b20


	//   ....[51]....
        /*0304*/ 	.word	0x00001bd0


	//   ....[52]....
        /*0308*/ 	.word	0x00001be0


	//   ....[53]....
        /*030c*/ 	.word	0x00001c30


	//   ....[54]....
        /*0310*/ 	.word	0x00001c40


	//   ....[55]....
        /*0314*/ 	.word	0x00001c90


	//   ....[56]....
        /*0318*/ 	.word	0x00001ca0


	//   ....[57]....
        /*031c*/ 	.word	0x00001cf0


	//   ....[58]....
        /*0320*/ 	.word	0x00001d00


	//   ....[59]....
        /*0324*/ 	.word	0x00001d50


	//   ....[60]....
        /*0328*/ 	.word	0x00001d60


	//   ....[61]....
        /*032c*/ 	.word	0x00001df0


	//   ....[62]....
        /*0330*/ 	.word	0x00001e00


	//   ....[63]....
        /*0334*/ 	.word	0x00001e50


	//   ....[64]....
        /*0338*/ 	.word	0x00001e60


	//   ....[65]....
        /*033c*/ 	.word	0x00001eb0


	//   ....[66]....
        /*0340*/ 	.word	0x00001ec0


	//   ....[67]....
        /*0344*/ 	.word	0x00001f20


	//   ....[68]....
        /*0348*/ 	.word	0x00001f30


	//   ....[69]....
        /*034c*/ 	.word	0x00001fa0


	//   ....[70]....
        /*0350*/ 	.word	0x00001fc0


	//   ....[71]....
        /*0354*/ 	.word	0x00002240


	//   ....[72]....
        /*0358*/ 	.word	0x00002250


	//   ....[73]....
        /*035c*/ 	.word	0x000022a0


	//   ....[74]....
        /*0360*/ 	.word	0x000022b0


	//   ....[75]....
        /*0364*/ 	.word	0x00002300


	//   ....[76]....
        /*0368*/ 	.word	0x00002310


	//   ....[77]....
        /*036c*/ 	.word	0x00002360


	//   ....[78]....
        /*0370*/ 	.word	0x00002370


	//   ....[79]....
        /*0374*/ 	.word	0x000023c0


	//   ....[80]....
        /*0378*/ 	.word	0x000023d0


	//   ....[81]....
        /*037c*/ 	.word	0x00002710


	//   ....[82]....
        /*0380*/ 	.word	0x00002760


	//   ....[83]....
        /*0384*/ 	.word	0x00002780


	//   ....[84]....
        /*0388*/ 	.word	0x000027a0


	//   ....[85]....
        /*038c*/ 	.word	0x000027c0


	//----- nvinfo : EIATTR_VRC_CTA_INIT_COUNT
	.align		4
.L_2559:
        /*0390*/ 	.byte	0x02, 0x4a
	.zero		1
	.zero		1


	//----- nvinfo : EIATTR_EXIT_INSTR_OFFSETS
	.align		4
        /*0394*/ 	.byte	0x04, 0x1c
        /*0396*/ 	.short	(.L_2561 - .L_2560)


	//   ....[0]....
.L_2560:
        /*0398*/ 	.word	0x00002db0


	//----- nvinfo : EIATTR_CRS_STACK_SIZE
	.align		4
.L_2561:
        /*039c*/ 	.byte	0x04, 0x1e
        /*039e*/ 	.short	(.L_2563 - .L_2562)
.L_2562:
        /*03a0*/ 	.word	0x00000000


	//----- nvinfo : EIATTR_CBANK_PARAM_SIZE
	.align		4
.L_2563:
        /*03a4*/ 	.byte	0x03, 0x19
        /*03a6*/ 	.short	0x0060


	//----- nvinfo : EIATTR_PARAM_CBANK
	.align		4
        /*03a8*/ 	.byte	0x04, 0x0a
        /*03aa*/ 	.short	(.L_2565 - .L_2564)
	.align		4
.L_2564:
        /*03ac*/ 	.word	index@(.nv.constant0._ZN4vllm3moe44grouped_topk_fused_small_expert_count_kernelIf6__halfiLNS0_11ScoringFuncE0ELi384ELb0ELi8EEEvPT_PfPT1_PKT0_llllllbd)
        /*03b0*/ 	.short	0x0380
        /*03b2*/ 	.short	0x0060


	//----- nvinfo : EIATTR_SW_WAR
	.align		4
.L_2565:
        /*03b4*/ 	.byte	0x04, 0x36
        /*03b6*/ 	.short	(.L_2567 - .L_2566)
.L_2566:
        /*03b8*/ 	.word	0x00000008
.L_2567:


//--------------------- .nv.info._ZN4vllm3moe44grouped_topk_fused_small_expert_count_kernelIf6__halfiLNS0_11ScoringFuncE0ELi512ELb0ELi8EEEvPT_PfPT1_PKT0_llllllbd --------------------------
	.section	.nv.info._ZN4vllm3moe44grouped_topk_fused_small_expert_count_kernelIf6__halfiLNS0_11ScoringFuncE0ELi512ELb0ELi8EEEvPT_PfPT1_PKT0_llllllbd,"",@"SHT_CUDA_INFO"
	.sectionflags	@""
	.align	4


	//----- nvinfo : EIATTR_CUDA_API_VERSION
	.align		4
        /*0000*/ 	.byte	0x04, 0x37
        /*0002*/ 	.short	(.L_2569 - .L_2568)
.L_2568:
        /*0004*/ 	.word	0x00000082


	//----- nvinfo : EIATTR_KPARAM_INFO
	.align		4
.L_2569:
        /*0008*/ 	.byte	0x04, 0x17
        /*000a*/ 	.short	(.L_2571 - .L_2570)
.L_2570:
        /*000c*/ 	.word	0x00000000
        /*0010*/ 	.short	0x000b
        /*0012*/ 	.short	0x0058
        /*0014*/ 	.byte	0x00, 0xf0, 0x21, 0x00


	//----- nvinfo : EIATTR_KPARAM_INFO
	.align		4
.L_2571:
        /*0018*/ 	.byte	0x04, 0x17
        /*001a*/ 	.short	(.L_2573 - .L_2572)
.L_2572:
        /*001c*/ 	.word	0x00000000
        /*0020*/ 	.short	0x000a
        /*0022*/ 	.short	0x0050
        /*0024*/ 	.byte	0x00, 0xf0, 0x05, 0x00


	//----- nvinfo : EIATTR_KPARAM_INFO
	.align		4
.L_2573:
        /*0028*/ 	.byte	0x04, 0x17
        /*002a*/ 	.short	(.L_2575 - .L_2574)
.L_2574:
        /*002c*/ 	.word	0x00000000
        /*0030*/ 	.short	0x0009
        /*0032*/ 	.short	0x0048
        /*0034*/ 	.byte	0x00, 0xf0, 0x21, 0x00


	//----- nvinfo : EIATTR_KPARAM_INFO
	.align		4
.L_2575:
        /*0038*/ 	.byte	0x04, 0x17
        /*003a*/ 	.short	(.L_2577 - .L_2576)
.L_2576:
        /*003c*/ 	.word	0x00000000
        /*0040*/ 	.short	0x0008
        /*0042*/ 	.short	0x0040
        /*0044*/ 	.byte	0x00, 0xf0, 0x21, 0x00


	//----- nvinfo : EIATTR_KPARAM_INFO
	.align		4
.L_2577:
        /*0048*/ 	.byte	0x04, 0x17
        /*004a*/ 	.short	(.L_2579 - .L_2578)
.L_2578:
        /*004c*/ 	.word	0x00000000
        /*0050*/ 	.short	0x0007
        /*0052*/ 	.short	0x0038
        /*0054*/ 	.byte	0x00, 0xf0, 0x21, 0x00


	//----- nvinfo : EIATTR_KPARAM_INFO
	.align		4
.L_2579:
        /*0058*/ 	.byte	0x04, 0x17
        /*005a*/ 	.short	(.L_2581 - .L_2580)
.L_2580:
        /*005c*/ 	.word	0x00000000
        /*0060*/ 	.short	0x0006
        /*0062*/ 	.short	0x0030
        /*0064*/ 	.byte	0x00, 0xf0, 0x21, 0x00


	//----- nvinfo : EIATTR_KPARAM_INFO
	.align		4
.L_2581:
        /*0068*/ 	.byte	0x04, 0x17
        /*006a*/ 	.short	(.L_2583 - .L_2582)
.L_2582:
        /*006c*/ 	.word	0x00000000
        /*0070*/ 	.short	0x0005
        /*0072*/ 	.short	0x0028
        /*0074*/ 	.byte	0x00, 0xf0, 0x21, 0x00


	//----- nvinfo : EIATTR_KPARAM_INFO
	.align		4
.L_2583:
        /*0078*/ 	.byte	0x04, 0x17
        /*007a*/ 	.short	(.L_2585 - .L_2584)
.L_2584:
        /*007c*/ 	.word	0x00000000
        /*0080*/ 	.short	0x0004
        /*0082*/ 	.short	0x0020
        /*0084*/ 	.byte	0x00, 0xf0, 0x21, 0x00


	//----- nvinfo : EIATTR_KPARAM_INFO
	.align		4
.L_2585:
        /*0088*/ 	.byte	0x04, 0x17
        /*008a*/ 	.short	(.L_2587 - .L_2586)
.L_2586:
        /*008c*/ 	.word	0x00000000
        /*0090*/ 	.short	0x0003
        /*0092*/ 	.short	0x0018
        /*0094*/ 	.byte	0x00, 0xf5, 0x21, 0x00


	//----- nvinfo : EIATTR_KPARAM_INFO
	.align		4
.L_2587:
        /*0098*/ 	.byte	0x04, 0x17
        /*009a*/ 	.short	(.L_2589 - .L_2588)
.L_2588:
        /*009c*/ 	.word	0x00000000
        /*00a0*/ 	.short	0x0002
        /*00a2*/ 	.short	0x0010
        /*00a4*/ 	.byte	0x00, 0xf5, 0x21, 0x00


	//----- nvinfo : EIATTR_KPARAM_INFO
	.align		4
.L_2589:
        /*00a8*/ 	.byte	0x04, 0x17
        /*00aa*/ 	.short	(.L_2591 - .L_2590)
.L_2590:
        /*00ac*/ 	.word	0x00000000
        /*00b0*/ 	.short	0x0001
        /*00b2*/ 	.short	0x0008
        /*00b4*/ 	.byte	0x00, 0xf5, 0x21, 0x00


	//----- nvinfo : EIATTR_KPARAM_INFO
	.align		4
.L_2591:
        /*00b8*/ 	.byte	0x04, 0x17
        /*00ba*/ 	.short	(.L_2593 - .L_2592)
.L_2592:
        /*00bc*/ 	.word	0x00000000
        /*00c0*/ 	.short	0x0000
        /*00c2*/ 	.short	0x0000
        /*00c4*/ 	.byte	0x00, 0xf5, 0x21, 0x00


	//----- nvinfo : EIATTR_SPARSE_MMA_MASK
	.align		4
.L_2593:
        /*00c8*/ 	.byte	0x03, 0x50
        /*00ca*/ 	.short	0x0000


	//----- nvinfo : EIATTR_MAXREG_COUNT
	.align		4
        /*00cc*/ 	.byte	0x03, 0x1b
        /*00ce*/ 	.short	0x00ff


	//----- nvinfo : EIATTR_NUM_BARRIERS
	.align		4
        /*00d0*/ 	.byte	0x02, 0x4c
        /*00d2*/ 	.byte	0x01
	.zero		1


	//----- nvinfo : EIATTR_MERCURY_ISA_VERSION
	.align		4
        /*00d4*/ 	.byte	0x03, 0x5f
        /*00d6*/ 	.short	0x0101


	//----- nvinfo : EIATTR_COOP_GROUP_MASK_REGIDS
	.align		4
        /*00d8*/ 	.byte	0x04, 0x29
        /*00da*/ 	.short	(.L_2595 - .L_2594)


	//   ....[0]....
.L_2594:
        /*00dc*/ 	.word	0xffffffff


	//   ....[1]....
        /*00e0*/ 	.word	0xffffffff


	//   ....[2]....
        /*00e4*/ 	.word	0xffffffff


	//   ....[3]....
        /*00e8*/ 	.word	0xffffffff


	//   ....[4]....
        /*00ec*/ 	.word	0xffffffff


	//   ....[5]....
        /*00f0*/ 	.word	0xffffffff


	//   ....[6]....
        /*00f4*/ 	.word	0xffffffff


	//   ....[7]....
        /*00f8*/ 	.word	0xffffffff


	//   ....[8]....
        /*00fc*/ 	.word	0xffffffff


	//   ....[9]....
        /*0100*/ 	.word	0xffffffff


	//   ....[10]....
        /*0104*/ 	.word	0xffffffff


	//   ....[11]....
        /*0108*/ 	.word	0xffffffff


	//   ....[12]....
        /*010c*/ 	.word	0xffffffff


	//   ....[13]....
        /*0110*/ 	.word	0xffffffff


	//   ....[14]....
        /*0114*/ 	.word	0xffffffff


	//   ....[15]....
        /*0118*/ 	.word	0xffffffff


	//   ....[16]....
        /*011c*/ 	.word	0xffffffff


	//   ....[17]....
        /*0120*/ 	.word	0xffffffff


	//   ....[18]....
        /*0124*/ 	.word	0xffffffff


	//   ....[19]....
        /*0128*/ 	.word	0xffffffff


	//   ....[20]....
        /*012c*/ 	.word	0xffffffff


	//   ....[21]....
        /*0130*/ 	.word	0xffffffff


	//   ....[22]....
        /*0134*/ 	.word	0xffffffff


	//   ....[23]....
        /*0138*/ 	.word	0xffffffff


	//   ....[24]....
        /*013c*/ 	.word	0xffffffff


	//   ....[25]....
        /*0140*/ 	.word	0xffffffff


	//   ....[26]....
        /*0144*/ 	.word	0xffffffff


	//   ....[27]....
        /*0148*/ 	.word	0xffffffff


	//   ....[28]....
        /*014c*/ 	.word	0xffffffff


	//   ....[29]....
        /*0150*/ 	.word	0xffffffff


	//   ....[30]....
        /*0154*/ 	.word	0xffffffff


	//   ....[31]....
        /*0158*/ 	.word	0xffffffff


	//   ....[32]....
        /*015c*/ 	.word	0xffffffff


	//   ....[33]....
        /*0160*/ 	.word	0xffffffff


	//   ....[34]....
        /*0164*/ 	.word	0xffffffff


	//   ....[35]....
        /*0168*/ 	.word	0xffffffff


	//   ....[36]....
        /*016c*/ 	.word	0xffffffff


	//   ....[37]....
        /*0170*/ 	.word	0xffffffff


	//   ....[38]....
        /*0174*/ 	.word	0xffffffff


	//   ....[39]....
        /*0178*/ 	.word	0xffffffff


	//   ....[40]....
        /*017c*/ 	.word	0xffffffff


	//   ....[41]....
        /*0180*/ 	.word	0xffffffff


	//   ....[42]....
        /*0184*/ 	.word	0xffffffff


	//   ....[43]....
        /*0188*/ 	.word	0xffffffff


	//   ....[44]....
        /*018c*/ 	.word	0xffffffff


	//   ....[45]....
        /*0190*/ 	.word	0xffffffff


	//   ....[46]....
        /*0194*/ 	.word	0xffffffff


	//   ....[47]....
        /*0198*/ 	.word	0xffffffff


	//   ....[48]....
        /*019c*/ 	.word	0xffffffff


	//   ....[49]....
        /*01a0*/ 	.word	0xffffffff


	//   ....[50]....
        /*01a4*/ 	.word	0xffffffff


	//   ....[51]....
        /*01a8*/ 	.word	0xffffffff


	//   ....[52]....
        /*01ac*/ 	.word	0xffffffff


	//   ....[53]....
        /*01b0*/ 	.word	0xffffffff


	//   ....[54]....
        /*01b4*/ 	.word	0xffffffff


	//   ....[55]....
        /*01b8*/ 	.word	0xffffffff


	//   ....[56]....
        /*01bc*/ 	.word	0xffffffff


	//   ....[57]....
        /*01c0*/ 	.word	0xffffffff


	//   ....[58]....
        /*01c4*/ 	.word	0xffffffff


	//   ....[59]....
        /*01c8*/ 	.word	0xffffffff


	//   ....[60]....
        /*01cc*/ 	.word	0xffffffff


	//   ....[61]....
        /*01d0*/ 	.word	0xffffffff


	//   ....[62]....
        /*01d4*/ 	.word	0xffffffff


	//   ....[63]....
        /*01d8*/ 	.word	0xffffffff


	//   ....[64]....
        /*01dc*/ 	.word	0xffffffff


	//   ....[65]....
        /*01e0*/ 	.word	0xffffffff


	//   ....[66]....
        /*01e4*/ 	.word	0xffffffff


	//   ....[67]....
        /*01e8*/ 	.word	0xffffffff


	//   ....[68]....
        /*01ec*/ 	.word	0xffffffff


	//   ....[69]....
        /*01f0*/ 	.word	0xffffffff


	//   ....[70]....
        /*01f4*/ 	.word	0xffffffff


	//   ....[71]....
        /*01f8*/ 	.word	0xffffffff


	//   ....[72]....
        /*01fc*/ 	.word	0xffffffff


	//   ....[73]....
        /*0200*/ 	.word	0xffffffff


	//   ....[74]....
        /*0204*/ 	.word	0xffffffff


	//   ....[75]....
        /*0208*/ 	.word	0xffffffff


	//   ....[76]....
        /*020c*/ 	.word	0xffffffff


	//   ....[77]....
        /*0210*/ 	.word	0xffffffff


	//   ....[78]....
        /*0214*/ 	.word	0xffffffff


	//   ....[79]....
        /*0218*/ 	.word	0xffffffff


	//   ....[80]....
        /*021c*/ 	.word	0xffffffff


	//   ....[81]....
        /*0220*/ 	.word	0xffffffff


	//   ....[82]....
        /*0224*/ 	.word	0xffffffff


	//   ....[83]....
        /*0228*/ 	.word	0xffffffff


	//   ....[84]....
        /*022c*/ 	.word	0xffffffff


	//   ....[85]....
        /*0230*/ 	.word	0xffffffff


	//----- nvinfo : EIATTR_COOP_GROUP_INSTR_OFFSETS
	.align		4
.L_2595:
        /*0234*/ 	.byte	0x04, 0x28
        /*0236*/ 	.short	(.L_2597 - .L_2596)


	//   ....[0]....
.L_2596:
        /*0238*/ 	.word	0x000000b0


	//   ....[1]....
        /*023c*/ 	.word	0x000009c0


	//   ....[2]....
        /*0240*/ 	.word	0x000009d0


	//   ....[3]....
        /*0244*/ 	.word	0x00000a20


	//   ....[4]....
        /*0248*/ 	.word	0x00000a30


	//   ....[5]....
        /*024c*/ 	.word	0x00000a80


	//   ....[6]....
        /*0250*/ 	.word	0x00000a90


	//   ....[7]....
        /*0254*/ 	.word	0x00000ae0


	//   ....[8]....
        /*0258*/ 	.word	0x00000af0


	//   ....[9]....
        /*025c*/ 	.word	0x00000b50


	//   ....[10]....
        /*0260*/ 	.word	0x00000b80


	//   ....[11]....
        /*0264*/ 	.word	0x00000c30


	//   ....[12]....
        /*0268*/ 	.word	0x00000c40


	//   ....[13]....
        /*026c*/ 	.word	0x00000c90


	//   ....[14]....
        /*0270*/ 	.word	0x00000ca0


	//   ....[15]....
        /*0274*/ 	.word	0x00000cf0


	//   ....[16]....
        /*0278*/ 	.word	0x00000d00


	//   ....[17]....
        /*027c*/ 	.word	0x00000d50


	//   ....[18]....
        /*0280*/ 	.word	0x00000d60


	//   ....[19]....
        /*0284*/ 	.word	0x00000dc0


	//   ....[20]....
        /*0288*/ 	.word	0x00000df0


	//   ....[21]....
        /*028c*/ 	.word	0x00000ff0


	//   ....[22]....
        /*0290*/ 	.word	0x00001000


	//   ....[23]....
        /*0294*/ 	.word	0x00001050


	//   ....[24]....
        /*0298*/ 	.word	0x00001060


	//   ....[25]....
        /*029c*/ 	.word	0x000010b0


	//   ....[26]....
        /*02a0*/ 	.word	0x000010c0


	//   ....[27]....
        /*02a4*/ 	.word	0x00001110


	//   ....[28]....
        /*02a8*/ 	.word	0x00001120


	//   ....[29]....
        /*02ac*/ 	.word	0x00001170


	//   ....[30]....
        /*02b0*/ 	.word	0x00001180


	//   ....[31]....
        /*02b4*/ 	.word	0x00001700


	//   ....[32]....
        /*02b8*/ 	.word	0x00001710


	//   ....[33]....
        /*02bc*/ 	.word	0x00001760


	//   ....[34]....
        /*02c0*/ 	.word	0x00001770


	//   ....[35]....
        /*02c4*/ 	.word	0x000017c0


	//   ....[36]....
        /*02c8*/ 	.word	0x000017d0


	//   ....[37]....
        /*02cc*/ 	.word	0x00001820


	//   ....[38]....
        /*02d0*/ 	.word	0x00001830


	//   ....[39]....
        /*02d4*/ 	.word	0x00001880


	//   ....[40]....
        /*02d8*/ 	.word	0x00001890


	//   ....[41]....
        /*02dc*/ 	.word	0x00001920


	//   ....[42]....
        /*02e0*/ 	.word	0x00001930


	//   ....[43]....
        /*02e4*/ 	.word	0x00001980


	//   ....[44]....
        /*02e8*/ 	.word	0x00001990


	//   ....[45]....
        /*02ec*/ 	.word	0x000019e0


	//   ....[46]....
        /*02f0*/ 	.word	0x000019f0


	//   ....[47]....
        /*02f4*/ 	.word	0x00001a40


	//   ....[48]....
        /*02f8*/ 	.word	0x00001a50


	//   ....[49]....
        /*02fc*/ 	.word	0x00001aa0


	//   ....[50]....
        /*0300*/ 	.word	0x00001ab0


	//   ....[51]....
        /*0304*/ 	.word	0x00001b50


	//   ....[52]....
        /*0308*/ 	.word	0x00001b60


	//   ....[53]....
        /*030c*/ 	.word	0x00001bb0


	//   ....[54]....
        /*0310*/ 	.word	0x00001bc0


	//   ....[55]....
        /*0314*/ 	.word	0x00001c10


	//   ....[56]....
        /*0318*/ 	.word	0x00001c20


	//   ....[57]....
        /*031c*/ 	.word	0x00001c70


	//   ....[58]....
        /*0320*/ 	.word	0x00001c80


	//   ....[59]....
        /*0324*/ 	.word	0x00001cd0


	//   ....[60]....
        /*0328*/ 	.word	0x00001ce0


	//   ....[61]....
        /*032c*/ 	.word	0x00001d70


	//   ....[62]....
        /*0330*/ 	.word	0x00001d80


	//   ....[63]....
        /*0334*/ 	.word	0x00001dd0


	//   ....[64]....
        /*0338*/ 	.word	0x00001de0


	//   ....[65]....
        /*033c*/ 	.word	0x00001e30


	//   ....[66]....
        /*0340*/ 	.word	0x00001e40


	//   ....[67]....
        /*0344*/ 	.word	0x00001ea0


	//   ....[68]....
        /*0348*/ 	.word	0x00001eb0


	//   ....[69]....
        /*034c*/ 	.word	0x00001f20


	//   ....[70]....
        /*0350*/ 	.word	0x00001f50


	//   ....[71]....
        /*0354*/ 	.word	0x000021c0


	//   ....[72]....
        /*0358*/ 	.word	0x000021e0


	//   ....[73]....
        /*035c*/ 	.word	0x00002230


	//   ....[74]....
        /*0360*/ 	.word	0x00002240


	//   ....[75]....
        /*0364*/ 	.word	0x00002290


	//   ....[76]....
        /*0368*/ 	.word	0x000022a0


	//   ....[77]....
        /*036c*/ 	.word	0x000022f0


	//   ....[78]....
        /*0370*/ 	.word	0x00002300


	//   ....[79]....
        /*0374*/ 	.word	0x00002350


	//   ....[80]....
        /*0378*/ 	.word	0x00002360


	//   ....[81]....
        /*037c*/ 	.word	0x00002670


	//   ....[82]....
        /*0380*/ 	.word	0x000026c0


	//   ....[83]....
        /*0384*/ 	.word	0x000026e0


	//   ....[84]....
        /*0388*/ 	.word	0x00002700


	//   ....[85]....
        /*038c*/ 	.word	0x00002720


	//----- nvinfo : EIATTR_VRC_CTA_INIT_COUNT
	.align		4
.L_2597:
        /*0390*/ 	.byte	0x02, 0x4a
	.zero		1
	.zero		1


	//----- nvinfo : EIATTR_EXIT_INSTR_OFFSETS
	.align		4
        /*0394*/ 	.byte	0x04, 0x1c
        /*0396*/ 	.short	(.L_2599 - .L_2598)


	//   ....[0]....
.L_2598:
        /*0398*/ 	.word	0x00002d10


	//----- nvinfo : EIATTR_CRS_STACK_SIZE
	.align		4
.L_2599:
        /*039c*/ 	.byte	0x04, 0x1e
        /*039e*/ 	.short	(.L_2601 - .L_2600)
.L_2600:
        /*03a0*/ 	.word	0x00000000


	//----- nvinfo : EIATTR_CBANK_PARAM_SIZE
	.align		4
.L_2601:
        /*03a4*/ 	.byte	0x03, 0x19
        /*03a6*/ 	.short	0x0060


	//----- nvinfo : EIATTR_PARAM_CBANK
	.align		4
        /*03a8*/ 	.byte	0x04, 0x0a
        /*03aa*/ 	.short	(.L_2603 - .L_2602)
	.align		4
.L_2602:
        /*03ac*/ 	.word	index@(.nv.constant0._ZN4vllm3moe44grouped_topk_fused_small_expert_count_kernelIf6__halfiLNS0_11ScoringFuncE0ELi512ELb0ELi8EEEvPT_PfPT1_PKT0_llllllbd)
        /*03b0*/ 	.short	0x0380
        /*03b2*/ 	.short	0x0060


	//----- nvinfo : EIATTR_SW_WAR
	.align		4
.L_2603:
        /*03b4*/ 	.byte	0x04, 0x36
        /*03b6*/ 	.short	(.L_2605 - .L_2604)
.L_2604:
        /*03b8*/ 	.word	0x00000008
.L_2605:


//--------------------- .nv.info._ZN4vllm3moe44grouped_topk_fused_small_expert_count_kernelIf6__halfiLNS0_11ScoringFuncE0ELi512ELb0ELi22EEEvPT_PfPT1_PKT0_llllllbd --------------------------
	.section	.nv.info._ZN4vllm3moe44grouped_topk_fused_small_expert_count_kernelIf6__halfiLNS0_11ScoringFuncE0ELi512ELb0ELi22EEEvPT_PfPT1_PKT0_llllllbd,"",@"SHT_CUDA_INFO"
	.sectionflags	@""
	.align	4


	//----- nvinfo : EIATTR_CUDA_API_VERSION
	.align		4
        /*0000*/ 	.byte	0x04, 0x37
        /*0002*/ 	.short	(.L_2607 - .L_2606)
.L_2606:
        /*0004*/ 	.word	0x00000082


	//----- nvinfo : EIATTR_KPARAM_INFO
	.align		4
.L_2607:
        /*0008*/ 	.byte	0x04, 0x17
        /*000a*/ 	.short	(.L_2609 - .L_2608)
.L_2608:
        /*000c*/ 	.word	0x00000000
        /*0010*/ 	.short	0x000b
        /*0012*/ 	.short	0x0058
        /*0014*/ 	.byte	0x00, 0xf0, 0x21, 0x00


	//----- nvinfo : EIATTR_KPARAM_INFO
	.align		4
.L_2609:
        /*0018*/ 	.byte	0x04, 0x17
        /*001a*/ 	.short	(.L_2611 - .L_2610)
.L_2610:
        /*001c*/ 	.word	0x00000000
        /*0020*/ 	.short	0x000a
        /*0022*/ 	.short	0x0050
        /*0024*/ 	.byte	0x00, 0xf0, 0x05, 0x00


	//----- nvinfo : EIATTR_KPARAM_INFO
	.align		4
.L_2611:
        /*0028*/ 	.byte	0x04, 0x17
        /*002a*/ 	.short	(.L_2613 - .L_2612)
.L_2612:
        /*002c*/ 	.word	0x00000000
        /*0030*/ 	.short	0x0009
        /*0032*/ 	.short	0x0048
        /*0034*/ 	.byte	0x00, 0xf0, 0x21, 0x00


	//----- nvinfo : EIATTR_KPARAM_INFO
	.align		4
.L_2613:
        /*0038*/ 	.byte	0x04, 0x17
        /*003a*/ 	.short	(.L_2615 - .L_2614)
.L_2614:
        /*003c*/ 	.word	0x00000000
        /*0040*/ 	.short	0x0008
        /*0042*/ 	.short	0x0040
        /*0044*/ 	.byte	0x00, 0xf0, 0x21, 0x00


	//----- nvinfo : EIATTR_KPARAM_INFO
	.align		4
.L_2615:
        /*0048*/ 	.byte	0x04, 0x17
        /*004a*/ 	.short	(.L_2617 - .L_2616)
.L_2616:
        /*004c*/ 	.word	0x00000000
        /*0050*/ 	.short	0x0007
        /*0052*/ 	.short	0x0038
        /*0054*/ 	.byte	0x00, 0xf0, 0x21, 0x00


	//----- nvinfo : EIATTR_KPARAM_INFO
	.align		4
.L_2617:
        /*0058*/ 	.byte	0x04, 0x17
        /*005a*/ 	.short	(.L_2619 - .L_2618)
.L_2618:
        /*005c*/ 	.word	0x00000000
        /*0060*/ 	.short	0x0006
        /*0062*/ 	.short	0x0030
        /*0064*/ 	.byte	0x00, 0xf0, 0x21, 0x00


	//----- nvinfo : EIATTR_KPARAM_INFO
	.align		4
.L_2619:
        /*0068*/ 	.byte	0x04, 0x17
        /*006a*/ 	.short	(.L_2621 - .L_2620)
.L_2620:
        /*006c*/ 	.word	0x00000000
        /*0070*/ 	.short	0x0005
        /*0072*/ 	.short	0x0028
        /*0074*/ 	.byte	0x00, 0xf0, 0x21, 0x00


	//----- nvinfo : EIATTR_KPARAM_INFO
	.align		4
.L_2621:
        /*0078*/ 	.byte	0x04, 0x17
        /*007a*/ 	.short	(.L_2623 - .L_2622)
.L_2622:
        /*007c*/ 	.word	0x00000000
        /*0080*/ 	.short	0x0004
        /*0082*/ 	.short	0x0020
        /*0084*/ 	.byte	0x00, 0xf0, 0x21, 0x00


	//----- nvinfo : EIATTR_KPARAM_INFO
	.align		4
.L_2623:
        /*0088*/ 	.byte	0x04, 0x17
        /*008a*/ 	.short	(.L_2625 - .L_2624)
.L_2624:
        /*008c*/ 	.word	0x00000000
        /*0090*/ 	.short	0x0003
        /*0092*/ 	.short	0x0018
        /*0094*/ 	.byte	0x00, 0xf5, 0x21, 0x00


	//----- nvinfo : EIATTR_KPARAM_INFO
	.align		4
.L_2625:
        /*0098*/ 	.byte	0x04, 0x17
        /*009a*/ 	.short	(.L_2627 - .L_2626)
.L_2626:
        /*009c*/ 	.word	0x00000000
        /*00a0*/ 	.short	0x0002
        /*00a2*/ 	.short	0x0010
        /*00a4*/ 	.byte	0x00, 0xf5, 0x21, 0x00


	//----- nvinfo : EIATTR_KPARAM_INFO
	.align		4
.L_2627:
        /*00a8*/ 	.byte	0x04, 0x17
        /*00aa*/ 	.short	(.L_2629 - .L_2628)
.L_2628:
        /*00ac*/ 	.word	0x00000000
        /*00b0*/ 	.short	0x0001
        /*00b2*/ 	.short	0x0008
        /*00b4*/ 	.byte	0x00, 0xf5, 0x21, 0x00


	//----- nvinfo : EIATTR_KPARAM_INFO
	.align		4
.L_2629:
        /*00b8*/ 	.byte	0x04, 0x17
        /*00ba*/ 	.short	(.L_2631 - .L_2630)
.L_2630:
        /*00bc*/ 	.word	0x00000000
        /*00c0*/ 	.short	0x0000
        /*00c2*/ 	.short	0x0000
        /*00c4*/ 	.byte	0x00, 0xf5, 0x21, 0x00


	//----- nvinfo : EIATTR_SPARSE_MMA_MASK
	.align		4
.L_2631:
        /*00c8*/ 	.byte	0x03, 0x50
        /*00ca*/ 	.short	0x0000


	//----- nvinfo : EIATTR_MAXREG_COUNT
	.align		4
        /*00cc*/ 	.byte	0x03, 0x1b
        /*00ce*/ 	.short	0x00ff


	//----- nvinfo : EIATTR_NUM_BARRIERS
	.align		4
        /*00d0*/ 	.byte	0x02, 0x4c
        /*00d2*/ 	.byte	0x01
	.zero		1


	//----- nvinfo : EIATTR_MERCURY_ISA_VERSION
	.align		4
        /*00d4*/ 	.byte	0x03, 0x5f
        /*00d6*/ 	.short	0x0101


	//----- nvinfo : EIATTR_COOP_GROUP_MASK_REGIDS
	.align		4
        /*00d8*/ 	.byte	0x04, 0x29
        /*00da*/ 	.short	(.L_2633 - .L_2632)


	//   ....[0]....
.L_2632:
        /*00dc*/ 	.word	0xffffffff


	//   ....[1]....
        /*00e0*/ 	.word	0xffffffff


	//   ....[2]....
        /*00e4*/ 	.word	0xffffffff


	//   ....[3]....
        /*00e8*/ 	.word	0xffffffff


	//   ....[4]....
        /*00ec*/ 	.word	0xffffffff


	//   ....[5]....
        /*00f0*/ 	.word	0xffffffff


	//   ....[6]....
        /*00f4*/ 	.word	0xffffffff


	//   ....[7]....
        /*00f8*/ 	.word	0xffffffff


	//   ....[8]....
        /*00fc*/ 	.word	0xffffffff


	//   ....[9]....
        /*0100*/ 	.word	0xffffffff


	//   ....[10]....
        /*0104*/ 	.word	0xffffffff


	//   ....[11]....
        /*0108*/ 	.word	0xffffffff


	//   ....[12]....
        /*010c*/ 	.word	0xffffffff


	//   ....[13]....
        /*0110*/ 	.word	0xffffffff


	//   ....[14]....
        /*0114*/ 	.word	0xffffffff


	//   ....[15]....
        /*0118*/ 	.word	0xffffffff


	//   ....[16]....
        /*011c*/ 	.word	0xffffffff


	//   ....[17]....
        /*0120*/ 	.word	0xffffffff


	//   ....[18]....
        /*0124*/ 	.word	0xffffffff


	//   ....[19]....
        /*0128*/ 	.word	0xffffffff


	//   ....[20]....
        /*012c*/ 	.word	0xffffffff


	//   ....[21]....
        /*0130*/ 	.word	0xffffffff


	//   ....[22]....
        /*0134*/ 	.word	0xffffffff


	//   ....[23]....
        /*0138*/ 	.word	0xffffffff


	//   ....[24]....
        /*013c*/ 	.word	0xffffffff


	//   ....[25]....
        /*0140*/ 	.word	0xffffffff


	//   ....[26]....
        /*0144*/ 	.word	0xffffffff


	//   ....[27]....
        /*0148*/ 	.word	0xffffffff


	//   ....[28]....
        /*014c*/ 	.word	0xffffffff


	//   ....[29]....
        /*0150*/ 	.word	0xffffffff


	//   ....[30]....
        /*0154*/ 	.word	0xffffffff


	//   ....[31]....
        /*0158*/ 	.word	0xffffffff


	//   ....[32]....
        /*015c*/ 	.word	0xffffffff


	//   ....[33]....
        /*0160*/ 	.word	0xffffffff


	//   ....[34]....
        /*0164*/ 	.word	0xffffffff


	//   ....[35]....
        /*0168*/ 	.word	0xffffffff


	//   ....[36]....
        /*016c*/ 	.word	0xffffffff


	//   ....[37]....
        /*0170*/ 	.word	0xffffffff


	//   ....[38]....
        /*0174*/ 	.word	0xffffffff


	//   ....[39]....
        /*0178*/ 	.word	0xffffffff


	//   ....[40]....
        /*017c*/ 	.word	0xffffffff


	//   ....[41]....
        /*0180*/ 	.word	0xffffffff


	//   ....[42]....
        /*0184*/ 	.word	0xffffffff


	//   ....[43]....
        /*0188*/ 	.word	0xffffffff


	//   ....[44]....
        /*018c*/ 	.word	0xffffffff


	//   ....[45]....
        /*0190*/ 	.word	0xffffffff


	//   ....[46]....
        /*0194*/ 	.word	0xffffffff


	//   ....[47]....
        /*0198*/ 	.word	0xffffffff


	//   ....[48]....
        /*019c*/ 	.word	0xffffffff


	//   ....[49]....
        /*01a0*/ 	.word	0xffffffff


	//   ....[50]....
        /*01a4*/ 	.word	0xffffffff


	//   ....[51]....
        /*01a8*/ 	.word	0xffffffff


	//   ....[52]....
        /*01ac*/ 	.word	0xffffffff


	//   ....[53]....
        /*01b0*/ 	.word	0xffffffff


	//   ....[54]....
        /*01b4*/ 	.word	0xffffffff


	//   ....[55]....
        /*01b8*/ 	.word	0xffffffff


	//   ....[56]....
        /*01bc*/ 	.word	0xffffffff


	//   ....[57]....
        /*01c0*/ 	.word	0xffffffff


	//   ....[58]....
        /*01c4*/ 	.word	0xffffffff


	//   ....[59]....
        /*01c8*/ 	.word	0xffffffff


	//   ....[60]....
        /*01cc*/ 	.word	0xffffffff


	//   ....[61]....
        /*01d0*/ 	.word	0xffffffff


	//   ....[62]....
        /*01d4*/ 	.word	0xffffffff


	//   ....[63]....
        /*01d8*/ 	.word	0xffffffff


	//   ....[64]....
        /*01dc*/ 	.word	0xffffffff


	//   ....[65]....
        /*01e0*/ 	.word	0xffffffff


	//   ....[66]....
        /*01e4*/ 	.word	0xffffffff


	//   ....[67]....
        /*01e8*/ 	.word	0xffffffff


	//   ....[68]....
        /*01ec*/ 	.word	0xffffffff


	//   ....[69]....
        /*01f0*/ 	.word	0xffffffff


	//   ....[70]....
        /*01f4*/ 	.word	0xffffffff


	//   ....[71]....
        /*01f8*/ 	.word	0xffffffff


	//   ....[72]....
        /*01fc*/ 	.word	0xffffffff


	//   ....[73]....
        /*0200*/ 	.word	0xffffffff


	//   ....[74]....
        /*0204*/ 	.word	0xffffffff


	//   ....[75]....
        /*0208*/ 	.word	0xffffffff


	//   ....[76]....
        /*020c*/ 	.word	0xffffffff


	//   ....[77]....
        /*0210*/ 	.word	0xffffffff


	//   ....[78]....
        /*0214*/ 	.word	0xffffffff


	//   ....[79]....
        /*0218*/ 	.word	0xffffffff


	//   ....[80]....
        /*021c*/ 	.word	0xffffffff


	//   ....[81]....
        /*0220*/ 	.word	0xffffffff


	//   ....[82]....
        /*0224*/ 	.word	0xffffffff


	//   ....[83]....
        /*0228*/ 	.word	0xffffffff


	//   ....[84]....
        /*022c*/ 	.word	0xffffffff


	//   ....[85]....
        /*0230*/ 	.word	0xffffffff


	//----- nvinfo : EIATTR_COOP_GROUP_INSTR_OFFSETS
	.align		4
.L_2633:
        /*0234*/ 	.byte	0x04, 0x28
        /*0236*/ 	.short	(.L_2635 - .L_2634)


	//   ....[0]....
.L_2634:
        /*0238*/ 	.word	0x000000b0


	//   ....[1]....
        /*023c*/ 	.word	0x000009c0


	//   ....[2]....
        /*0240*/ 	.word	0x000009d0


	//   ....[3]....
        /*0244*/ 	.word	0x00000a20


	//   ....[4]....
        /*0248*/ 	.word	0x00000a30


	//   ....[5]....
        /*024c*/ 	.word	0x00000a80


	//   ....[6]....
        /*0250*/ 	.word	0x00000a90


	//   ....[7]....
        /*0254*/ 	.word	0x00000ae0


	//   ....[8]....
        /*0258*/ 	.word	0x00000af0


	//   ....[9]....
        /*025c*/ 	.word	0x00000b50


	//   ....[10]....
        /*0260*/ 	.word	0x00000b80


	//   ....[11]....
        /*0264*/ 	.word	0x00000c30


	//   ....[12]....
        /*0268*/ 	.word	0x00000c40


	//   ....[13]....
        /*026c*/ 	.word	0x00000c90


	//   ....[14]....
        /*0270*/ 	.word	0x00000ca0


	//   ....[15]....
        /*0274*/ 	.word	0x00000cf0


	//   ....[16]....
        /*0278*/ 	.word	0x00000d00


	//   ....[17]....
        /*027c*/ 	.word	0x00000d50


	//   ....[18]....
        /*0280*/ 	.word	0x00000d60


	//   ....[19]....
        /*0284*/ 	.word	0x00000dc0


	//   ....[20]....
        /*0288*/ 	.word	0x00000df0


	//   ....[21]....
        /*028c*/ 	.word	0x00000ff0


	//   ....[22]....
        /*0290*/ 	.word	0x00001000


	//   ....[23]....
        /*0294*/ 	.word	0x00001050


	//   ....[24]....
        /*0298*/ 	.word	0x00001060


	//   ....[25]....
        /*029c*/ 	.word	0x000010b0


	//   ....[26]....
        /*02a0*/ 	.word	0x000010c0


	//   ....[27]....
        /*02a4*/ 	.word	0x00001110


	//   ....[28]....
        /*02a8*/ 	.word	0x00001120


	//   ....[29]....
        /*02ac*/ 	.word	0x00001170


	//   ....[30]....
        /*02b0*/ 	.word	0x00001180


	//   ....[31]....
        /*02b4*/ 	.word	0x00001980


	//   ....[32]....
        /*02b8*/ 	.word	0x000019b0


	//   ....[33]....
        /*02bc*/ 	.word	0x00001a10


	//   ....[34]....
        /*02c0*/ 	.word	0x00001a20


	//   ....[35]....
        /*02c4*/ 	.word	0x00001a70


	//   ....[36]....
        /*02c8*/ 	.word	0x00001a80


	//   ....[37]....
        /*02cc*/ 	.word	0x00001ad0


	//   ....[38]....
        /*02d0*/ 	.word	0x00001ae0


	//   ....[39]....
        /*02d4*/ 	.word	0x00001b30


	//   ....[40]....
        /*02d8*/ 	.word	0x00001b40


	//   ....[41]....
        /*02dc*/ 	.word	0x00001c10


	//   ....[42]....
        /*02e0*/ 	.word	0x00001c40


	//   ....[43]....
        /*02e4*/ 	.word	0x00001cb0


	//   ....[44]....
        /*02e8*/ 	.word	0x00001cc0


	//   ....[45]....
        /*02ec*/ 	.word	0x00001d10


	//   ....[46]....
        /*02f0*/ 	.word	0x00001d20


	//   ....[47]....
        /*02f4*/ 	.word	0x00001d70


	//   ....[48]....
        /*02f8*/ 	.word	0x00001d80


	//   ....[49]....
        /*02fc*/ 	.word	0x00001de0


	//   ....[50]....
        /*0300*/ 	.word	0x00001e00


	//   ....[51]....
        /*0304*/ 	.word	0x00001ed0


	//   ....[52]....
        /*0308*/ 	.word	0x00001ef0


	//   ....[53]....
        /*030c*/ 	.word	0x00001f50


	//   ....[54]....
        /*0310*/ 	.word	0x00001f70


	//   ....[55]....
        /*0314*/ 	.word	0x00001fd0


	//   ....[56]....
        /*0318*/ 	.word	0x00001fe0


	//   ....[57]....
        /*031c*/ 	.word	0x00002030


	//   ....[58]....
        /*0320*/ 	.word	0x00002040


	//   ....[59]....
        /*0324*/ 	.word	0x000020a0


	//   ....[60]....
        /*0328*/ 	.word	0x000020d0


	//   ....[61]....
        /*032c*/ 	.word	0x00002190


	//   ....[62]....
        /*0330*/ 	.word	0x000021a0


	//   ....[63]....
        /*0334*/ 	.word	0x00002200


	//   ....[64]....
        /*0338*/ 	.word	0x00002220


	//   ....[65]....
        /*033c*/ 	.word	0x00002280


	//   ....[66]....
        /*0340*/ 	.word	0x00002290


	//   ....[67]....
        /*0344*/ 	.word	0x000022e0


	//   ....[68]....
        /*0348*/ 	.word	0x000022f0


	//   ....[69]....
        /*034c*/ 	.word	0x00002340


	//   ....[70]....
        /*0350*/ 	.word	0x00002350


	//   ....[71]....
        /*0354*/ 	.word	0x00002530


	//   ....[72]....
        /*0358*/ 	.word	0x00002560


	//   ....[73]....
        /*035c*/ 	.word	0x000025c0


	//   ....[74]....
        /*0360*/ 	.word	0x000025d0


	//   ....[75]....
        /*0364*/ 	.word	0x00002620


	//   ....[76]....
        /*0368*/ 	.word	0x00002630


	//   ....[77]....
        /*036c*/ 	.word	0x00002680


	//   ....[78]....
        /*0370*/ 	.word	0x00002690


	//   ....[79]....
        /*0374*/ 	.word	0x000026e0


	//   ....[80]....
        /*0378*/ 	.word	0x000026f0


	//   ....[81]....
        /*037c*/ 	.word	0x00002a10


	//   ....[82]....
        /*0380*/ 	.word	0x00002a60


	//   ....[83]....
        /*0384*/ 	.word	0x00002a80


	//   ....[84]....
        /*0388*/ 	.word	0x00002aa0


	//   ....[85]....
        /*038c*/ 	.word	0x00002ac0


	//----- nvinfo : EIATTR_VRC_CTA_INIT_COUNT
	.align		4
.L_2635:
        /*0390*/ 	.byte	0x02, 0x4a
	.zero		1
	.zero		1


	//----- nvinfo : EIATTR_EXIT_INSTR_OFFSETS
	.align		4
        /*0394*/ 	.byte	0x04, 0x1c
        /*0396*/ 	.short	(.L_2637 - .L_2636)


	//   ....[0]....
.L_2636:
        /*0398*/ 	.word	0x000030b0


	//----- nvinfo : EIATTR_CRS_STACK_SIZE
	.align		4
.L_2637:
        /*039c*/ 	.byte	0x04, 0x1e
        /*039e*/ 	.short	(.L_2639 - .L_2638)
.L_2638:
        /*03a0*/ 	.word	0x00000000


	//----- nvinfo : EIATTR_CBANK_PARAM_SIZE
	.align		4
.L_2639:
        /*03a4*/ 	.byte	0x03, 0x19
        /*03a6*/ 	.short	0x0060


	//----- nvinfo : EIATTR_PARAM_CBANK
	.align		4
        /*03a8*/ 	.byte	0x04, 0x0a
        /*03aa*/ 	.short	(.L_2641 - .L_2640)
	.align		4
.L_2640:
        /*03ac*/ 	.word	index@(.nv.constant0._ZN4vllm3moe44grouped_topk_fused_small_expert_count_kernelIf6__halfiLNS0_11ScoringFuncE0ELi512ELb0ELi22EEEvPT_PfPT1_PKT0_llllllbd)
        /*03b0*/ 	.short	0x0380
        /*03b2*/ 	.short	0x0060


	//----- nvinfo : EIATTR_SW_WAR
	.align		4
.L_2641:
        /*03b4*/ 	.byte	0x04, 0x36
        /*03b6*/ 	.short	(.L_2643 - .L_2642)
.L_2642:
        /*03b8*/ 	.word	0x00000008
.L_2643:


//--------------------- .nv.info._ZN4vllm3moe44grouped_topk_fused_small_expert_count_kernelIf6__halfiLNS0_11ScoringFuncE0ELi256ELb1ELi8EEEvPT_PfPT1_PKT0_llllllbd --------------------------
	.section	.nv.info._ZN4vllm3moe44grouped_topk_fused_small_expert_count_kernelIf6__halfiLNS0_11ScoringFuncE0ELi256ELb1ELi8EEEvPT_PfPT1_PKT0_llllllbd,"",@"SHT_CUDA_INFO"
	.sectionflags	@""
	.align	4


	//----- nvinfo : EIATTR_CUDA_API_VERSION
	.align		4
        /*0000*/ 	.byte	0x04, 0x37
        /*0002*/ 	.short	(.L_2645 - .L_2644)
.L_2644:
        /*0004*/ 	.word	0x00000082


	//----- nvinfo : EIATTR_KPARAM_INFO
	.align		4
.L_2645:
        /*0008*/ 	.byte	0x04, 0x17
        /*000a*/ 	.short	(.L_2647 - .L_2646)
.L_2646:
        /*000c*/ 	.word	0x00000000
        /*0010*/ 	.short	0x000b
        /*0012*/ 	.short	0x0058
        /*0014*/ 	.byte	0x00, 0xf0, 0x21, 0x00


	//----- nvinfo : EIATTR_KPARAM_INFO
	.align		4
.L_2647:
        /*0018*/ 	.byte	0x04, 0x17
        /*001a*/ 	.short	(.L_2649 - .L_2648)
.L_2648:
        /*001c*/ 	.word	0x00000000
        /*0020*/ 	.short	0x000a
        /*0022*/ 	.short	0x0050
        /*0024*/ 	.byte	0x00, 0xf0, 0x05, 0x00


	//----- nvinfo : EIATTR_KPARAM_INFO
	.align		4
.L_2649:
        /*0028*/ 	.byte	0x04, 0x17
        /*002a*/ 	.short	(.L_2651 - .L_2650)
.L_2650:
        /*002c*/ 	.word	0x00000000
        /*0030*/ 	.short	0x0009
        /*0032*/ 	.short	0x0048
        /*0034*/ 	.byte	0x00, 0xf0, 0x21, 0x00


	//----- nvinfo : EIATTR_KPARAM_INFO
	.align		4
.L_2651:
        /*0038*/ 	.byte	0x04, 0x17
        /*003a*/ 	.short	(.L_2653 - .L_2652)
.L_2652:
        /*003c*/ 	.word	0x00000000
        /*0040*/ 	.short	0x0008
        /*0042*/ 	.short	0x0040
        /*0044*/ 	.byte	0x00, 0xf0, 0x21, 0x00


	//----- nvinfo : EIATTR_KPARAM_INFO
	.align		4
.L_2653:
        /*0048*/ 	.byte	0x04, 0x17
        /*004a*/ 	.short	(.L_2655 - .L_2654)
.L_2654:
        /*004c*/ 	.word	0x00000000
        /*0050*/ 	.short	0x0007
        /*0052*/ 	.short	0x0038
        /*0054*/ 	.byte	0x00, 0xf0, 0x21, 0x00


	//----- nvinfo : EIATTR_KPARAM_INFO
	.align		4
.L_2655:
        /*0058*/ 	.byte	0x04, 0x17
        /*005a*/ 	.short	(.L_2657 - .L_2656)
.L_2656:
        /*005c*/ 	.word	0x00000000
        /*0060*/ 	.short	0x0006
        /*0062*/ 	.short	0x0030
        /*0064*/ 	.byte	0x00, 0xf0, 0x21, 0x00


	//----- nvinfo : EIATTR_KPARAM_INFO
	.align		4
.L_2657:
        /*0068*/ 	.byte	0x04, 0x17
        /*006a*/ 	.short	(.L_2659 - .L_2658)
.L_2658:
        /*006c*/ 	.word	0x00000000
        /*0070*/ 	.short	0x0005
        /*0072*/ 	.short	0x0028
        /*0074*/ 	.byte	0x00, 0xf0, 0x21, 0x00


	//----- nvinfo : EIATTR_KPARAM_INFO
	.align		4
.L_2659:
        /*0078*/ 	.byte	0x04, 0x17
        /*007a*/ 	.short	(.L_2661 - .L_2660)
.L_2660:
        /*007c*/ 	.word	0x00000000
        /*0080*/ 	.short	0x0004
        /*0082*/ 	.short	0x0020
        /*0084*/ 	.byte	0x00, 0xf0, 0x21, 0x00


	//----- nvinfo : EIATTR_KPARAM_INFO
	.align		4
.L_2661:
        /*0088*/ 	.byte	0x04, 0x17
        /*008a*/ 	.short	(.L_2663 - .L_2662)
.L_2662:
        /*008c*/ 	.word	0x00000000
        /*0090*/ 	.short	0x0003
        /*0092*/ 	.short	0x0018
        /*0094*/ 	.byte	0x00, 0xf5, 0x21, 0x00


	//----- nvinfo : EIATTR_KPARAM_INFO
	.align		4
.L_2663:
        /*0098*/ 	.byte	0x04, 0x17
        /*009a*/ 	.short	(.L_2665 - .L_2664)
.L_2664:
        /*009c*/ 	.word	0x00000000
        /*00a0*/ 	.short	0x0002
        /*00a2*/ 	.short	0x0010
        /*00a4*/ 	.byte	0x00, 0xf5, 0x21, 0x00


	//----- nvinfo : EIATTR_KPARAM_INFO
	.align		4
.L_2665:
        /*00a8*/ 	.byte	0x04, 0x17
        /*00aa*/ 	.short	(.L_2667 - .L_2666)
.L_2666:
        /*00ac*/ 	.word	0x00000000
        /*00b0*/ 	.short	0x0001
        /*00b2*/ 	.short	0x0008
        /*00b4*/ 	.byte	0x00, 0xf5, 0x21, 0x00


	//----- nvinfo : EIATTR_KPARAM_INFO
	.align		4
.L_2667:
        /*00b8*/ 	.byte	0x04, 0x17
        /*00ba*/ 	.short	(.L_2669 - .L_2668)
.L_2668:
        /*00bc*/ 	.word	0x00000000
        /*00c0*/ 	.short	0x0000
        /*00c2*/ 	.short	0x0000
        /*00c4*/ 	.byte	0x00, 0xf5, 0x21, 0x00


	//----- nvinfo : EIATTR_SPARSE_MMA_MASK
	.align		4
.L_2669:
        /*00c8*/ 	.byte	0x03, 0x50
        /*00ca*/ 	.short	0x0000


	//----- nvinfo : EIATTR_MAXREG_COUNT
	.align		4
        /*00cc*/ 	.byte	0x03, 0x1b
        /*00ce*/ 	.short	0x00ff


	//----- nvinfo : EIATTR_NUM_BARRIERS
	.align		4
        /*00d0*/ 	.byte	0x02, 0x4c
        /*00d2*/ 	.byte	0x01
	.zero		1


	//----- nvinfo : EIATTR_MERCURY_ISA_VERSION
	.align		4
        /*00d4*/ 	.byte	0x03, 0x5f
        /*00d6*/ 	.short	0x0101


	//----- nvinfo : EIATTR_COOP_GROUP_MASK_REGIDS
	.align		4
        /*00d8*/ 	.byte	0x04, 0x29
        /*00da*/ 	.short	(.L_2671 - .L_2670)


	//   ....[0]....
.L_2670:
        /*00dc*/ 	.word	0xffffffff


	//   ....[1]....
        /*00e0*/ 	.word	0xffffffff


	//   ....[2]....
        /*00e4*/ 	.word	0xffffffff


	//   ....[3]....
        /*00e8*/ 	.word	0xffffffff


	//   ....[4]....
        /*00ec*/ 	.word	0xffffffff


	//   ....[5]....
        /*00f0*/ 	.word	0xffffffff


	//   ....[6]....
        /*00f4*/ 	.word	0xffffffff


	//   ....[7]....
        /*00f8*/ 	.word	0xffffffff


	//   ....[8]....
        /*00fc*/ 	.word	0xffffffff


	//   ....[9]....
        /*0100*/ 	.word	0xffffffff


	//   ....[10]....
        /*0104*/ 	.word	0xffffffff


	//   ....[11]....
        /*0108*/ 	.word	0xffffffff


	//   ....[12]....
        /*010c*/ 	.word	0xffffffff


	//   ....[13]....
        /*0110*/ 	.word	0xffffffff


	//   ....[14]....
        /*0114*/ 	.word	0xffffffff


	//   ....[15]....
        /*0118*/ 	.word	0xffffffff


	//   ....[16]....
        /*011c*/ 	.word	0xffffffff


	//   ....[17]....
        /*0120*/ 	.word	0xffffffff


	//   ....[18]....
        /*0124*/ 	.word	0xffffffff


	//   ....[19]....
        /*0128*/ 	.word	0xffffffff


	//   ....[20]....
        /*012c*/ 	.word	0xffffffff


	//   ....[21]....
        /*0130*/ 	.word	0xffffffff


	//   ....[22]....
        /*0134*/ 	.word	0xffffffff


	//   ....[23]....
        /*0138*/ 	.word	0xffffffff


	//   ....[24]....
        /*013c*/ 	.word	0xffffffff


	//   ....[25]....
        /*0140*/ 	.word	0xffffffff


	//   ....[26]....
        /*0144*/ 	.word	0xffffffff


	//   ....[27]....
        /*0148*/ 	.word	0xffffffff


	//   ....[28]....
        /*014c*/ 	.word	0xffffffff


	//   ....[29]....
        /*0150*/ 	.word	0xffffffff


	//   ....[30]....
        /*0154*/ 	.word	0xffffffff


	//   ....[31]....
        /*0158*/ 	.word	0xffffffff


	//   ....[32]....
        /*015c*/ 	.word	0xffffffff


	//   ....[33]....
        /*0160*/ 	.word	0xffffffff


	//   ....[34]....
        /*0164*/ 	.word	0xffffffff


	//   ....[35]....
        /*0168*/ 	.word	0xffffffff


	//   ....[36]....
        /*016c*/ 	.word	0xffffffff


	//   ....[37]....
        /*0170*/ 	.word	0xffffffff


	//   ....[38]....
        /*0174*/ 	.word	0xffffffff


	//   ....[39]....
        /*0178*/ 	.word	0xffffffff


	//   ....[40]....
        /*017c*/ 	.word	0xffffffff


	//   ....[41]....
        /*0180*/ 	.word	0xffffffff


	//   ....[42]....
        /*0184*/ 	.word	0xffffffff


	//   ....[43]....
        /*0188*/ 	.word	0xffffffff


	//   ....[44]....
        /*018c*/ 	.word	0xffffffff


	//   ....[45]....
        /*0190*/ 	.word	0xffffffff


	//   ....[46]....
        /*0194*/ 	.word	0xffffffff


	//   ....[47]....
        /*0198*/ 	.word	0xffffffff


	//   ....[48]....
        /*019c*/ 	.word	0xffffffff


	//   ....[49]....
        /*01a0*/ 	.word	0xffffffff


	//   ....[50]....
        /*01a4*/ 	.word	0xffffffff


	//   ....[51]....
        /*01a8*/ 	.word	0xffffffff


	//   ....[52]....
        /*01ac*/ 	.word	0xffffffff


	//   ....[53]....
        /*01b0*/ 	.word	0xffffffff


	//   ....[54]....
        /*01b4*/ 	.word	0xffffffff


	//   ....[55]....
        /*01b8*/ 	.word	0xffffffff


	//   ....[56]....
        /*01bc*/ 	.word	0xffffffff


	//   ....[57]....
        /*01c0*/ 	.word	0xffffffff


	//   ....[58]....
        /*01c4*/ 	.word	0xffffffff


	//   ....[59]....
        /*01c8*/ 	.word	0xffffffff


	//   ....[60]....
        /*01cc*/ 	.word	0xffffffff


	//   ....[61]....
        /*01d0*/ 	.word	0xffffffff


	//   ....[62]....
        /*01d4*/ 	.word	0xffffffff


	//   ....[63]....
        /*01d8*/ 	.word	0xffffffff


	//   ....[64]....
        /*01dc*/ 	.word	0xffffffff


	//   ....[65]....
        /*01e0*/ 	.word	0xffffffff


	//   ....[66]....
        /*01e4*/ 	.word	0xffffffff


	//   ....[67]....
        /*01e8*/ 	.word	0xffffffff


	//   ....[68]....
        /*01ec*/ 	.word	0xffffffff


	//   ....[69]....
        /*01f0*/ 	.word	0xffffffff


	//   ....[70]....
        /*01f4*/ 	.word	0xffffffff


	//   ....[71]....
        /*01f8*/ 	.word	0xffffffff


	//   ....[72]....
        /*01fc*/ 	.word	0xffffffff


	//   ....[73]....
        /*0200*/ 	.word	0xffffffff


	//   ....[74]....
        /*0204*/ 	.word	0xffffffff


	//   ....[75]....
        /*0208*/ 	.word	0xffffffff


	//   ....[76]....
        /*020c*/ 	.word	0xffffffff


	//   ....[77]....
        /*0210*/ 	.word	0xffffffff


	//   ....[78]....
        /*0214*/ 	.word	0xffffffff


	//   ....[79]....
        /*0218*/ 	.word	0xffffffff


	//   ....[80]....
        /*021c*/ 	.word	0xffffffff


	//   ....[81]....
        /*0220*/ 	.word	0xffffffff


	//   ....[82]....
        /*0224*/ 	.word	0xffffffff


	//   ....[83]....
        /*0228*/ 	.word	0xffffffff


	//   ....[84]....
        /*022c*/ 	.word	0xffffffff


	//   ....[85]....
        /*0230*/ 	.word	0xffffffff


	//   ....[86]....
        /*0234*/ 	.word	0xffffffff


	//   ....[87]....
        /*0238*/ 	.word	0xffffffff


	//   ....[88]....
        /*023c*/ 	.word	0xffffffff


	//   ....[89]....
        /*0240*/ 	.word	0xffffffff


	//   ....[90]....
        /*0244*/ 	.word	0xffffffff


	//   ....[91]....
        /*0248*/ 	.word	0xffffffff


	//   ....[92]....
        /*024c*/ 	.word	0xffffffff


	//   ....[93]....
        /*0250*/ 	.word	0xffffffff


	//   ....[94]....
        /*0254*/ 	.word	0xffffffff


	//   ....[95]....
        /*0258*/ 	.word	0xffffffff


	//   ....[96]....
        /*025c*/ 	.word	0xffffffff


	//   ....[97]....
        /*0260*/ 	.word	0xffffffff


	//   ....[98]....
        /*0264*/ 	.word	0xffffffff


	//   ....[99]....
        /*0268*/ 	.word	0xffffffff


	//   ....[100]....
        /*026c*/ 	.word	0xffffffff


	//   ....[101]....
        /*0270*/ 	.word	0xffffffff


	//   ....[102]....
        /*0274*/ 	.word	0xffffffff


	//   ....[103]....
        /*0278*/ 	.word	0xffffffff


	//   ....[104]....
        /*027c*/ 	.word	0xffffffff


	//   ....[105]....
        /*0280*/ 	.word	0xffffffff


	//   ....[106]....
        /*0284*/ 	.word	0xffffffff


	//   ....[107]....
        /*0288*/ 	.word	0xffffffff


	//   ....[108]....
        /*028c*/ 	.word	0xffffffff


	//   ....[109]....
        /*0290*/ 	.word	0xffffffff


	//   ....[110]....
        /*0294*/ 	.word	0xffffffff


	//   ....[111]....
        /*0298*/ 	.word	0xffffffff


	//----- nvinfo : EIATTR_COOP_GROUP_INSTR_OFFSETS
	.align		4
.L_2671:
        /*029c*/ 	.byte	0x04, 0x28
        /*029e*/ 	.short	(.L_2673 - .L_2672)


	//   ....[0]....
.L_2672:
        /*02a0*/ 	.word	0x00000060


	//   ....[1]....
        /*02a4*/ 	.word	0x00000340


	//   ....[2]....
        /*02a8*/ 	.word	0x00000360


	//   ....[3]....
        /*02ac*/ 	.word	0x000003b0


	//   ....[4]....
        /*02b0*/ 	.word	0x000003c0


	//   ....[5]....
        /*02b4*/ 	.word	0x00000410


	//   ....[6]....
        /*02b8*/ 	.word	0x00000420


	//   ....[7]....
        /*02bc*/ 	.word	0x00000470


	//   ....[8]....
        /*02c0*/ 	.word	0x00000480


	//   ....[9]....
        /*02c4*/ 	.word	0x000004d0


	//   ....[10]....
        /*02c8*/ 	.word	0x000004e0


	//   ....[11]....
        /*02cc*/ 	.word	0x00000560


	//   ....[12]....
        /*02d0*/ 	.word	0x000005a0


	//   ....[13]....
        /*02d4*/ 	.word	0x000005b0


	//   ....[14]....
        /*02d8*/ 	.word	0x00000610


	//   ....[15]....
        /*02dc*/ 	.word	0x00000620


	//   ....[16]....
        /*02e0*/ 	.word	0x00000680


	//   ....[17]....
        /*02e4*/ 	.word	0x000006a0


	//   ....[18]....
        /*02e8*/ 	.word	0x00000710


	//   ....[19]....
        /*02ec*/ 	.word	0x00000720


	//   ....[20]....
        /*02f0*/ 	.word	0x00000970


	//   ....[21]....
        /*02f4*/ 	.word	0x00000980


	//   ....[22]....
        /*02f8*/ 	.word	0x000009d0


	//   ....[23]....
        /*02fc*/ 	.word	0x000009e0


	//   ....[24]....
        /*0300*/ 	.word	0x00000a30


	//   ....[25]....
        /*0304*/ 	.word	0x00000a40


	//   ....[26]....
        /*0308*/ 	.word	0x00000a90


	//   ....[27]....
        /*030c*/ 	.word	0x00000aa0


	//   ....[28]....
        /*0310*/ 	.word	0x00000af0


	//   ....[29]....
        /*0314*/ 	.word	0x00000b00


	//   ....[30]....
        /*0318*/ 	.word	0x00000b90


	//   ....[31]....
        /*031c*/ 	.word	0x00000bd0


	//   ....[32]....
        /*0320*/ 	.word	0x00000be0


	//   ....[33]....
        /*0324*/ 	.word	0x00000c30


	//   ....[34]....
        /*0328*/ 	.word	0x00000c40


	//   ....[35]....
        /*032c*/ 	.word	0x00000c90


	//   ....[36]....
        /*0330*/ 	.word	0x00000ca0


	//   ....[37]....
        /*0334*/ 	.word	0x00000cf0


	//   ....[38]....
        /*0338*/ 	.word	0x00000d00


	//   ....[39]....
        /*033c*/ 	.word	0x00000d80


	//   ....[40]....
        /*0340*/ 	.word	0x00000dc0


	//   ....[41]....
        /*0344*/ 	.word	0x00000dd0


	//   ....[42]....
        /*0348*/ 	.word	0x00000e20


	//   ....[43]....
        /*034c*/ 	.word	0x00000e30


	//   ....[44]....
        /*0350*/ 	.word	0x00000e80


	//   ....[45]....
        /*0354*/ 	.word	0x00000e90


	//   ....[46]....
        /*0358*/ 	.word	0x00000ee0


	//   ....[47]....
        /*035c*/ 	.word	0x00000ef0


	//   ....[48]....
        /*0360*/ 	.word	0x00000fa0


	//   ....[49]....
        /*0364*/ 	.word	0x00000ff0


	//   ....[50]....
        /*0368*/ 	.word	0x00001000


	//   ....[51]....
        /*036c*/ 	.word	0x00001060


	//   ....[52]....
        /*0370*/ 	.word	0x00001070


	//   ....[53]....
        /*0374*/ 	.word	0x00001100


	//   ....[54]....
        /*0378*/ 	.word	0x00001130


	//   ....[55]....
        /*037c*/ 	.word	0x000011d0


	//   ....[56]....
        /*0380*/ 	.word	0x00001230


	//   ....[57]....
        /*0384*/ 	.word	0x00001950


	//   ....[58]....
        /*0388*/ 	.word	0x00001970


	//   ....[59]....
        /*038c*/ 	.word	0x000019c0


	//   ....[60]....
        /*0390*/ 	.word	0x000019d0


	//   ....[61]....
        /*0394*/ 	.word	0x00001a20


	//   ....[62]....
        /*0398*/ 	.word	0x00001a30


	//   ....[63]....
        /*039c*/ 	.word	0x00001a80


	//   ....[64]....
        /*03a0*/ 	.word	0x00001a90


	//   ....[65]....
        /*03a4*/ 	.word	0x00001ae0


	//   ....[66]....
        /*03a8*/ 	.word	0x00001af0


	//   ....[67]....
        /*03ac*/ 	.word	0x00001bb0


	//   ....[68]....
        /*03b0*/ 	.word	0x00001be0


	//   ....[69]....
        /*03b4*/ 	.word	0x00001c30


	//   ....[70]....
        /*03b8*/ 	.word	0x00001c40


	//   ....[71]....
        /*03bc*/ 	.word	0x00001c90


	//   ....[72]....
        /*03c0*/ 	.word	0x00001ca0


	//   ....[73]....
        /*03c4*/ 	.word	0x00001cf0


	//   ....[74]....
        /*03c8*/ 	.word	0x00001d00


	//   ....[75]....
        /*03cc*/ 	.word	0x00001d50


	//   ....[76]....
        /*03d0*/ 	.word	0x00001d60


	//   ....[77]....
        /*03d4*/ 	.word	0x00001e10


	//   ....[78]....
        /*03d8*/ 	.word	0x00001e20


	//   ....[79]....
        /*03dc*/ 	.word	0x00001e70


	//   ....[80]....
        /*03e0*/ 	.word	0x00001e80


	//   ....[81]....
        /*03e4*/ 	.word	0x00001ed0


	//   ....[82]....
        /*03e8*/ 	.word	0x00001ee0


	//   ....[83]....
        /*03ec*/ 	.word	0x00001f30


	//   ....[84]....
        /*03f0*/ 	.word	0x00001f40


	//   ....[85]....
        /*03f4*/ 	.word	0x00001fa0


	//   ....[86]....
        /*03f8*/ 	.word	0x00001fc0


	//   ....[87]....
        /*03fc*/ 	.word	0x000020b0


	//   ....[88]....
        /*0400*/ 	.word	0x000020f0


	//   ....[89]....
        /*0404*/ 	.word	0x000021a0


	//   ....[90]....
        /*0408*/ 	.word	0x000021b0


	//   ....[91]....
        /*040c*/ 	.word	0x00002200


	//   ....[92]....
        /*0410*/ 	.word	0x00002210


	//   ....[93]....
        /*0414*/ 	.word	0x00002260


	//   ....[94]....
        /*0418*/ 	.word	0x00002270


	//   ....[95]....
        /*041c*/ 	.word	0x000022d0


	//   ....[96]....
        /*0420*/ 	.word	0x000022e0


	//   ....[97]....
        /*0424*/ 	.word	0x00002450


	//   ....[98]....
        /*0428*/ 	.word	0x00002480


	//   ....[99]....
        /*042c*/ 	.word	0x00002500


	//   ....[100]....
        /*0430*/ 	.word	0x00002510


	//   ....[101]....
        /*0434*/ 	.word	0x00002560


	//   ....[102]....
        /*0438*/ 	.word	0x00002570


	//   ....[103]....
        /*043c*/ 	.word	0x000025c0


	//   ....[104]....
        /*0440*/ 	.word	0x000025d0


	//   ....[105]....
        /*0444*/ 	.word	0x00002620


	//   ....[106]....
        /*0448*/ 	.word	0x00002630


	//   ....[107]....
        /*044c*/ 	.word	0x00002900


	//   ....[108]....
        /*0450*/ 	.word	0x00002950


	//   ....[109]....
        /*0454*/ 	.word	0x00002980


	//   ....[110]....
        /*0458*/ 	.word	0x000029a0


	//   ....[111]....
        /*045c*/ 	.word	0x000029c0


	//----- nvinfo : EIATTR_VRC_CTA_INIT_COUNT
	.align		4
.L_2673:
        /*0460*/ 	.byte	0x02, 0x4a
	.zero		1
	.zero		1


	//----- nvinfo : EIATTR_EXIT_INSTR_OFFSETS
	.align		4
        /*0464*/ 	.byte	0x04, 0x1c
        /*0466*/ 	.short	(.L_2675 - .L_2674)


	//   ....[0]....
.L_2674:
        /*0468*/ 	.word	0x000000a0


	//   ....[1]....
        /*046c*/ 	.word	0x00002f80


	//----- nvinfo : EIATTR_CRS_STACK_SIZE
	.align		4
.L_2675:
        /*0470*/ 	.byte	0x04, 0x1e
        /*0472*/ 	.short	(.L_2677 - .L_2676)
.L_2676:
        /*0474*/ 	.word	0x00000000


	//----- nvinfo : EIATTR_CBANK_PARAM_SIZE
	.align		4
.L_2677:
        /*0478*/ 	.byte	0x03, 0x19
        /*047a*/ 	.short	0x0060


	//----- nvinfo : EIATTR_PARAM_CBANK
	.align		4
        /*047c*/ 	.byte	0x04, 0x0a
        /*047e*/ 	.short	(.L_2679 - .L_2678)
	.align		4
.L_2678:
        /*0480*/ 	.word	index@(.nv.constant0._ZN4vllm3moe44grouped_topk_fused_small_expert_count_kernelIf6__halfiLNS0_11ScoringFuncE0ELi256ELb1ELi8EEEvPT_PfPT1_PKT0_llllllbd)
        /*0484*/ 	.short	0x0380
        /*0486*/ 	.short	0x0060


	//----- nvinfo : EIATTR_SW_WAR
	.align		4
.L_2679:
        /*0488*/ 	.byte	0x04, 0x36
        /*048a*/ 	.short	(.L_2681 - .L_2680)
.L_2680:
        /*048c*/ 	.word	0x00000008
.L_2681:


//--------------------- .nv.info._ZN4vllm3moe25grouped_topk_fused_kernelIffiLNS0_11ScoringFuncE0EEEvPT_PfPT1_PKT0_lllllbd --------------------------
	.section	.nv.info._ZN4vllm3moe25grouped_topk_fused_kernelIffiLNS0_11ScoringFuncE0EEEvPT_PfPT1_PKT0_lllllbd,"",@"SHT_CUDA_INFO"
	.sectionflags	@""
	.align	4


	//----- nvinfo : EIATTR_CUDA_API_VERSION
	.align		4
        /*0000*/ 	.byte	0x04, 0x37
        /*0002*/ 	.short	(.L_2683 - .L_2682)
.L_2682:
        /*0004*/ 	.word	0x00000082


	//----- nvinfo : EIATTR_KPARAM_INFO
	.align		4
.L_2683:
        /*0008*/ 	.byte	0x04, 0x17
        /*000a*/ 	.short	(.L_2685 - .L_2684)
.L_2684:
        /*000c*/ 	.word	0x00000000
        /*0010*/ 	.short	0x000a
        /*0012*/ 	.short	0x0050
        /*0014*/ 	.byte	0x00, 0xf0, 0x21, 0x00


	//----- nvinfo : EIATTR_KPARAM_INFO
	.align		4
.L_2685:
        /*0018*/ 	.byte	0x04, 0x17
        /*001a*/ 	.short	(.L_2687 - .L_2686)
.L_2686:
        /*001c*/ 	.word	0x00000000
        /*0020*/ 	.short	0x0009
        /*0022*/ 	.short	0x0048
        /*0024*/ 	.byte	0x00, 0xf0, 0x05, 0x00


	//----- nvinfo : EIATTR_KPARAM_INFO
	.align		4
.L_2687:
        /*0028*/ 	.byte	0x04, 0x17
        /*002a*/ 	.short	(.L_2689 - .L_2688)
.L_2688:
        /*002c*/ 	.word	0x00000000
        /*0030*/ 	.short	0x0008
        /*0032*/ 	.short	0x0040
        /*0034*/ 	.byte	0x00, 0xf0, 0x21, 0x00


	//----- nvinfo : EIATTR_KPARAM_INFO
	.align		4
.L_2689:
        /*0038*/ 	.byte	0x04, 0x17
        /*003a*/ 	.short	(.L_2691 - .L_2690)
.L_2690:
        /*003c*/ 	.word	0x00000000
        /*0040*/ 	.short	0x0007
        /*0042*/ 	.short	0x0038
        /*0044*/ 	.byte	0x00, 0xf0, 0x21, 0x00


	//----- nvinfo : EIATTR_KPARAM_INFO
	.align		4
.L_2691:
        /*0048*/ 	.byte	0x04, 0x17
        /*004a*/ 	.short	(.L_2693 - .L_2692)
.L_2692:
        /*004c*/ 	.word	0x00000000
        /*0050*/ 	.short	0x0006
        /*0052*/ 	.short	0x0030
        /*0054*/ 	.byte	0x00, 0xf0, 0x21, 0x00


	//----- nvinfo : EIATTR_KPARAM_INFO
	.align		4
.L_2693:
        /*0058*/ 	.byte	0x04, 0x17
        /*005a*/ 	.short	(.L_2695 - .L_2694)
.L_2694:
        /*005c*/ 	.word	0x00000000
        /*0060*/ 	.short	0x0005
        /*0062*/ 	.short	0x0028
        /*0064*/ 	.byte	0x00, 0xf0, 0x21, 0x00


	//----- nvinfo : EIATTR_KPARAM_INFO
	.align		4
.L_2695:
        /*0068*/ 	.byte	0x04, 0x17
        /*006a*/ 	.short	(.L_2697 - .L_2696)
.L_2696:
        /*006c*/ 	.word	0x00000000
        /*0070*/ 	.short	0x0004
        /*0072*/ 	.short	0x0020
        /*0074*/ 	.byte	0x00, 0xf0, 0x21, 0x00


	//----- nvinfo : EIATTR_KPARAM_INFO
	.align		4
.L_2697:
        /*0078*/ 	.byte	0x04, 0x17
        /*007a*/ 	.short	(.L_2699 - .L_2698)
.L_2698:
        /*007c*/ 	.word	0x00000000
        /*0080*/ 	.short	0x0003
        /*0082*/ 	.short	0x0018
        /*0084*/ 	.byte	0x00, 0xf5, 0x21, 0x00


	//----- nvinfo : EIATTR_KPARAM_INFO
	.align		4
.L_2699:
        /*0088*/ 	.byte	0x04, 0x17
        /*008a*/ 	.short	(.L_2701 - .L_2700)
.L_2700:
        /*008c*/ 	.word	0x00000000
        /*0090*/ 	.short	0x0002
        /*0092*/ 	.short	0x0010
        /*0094*/ 	.byte	0x00, 0xf5, 0x21, 0x00


	//----- nvinfo : EIATTR_KPARAM_INFO
	.align		4
.L_2701:
        /*0098*/ 	.byte	0x04, 0x17
        /*009a*/ 	.short	(.L_2703 - .L_2702)
.L_2702:
        /*009c*/ 	.word	0x00000000
        /*00a0*/ 	.short	0x0001
        /*00a2*/ 	.short	0x0008
        /*00a4*/ 	.byte	0x00, 0xf5, 0x21, 0x00


	//----- nvinfo : EIATTR_KPARAM_INFO
	.align		4
.L_2703:
        /*00a8*/ 	.byte	0x04, 0x17
        /*00aa*/ 	.short	(.L_2705 - .L_2704)
.L_2704:
        /*00ac*/ 	.word	0x00000000
        /*00b0*/ 	.short	0x0000
        /*00b2*/ 	.short	0x0000
        /*00b4*/ 	.byte	0x00, 0xf5, 0x21, 0x00


	//----- nvinfo : EIATTR_SPARSE_MMA_MASK
	.align		4
.L_2705:
        /*00b8*/ 	.byte	0x03, 0x50
        /*00ba*/ 	.short	0x0000


	//----- nvinfo : EIATTR_MAXREG_COUNT
	.align		4
        /*00bc*/ 	.byte	0x03, 0x1b
        /*00be*/ 	.short	0x00ff


	//----- nvinfo : EIATTR_NUM_BARRIERS
	.align		4
        /*00c0*/ 	.byte	0x02, 0x4c
        /*00c2*/ 	.byte	0x01
	.zero		1


	//----- nvinfo : EIATTR_MERCURY_ISA_VERSION
	.align		4
        /*00c4*/ 	.byte	0x03, 0x5f
        /*00c6*/ 	.short	0x0101


	//----- nvinfo : EIATTR_COOP_GROUP_MASK_REGIDS
	.align		4
        /*00c8*/ 	.byte	0x04, 0x29
        /*00ca*/ 	.short	(.L_2707 - .L_2706)


	//   ....[0]....
.L_2706:
        /*00cc*/ 	.word	0xffffffff


	//   ....[1]....
        /*00d0*/ 	.word	0xffffffff


	//   ....[2]....
        /*00d4*/ 	.word	0xffffffff


	//   ....[3]....
        /*00d8*/ 	.word	0xffffffff


	//   ....[4]....
        /*00dc*/ 	.word	0xffffffff


	//   ....[5]....
        /*00e0*/ 	.word	0xffffffff


	//   ....[6]....
        /*00e4*/ 	.word	0xffffffff


	//   ....[7]....
        /*00e8*/ 	.word	0xffffffff


	//   ....[8]....
        /*00ec*/ 	.word	0xffffffff


	//   ....[9]....
        /*00f0*/ 	.word	0xffffffff


	//   ....[10]....
        /*00f4*/ 	.word	0xffffffff


	//   ....[11]....
        /*00f8*/ 	.word	0xffffffff


	//   ....[12]....
        /*00fc*/ 	.word	0xffffffff


	//   ....[13]....
        /*0100*/ 	.word	0xffffffff


	//   ....[14]....
        /*0104*/ 	.word	0xffffffff


	//   ....[15]....
        /*0108*/ 	.word	0xffffffff


	//   ....[16]....
        /*010c*/ 	.word	0xffffffff


	//   ....[17]....
        /*0110*/ 	.word	0xffffffff


	//   ....[18]....
        /*0114*/ 	.word	0xffffffff


	//   ....[19]....
        /*0118*/ 	.word	0xffffffff


	//   ....[20]....
        /*011c*/ 	.word	0xffffffff


	//   ....[21]....
        /*0120*/ 	.word	0xffffffff


	//   ....[22]....
        /*0124*/ 	.word	0xffffffff


	//   ....[23]....
        /*0128*/ 	.word	0xffffffff


	//   ....[24]....
        /*012c*/ 	.word	0xffffffff


	//   ....[25]....
        /*0130*/ 	.word	0xffffffff


	//   ....[26]....
        /*0134*/ 	.word	0xffffffff


	//   ....[27]....
        /*0138*/ 	.word	0xffffffff


	//   ....[28]....
        /*013c*/ 	.word	0xffffffff


	//   ....[29]....
        /*0140*/ 	.word	0xffffffff


	//   ....[30]....
        /*0144*/ 	.word	0xffffffff


	//   ....[31]....
        /*0148*/ 	.word	0xffffffff


	//   ....[32]....
        /*014c*/ 	.word	0xffffffff


	//   ....[33]....
        /*0150*/ 	.word	0xffffffff


	//   ....[34]....
        /*0154*/ 	.word	0xffffffff


	//   ....[35]....
        /*0158*/ 	.word	0xffffffff


	//   ....[36]....
        /*015c*/ 	.word	0xffffffff


	//   ....[37]....
        /*0160*/ 	.word	0xffffffff


	//   ....[38]....
        /*0164*/ 	.word	0xffffffff


	//   ....[39]....
        /*0168*/ 	.word	0xffffffff


	//   ....[40]....
        /*016c*/ 	.word	0xffffffff


	//   ....[41]....
        /*0170*/ 	.word	0xffffffff


	//   ....[42]....
        /*0174*/ 	.word	0xffffffff


	//   ....[43]....
        /*0178*/ 	.word	0xffffffff


	//   ....[44]....
        /*017c*/ 	.word	0xffffffff


	//   ....[45]....
        /*0180*/ 	.word	0xffffffff


	//   ....[46]....
        /*0184*/ 	.word	0xffffffff


	//   ....[47]....
        /*0188*/ 	.word	0xffffffff


	//   ....[48]....
        /*018c*/ 	.word	0xffffffff


	//   ....[49]....
        /*0190*/ 	.word	0xffffffff


	//   ....[50]....
        /*0194*/ 	.word	0xffffffff


	//   ....[51]....
        /*0198*/ 	.word	0xffffffff


	//   ....[52]....
        /*019c*/ 	.word	0xffffffff


	//   ....[53]....
        /*01a0*/ 	.word	0xffffffff


	//   ....[54]....
        /*01a4*/ 	.word	0xffffffff


	//   ....[55]....
        /*01a8*/ 	.word	0xffffffff


	//   ....[56]....
        /*01ac*/ 	.word	0xffffffff


	//   ....[57]....
        /*01b0*/ 	.word	0xffffffff


	//   ....[58]....
        /*01b4*/ 	.word	0xffffffff


	//   ....[59]....
        /*01b8*/ 	.word	0xffffffff


	//   ....[60]....
        /*01bc*/ 	.word	0xffffffff


	//   ....[61]....
        /*01c0*/ 	.word	0xffffffff


	//   ....[62]....
        /*01c4*/ 	.word	0xffffffff


	//   ....[63]....
        /*01c8*/ 	.word	0xffffffff


	//   ....[64]....
        /*01cc*/ 	.word	0xffffffff


	//   ....[65]....
        /*01d0*/ 	.word	0xffffffff


	//   ....[66]....
        /*01d4*/ 	.word	0xffffffff


	//   ....[67]....
        /*01d8*/ 	.word	0xffffffff


	//   ....[68]....
        /*01dc*/ 	.word	0xffffffff


	//   ....[69]....
        /*01e0*/ 	.word	0xffffffff


	//   ....[70]....
        /*01e4*/ 	.word	0xffffffff


	//   ....[71]....
        /*01e8*/ 	.word	0xffffffff


	//   ....[72]....
        /*01ec*/ 	.word	0xffffffff


	//   ....[73]....
        /*01f0*/ 	.word	0xffffffff


	//   ....[74]....
        /*01f4*/ 	.word	0xffffffff


	//   ....[75]....
        /*01f8*/ 	.word	0xffffffff


	//   ....[76]....
        /*01fc*/ 	.word	0xffffffff


	//   ....[77]....
        /*0200*/ 	.word	0xffffffff


	//   ....[78]....
        /*0204*/ 	.word	0xffffffff


	//   ....[79]....
        /*0208*/ 	.word	0xffffffff


	//   ....[80]....
        /*020c*/ 	.word	0xffffffff


	//   ....[81]....
        /*0210*/ 	.word	0xffffffff


	//   ....[82]....
        /*0214*/ 	.word	0xffffffff


	//   ....[83]....
        /*0218*/ 	.word	0xffffffff


	//   ....[84]....
        /*021c*/ 	.word	0xffffffff


	//   ....[85]....
        /*0220*/ 	.word	0xffffffff


	//   ....[86]....
        /*0224*/ 	.word	0xffffffff


	//   ....[87]....
        /*0228*/ 	.word	0xffffffff


	//   ....[88]....
        /*022c*/ 	.word	0xffffffff


	//   ....[89]....
        /*0230*/ 	.word	0xffffffff


	//   ....[90]....
        /*0234*/ 	.word	0xffffffff


	//   ....[91]....
        /*0238*/ 	.word	0xffffffff


	//   ....[92]....
        /*023c*/ 	.word	0xffffffff


	//   ....[93]....
        /*0240*/ 	.word	0xffffffff


	//   ....[94]....
        /*0244*/ 	.word	0xffffffff


	//   ....[95]....
        /*0248*/ 	.word	0xffffffff


	//   ....[96]....
        /*024c*/ 	.word	0xffffffff


	//   ....[97]....
        /*0250*/ 	.word	0xffffffff


	//   ....[98]....
        /*0254*/ 	.word	0xffffffff


	//   ....[99]....
        /*0258*/ 	.word	0xffffffff


	//   ....[100]....
        /*025c*/ 	.word	0xffffffff


	//   ....[101]....
        /*0260*/ 	.word	0xffffffff


	//   ....[102]....
        /*0264*/ 	.word	0xffffffff


	//   ....[103]....
        /*0268*/ 	.word	0xffffffff


	//   ....[104]....
        /*026c*/ 	.word	0xffffffff


	//   ....[105]....
        /*0270*/ 	.word	0xffffffff


	//   ....[106]....
        /*0274*/ 	.word	0xffffffff


	//   ....[107]....
        /*0278*/ 	.word	0xffffffff


	//   ....[108]....
        /*027c*/ 	.word	0xffffffff


	//   ....[109]....
        /*0280*/ 	.word	0xffffffff


	//   ....[110]....
        /*0284*/ 	.word	0xffffffff


	//   ....[111]....
        /*0288*/ 	.word	0xffffffff


	//   ....[112]....
        /*028c*/ 	.word	0xffffffff


	//   ....[113]....
        /*0290*/ 	.word	0xffffffff


	//   ....[114]....
        /*0294*/ 	.word	0xffffffff


	//   ....[115]....
        /*0298*/ 	.word	0xffffffff


	//   ....[116]....
        /*029c*/ 	.word	0xffffffff


	//   ....[117]....
        /*02a0*/ 	.word	0xffffffff


	//   ....[118]....
        /*02a4*/ 	.word	0xffffffff


	//   ....[119]....
        /*02a8*/ 	.word	0xffffffff


	//   ....[120]....
        /*02ac*/ 	.word	0xffffffff


	//   ....[121]....
        /*02b0*/ 	.word	0xffffffff


	//   ....[122]....
        /*02b4*/ 	.word	0xffffffff


	//   ....[123]....
        /*02b8*/ 	.word	0xffffffff


	//   ....[124]....
        /*02bc*/ 	.word	0xffffffff


	//   ....[125]....
        /*02c0*/ 	.word	0xffffffff


	//   ....[126]....
        /*02c4*/ 	.word	0xffffffff


	//   ....[127]....
        /*02c8*/ 	.word	0xffffffff


	//   ....[128]....
        /*02cc*/ 	.word	0xffffffff


	//   ....[129]....
        /*02d0*/ 	.word	0xffffffff


	//   ....[130]....
        /*02d4*/ 	.word	0xffffffff


	//   ....[131]....
        /*02d8*/ 	.word	0xffffffff


	//   ....[132]....
        /*02dc*/ 	.word	0xffffffff


	//   ....[133]....
        /*02e0*/ 	.word	0xffffffff


	//   ....[134]....
        /*02e4*/ 	.word	0xffffffff


	//   ....[135]....
        /*02e8*/ 	.word	0xffffffff


	//   ....[136]....
        /*02ec*/ 	.word	0xffffffff


	//   ....[137]....
        /*02f0*/ 	.word	0xffffffff


	//   ....[138]....
        /*02f4*/ 	.word	0xffffffff


	//   ....[139]....
        /*02f8*/ 	.word	0xffffffff


	//   ....[140]....
        /*02fc*/ 	.word	0xffffffff


	//   ....[141]....
        /*0300*/ 	.word	0xffffffff


	//   ....[142]....
        /*0304*/ 	.word	0xffffffff


	//   ....[143]....
        /*0308*/ 	.word	0xffffffff


	//   ....[144]....
        /*030c*/ 	.word	0xffffffff


	//   ....[145]....
        /*0310*/ 	.word	0xffffffff


	//   ....[146]....
        /*0314*/ 	.word	0xffffffff


	//   ....[147]....
        /*0318*/ 	.word	0xffffffff


	//   ....[148]....
        /*031c*/ 	.word	0xffffffff


	//   ....[149]....
        /*0320*/ 	.word	0xffffffff


	//   ....[150]....
        /*0324*/ 	.word	0xffffffff


	//   ....[151]....
        /*0328*/ 	.word	0xffffffff


	//   ....[152]....
        /*032c*/ 	.word	0xffffffff


	//   ....[153]....
        /*0330*/ 	.word	0xffffffff


	//   ....[154]....
        /*0334*/ 	.word	0xffffffff


	//   ....[155]....
        /*0338*/ 	.word	0xffffffff


	//   ....[156]....
        /*033c*/ 	.word	0xffffffff


	//   ....[157]....
        /*0340*/ 	.word	0xffffffff


	//   ....[158]....
        /*0344*/ 	.word	0xffffffff


	//   ....[159]....
        /*0348*/ 	.word	0xffffffff


	//   ....[160]....
        /*034c*/ 	.word	0xffffffff


	//   ....[161]....
        /*0350*/ 	.word	0xffffffff


	//   ....[162]....
        /*0354*/ 	.word	0xffffffff


	//   ....[163]....
        /*0358*/ 	.word	0xffffffff


	//   ....[164]....
        /*035c*/ 	.word	0xffffffff


	//   ....[165]....
        /*0360*/ 	.word	0xffffffff


	//   ....[166]....
        /*0364*/ 	.word	0xffffffff


	//   ....[167]....
        /*0368*/ 	.word	0xffffffff


	//   ....[168]....
        /*036c*/ 	.word	0xffffffff


	//   ....[169]....
        /*0370*/ 	.word	0xffffffff


	//   ....[170]....
        /*0374*/ 	.word	0xffffffff


	//   ....[171]....
        /*0378*/ 	.word	0xffffffff


	//   ....[172]....
        /*037c*/ 	.word	0xffffffff


	//   ....[173]....
        /*0380*/ 	.word	0xffffffff


	//   ....[174]....
        /*0384*/ 	.word	0xffffffff


	//   ....[175]....
        /*0388*/ 	.word	0xffffffff


	//   ....[176]....
        /*038c*/ 	.word	0xffffffff


	//   ....[177]....
        /*0390*/ 	.word	0xffffffff


	//   ....[178]....
        /*0394*/ 	.word	0xffffffff


	//   ....[179]....
        /*0398*/ 	.word	0xffffffff


	//   ....[180]....
        /*039c*/ 	.word	0xffffffff


	//   ....[181]....
        /*03a0*/ 	.word	0xffffffff


	//   ....[182]....
        /*03a4*/ 	.word	0xffffffff


	//   ....[183]....
        /*03a8*/ 	.word	0xffffffff


	//   ....[184]....
        /*03ac*/ 	.word	0xffffffff


	//   ....[185]....
        /*03b0*/ 	.word	0xffffffff


	//   ....[186]....
        /*03b4*/ 	.word	0x05000002


	//   ....[187]....
        /*03b8*/ 	.word	0x05000002


	//   ....[188]....
        /*03bc*/ 	.word	0x05000002


	//   ....[189]....
        /*03c0*/ 	.word	0x05000002


	//   ....[190]....
        /*03c4*/ 	.word	0x05000002


	//   ....[191]....
        /*03c8*/ 	.word	0x05000002


	//   ....[192]....
        /*03cc*/ 	.word	0x05000002


	//   ....[193]....
        /*03d0*/ 	.word	0x05000002


	//   ....[194]....
        /*03d4*/ 	.word	0x05000002


	//   ....[195]....
        /*03d8*/ 	.word	0x05000002


	//   ....[196]....
        /*03dc*/ 	.word	0x05000002


	//   ....[197]....
        /*03e0*/ 	.word	0x05000002


	//   ....[198]....
        /*03e4*/ 	.word	0x05000002


	//   ....[199]....
        /*03e8*/ 	.word	0x05000002


	//   ....[200]....
        /*03ec*/ 	.word	0x05000002


	//   ....[201]....
        /*03f0*/ 	.word	0x05000002


	//   ....[202]....
        /*03f4*/ 	.word	0x05000002


	//   ....[203]....
        /*03f8*/ 	.word	0x05000002


	//   ....[204]....
        /*03fc*/ 	.word	0x05000002


	//   ....[205]....
        /*0400*/ 	.word	0x05000002


	//   ....[206]....
        /*0404*/ 	.word	0x05000002


	//   ....[207]....
        /*0408*/ 	.word	0x05000002


	//   ....[208]....
        /*040c*/ 	.word	0x05000002


	//   ....[209]....
        /*0410*/ 	.word	0x05000002


	//   ....[210]....
        /*0414*/ 	.word	0x05000002


	//   ....[211]....
        /*0418*/ 	.word	0x05000002


	//   ....[212]....
        /*041c*/ 	.word	0x05000002


	//   ....[213]....
        /*0420*/ 	.word	0x05000002


	//   ....[214]....
        /*0424*/ 	.word	0x05000002


	//   ....[215]....
        /*0428*/ 	.word	0x05000002


	//   ....[216]....
        /*042c*/ 	.word	0x05000002


	//   ....[217]....
        /*0430*/ 	.word	0x05000002


	//   ....[218]....
        /*0434*/ 	.word	0x05000002


	//   ....[219]....
        /*0438*/ 	.word	0x05000002


	//   ....[220]....
        /*043c*/ 	.word	0x05000002


	//   ....[221]....
        /*0440*/ 	.word	0x05000002


	//   ....[222]....
        /*0444*/ 	.word	0x05000002


	//   ....[223]....
        /*0448*/ 	.word	0x05000002


	//   ....[224]....
        /*044c*/ 	.word	0x05000002


	//   ....[225]....
        /*0450*/ 	.word	0x05000002


	//   ....[226]....
        /*0454*/ 	.word	0x05000002


	//   ....[227]....
        /*0458*/ 	.word	0x05000002


	//   ....[228]....
        /*045c*/ 	.word	0x05000002


	//   ....[229]....
        /*0460*/ 	.word	0x05000002


	//   ....[230]....
        /*0464*/ 	.word	0x05000002


	//   ....[231]....
        /*0468*/ 	.word	0x05000002


	//   ....[232]....
        /*046c*/ 	.word	0x05000002


	//   ....[233]....
        /*0470*/ 	.word	0x05000002


	//----- nvinfo : EIATTR_COOP_GROUP_INSTR_OFFSETS
	.align		4
.L_2707:
        /*0474*/ 	.byte	0x04, 0x28
        /*0476*/ 	.short	(.L_2709 - .L_2708)


	//   ....[0]....
.L_2708:
        /*0478*/ 	.word	0x00000fd0


	//   ....[1]....
        /*047c*/ 	.word	0x00001000


	//   ....[2]....
        /*0480*/ 	.word	0x00001030


	//   ....[3]....
        /*0484*/ 	.word	0x00001060


	//   ....[4]....
        /*0488*/ 	.word	0x00001090


	//   ....[5]....
        /*048c*/ 	.word	0x00001100


	//   ....[6]....
        /*0490*/ 	.word	0x00001150


	//   ....[7]....
        /*0494*/ 	.word	0x00001180


	//   ....[8]....
        /*0498*/ 	.word	0x000011b0


	//   ....[9]....
        /*049c*/ 	.word	0x000011e0


	//   ....[10]....
        /*04a0*/ 	.word	0x00001210


	//   ....[11]....
        /*04a4*/ 	.word	0x00001430


	//   ....[12]....
        /*04a8*/ 	.word	0x00001520


	//   ....[13]....
        /*04ac*/ 	.word	0x000015c0


	//   ....[14]....
        /*04b0*/ 	.word	0x000015d0


	//   ....[15]....
        /*04b4*/ 	.word	0x000016c0


	//   ....[16]....
        /*04b8*/ 	.word	0x000016e0


	//   ....[17]....
        /*04bc*/ 	.word	0x000017e0


	//   ....[18]....
        /*04c0*/ 	.word	0x000017f0


	//   ....[19]....
        /*04c4*/ 	.word	0x000018e0


	//   ....[20]....
        /*04c8*/ 	.word	0x00001900


	//   ....[21]....
        /*04cc*/ 	.word	0x00001a00


	//   ....[22]....
        /*04d0*/ 	.word	0x00001a10


	//   ....[23]....
        /*04d4*/ 	.word	0x00001b00


	//   ....[24]....
        /*04d8*/ 	.word	0x00001b10


	//   ....[25]....
        /*04dc*/ 	.word	0x00001c00


	//   ....[26]....
        /*04e0*/ 	.word	0x00001c20


	//   ....[27]....
        /*04e4*/ 	.word	0x00001d20


	//   ....[28]....
        /*04e8*/ 	.word	0x00001d30


	//   ....[29]....
        /*04ec*/ 	.word	0x00001e20


	//   ....[30]....
        /*04f0*/ 	.word	0x00001e30


	//   ....[31]....
        /*04f4*/ 	.word	0x00001f20


	//   ....[32]....
        /*04f8*/ 	.word	0x00001f30


	//   ....[33]....
        /*04fc*/ 	.word	0x00002010


	//   ....[34]....
        /*0500*/ 	.word	0x00002020


	//   ....[35]....
        /*0504*/ 	.word	0x00002110


	//   ....[36]....
        /*0508*/ 	.word	0x00002130


	//   ....[37]....
        /*050c*/ 	.word	0x00002220


	//   ....[38]....
        /*0510*/ 	.word	0x00002230


	//   ....[39]....
        /*0514*/ 	.word	0x00002320


	//   ....[40]....
        /*0518*/ 	.word	0x00002330


	//   ....[41]....
        /*051c*/ 	.word	0x00002400


	//   ....[42]....
        /*0520*/ 	.word	0x00002410


	//   ....[43]....
        /*0524*/ 	.word	0x00002560


	//   ....[44]....
        /*0528*/ 	.word	0x00002570


	//   ....[45]....
        /*052c*/ 	.word	0x00002640


	//   ....[46]....
        /*0530*/ 	.word	0x00002650


	//   ....[47]....
        /*0534*/ 	.word	0x00002720


	//   ....[48]....
        /*0538*/ 	.word	0x00002730


	//   ....[49]....
        /*053c*/ 	.word	0x00002800


	//   ....[50]....
        /*0540*/ 	.word	0x00002810


	//   ....[51]....
        /*0544*/ 	.word	0x000028e0


	//   ....[52]....
        /*0548*/ 	.word	0x000028f0


	//   ....[53]....
        /*054c*/ 	.word	0x000029b0


	//   ....[54]....
        /*0550*/ 	.word	0x00002aa0


	//   ....[55]....
        /*0554*/ 	.word	0x00002ab0


	//   ....[56]....
        /*0558*/ 	.word	0x00002ba0


	//   ....[57]....
        /*055c*/ 	.word	0x00002bc0


	//   ....[58]....
        /*0560*/ 	.word	0x00002cc0


	//   ....[59]....
        /*0564*/ 	.word	0x00002cd0


	//   ....[60]....
        /*0568*/ 	.word	0x00002dc0


	//   ....[61]....
        /*056c*/ 	.word	0x00002de0


	//   ....[62]....
        /*0570*/ 	.word	0x00002ee0


	//   ....[63]....
        /*0574*/ 	.word	0x00002ef0


	//   ....[64]....
        /*0578*/ 	.word	0x00002fe0


	//   ....[65]....
        /*057c*/ 	.word	0x00002ff0


	//   ....[66]....
        /*0580*/ 	.word	0x000030e0


	//   ....[67]....
        /*0584*/ 	.word	0x00003100


	//   ....[68]....
        /*0588*/ 	.word	0x00003200


	//   ....[69]....
        /*058c*/ 	.word	0x00003210


	//   ....[70]....
        /*0590*/ 	.word	0x00003300


	//   ....[71]....
        /*0594*/ 	.word	0x00003310


	//   ....[72]....
        /*0598*/ 	.word	0x00003400


	//   ....[73]....
        /*059c*/ 	.word	0x00003410


	//   ....[74]....
        /*05a0*/ 	.word	0x000034f0


	//   ....[75]....
        /*05a4*/ 	.word	0x00003500


	//   ....[76]....
        /*05a8*/ 	.word	0x00003600


	//   ....[77]....
        /*05ac*/ 	.word	0x00003610


	//   ....[78]....
        /*05b0*/ 	.word	0x00003700


	//   ....[79]....
        /*05b4*/ 	.word	0x00003710


	//   ....[80]....
        /*05b8*/ 	.word	0x00003800


	//   ....[81]....
        /*05bc*/ 	.word	0x00003810


	//   ....[82]....
        /*05c0*/ 	.word	0x000038e0


	//   ....[83]....
        /*05c4*/ 	.word	0x000038f0


	//   ....[84]....
        /*05c8*/ 	.word	0x00003a50


	//   ....[85]....
        /*05cc*/ 	.word	0x00003a60


	//   ....[86]....
        /*05d0*/ 	.word	0x00003b30


	//   ....[87]....
        /*05d4*/ 	.word	0x00003b40


	//   ....[88]....
        /*05d8*/ 	.word	0x00003c10


	//   ....[89]....
        /*05dc*/ 	.word	0x00003c20


	//   ....[90]....
        /*05e0*/ 	.word	0x00003cf0


	//   ....[91]....
        /*05e4*/ 	.word	0x00003d00


	//   ....[92]....
        /*05e8*/ 	.word	0x00003dd0


	//   ....[93]....
        /*05ec*/ 	.word	0x00003de0


	//   ....[94]....
        /*05f0*/ 	.word	0x00003eb0


	//   ....[95]....
        /*05f4*/ 	.word	0x000047e0


	//   ....[96]....
        /*05f8*/ 	.word	0x000049d0


	//   ....[97]....
        /*05fc*/ 	.word	0x00004b20


	//   ....[98]....
        /*0600*/ 	.word	0x00004b70


	//   ....[99]....
        /*0604*/ 	.word	0x00004b80


	//   ....[100]....
        /*0608*/ 	.word	0x00004c50


	//   ....[101]....
        /*060c*/ 	.word	0x00004c60


	//   ....[102]....
        /*0610*/ 	.word	0x00004d30


	//   ....[103]....
        /*0614*/ 	.word	0x00004d40


	//   ....[104]....
        /*0618*/ 	.word	0x00004e10


	//   ....[105]....
        /*061c*/ 	.word	0x00004e20


	//   ....[106]....
        /*0620*/ 	.word	0x00004ef0


	//   ....[107]....
        /*0624*/ 	.word	0x00004f00


	//   ....[108]....
        /*0628*/ 	.word	0x00004fd0


	//   ....[109]....
        /*062c*/ 	.word	0x00004fe0


	//   ....[110]....
        /*0630*/ 	.word	0x000050b0


	//   ....[111]....
        /*0634*/ 	.word	0x000050c0


	//   ....[112]....
        /*0638*/ 	.word	0x00005190


	//   ....[113]....
        /*063c*/ 	.word	0x000051a0


	//   ....[114]....
        /*0640*/ 	.word	0x00005270


	//   ....[115]....
        /*0644*/ 	.word	0x00005280


	//   ....[116]....
        /*0648*/ 	.word	0x00005350


	//   ....[117]....
        /*064c*/ 	.word	0x00005360


	//   ....[118]....
        /*0650*/ 	.word	0x00005430


	//   ....[119]....
        /*0654*/ 	.word	0x00005440


	//   ....[120]....
        /*0658*/ 	.word	0x00005520


	//   ....[121]....
        /*065c*/ 	.word	0x00005530


	//   ....[122]....
        /*0660*/ 	.word	0x00005600


	//   ....[123]....
        /*0664*/ 	.word	0x00005610


	//   ....[124]....
        /*0668*/ 	.word	0x000056e0


	//   ....[125]....
        /*066c*/ 	.word	0x000056f0


	//   ....[126]....
        /*0670*/ 	.word	0x000057c0


	//   ....[127]....
        /*0674*/ 	.word	0x000057d0


	//   ....[128]....
        /*0678*/ 	.word	0x00005930


	//   ....[129]....
        /*067c*/ 	.word	0x00005940


	//   ....[130]....
        /*0680*/ 	.word	0x00005a10


	//   ....[131]....
        /*0684*/ 	.word	0x00005a20


	//   ....[132]....
        /*0688*/ 	.word	0x00005af0


	//   ....[133]....
        /*068c*/ 	.word	0x00005b00


	//   ....[134]....
        /*0690*/ 	.word	0x00005bd0


	//   ....[135]....
        /*0694*/ 	.word	0x00005be0


	//   ....[136]....
        /*0698*/ 	.word	0x00005cb0


	//   ....[137]....
        /*069c*/ 	.word	0x00005cc0


	//   ....[138]....
        /*06a0*/ 	.word	0x00005da0


	//   ....[139]....
        /*06a4*/ 	.word	0x00005db0


	//   ....[140]....
        /*06a8*/ 	.word	0x00005de0


	//   ....[141]....
        /*06ac*/ 	.word	0x00005f00


	//   ....[142]....
        /*06b0*/ 	.word	0x00005f10


	//   ....[143]....
        /*06b4*/ 	.word	0x00006000


	//   ....[144]....
        /*06b8*/ 	.word	0x00006010


	//   ....[145]....
        /*06bc*/ 	.word	0x00006100


	//   ....[146]....
        /*06c0*/ 	.word	0x00006110


	//   ....[147]....
        /*06c4*/ 	.word	0x00006200


	//   ....[148]....
        /*06c8*/ 	.word	0x00006210


	//   ....[149]....
        /*06cc*/ 	.word	0x00006300


	//   ....[150]....
        /*06d0*/ 	.word	0x00006310


	//   ....[151]....
        /*06d4*/ 	.word	0x00006400


	//   ....[152]....
        /*06d8*/ 	.word	0x00006410


	//   ....[153]....
        /*06dc*/ 	.word	0x00006500


	//   ....[154]....
        /*06e0*/ 	.word	0x00006510


	//   ....[155]....
        /*06e4*/ 	.word	0x00006600


	//   ....[156]....
        /*06e8*/ 	.word	0x00006610


	//   ....[157]....
        /*06ec*/ 	.word	0x00006700


	//   ....[158]....
        /*06f0*/ 	.word	0x00006710


	//   ....[159]....
        /*06f4*/ 	.word	0x00006800


	//   ....[160]....
        /*06f8*/ 	.word	0x00006810


	//   ....[161]....
        /*06fc*/ 	.word	0x00006900


	//   ....[162]....
        /*0700*/ 	.word	0x00006910


	//   ....[163]....
        /*0704*/ 	.word	0x00006a10


	//   ....[164]....
        /*0708*/ 	.word	0x00006a20


	//   ....[165]....
        /*070c*/ 	.word	0x00006b10


	//   ....[166]....
        /*0710*/ 	.word	0x00006b20


	//   ....[167]....
        /*0714*/ 	.word	0x00006c10


	//   ....[168]....
        /*0718*/ 	.word	0x00006c20


	//   ....[169]....
        /*071c*/ 	.word	0x00006d10


	//   ....[170]....
        /*0720*/ 	.word	0x00006d20


	//   ....[171]....
        /*0724*/ 	.word	0x00006ea0


	//   ....[172]....
        /*0728*/ 	.word	0x00006eb0


	//   ....[173]....
        /*072c*/ 	.word	0x00006fa0


	//   ....[174]....
        /*0730*/ 	.word	0x00006fb0


	//   ....[175]....
        /*0734*/ 	.word	0x000070a0


	//   ....[176]....
        /*0738*/ 	.word	0x000070b0


	//   ....[177]....
        /*073c*/ 	.word	0x000071a0


	//   ....[178]....
        /*0740*/ 	.word	0x000071b0


	//   ....[179]....
        /*0744*/ 	.word	0x000072a0


	//   ....[180]....
        /*0748*/ 	.word	0x000072b0


	//   ....[181]....
        /*074c*/ 	.word	0x00007550


	//   ....[182]....
        /*0750*/ 	.word	0x00007570


	//   ....[183]....
        /*0754*/ 	.word	0x00007590


	//   ....[184]....
        /*0758*/ 	.word	0x000075b0


	//   ....[185]....
        /*075c*/ 	.word	0x000075d0


	//   ....[186]....
        /*0760*/ 	.word	0x00007860


	//   ....[187]....
        /*0764*/ 	.word	0x00007900


	//   ....[188]....
        /*0768*/ 	.word	0x00007990


	//   ....[189]....
        /*076c*/ 	.word	0x00007a20


	//   ....[190]....
        /*0770*/ 	.word	0x00007ab0


	//   ....[191]....
        /*0774*/ 	.word	0x00007b40


	//   ....[192]....
        /*0778*/ 	.word	0x00007bd0


	//   ....[193]....
        /*077c*/ 	.word	0x00007c60


	//   ....[194]....
        /*0780*/ 	.word	0x00007cf0


	//   ....[195]....
        /*0784*/ 	.word	0x00007d80


	//   ....[196]....
        /*0788*/ 	.word	0x00007e10


	//   ....[197]....
        /*078c*/ 	.word	0x00007ea0


	//   ....[198]....
        /*0790*/ 	.word	0x00007f30


	//   ....[199]....
        /*0794*/ 	.word	0x00007fc0


	//   ....[200]....
        /*0798*/ 	.word	0x00008050


	//   ....[201]....
        /*079c*/ 	.word	0x000080e0


	//   ....[202]....
        /*07a0*/ 	.word	0x00008170


	//   ....[203]....
        /*07a4*/ 	.word	0x00008200


	//   ....[204]....
        /*07a8*/ 	.word	0x00008290


	//   ....[205]....
        /*07ac*/ 	.word	0x00008320


	//   ....[206]....
        /*07b0*/ 	.word	0x000083b0


	//   ....[207]....
        /*07b4*/ 	.word	0x00008440


	//   ....[208]....
        /*07b8*/ 	.word	0x000084d0


	//   ....[209]....
        /*07bc*/ 	.word	0x00008560


	//   ....[210]....
        /*07c0*/ 	.word	0x000085f0


	//   ....[211]....
        /*07c4*/ 	.word	0x00008680


	//   ....[212]....
        /*07c8*/ 	.word	0x00008710


	//   ....[213]....
        /*07cc*/ 	.word	0x000087a0


	//   ....[214]....
        /*07d0*/ 	.word	0x00008830


	//   ....[215]....
        /*07d4*/ 	.word	0x000088c0


	//   ....[216]....
        /*07d8*/ 	.word	0x00008950


	//   ....[217]....
        /*07dc*/ 	.word	0x000089e0


	//   ....[218]....
        /*07e0*/ 	.word	0x00008a70


	//   ....[219]....
        /*07e4*/ 	.word	0x00008b00


	//   ....[220]....
        /*07e8*/ 	.word	0x00008b90


	//   ....[221]....
        /*07ec*/ 	.word	0x00008c20


	//   ....[222]....
        /*07f0*/ 	.word	0x00008cb0


	//   ....[223]....
        /*07f4*/ 	.word	0x00008d40


	//   ....[224]....
        /*07f8*/ 	.word	0x00008dd0


	//   ....[225]....
        /*07fc*/ 	.word	0x00008e60


	//   ....[226]....
        /*0800*/ 	.word	0x00008ef0


	//   ....[227]....
        /*0804*/ 	.word	0x00008f90


	//   ....[228]....
        /*0808*/ 	.word	0x00009040


	//   ....[229]....
        /*080c*/ 	.word	0x000090e0


	//   ....[230]....
        /*0810*/ 	.word	0x00009160


	//   ....[231]....
        /*0814*/ 	.word	0x000091c0


	//   ....[232]....
        /*0818*/ 	.word	0x00009220


	//   ....[233]....
        /*081c*/ 	.word	0x00009280


	//----- nvinfo : EIATTR_VRC_CTA_INIT_COUNT
	.align		4
.L_2709:
        /*0820*/ 	.byte	0x02, 0x4a
	.zero		1
	.zero		1


	//----- nvinfo : EIATTR_EXIT_INSTR_OFFSETS
	.align		4
        /*0824*/ 	.byte	0x04, 0x1c
        /*0826*/ 	.short	(.L_2711 - .L_2710)


	//   ....[0]....
.L_2710:
        /*0828*/ 	.word	0x00000050


	//   ....[1]....
        /*082c*/ 	.word	0x000000e0


	//   ....[2]....
        /*0830*/ 	.word	0x00001280


	//   ....[3]....
        /*0834*/ 	.word	0x00004440


	//   ....[4]....
        /*0838*/ 	.word	0x00007810


	//----- nvinfo : EIATTR_CRS_STACK_SIZE
	.align		4
.L_2711:
        /*083c*/ 	.byte	0x04, 0x1e
        /*083e*/ 	.short	(.L_2713 - .L_2712)
.L_2712:
        /*0840*/ 	.word	0x00000000


	//----- nvinfo : EIATTR_CBANK_PARAM_SIZE
	.align		4
.L_2713:
        /*0844*/ 	.byte	0x03, 0x19
        /*0846*/ 	.short	0x0058


	//----- nvinfo : EIATTR_PARAM_CBANK
	.align		4
        /*0848*/ 	.byte	0x04, 0x0a
        /*084a*/ 	.short	(.L_2715 - .L_2714)
	.align		4
.L_2714:
        /*084c*/ 	.word	index@(.nv.constant0._ZN4vllm3moe25grouped_topk_fused_kernelIffiLNS0_11ScoringFuncE0EEEvPT_PfPT1_PKT0_lllllbd)
        /*0850*/ 	.short	0x0380
        /*0852*/ 	.short	0x0058


	//----- nvinfo : EIATTR_SW_WAR
	.align		4
.L_2715:
        /*0854*/ 	.byte	0x04, 0x36
        /*0856*/ 	.short	(.L_2717 - .L_2716)
.L_2716:
        /*0858*/ 	.word	0x00000008
.L_2717:


//--------------------- .nv.info._ZN4vllm3moe44grouped_topk_fused_small_expert_count_kernelIffiLNS0_11ScoringFuncE0ELi128ELb0ELi8EEEvPT_PfPT1_PKT0_llllllbd --------------------------
	.section	.nv.info._ZN4vllm3moe44grouped_topk_fused_small_expert_count_kernelIffiLNS0_11ScoringFuncE0ELi128ELb0ELi8EEEvPT_PfPT1_PKT0_llllllbd,"",@"SHT_CUDA_INFO"
	.sectionflags	@""
	.align	4


	//----- nvinfo : EIATTR_CUDA_API_VERSION
	.align		4
        /*0000*/ 	.byte	0x04, 0x37
        /*0002*/ 	.short	(.L_2719 - .L_2718)
.L_2718:
        /*0004*/ 	.word	0x00000082


	//----- nvinfo : EIATTR_KPARAM_INFO
	.align		4
.L_2719:
        /*0008*/ 	.byte	0x04, 0x17
        /*000a*/ 	.short	(.L_2721 - .L_2720)
.L_2720:
        /*000c*/ 	.word	0x00000000
        /*0010*/ 	.short	0x000b
        /*0012*/ 	.short	0x0058
        /*0014*/ 	.byte	0x00, 0xf0, 0x21, 0x00


	//----- nvinfo : EIATTR_KPARAM_INFO
	.align		4
.L_2721:
        /*0018*/ 	.byte	0x04, 0x17
        /*001a*/ 	.short	(.L_2723 - .L_2722)
.L_2722:
        /*001c*/ 	.word	0x00000000
        /*0020*/ 	.short	0x000a
        /*0022*/ 	.short	0x0050
        /*0024*/ 	.byte	0x00, 0xf0, 0x05, 0x00


	//----- nvinfo : EIATTR_KPARAM_INFO
	.align		4
.L_2723:
        /*0028*/ 	.byte	0x04, 0x17
        /*002a*/ 	.short	(.L_2725 - .L_2724)
.L_2724:
        /*002c*/ 	.word	0x00000000
        /*0030*/ 	.short	0x0009
        /*0032*/ 	.short	0x0048
        /*0034*/ 	.byte	0x00, 0xf0, 0x21, 0x00


	//----- nvinfo : EIATTR_KPARAM_INFO
	.align		4
.L_2725:
        /*0038*/ 	.byte	0x04, 0x17
        /*003a*/ 	.short	(.L_2727 - .L_2726)
.L_2726:
        /*003c*/ 	.word	0x00000000
        /*0040*/ 	.short	0x0008
        /*0042*/ 	.short	0x0040
        /*0044*/ 	.byte	0x00, 0xf0, 0x21, 0x00


	//----- nvinfo : EIATTR_KPARAM_INFO
	.align		4
.L_2727:
        /*0048*/ 	.byte	0x04, 0x17
        /*004a*/ 	.short	(.L_2729 - .L_2728)
.L_2728:
        /*004c*/ 	.word	0x00000000
        /*0050*/ 	.short	0x0007
        /*0052*/ 	.short	0x0038
        /*0054*/ 	.byte	0x00, 0xf0, 0x21, 0x00


	//----- nvinfo : EIATTR_KPARAM_INFO
	.align		4
.L_2729:
        /*0058*/ 	.byte	0x04, 0x17
        /*005a*/ 	.short	(.L_2731 - .L_2730)
.L_2730:
        /*005c*/ 	.word	0x00000000
        /*0060*/ 	.short	0x0006
        /*0062*/ 	.short	0x0030
        /*0064*/ 	.byte	0x00, 0xf0, 0x21, 0x00


	//----- nvinfo : EIATTR_KPARAM_INFO
	.align		4
.L_2731:
        /*0068*/ 	.byte	0x04, 0x17
        /*006a*/ 	.short	(.L_2733 - .L_2732)
.L_2732:
        /*006c*/ 	.word	0x00000000
        /*0070*/ 	.short	0x0005
        /*0072*/ 	.short	0x0028
        /*0074*/ 	.byte	0x00, 0xf0, 0x21, 0x00


	//----- nvinfo : EIATTR_KPARAM_INFO
	.align		4
.L_2733:
        /*0078*/ 	.byte	0x04, 0x17
        /*007a*/ 	.short	(.L_2735 - .L_2734)
.L_2734:
        /*007c*/ 	.word	0x00000000
        /*0080*/ 	.short	0x0004
        /*0082*/ 	.short	0x0020
        /*0084*/ 	.byte	0x00, 0xf0, 0x21, 0x00


	//----- nvinfo : EIATTR_KPARAM_INFO
	.align		4
.L_2735:
        /*0088*/ 	.byte	0x04, 0x17
        /*008a*/ 	.short	(.L_2737 - .L_2736)
.L_2736:
        /*008c*/ 	.word	0x00000000
        /*0090*/ 	.short	0x0003
        /*0092*/ 	.short	0x0018
        /*0094*/ 	.byte	0x00, 0xf5, 0x21, 0x00


	//----- nvinfo : EIATTR_KPARAM_INFO
	.align		4
.L_2737:
        /*0098*/ 	.byte	0x04, 0x17
        /*009a*/ 	.short	(.L_2739 - .L_2738)
.L_2738:
        /*009c*/ 	.word	0x00000000
        /*00a0*/ 	.short	0x0002
        /*00a2*/ 	.short	0x0010
        /*00a4*/ 	.byte	0x00, 0xf5, 0x21, 0x00


	//----- nvinfo : EIATTR_KPARAM_INFO
	.align		4
.L_2739:
        /*00a8*/ 	.byte	0x04, 0x17
        /*00aa*/ 	.short	(.L_2741 - .L_2740)
.L_2740:
        /*00ac*/ 	.word	0x00000000
        /*00b0*/ 	.short	0x0001
        /*00b2*/ 	.short	0x0008
        /*00b4*/ 	.byte	0x00, 0xf5, 0x21, 0x00


	//----- nvinfo : EIATTR_KPARAM_INFO
	.align		4
.L_2741:
        /*00b8*/ 	.byte	0x04, 0x17
        /*00ba*/ 	.short	(.L_2743 - .L_2742)
.L_2742:
        /*00bc*/ 	.word	0x00000000
        /*00c0*/ 	.short	0x0000
        /*00c2*/ 	.short	0x0000
        /*00c4*/ 	.byte	0x00, 0xf5, 0x21, 0x00


	//----- nvinfo : EIATTR_SPARSE_MMA_MASK
	.align		4
.L_2743:
        /*00c8*/ 	.byte	0x03, 0x50
        /*00ca*/ 	.short	0x0000


	//----- nvinfo : EIATTR_MAXREG_COUNT
	.align		4
        /*00cc*/ 	.byte	0x03, 0x1b
        /*00ce*/ 	.short	0x00ff


	//----- nvinfo : EIATTR_NUM_BARRIERS
	.align		4
        /*00d0*/ 	.byte	0x02, 0x4c
        /*00d2*/ 	.byte	0x01
	.zero		1


	//----- nvinfo : EIATTR_MERCURY_ISA_VERSION
	.align		4
        /*00d4*/ 	.byte	0x03, 0x5f
        /*00d6*/ 	.short	0x0101


	//----- nvinfo : EIATTR_COOP_GROUP_MASK_REGIDS
	.align		4
        /*00d8*/ 	.byte	0x04, 0x29
        /*00da*/ 	.short	(.L_2745 - .L_2744)


	//   ....[0]....
.L_2744:
        /*00dc*/ 	.word	0xffffffff


	//   ....[1]....
        /*00e0*/ 	.word	0xffffffff


	//   ....[2]....
        /*00e4*/ 	.word	0xffffffff


	//   ....[3]....
        /*00e8*/ 	.word	0xffffffff


	//   ....[4]....
        /*00ec*/ 	.word	0xffffffff


	//   ....[5]....
        /*00f0*/ 	.word	0xffffffff


	//   ....[6]....
        /*00f4*/ 	.word	0xffffffff


	//   ....[7]....
        /*00f8*/ 	.word	0xffffffff


	//   ....[8]....
        /*00fc*/ 	.word	0xffffffff


	//   ....[9]....
        /*0100*/ 	.word	0xffffffff


	//   ....[10]....
        /*0104*/ 	.word	0xffffffff


	//   ....[11]....
        /*0108*/ 	.word	0xffffffff


	//   ....[12]....
        /*010c*/ 	.word	0xffffffff


	//   ....[13]....
        /*0110*/ 	.word	0xffffffff


	//   ....[14]....
        /*0114*/ 	.word	0xffffffff


	//   ....[15]....
        /*0118*/ 	.word	0xffffffff


	//   ....[16]....
        /*011c*/ 	.word	0xffffffff


	//   ....[17]....
        /*0120*/ 	.word	0xffffffff


	//   ....[18]....
        /*0124*/ 	.word	0xffffffff


	//   ....[19]....
        /*0128*/ 	.word	0xffffffff


	//   ....[20]....
        /*012c*/ 	.word	0xffffffff


	//   ....[21]....
        /*0130*/ 	.word	0xffffffff


	//   ....[22]....
        /*0134*/ 	.word	0xffffffff


	//   ....[23]....
        /*0138*/ 	.word	0xffffffff


	//   ....[24]....
        /*013c*/ 	.word	0xffffffff


	//   ....[25]....
        /*0140*/ 	.word	0xffffffff


	//   ....[26]....
        /*0144*/ 	.word	0xffffffff


	//   ....[27]....
        /*0148*/ 	.word	0xffffffff


	//   ....[28]....
        /*014c*/ 	.word	0xffffffff


	//   ....[29]....
        /*0150*/ 	.word	0xffffffff


	//   ....[30]....
        /*0154*/ 	.word	0xffffffff


	//   ....[31]....
        /*0158*/ 	.word	0xffffffff


	//   ....[32]....
        /*015c*/ 	.word	0xffffffff


	//   ....[33]....
        /*0160*/ 	.word	0xffffffff


	//   ....[34]....
        /*0164*/ 	.word	0xffffffff


	//   ....[35]....
        /*0168*/ 	.word	0xffffffff


	//   ....[36]....
        /*016c*/ 	.word	0xffffffff


	//   ....[37]....
        /*0170*/ 	.word	0xffffffff


	//   ....[38]....
        /*0174*/ 	.word	0xffffffff


	//   ....[39]....
        /*0178*/ 	.word	0xffffffff


	//   ....[40]....
        /*017c*/ 	.word	0xffffffff


	//   ....[41]....
        /*0180*/ 	.word	0xffffffff


	//   ....[42]....
        /*0184*/ 	.word	0xffffffff


	//   ....[43]....
        /*0188*/ 	.word	0xffffffff


	//   ....[44]....
        /*018c*/ 	.word	0xffffffff


	//   ....[45]....
        /*0190*/ 	.word	0xffffffff


	//   ....[46]....
        /*0194*/ 	.word	0xffffffff


	//   ....[47]....
        /*0198*/ 	.word	0xffffffff


	//   ....[48]....
        /*019c*/ 	.word	0xffffffff


	//   ....[49]....
        /*01a0*/ 	.word	0xffffffff


	//   ....[50]....
        /*01a4*/ 	.word	0xffffffff


	//   ....[51]....
        /*01a8*/ 	.word	0xffffffff


	//   ....[52]....
        /*01ac*/ 	.word	0xffffffff


	//   ....[53]....
        /*01b0*/ 	.word	0xffffffff


	//   ....[54]....
        /*01b4*/ 	.word	0xffffffff


	//   ....[55]....
        /*01b8*/ 	.word	0xffffffff


	//----- nvinfo : EIATTR_COOP_GROUP_INSTR_OFFSETS
	.align		4
.L_2745:
        /*01bc*/ 	.byte	0x04, 0x28
        /*01be*/ 	.short	(.L_2747 - .L_2746)


	//   ....[0]....
.L_2746:
        /*01c0*/ 	.word	0x000000b0


	//   ....[1]....
        /*01c4*/ 	.word	0x00000900


	//   ....[2]....
        /*01c8*/ 	.word	0x00000910


	//   ....[3]....
        /*01cc*/ 	.word	0x00000960


	//   ....[4]....
        /*01d0*/ 	.word	0x00000970


	//   ....[5]....
        /*01d4*/ 	.word	0x000009c0


	//   ....[6]....
        /*01d8*/ 	.word	0x000009d0


	//   ....[7]....
        /*01dc*/ 	.word	0x00000a20


	//   ....[8]....
        /*01e0*/ 	.word	0x00000a30


	//   ....[9]....
        /*01e4*/ 	.word	0x00000a80


	//   ....[10]....
        /*01e8*/ 	.word	0x00000a90


	//   ....[11]....
        /*01ec*/ 	.word	0x00000b50


	//   ....[12]....
        /*01f0*/ 	.word	0x00000b60


	//   ....[13]....
        /*01f4*/ 	.word	0x00000bb0


	//   ....[14]....
        /*01f8*/ 	.word	0x00000bc0


	//   ....[15]....
        /*01fc*/ 	.word	0x00000c10


	//   ....[16]....
        /*0200*/ 	.word	0x00000c20


	//   ....[17]....
        /*0204*/ 	.word	0x00000c70


	//   ....[18]....
        /*0208*/ 	.word	0x00000c80


	//   ....[19]....
        /*020c*/ 	.word	0x00000ce0


	//   ....[20]....
        /*0210*/ 	.word	0x00000d00


	//   ....[21]....
        /*0214*/ 	.word	0x00000dc0


	//   ....[22]....
        /*0218*/ 	.word	0x00000dd0


	//   ....[23]....
        /*021c*/ 	.word	0x00000e30


	//   ....[24]....
        /*0220*/ 	.word	0x00000e40


	//   ....[25]....
        /*0224*/ 	.word	0x00000e90


	//   ....[26]....
        /*0228*/ 	.word	0x00000ea0


	//   ....[27]....
        /*022c*/ 	.word	0x00000f00


	//   ....[28]....
        /*0230*/ 	.word	0x00000f20


	//   ....[29]....
        /*0234*/ 	.word	0x00000f90


	//   ....[30]....
        /*0238*/ 	.word	0x00000fa0


	//   ....[31]....
        /*023c*/ 	.word	0x00001060


	//   ....[32]....
        /*0240*/ 	.word	0x00001070


	//   ....[33]....
        /*0244*/ 	.word	0x000010c0


	//   ....[34]....
        /*0248*/ 	.word	0x000010d0


	//   ....[35]....
        /*024c*/ 	.word	0x00001120


	//   ....[36]....
        /*0250*/ 	.word	0x00001130


	//   ....[37]....
        /*0254*/ 	.word	0x00001190


	//   ....[38]....
        /*0258*/ 	.word	0x000011b0


	//   ....[39]....
        /*025c*/ 	.word	0x00001220


	//   ....[40]....
        /*0260*/ 	.word	0x00001230


	//   ....[41]....
        /*0264*/ 	.word	0x00001410


	//   ....[42]....
        /*0268*/ 	.word	0x00001450


	//   ....[43]....
        /*026c*/ 	.word	0x000014d0


	//   ....[44]....
        /*0270*/ 	.word	0x000014e0


	//   ....[45]....
        /*0274*/ 	.word	0x00001530


	//   ....[46]....
        /*0278*/ 	.word	0x00001540


	//   ....[47]....
        /*027c*/ 	.word	0x00001590


	//   ....[48]....
        /*0280*/ 	.word	0x000015a0


	//   ....[49]....
        /*0284*/ 	.word	0x000015f0


	//   ....[50]....
        /*0288*/ 	.word	0x00001600


	//   ....[51]....
        /*028c*/ 	.word	0x000018b0


	//   ....[52]....
        /*0290*/ 	.word	0x00001900


	//   ....[53]....
        /*0294*/ 	.word	0x00001920


	//   ....[54]....
        /*0298*/ 	.word	0x00001940


	//   ....[55]....
        /*029c*/ 	.word	0x00001960


	//----- nvinfo : EIATTR_VRC_CTA_INIT_COUNT
	.align		4
.L_2747:
        /*02a0*/ 	.byte	0x02, 0x4a
	.zero		1
	.zero		1


	//----- nvinfo : EIATTR_EXIT_INSTR_OFFSETS
	.align		4
        /*02a4*/ 	.byte	0x04, 0x1c
        /*02a6*/ 	.short	(.L_2749 - .L_2748)


	//   ....[0]....
.L_2748:
        /*02a8*/ 	.word	0x00001f50


	//----- nvinfo : EIATTR_CRS_STACK_SIZE
	.align		4
.L_2749:
        /*02ac*/ 	.byte	0x04, 0x1e
        /*02ae*/ 	.short	(.L_2751 - .L_2750)
.L_2750:
        /*02b0*/ 	.word	0x00000000


	//----- nvinfo : EIATTR_CBANK_PARAM_SIZE
	.align		4
.L_2751:
        /*02b4*/ 	.byte	0x03, 0x19
        /*02b6*/ 	.short	0x0060


	//----- nvinfo : EIATTR_PARAM_CBANK
	.align		4
        /*02b8*/ 	.byte	0x04, 0x0a
        /*02ba*/ 	.short	(.L_2753 - .L_2752)
	.align		4
.L_2752:
        /*02bc*/ 	.word	index@(.nv.constant0._ZN4vllm3moe44grouped_topk_fused_small_expert_count_kernelIffiLNS0_11ScoringFuncE0ELi128ELb0ELi8EEEvPT_PfPT1_PKT0_llllllbd)
        /*02c0*/ 	.short	0x0380
        /*02c2*/ 	.short	0x0060


	//----- nvinfo : EIATTR_SW_WAR
	.align		4
.L_2753:
        /*02c4*/ 	.byte	0x04, 0x36
        /*02c6*/ 	.short	(.L_2755 - .L_2754)
.L_2754:
        /*02c8*/ 	.word	0x00000008
.L_2755:


//--------------------- .nv.info._ZN4vllm3moe44grouped_topk_fused_small_expert_count_kernelIffiLNS0_11ScoringFuncE0ELi384ELb0ELi8EEEvPT_PfPT1_PKT0_llllllbd --------------------------
	.section	.nv.info._ZN4vllm3moe44grouped_topk_fused_small_expert_count_kernelIffiLNS0_11ScoringFuncE0ELi384ELb0ELi8EEEvPT_PfPT1_PKT0_llllllbd,"",@"SHT_CUDA_INFO"
	.sectionflags	@""
	.align	4


	//----- nvinfo : EIATTR_CUDA_API_VERSION
	.align		4
        /*0000*/ 	.byte	0x04, 0x37
        /*0002*/ 	.short	(.L_2757 - .L_2756)
.L_2756:
        /*0004*/ 	.word	0x00000082


	//----- nvinfo : EIATTR_KPARAM_INFO
	.align		4
.L_2757:
        /*0008*/ 	.byte	0x04, 0x17
        /*000a*/ 	.short	(.L_2759 - .L_2758)
.L_2758:
        /*000c*/ 	.word	0x00000000
        /*0010*/ 	.short	0x000b
        /*0012*/ 	.short	0x0058
        /*0014*/ 	.byte	0x00, 0xf0, 0x21, 0x00


	//----- nvinfo : EIATTR_KPARAM_INFO
	.align		4
.L_2759:
        /*0018*/ 	.byte	0x04, 0x17
        /*001a*/ 	.short	(.L_2761 - .L_2760)
.L_2760:
        /*001c*/ 	.word	0x00000000
        /*0020*/ 	.short	0x000a
        /*0022*/ 	.short	0x0050
        /*0024*/ 	.byte	0x00, 0xf0, 0x05, 0x00


	//----- nvinfo : EIATTR_KPARAM_INFO
	.align		4
.L_2761:
        /*0028*/ 	.byte	0x04, 0x17
        /*002a*/ 	.short	(.L_2763 - .L_2762)
.L_2762:
        /*002c*/ 	.word	0x00000000
        /*0030*/ 	.short	0x0009
        /*0032*/ 	.short	0x0048
        /*0034*/ 	.byte	0x00, 0xf0, 0x21, 0x00


	//----- nvinfo : EIATTR_KPARAM_INFO
	.align		4
.L_2763:
        /*0038*/ 	.byte	0x04, 0x17
        /*003a*/ 	.short	(.L_2765 - .L_2764)
.L_2764:
        /*003c*/ 	.word	0x00000000
        /*0040*/ 	.short	0x0008
        /*0042*/ 	.short	0x0040
        /*0044*/ 	.byte	0x00, 0xf0, 0x21, 0x00


	//----- nvinfo : EIATTR_KPARAM_INFO
	.align		4
.L_2765:
        /*0048*/ 	.byte	0x04, 0x17
        /*004a*/ 	.short	(.L_2767 - .L_2766)
.L_2766:
        /*004c*/ 	.word	0x00000000
        /*0050*/ 	.short	0x0007
        /*0052*/ 	.short	0x0038
        /*0054*/ 	.byte	0x00, 0xf0, 0x21, 0x00


	//----- nvinfo : EIATTR_KPARAM_INFO
	.align		4
.L_2767:
        /*0058*/ 	.byte	0x04, 0x17
        /*005a*/ 	.short	(.L_2769 - .L_2768)
.L_2768:
        /*005c*/ 	.word	0x00000000
        /*0060*/ 	.short	0x0006
        /*0062*/ 	.short	0x0030
        /*0064*/ 	.byte	0x00, 0xf0, 0x21, 0x00


	//----- nvinfo : EIATTR_KPARAM_INFO
	.align		4
.L_2769:
        /*0068*/ 	.byte	0x04, 0x17
        /*006a*/ 	.short	(.L_2771 - .L_2770)
.L_2770:
        /*006c*/ 	.word	0x00000000
        /*0070*/ 	.short	0x0005
        /*0072*/ 	.short	0x0028
        /*0074*/ 	.byte	0x00, 0xf0, 0x21, 0x00


	//----- nvinfo : EIATTR_KPARAM_INFO
	.align		4
.L_2771:
        /*0078*/ 	.byte	0x04, 0x17
        /*007a*/ 	.short	(.L_2773 - .L_2772)
.L_2772:
        /*007c*/ 	.word	0x00000000
        /*0080*/ 	.short	0x0004
        /*0082*/ 	.short	0x0020
        /*0084*/ 	.byte	0x00, 0xf0, 0x21, 0x00


	//----- nvinfo : EIATTR_KPARAM_INFO
	.align		4
.L_2773:
        /*0088*/ 	.byte	0x04, 0x17
        /*008a*/ 	.short	(.L_2775 - .L_2774)
.L_2774:
        /*008c*/ 	.word	0x00000000
        /*0090*/ 	.short	0x0003
        /*0092*/ 	.short	0x0018
        /*0094*/ 	.byte	0x00, 0xf5, 0x21, 0x00


	//----- nvinfo : EIATTR_KPARAM_INFO
	.align		4
.L_2775:
        /*0098*/ 	.byte	0x04, 0x17
        /*009a*/ 	.short	(.L_2777 - .L_2776)
.L_2776:
        /*009c*/ 	.word	0x00000000
        /*00a0*/ 	.short	0x0002
        /*00a2*/ 	.short	0x0010
        /*00a4*/ 	.byte	0x00, 0xf5, 0x21, 0x00


	//----- nvinfo : EIATTR_KPARAM_INFO
	.align		4
.L_2777:
        /*00a8*/ 	.byte	0x04, 0x17
        /*00aa*/ 	.short	(.L_2779 - .L_2778)
.L_2778:
        /*00ac*/ 	.word	0x00000000
        /*00b0*/ 	.short	0x0001
        /*00b2*/ 	.short	0x0008
        /*00b4*/ 	.byte	0x00, 0xf5, 0x21, 0x00


	//----- nvinfo : EIATTR_KPARAM_INFO
	.align		4
.L_2779:
        /*00b8*/ 	.byte	0x04, 0x17
        /*00ba*/ 	.short	(.L_2781 - .L_2780)
.L_2780:
        /*00bc*/ 	.word	0x00000000
        /*00c0*/ 	.short	0x0000
        /*00c2*/ 	.short	0x0000
        /*00c4*/ 	.byte	0x00, 0xf5, 0x21, 0x00


	//----- nvinfo : EIATTR_SPARSE_MMA_MASK
	.align		4
.L_2781:
        /*00c8*/ 	.byte	0x03, 0x50
        /*00ca*/ 	.short	0x0000


	//----- nvinfo : EIATTR_MAXREG_COUNT
	.align		4
        /*00cc*/ 	.byte	0x03, 0x1b
        /*00ce*/ 	.short	0x00ff


	//----- nvinfo : EIATTR_NUM_BARRIERS
	.align		4
        /*00d0*/ 	.byte	0x02, 0x4c
        /*00d2*/ 	.byte	0x01
	.zero		1


	//----- nvinfo : EIATTR_MERCURY_ISA_VERSION
	.align		4
        /*00d4*/ 	.byte	0x03, 0x5f
        /*00d6*/ 	.short	0x0101


	//----- nvinfo : EIATTR_COOP_GROUP_MASK_REGIDS
	.align		4
        /*00d8*/ 	.byte	0x04, 0x29
        /*00da*/ 	.short	(.L_2783 - .L_2782)


	//   ....[0]....
.L_2782:
        /*00dc*/ 	.word	0xffffffff


	//   ....[1]....
        /*00e0*/ 	.word	0xffffffff


	//   ....[2]....
        /*00e4*/ 	.word	0xffffffff


	//   ....[3]....
        /*00e8*/ 	.word	0xffffffff


	//   ....[4]....
        /*00ec*/ 	.word	0xffffffff


	//   ....[5]....
        /*00f0*/ 	.word	0xffffffff


	//   ....[6]....
        /*00f4*/ 	.word	0xffffffff


	//   ....[7]....
        /*00f8*/ 	.word	0xffffffff


	//   ....[8]....
        /*00fc*/ 	.word	0xffffffff


	//   ....[9]....
        /*0100*/ 	.word	0xffffffff


	//   ....[10]....
        /*0104*/ 	.word	0xffffffff


	//   ....[11]....
        /*0108*/ 	.word	0xffffffff


	//   ....[12]....
        /*010c*/ 	.word	0xffffffff


	//   ....[13]....
        /*0110*/ 	.word	0xffffffff


	//   ....[14]....
        /*0114*/ 	.word	0xffffffff


	//   ....[15]....
        /*0118*/ 	.word	0xffffffff


	//   ....[16]....
        /*011c*/ 	.word	0xffffffff


	//   ....[17]....
        /*0120*/ 	.word	0xffffffff


	//   ....[18]....
        /*0124*/ 	.word	0xffffffff


	//   ....[19]....
        /*0128*/ 	.word	0xffffffff


	//   ....[20]....
        /*012c*/ 	.word	0xffffffff


	//   ....[21]....
        /*0130*/ 	.word	0xffffffff


	//   ....[22]....
        /*0134*/ 	.word	0xffffffff


	//   ....[23]....
        /*0138*/ 	.word	0xffffffff


	//   ....[24]....
        /*013c*/ 	.word	0xffffffff


	//   ....[25]....
        /*0140*/ 	.word	0xffffffff


	//   ....[26]....
        /*0144*/ 	.word	0xffffffff


	//   ....[27]....
        /*0148*/ 	.word	0xffffffff


	//   ....[28]....
        /*014c*/ 	.word	0xffffffff


	//   ....[29]....
        /*0150*/ 	.word	0xffffffff


	//   ....[30]....
        /*0154*/ 	.word	0xffffffff


	//   ....[31]....
        /*0158*/ 	.word	0xffffffff


	//   ....[32]....
        /*015c*/ 	.word	0xffffffff


	//   ....[33]....
        /*0160*/ 	.word	0xffffffff


	//   ....[34]....
        /*0164*/ 	.word	0xffffffff


	//   ....[35]....
        /*0168*/ 	.word	0xffffffff


	//   ....[36]....
        /*016c*/ 	.word	0xffffffff


	//   ....[37]....
        /*0170*/ 	.word	0xffffffff


	//   ....[38]....
        /*0174*/ 	.word	0xffffffff


	//   ....[39]....
        /*0178*/ 	.word	0xffffffff


	//   ....[40]....
        /*017c*/ 	.word	0xffffffff


	//   ....[41]....
        /*0180*/ 	.word	0xffffffff


	//   ....[42]....
        /*0184*/ 	.word	0xffffffff


	//   ....[43]....
        /*0188*/ 	.word	0xffffffff


	//   ....[44]....
        /*018c*/ 	.word	0xffffffff


	//   ....[45]....
        /*0190*/ 	.word	0xffffffff


	//   ....[46]....
        /*0194*/ 	.word	0xffffffff


	//   ....[47]....
        /*0198*/ 	.word	0xffffffff


	//   ....[48]....
        /*019c*/ 	.word	0xffffffff


	//   ....[49]....
        /*01a0*/ 	.word	0xffffffff


	//   ....[50]....
        /*01a4*/ 	.word	0xffffffff


	//   ....[51]....
        /*01a8*/ 	.word	0xffffffff


	//   ....[52]....
        /*01ac*/ 	.word	0xffffffff


	//   ....[53]....
        /*01b0*/ 	.word	0xffffffff


	//   ....[54]....
        /*01b4*/ 	.word	0xffffffff


	//   ....[55]....
        /*01b8*/ 	.word	0xffffffff


	//   ....[56]....
        /*01bc*/ 	.word	0xffffffff


	//   ....[57]....
        /*01c0*/ 	.word	0xffffffff


	//   ....[58]....
        /*01c4*/ 	.word	0xffffffff


	//   ....[59]....
        /*01c8*/ 	.word	0xffffffff


	//   ....[60]....
        /*01cc*/ 	.word	0xffffffff


	//   ....[61]....
        /*01d0*/ 	.word	0xffffffff


	//   ....[62]....
        /*01d4*/ 	.word	0xffffffff


	//   ....[63]....
        /*01d8*/ 	.word	0xffffffff


	//   ....[64]....
        /*01dc*/ 	.word	0xffffffff


	//   ....[65]....
        /*01e0*/ 	.word	0xffffffff


	//   ....[66]....
        /*01e4*/ 	.word	0xffffffff


	//   ....[67]....
        /*01e8*/ 	.word	0xffffffff


	//   ....[68]....
        /*01ec*/ 	.word	0xffffffff


	//   ....[69]....
        /*01f0*/ 	.word	0xffffffff


	//   ....[70]....
        /*01f4*/ 	.word	0xffffffff


	//   ....[71]....
        /*01f8*/ 	.word	0xffffffff


	//   ....[72]....
        /*01fc*/ 	.word	0xffffffff


	//   ....[73]....
        /*0200*/ 	.word	0xffffffff


	//   ....[74]....
        /*0204*/ 	.word	0xffffffff


	//   ....[75]....
        /*0208*/ 	.word	0xffffffff


	//   ....[76]....
        /*020c*/ 	.word	0xffffffff


	//   ....[77]....
        /*0210*/ 	.word	0xffffffff


	//   ....[78]....
        /*0214*/ 	.word	0xffffffff


	//   ....[79]....
        /*0218*/ 	.word	0xffffffff


	//   ....[80]....
        /*021c*/ 	.word	0xffffffff


	//   ....[81]....
        /*0220*/ 	.word	0xffffffff


	//   ....[82]....
        /*0224*/ 	.word	0xffffffff


	//   ....[83]....
        /*0228*/ 	.word	0xffffffff


	//   ....[84]....
        /*022c*/ 	.word	0xffffffff


	//   ....[85]....
        /*0230*/ 	.word	0xffffffff


	//----- nvinfo : EIATTR_COOP_GROUP_INSTR_OFFSETS
	.align		4
.L_2783:
        /*0234*/ 	.byte	0x04, 0x28
        /*0236*/ 	.short	(.L_2785 - .L_2784)


	//   ....[0]....
.L_2784:
        /*0238*/ 	.word	0x000000b0


	//   ....[1]....
        /*023c*/ 	.word	0x000009b0


	//   ....[2]....
        /*0240*/ 	.word	0x000009c0


	//   ....[3]....
        /*0244*/ 	.word	0x00000a10


	//   ....[4]....
        /*0248*/ 	.word	0x00000a20


	//   ....[5]....
        /*024c*/ 	.word	0x00000a70


	//   ....[6]....
        /*0250*/ 	.word	0x00000a80


	//   ....[7]....
        /*0254*/ 	.word	0x00000ad0


	//   ....[8]....
        /*0258*/ 	.word	0x00000ae0


	//   ....[9]....
        /*025c*/ 	.word	0x00000b40


	//   ....[10]....
        /*0260*/ 	.word	0x00000b70


	//   ....[11]....
        /*0264*/ 	.word	0x00000c20


	//   ....[12]....
        /*0268*/ 	.word	0x00000c30


	//   ....[13]....
        /*026c*/ 	.word	0x00000c80


	//   ....[14]....
        /*0270*/ 	.word	0x00000c90


	//   ....[15]....
        /*0274*/ 	.word	0x00000ce0


	//   ....[16]....
        /*0278*/ 	.word	0x00000cf0


	//   ....[17]....
        /*027c*/ 	.word	0x00000d40


	//   ....[18]....
        /*0280*/ 	.word	0x00000d50


	//   ....[19]....
        /*0284*/ 	.word	0x00000db0


	//   ....[20]....
        /*0288*/ 	.word	0x00000de0


	//   ....[21]....
        /*028c*/ 	.word	0x00000fe0


	//   ....[22]....
        /*0290*/ 	.word	0x00000ff0


	//   ....[23]....
        /*0294*/ 	.word	0x00001040


	//   ....[24]....
        /*0298*/ 	.word	0x00001050


	//   ....[25]....
        /*029c*/ 	.word	0x000010a0


	//   ....[26]....
        /*02a0*/ 	.word	0x000010b0


	//   ....[27]....
        /*02a4*/ 	.word	0x00001100


	//   ....[28]....
        /*02a8*/ 	.word	0x00001110


	//   ....[29]....
        /*02ac*/ 	.word	0x00001160


	//   ....[30]....
        /*02b0*/ 	.word	0x00001170


	//   ....[31]....
        /*02b4*/ 	.word	0x00001760


	//   ....[32]....
        /*02b8*/ 	.word	0x00001770


	//   ....[33]....
        /*02bc*/ 	.word	0x000017c0


	//   ....[34]....
        /*02c0*/ 	.word	0x000017d0


	//   ....[35]....
        /*02c4*/ 	.word	0x00001820


	//   ....[36]....
        /*02c8*/ 	.word	0x00001830


	//   ....[37]....
        /*02cc*/ 	.word	0x00001880


	//   ....[38]....
        /*02d0*/ 	.word	0x00001890


	//   ....[39]....
        /*02d4*/ 	.word	0x000018e0


	//   ....[40]....
        /*02d8*/ 	.word	0x000018f0


	//   ....[41]....
        /*02dc*/ 	.word	0x00001980


	//   ....[42]....
        /*02e0*/ 	.word	0x00001990


	//   ....[43]....
        /*02e4*/ 	.word	0x000019e0


	//   ....[44]....
        /*02e8*/ 	.word	0x000019f0


	//   ....[45]....
        /*02ec*/ 	.word	0x00001a40


	//   ....[46]....
        /*02f0*/ 	.word	0x00001a50


	//   ....[47]....
        /*02f4*/ 	.word	0x00001aa0


	//   ....[48]....
        /*02f8*/ 	.word	0x00001ab0


	//   ....[49]....
        /*02fc*/ 	.word	0x00001b00


	//   ....[50]....
        /*0300*/ 	.word	0x00001b10


	//   ....[51]....
        /*0304*/ 	.word	0x00001bc0


	//   ....[52]....
        /*0308*/ 	.word	0x00001bd0


	//   ....[53]....
        /*030c*/ 	.word	0x00001c20


	//   ....[54]....
        /*0310*/ 	.word	0x00001c30


	//   ....[55]....
        /*0314*/ 	.word	0x00001c80


	//   ....[56]....
        /*0318*/ 	.word	0x00001c90


	//   ....[57]....
        /*031c*/ 	.word	0x00001ce0


	//   ....[58]....
        /*0320*/ 	.word	0x00001cf0


	//   ....[59]....
        /*0324*/ 	.word	0x00001d40


	//   ....[60]....
        /*0328*/ 	.word	0x00001d50


	//   ....[61]....
        /*032c*/ 	.word	0x00001de0


	//   ....[62]....
        /*0330*/ 	.word	0x00001df0


	//   ....[63]....
        /*0334*/ 	.word	0x00001e40


	//   ....[64]....
        /*0338*/ 	.word	0x00001e50


	//   ....[65]....
        /*033c*/ 	.word	0x00001ea0


	//   ....[66]....
        /*0340*/ 	.word	0x00001eb0


	//   ....[67]....
        /*0344*/ 	.word	0x00001f10


	//   ....[68]....
        /*0348*/ 	.word	0x00001f20


	//   ....[69]....
        /*034c*/ 	.word	0x00001f90


	//   ....[70]....
        /*0350*/ 	.word	0x00001fb0


	//   ....[71]....
        /*0354*/ 	.word	0x00002230


	//   ....[72]....
        /*0358*/ 	.word	0x00002240


	//   ....[73]....
        /*035c*/ 	.word	0x00002290


	//   ....[74]....
        /*0360*/ 	.word	0x000022a0


	//   ....[75]....
        /*0364*/ 	.word	0x000022f0


	//   ....[76]....
        /*0368*/ 	.word	0x00002300


	//   ....[77]....
        /*036c*/ 	.word	0x00002350


	//   ....[78]....
        /*0370*/ 	.word	0x00002360


	//   ....[79]....
        /*0374*/ 	.word	0x000023b0


	//   ....[80]....
        /*0378*/ 	.word	0x000023c0


	//   ....[81]....
        /*037c*/ 	.word	0x00002700


	//   ....[82]....
        /*0380*/ 	.word	0x00002750


	//   ....[83]....
        /*0384*/ 	.word	0x00002770


	//   ....[84]....
        /*0388*/ 	.word	0x00002790


	//   ....[85]....
        /*038c*/ 	.word	0x000027b0


	//----- nvinfo : EIATTR_VRC_CTA_INIT_COUNT
	.align		4
.L_2785:
        /*0390*/ 	.byte	0x02, 0x4a
	.zero		1
	.zero		1


	//----- nvinfo : EIATTR_EXIT_INSTR_OFFSETS
	.align		4
        /*0394*/ 	.byte	0x04, 0x1c
        /*0396*/ 	.short	(.L_2787 - .L_2786)


	//   ....[0]....
.L_2786:
        /*0398*/ 	.word	0x00002da0


	//----- nvinfo : EIATTR_CRS_STACK_SIZE
	.align		4
.L_2787:
        /*039c*/ 	.byte	0x04, 0x1e
        /*039e*/ 	.short	(.L_2789 - .L_2788)
.L_2788:
        /*03a0*/ 	.word	0x00000000


	//----- nvinfo : EIATTR_CBANK_PARAM_SIZE
	.align		4
.L_2789:
        /*03a4*/ 	.byte	0x03, 0x19
        /*03a6*/ 	.short	0x0060


	//----- nvinfo : EIATTR_PARAM_CBANK
	.align		4
        /*03a8*/ 	.byte	0x04, 0x0a
        /*03aa*/ 	.short	(.L_2791 - .L_2790)
	.align		4
.L_2790:
        /*03ac*/ 	.word	index@(.nv.constant0._ZN4vllm3moe44grouped_topk_fused_small_expert_count_kernelIffiLNS0_11ScoringFuncE0ELi384ELb0ELi8EEEvPT_PfPT1_PKT0_llllllbd)
        /*03b0*/ 	.short	0x0380
        /*03b2*/ 	.short	0x0060


	//----- nvinfo : EIATTR_SW_WAR
	.align		4
.L_2791:
        /*03b4*/ 	.byte	0x04, 0x36
        /*03b6*/ 	.short	(.L_2793 - .L_2792)
.L_2792:
        /*03b8*/ 	.word	0x00000008
.L_2793:


//--------------------- .nv.info._ZN4vllm3moe44grouped_topk_fused_small_expert_count_kernelIffiLNS0_11ScoringFuncE0ELi512ELb0ELi8EEEvPT_PfPT1_PKT0_llllllbd --------------------------
	.section	.nv.info._ZN4vllm3moe44grouped_topk_fused_small_expert_count_kernelIffiLNS0_11ScoringFuncE0ELi512ELb0ELi8EEEvPT_PfPT1_PKT0_llllllbd,"",@"SHT_CUDA_INFO"
	.sectionflags	@""
	.align	4


	//----- nvinfo : EIATTR_CUDA_API_VERSION
	.align		4
        /*0000*/ 	.byte	0x04, 0x37
        /*0002*/ 	.short	(.L_2795 - .L_2794)
.L_2794:
        /*0004*/ 	.word	0x00000082


	//----- nvinfo : EIATTR_KPARAM_INFO
	.align		4
.L_2795:
        /*0008*/ 	.byte	0x04, 0x17
        /*000a*/ 	.short	(.L_2797 - .L_2796)
.L_2796:
        /*000c*/ 	.word	0x00000000
        /*0010*/ 	.short	0x000b
        /*0012*/ 	.short	0x0058
        /*0014*/ 	.byte	0x00, 0xf0, 0x21, 0x00


	//----- nvinfo : EIATTR_KPARAM_INFO
	.align		4
.L_2797:
        /*0018*/ 	.byte	0x04, 0x17
        /*001a*/ 	.short	(.L_2799 - .L_2798)
.L_2798:
        /*001c*/ 	.word	0x00000000
        /*0020*/ 	.short	0x000a
        /*0022*/ 	.short	0x0050
        /*0024*/ 	.byte	0x00, 0xf0, 0x05, 0x00


	//----- nvinfo : EIATTR_KPARAM_INFO
	.align		4
.L_2799:
        /*0028*/ 	.byte	0x04, 0x17
        /*002a*/ 	.short	(.L_2801 - .L_2800)
.L_2800:
        /*002c*/ 	.word	0x00000000
        /*0030*/ 	.short	0x0009
        /*0032*/ 	.short	0x0048
        /*0034*/ 	.byte	0x00, 0xf0, 0x21, 0x00


	//----- nvinfo : EIATTR_KPARAM_INFO
	.align		4
.L_2801:
        /*0038*/ 	.byte	0x04, 0x17
        /*003a*/ 	.short	(.L_2803 - .L_2802)
.L_2802:
        /*003c*/ 	.word	0x00000000
        /*0040*/ 	.short	0x0008
        /*0042*/ 	.short	0x0040
        /*0044*/ 	.byte	0x00, 0xf0, 0x21, 0x00


	//----- nvinfo : EIATTR_KPARAM_INFO
	.align		4
.L_2803:
        /*0048*/ 	.byte	0x04, 0x17
        /*004a*/ 	.short	(.L_2805 - .L_2804)
.L_2804:
        /*004c*/ 	.word	0x00000000
        /*0050*/ 	.short	0x0007
        /*0052*/ 	.short	0x0038
        /*0054*/ 	.byte	0x00, 0xf0, 0x21, 0x00


	//----- nvinfo : EIATTR_KPARAM_INFO
	.align		4
.L_2805:
        /*0058*/ 	.byte	0x04, 0x17
        /*005a*/ 	.short	(.L_2807 - .L_2806)
.L_2806:
        /*005c*/ 	.word	0x00000000
        /*0060*/ 	.short	0x0006
        /*0062*/ 	.short	0x0030
        /*0064*/ 	.byte	0x00, 0xf0, 0x21, 0x00


	//----- nvinfo : EIATTR_KPARAM_INFO
	.align		4
.L_2807:
        /*0068*/ 	.byte	0x04, 0x17
        /*006a*/ 	.short	(.L_2809 - .L_2808)
.L_2808:
        /*006c*/ 	.word	0x00000000
        /*0070*/ 	.short	0x0005
        /*0072*/ 	.short	0x0028
        /*0074*/ 	.byte	0x00, 0xf0, 0x21, 0x00


	//----- nvinfo : EIATTR_KPARAM_INFO
	.align		4
.L_2809:
        /*0078*/ 	.byte	0x04, 0x17
        /*007a*/ 	.short	(.L_2811 - .L_2810)
.L_2810:
        /*007c*/ 	.word	0x00000000
        /*0080*/ 	.short	0x0004
        /*0082*/ 	.short	0x0020
        /*0084*/ 	.byte	0x00, 0xf0, 0x21, 0x00


	//----- nvinfo : EIATTR_KPARAM_INFO
	.align		4
.L_2811:
        /*0088*/ 	.byte	0x04, 0x17
        /*008a*/ 	.short	(.L_2813 - .L_2812)
.L_2812:
        /*008c*/ 	.word	0x00000000
        /*0090*/ 	.short	0x0003
        /*0092*/ 	.short	0x0018
        /*0094*/ 	.byte	0x00, 0xf5, 0x21, 0x00


	//----- nvinfo : EIATTR_KPARAM_INFO
	.align		4
.L_2813:
        /*0098*/ 	.byte	0x04, 0x17
        /*009a*/ 	.short	(.L_2815 - .L_2814)
.L_2814:
        /*009c*/ 	.word	0x00000000
        /*00a0*/ 	.short	0x0002
        /*00a2*/ 	.short	0x0010
        /*00a4*/ 	.byte	0x00, 0xf5, 0x21, 0x00


	//----- nvinfo : EIATTR_KPARAM_INFO
	.align		4
.L_2815:
        /*00a8*/ 	.byte	0x04, 0x17
        /*00aa*/ 	.short	(.L_2817 - .L_2816)
.L_2816:
        /*00ac*/ 	.word	0x00000000
        /*00b0*/ 	.short	0x0001
        /*00b2*/ 	.short	0x0008
        /*00b4*/ 	.byte	0x00, 0xf5, 0x21, 0x00


	//----- nvinfo : EIATTR_KPARAM_INFO
	.align		4
.L_2817:
        /*00b8*/ 	.byte	0x04, 0x17
        /*00ba*/ 	.short	(.L_2819 - .L_2818)
.L_2818:
        /*00bc*/ 	.word	0x00000000
        /*00c0*/ 	.short	0x0000
        /*00c2*/ 	.short	0x0000
        /*00c4*/ 	.byte	0x00, 0xf5, 0x21, 0x00


	//----- nvinfo : EIATTR_SPARSE_MMA_MASK
	.align		4
.L_2819:
        /*00c8*/ 	.byte	0x03, 0x50
        /*00ca*/ 	.short	0x0000


	//----- nvinfo : EIATTR_MAXREG_COUNT
	.align		4
        /*00cc*/ 	.byte	0x03, 0x1b
        /*00ce*/ 	.short	0x00ff


	//----- nvinfo : EIATTR_NUM_BARRIERS
	.align		4
        /*00d0*/ 	.byte	0x02, 0x4c
        /*00d2*/ 	.byte	0x01
	.zero		1


	//----- nvinfo : EIATTR_MERCURY_ISA_VERSION
	.align		4
        /*00d4*/ 	.byte	0x03, 0x5f
        /*00d6*/ 	.short	0x0101


	//----- nvinfo : EIATTR_COOP_GROUP_MASK_REGIDS
	.align		4
        /*00d8*/ 	.byte	0x04, 0x29
        /*00da*/ 	.short	(.L_2821 - .L_2820)


	//   ....[0]....
.L_2820:
        /*00dc*/ 	.word	0xffffffff


	//   ....[1]....
        /*00e0*/ 	.word	0xffffffff


	//   ....[2]....
        /*00e4*/ 	.word	0xffffffff


	//   ....[3]....
        /*00e8*/ 	.word	0xffffffff


	//   ....[4]....
        /*00ec*/ 	.word	0xffffffff


	//   ....[5]....
        /*00f0*/ 	.word	0xffffffff


	//   ....[6]....
        /*00f4*/ 	.word	0xffffffff


	//   ....[7]....
        /*00f8*/ 	.word	0xffffffff


	//   ....[8]....
        /*00fc*/ 	.word	0xffffffff


	//   ....[9]....
        /*0100*/ 	.word	0xffffffff


	//   ....[10]....
        /*0104*/ 	.word	0xffffffff


	//   ....[11]....
        /*0108*/ 	.word	0xffffffff


	//   ....[12]....
        /*010c*/ 	.word	0xffffffff


	//   ....[13]....
        /*0110*/ 	.word	0xffffffff


	//   ....[14]....
        /*0114*/ 	.word	0xffffffff


	//   ....[15]....
        /*0118*/ 	.word	0xffffffff


	//   ....[16]....
        /*011c*/ 	.word	0xffffffff


	//   ....[17]....
        /*0120*/ 	.word	0xffffffff


	//   ....[18]....
        /*0124*/ 	.word	0xffffffff


	//   ....[19]....
        /*0128*/ 	.word	0xffffffff


	//   ....[20]....
        /*012c*/ 	.word	0xffffffff


	//   ....[21]....
        /*0130*/ 	.word	0xffffffff


	//   ....[22]....
        /*0134*/ 	.word	0xffffffff


	//   ....[23]....
        /*0138*/ 	.word	0xffffffff


	//   ....[24]....
        /*013c*/ 	.word	0xffffffff


	//   ....[25]....
        /*0140*/ 	.word	0xffffffff


	//   ....[26]....
        /*0144*/ 	.word	0xffffffff


	//   ....[27]....
        /*0148*/ 	.word	0xffffffff


	//   ....[28]....
        /*014c*/ 	.word	0xffffffff


	//   ....[29]....
        /*0150*/ 	.word	0xffffffff


	//   ....[30]....
        /*0154*/ 	.word	0xffffffff


	//   ....[31]....
        /*0158*/ 	.word	0xffffffff


	//   ....[32]....
        /*015c*/ 	.word	0xffffffff


	//   ....[33]....
        /*0160*/ 	.word	0xffffffff


	//   ....[34]....
        /*0164*/ 	.word	0xffffffff


	//   ....[35]....
        /*0168*/ 	.word	0xffffffff


	//   ....[36]....
        /*016c*/ 	.word	0xffffffff


	//   ....[37]....
        /*0170*/ 	.word	0xffffffff


	//   ....[38]....
        /*0174*/ 	.word	0xffffffff


	//   ....[39]....
        /*0178*/ 	.word	0xffffffff


	//   ....[40]....
        /*017c*/ 	.word	0xffffffff


	//   ....[41]....
        /*0180*/ 	.word	0xffffffff


	//   ....[42]....
        /*0184*/ 	.word	0xffffffff


	//   ....[43]....
        /*0188*/ 	.word	0xffffffff


	//   ....[44]....
        /*018c*/ 	.word	0xffffffff


	//   ....[45]....
        /*0190*/ 	.word	0xffffffff


	//   ....[46]....
        /*0194*/ 	.word	0xffffffff


	//   ....[47]....
        /*0198*/ 	.word	0xffffffff


	//   ....[48]....
        /*019c*/ 	.word	0xffffffff


	//   ....[49]....
        /*01a0*/ 	.word	0xffffffff


	//   ....[50]....
        /*01a4*/ 	.word	0xffffffff


	//   ....[51]....
        /*01a8*/ 	.word	0xffffffff


	//   ....[52]....
        /*01ac*/ 	.word	0xffffffff


	//   ....[53]....
        /*01b0*/ 	.word	0xffffffff


	//   ....[54]....
        /*01b4*/ 	.word	0xffffffff


	//   ....[55]....
        /*01b8*/ 	.word	0xffffffff


	//   ....[56]....
        /*01bc*/ 	.word	0xffffffff


	//   ....[57]....
        /*01c0*/ 	.word	0xffffffff


	//   ....[58]....
        /*01c4*/ 	.word	0xffffffff


	//   ....[59]....
        /*01c8*/ 	.word	0xffffffff


	//   ....[60]....
        /*01cc*/ 	.word	0xffffffff


	//   ....[61]....
        /*01d0*/ 	.word	0xffffffff


	//   ....[62]....
        /*01d4*/ 	.word	0xffffffff


	//   ....[63]....
        /*01d8*/ 	.word	0xffffffff


	//   ....[64]....
        /*01dc*/ 	.word	0xffffffff


	//   ....[65]....
        /*01e0*/ 	.word	0xffffffff


	//   ....[66]....
        /*01e4*/ 	.word	0xffffffff


	//   ....[67]....
        /*01e8*/ 	.word	0xffffffff


	//   ....[68]....
        /*01ec*/ 	.word	0xffffffff


	//   ....[69]....
        /*01f0*/ 	.word	0xffffffff


	//   ....[70]....
        /*01f4*/ 	.word	0xffffffff


	//   ....[71]....
        /*01f8*/ 	.word	0xffffffff


	//   ....[72]....
        /*01fc*/ 	.word	0xffffffff


	//   ....[73]....
        /*0200*/ 	.word	0xffffffff


	//   ....[74]....
        /*0204*/ 	.word	0xffffffff


	//   ....[75]....
        /*0208*/ 	.word	0xffffffff


	//   ....[76]....
        /*020c*/ 	.word	0xffffffff


	//   ....[77]....
        /*0210*/ 	.word	0xffffffff


	//   ....[78]....
        /*0214*/ 	.word	0xffffffff


	//   ....[79]....
        /*0218*/ 	.word	0xffffffff


	//   ....[80]....
        /*021c*/ 	.word	0xffffffff


	//   ....[81]....
        /*0220*/ 	.word	0xffffffff


	//   ....[82]....
        /*0224*/ 	.word	0xffffffff


	//   ....[83]....
        /*0228*/ 	.word	0xffffffff


	//   ....[84]....
        /*022c*/ 	.word	0xffffffff


	//   ....[85]....
        /*0230*/ 	.word	0xffffffff


	//----- nvinfo : EIATTR_COOP_GROUP_INSTR_OFFSETS
	.align		4
.L_2821:
        /*0234*/ 	.byte	0x04, 0x28
        /*0236*/ 	.short	(.L_2823 - .L_2822)


	//   ....[0]....
.L_2822:
        /*0238*/ 	.word	0x000000b0


	//   ....[1]....
        /*023c*/ 	.word	0x000009b0


	//   ....[2]....
        /*0240*/ 	.word	0x000009c0


	//   ....[3]....
        /*0244*/ 	.word	0x00000a10


	//   ....[4]....
        /*0248*/ 	.word	0x00000a20


	//   ....[5]....
        /*024c*/ 	.word	0x00000a70


	//   ....[6]....
        /*0250*/ 	.word	0x00000a80


	//   ....[7]....
        /*0254*/ 	.word	0x00000ad0


	//   ....[8]....
        /*0258*/ 	.word	0x00000ae0


	//   ....[9]....
        /*025c*/ 	.word	0x00000b40


	//   ....[10]....
        /*0260*/ 	.word	0x00000b70


	//   ....[11]....
        /*0264*/ 	.word	0x00000c20


	//   ....[12]....
        /*0268*/ 	.word	0x00000c30


	//   ....[13]....
        /*026c*/ 	.word	0x00000c80


	//   ....[14]....
        /*0270*/ 	.word	0x00000c90


	//   ....[15]....
        /*0274*/ 	.word	0x00000ce0


	//   ....[16]....
        /*0278*/ 	.word	0x00000cf0


	//   ....[17]....
        /*027c*/ 	.word	0x00000d40


	//   ....[18]....
        /*0280*/ 	.word	0x00000d50


	//   ....[19]....
        /*0284*/ 	.word	0x00000db0


	//   ....[20]....
        /*0288*/ 	.word	0x00000de0


	//   ....[21]....
        /*028c*/ 	.word	0x00000fe0


	//   ....[22]....
        /*0290*/ 	.word	0x00000ff0


	//   ....[23]....
        /*0294*/ 	.word	0x00001040


	//   ....[24]....
        /*0298*/ 	.word	0x00001050


	//   ....[25]....
        /*029c*/ 	.word	0x000010a0


	//   ....[26]....
        /*02a0*/ 	.word	0x000010b0


	//   ....[27]....
        /*02a4*/ 	.word	0x00001100


	//   ....[28]....
        /*02a8*/ 	.word	0x00001110


	//   ....[29]....
        /*02ac*/ 	.word	0x00001160


	//   ....[30]....
        /*02b0*/ 	.word	0x00001170


	//   ....[31]....
        /*02b4*/ 	.word	0x000016f0


	//   ....[32]....
        /*02b8*/ 	.word	0x00001700


	//   ....[33]....
        /*02bc*/ 	.word	0x00001750


	//   ....[34]....
        /*02c0*/ 	.word	0x00001760


	//   ....[35]....
        /*02c4*/ 	.word	0x000017b0


	//   ....[36]....
        /*02c8*/ 	.word	0x000017c0


	//   ....[37]....
        /*02cc*/ 	.word	0x00001810


	//   ....[38]....
        /*02d0*/ 	.word	0x00001820


	//   ....[39]....
        /*02d4*/ 	.word	0x00001870


	//   ....[40]....
        /*02d8*/ 	.word	0x00001880


	//   ....[41]....
        /*02dc*/ 	.word	0x00001910


	//   ....[42]....
        /*02e0*/ 	.word	0x00001920


	//   ....[43]....
        /*02e4*/ 	.word	0x00001970


	//   ....[44]....
        /*02e8*/ 	.word	0x00001980


	//   ....[45]....
        /*02ec*/ 	.word	0x000019d0


	//   ....[46]....
        /*02f0*/ 	.word	0x000019e0


	//   ....[47]....
        /*02f4*/ 	.word	0x00001a30


	//   ....[48]....
        /*02f8*/ 	.word	0x00001a40


	//   ....[49]....
        /*02fc*/ 	.word	0x00001a90


	//   ....[50]....
        /*0300*/ 	.word	0x00001aa0


	//   ....[51]....
        /*0304*/ 	.word	0x00001b40


	//   ....[52]....
        /*0308*/ 	.word	0x00001b50


	//   ....[53]....
        /*030c*/ 	.word	0x00001ba0


	//   ....[54]....
        /*0310*/ 	.word	0x00001bb0


	//   ....[55]....
        /*0314*/ 	.word	0x00001c00


	//   ....[56]....
        /*0318*/ 	.word	0x00001c10


	//   ....[57]....
        /*031c*/ 	.word	0x00001c60


	//   ....[58]....
        /*0320*/ 	.word	0x00001c70


	//   ....[59]....
        /*0324*/ 	.word	0x00001cc0


	//   ....[60]....
        /*0328*/ 	.word	0x00001cd0


	//   ....[61]....
        /*032c*/ 	.word	0x00001d60


	//   ....[62]....
        /*0330*/ 	.word	0x00001d70


	//   ....[63]....
        /*0334*/ 	.word	0x00001dc0


	//   ....[64]....
        /*0338*/ 	.word	0x00001dd0


	//   ....[65]....
        /*033c*/ 	.word	0x00001e20


	//   ....[66]....
        /*0340*/ 	.word	0x00001e30


	//   ....[67]....
        /*0344*/ 	.word	0x00001e90


	//   ....[68]....
        /*0348*/ 	.word	0x00001ea0


	//   ....[69]....
        /*034c*/ 	.word	0x00001f10


	//   ....[70]....
        /*0350*/ 	.word	0x00001f40


	//   ....[71]....
        /*0354*/ 	.word	0x000021b0


	//   ....[72]....
        /*0358*/ 	.word	0x000021d0


	//   ....[73]....
        /*035c*/ 	.word	0x00002220


	//   ....[74]....
        /*0360*/ 	.word	0x00002230


	//   ....[75]....
        /*0364*/ 	.word	0x00002280


	//   ....[76]....
        /*0368*/ 	.word	0x00002290


	//   ....[77]....
        /*036c*/ 	.word	0x000022e0


	//   ....[78]....
        /*0370*/ 	.word	0x000022f0


	//   ....[79]....
        /*0374*/ 	.word	0x00002340


	//   ....[80]....
        /*0378*/ 	.word	0x00002350


	//   ....[81]....
        /*037c*/ 	.word	0x00002660


	//   ....[82]....
        /*0380*/ 	.word	0x000026b0


	//   ....[83]....
        /*0384*/ 	.word	0x000026d0


	//   ....[84]....
        /*0388*/ 	.word	0x000026f0


	//   ....[85]....
        /*038c*/ 	.word	0x00002710


	//----- nvinfo : EIATTR_VRC_CTA_INIT_COUNT
	.align		4
.L_2823:
        /*0390*/ 	.byte	0x02, 0x4a
	.zero		1
	.zero		1


	//----- nvinfo : EIATTR_EXIT_INSTR_OFFSETS
	.align		4
        /*0394*/ 	.byte	0x04, 0x1c
        /*0396*/ 	.short	(.L_2825 - .L_2824)


	//   ....[0]....
.L_2824:
        /*0398*/ 	.word	0x00002d00


	//----- nvinfo : EIATTR_CRS_STACK_SIZE
	.align		4
.L_2825:
        /*039c*/ 	.byte	0x04, 0x1e
        /*039e*/ 	.short	(.L_2827 - .L_2826)
.L_2826:
        /*03a0*/ 	.word	0x00000000


	//----- nvinfo : EIATTR_CBANK_PARAM_SIZE
	.align		4
.L_2827:
        /*03a4*/ 	.byte	0x03, 0x19
        /*03a6*/ 	.short	0x0060


	//----- nvinfo : EIATTR_PARAM_CBANK
	.align		4
        /*03a8*/ 	.byte	0x04, 0x0a
        /*03aa*/ 	.short	(.L_2829 - .L_2828)
	.align		4
.L_2828:
        /*03ac*/ 	.word	index@(.nv.constant0._ZN4vllm3moe44grouped_topk_fused_small_expert_count_kernelIffiLNS0_11ScoringFuncE0ELi512ELb0ELi8EEEvPT_PfPT1_PKT0_llllllbd)
        /*03b0*/ 	.short	0x0380
        /*03b2*/ 	.short	0x0060


	//----- nvinfo : EIATTR_SW_WAR
	.align		4
.L_2829:
        /*03b4*/ 	.byte	0x04, 0x36
        /*03b6*/ 	.short	(.L_2831 - .L_2830)
.L_2830:
        /*03b8*/ 	.word	0x00000008
.L_2831:


//--------------------- .nv.info._ZN4vllm3moe44grouped_topk_fused_small_expert_count_kernelIffiLNS0_11ScoringFuncE0ELi512ELb0ELi22EEEvPT_PfPT1_PKT0_llllllbd --------------------------
	.section	.nv.info._ZN4vllm3moe44grouped_topk_fused_small_expert_count_kernelIffiLNS0_11ScoringFuncE0ELi512ELb0ELi22EEEvPT_PfPT1_PKT0_llllllbd,"",@"SHT_CUDA_INFO"
	.sectionflags	@""
	.align	4


	//----- nvinfo : EIATTR_CUDA_API_VERSION
	.align		4
        /*0000*/ 	.byte	0x04, 0x37
        /*0002*/ 	.short	(.L_2833 - .L_2832)
.L_2832:
        /*0004*/ 	.word	0x00000082


	//----- nvinfo : EIATTR_KPARAM_INFO
	.align		4
.L_2833:
        /*0008*/ 	.byte	0x04, 0x17
        /*000a*/ 	.short	(.L_2835 - .L_2834)
.L_2834:
        /*000c*/ 	.word	0x00000000
        /*0010*/ 	.short	0x000b
        /*0012*/ 	.short	0x0058
        /*0014*/ 	.byte	0x00, 0xf0, 0x21, 0x00


	//----- nvinfo : EIATTR_KPARAM_INFO
	.align		4
.L_2835:
        /*0018*/ 	.byte	0x04, 0x17
        /*001a*/ 	.short	(.L_2837 - .L_2836)
.L_2836:
        /*001c*/ 	.word	0x00000000
        /*0020*/ 	.short	0x000a
        /*0022*/ 	.short	0x0050
        /*0024*/ 	.byte	0x00, 0xf0, 0x05, 0x00


	//----- nvinfo : EIATTR_KPARAM_INFO
	.align		4
.L_2837:
        /*0028*/ 	.byte	0x04, 0x17
        /*002a*/ 	.short	(.L_2839 - .L_2838)
.L_2838:
        /*002c*/ 	.word	0x00000000
        /*0030*/ 	.short	0x0009
        /*0032*/ 	.short	0x0048
        /*0034*/ 	.byte	0x00, 0xf0, 0x21, 0x00


	//----- nvinfo : EIATTR_KPARAM_INFO
	.align		4
.L_2839:
        /*0038*/ 	.byte	0x04, 0x17
        /*003a*/ 	.short	(.L_2841 - .L_2840)
.L_2840:
        /*003c*/ 	.word	0x00000000
        /*0040*/ 	.short	0x0008
        /*0042*/ 	.short	0x0040
        /*0044*/ 	.byte	0x00, 0xf0, 0x21, 0x00


	//----- nvinfo : EIATTR_KPARAM_INFO
	.align		4
.L_2841:
        /*0048*/ 	.byte	0x04, 0x17
        /*004a*/ 	.short	(.L_2843 - .L_2842)
.L_2842:
        /*004c*/ 	.word	0x00000000
        /*0050*/ 	.short	0x0007
        /*0052*/ 	.short	0x0038
        /*0054*/ 	.byte	0x00, 0xf0, 0x21, 0x00


	//----- nvinfo : EIATTR_KPARAM_INFO
	.align		4
.L_2843:
        /*0058*/ 	.byte	0x04, 0x17
        /*005a*/ 	.short	(.L_2845 - .L_2844)
.L_2844:
        /*005c*/ 	.word	0x00000000
        /*0060*/ 	.short	0x0006
        /*0062*/ 	.short	0x0030
        /*0064*/ 	.byte	0x00, 0xf0, 0x21, 0x00


	//----- nvinfo : EIATTR_KPARAM_INFO
	.align		4
.L_2845:
        /*0068*/ 	.byte	0x04, 0x17
        /*006a*/ 	.short	(.L_2847 - .L_2846)
.L_2846:
        /*006c*/ 	.word	0x00000000
        /*0070*/ 	.short	0x0005
        /*0072*/ 	.short	0x0028
        /*0074*/ 	.byte	0x00, 0xf0, 0x21, 0x00


	//----- nvinfo : EIATTR_KPARAM_INFO
	.align		4
.L_2847:
        /*0078*/ 	.byte	0x04, 0x17
        /*007a*/ 	.short	(.L_2849 - .L_2848)
.L_2848:
        /*007c*/ 	.word	0x00000000
        /*0080*/ 	.short	0x0004
        /*0082*/ 	.short	0x0020
        /*0084*/ 	.byte	0x00, 0xf0, 0x21, 0x00


	//----- nvinfo : EIATTR_KPARAM_INFO
	.align		4
.L_2849:
        /*0088*/ 	.byte	0x04, 0x17
        /*008a*/ 	.short	(.L_2851 - .L_2850)
.L_2850:
        /*008c*/ 	.word	0x00000000
        /*0090*/ 	.short	0x0003
        /*0092*/ 	.short	0x0018
        /*0094*/ 	.byte	0x00, 0xf5, 0x21, 0x00


	//----- nvinfo : EIATTR_KPARAM_INFO
	.align		4
.L_2851:
        /*0098*/ 	.byte	0x04, 0x17
        /*009a*/ 	.short	(.L_2853 - .L_2852)
.L_2852:
        /*009c*/ 	.word	0x00000000
        /*00a0*/ 	.short	0x0002
        /*00a2*/ 	.short	0x0010
        /*00a4*/ 	.byte	0x00, 0xf5, 0x21, 0x00


	//----- nvinfo : EIATTR_KPARAM_INFO
	.align		4
.L_2853:
        /*00a8*/ 	.byte	0x04, 0x17
        /*00aa*/ 	.short	(.L_2855 - .L_2854)
.L_2854:
        /*00ac*/ 	.word	0x00000000
        /*00b0*/ 	.short	0x0001
        /*00b2*/ 	.short	0x0008
        /*00b4*/ 	.byte	0x00, 0xf5, 0x21, 0x00


	//----- nvinfo : EIATTR_KPARAM_INFO
	.align		4
.L_2855:
        /*00b8*/ 	.byte	0x04, 0x17
        /*00ba*/ 	.short	(.L_2857 - .L_2856)
.L_2856:
        /*00bc*/ 	.word	0x00000000
        /*00c0*/ 	.short	0x0000
        /*00c2*/ 	.short	0x0000
        /*00c4*/ 	.byte	0x00, 0xf5, 0x21, 0x00


	//----- nvinfo : EIATTR_SPARSE_MMA_MASK
	.align		4
.L_2857:
        /*00c8*/ 	.byte	0x03, 0x50
        /*00ca*/ 	.short	0x0000


	//----- nvinfo : EIATTR_MAXREG_COUNT
	.align		4
        /*00cc*/ 	.byte	0x03, 0x1b
        /*00ce*/ 	.short	0x00ff


	//----- nvinfo : EIATTR_NUM_BARRIERS
	.align		4
        /*00d0*/ 	.byte	0x02, 0x4c
        /*00d2*/ 	.byte	0x01
	.zero		1


	//----- nvinfo : EIATTR_MERCURY_ISA_VERSION
	.align		4
        /*00d4*/ 	.byte	0x03, 0x5f
        /*00d6*/ 	.short	0x0101


	//----- nvinfo : EIATTR_COOP_GROUP_MASK_REGIDS
	.align		4
        /*00d8*/ 	.byte	0x04, 0x29
        /*00da*/ 	.short	(.L_2859 - .L_2858)


	//   ....[0]....
.L_2858:
        /*00dc*/ 	.word	0xffffffff


	//   ....[1]....
        /*00e0*/ 	.word	0xffffffff


	//   ....[2]....
        /*00e4*/ 	.word	0xffffffff


	//   ....[3]....
        /*00e8*/ 	.word	0xffffffff


	//   ....[4]....
        /*00ec*/ 	.word	0xffffffff


	//   ....[5]....
        /*00f0*/ 	.word	0xffffffff


	//   ....[6]....
        /*00f4*/ 	.word	0xffffffff


	//   ....[7]....
        /*00f8*/ 	.word	0xffffffff


	//   ....[8]....
        /*00fc*/ 	.word	0xffffffff


	//   ....[9]....
        /*0100*/ 	.word	0xffffffff


	//   ....[10]....
        /*0104*/ 	.word	0xffffffff


	//   ....[11]....
        /*0108*/ 	.word	0xffffffff


	//   ....[12]....
        /*010c*/ 	.word	0xffffffff


	//   ....[13]....
        /*0110*/ 	.word	0xffffffff


	//   ....[14]....
        /*0114*/ 	.word	0xffffffff


	//   ....[15]....
        /*0118*/ 	.word	0xffffffff


	//   ....[16]....
        /*011c*/ 	.word	0xffffffff


	//   ....[17]....
        /*0120*/ 	.word	0xffffffff


	//   ....[18]....
        /*0124*/ 	.word	0xffffffff


	//   ....[19]....
        /*0128*/ 	.word	0xffffffff


	//   ....[20]....
        /*012c*/ 	.word	0xffffffff


	//   ....[21]....
        /*0130*/ 	.word	0xffffffff


	//   ....[22]....
        /*0134*/ 	.word	0xffffffff


	//   ....[23]....
        /*0138*/ 	.word	0xffffffff


	//   ....[24]....
        /*013c*/ 	.word	0xffffffff


	//   ....[25]....
        /*0140*/ 	.word	0xffffffff


	//   ....[26]....
        /*0144*/ 	.word	0xffffffff


	//   ....[27]....
        /*0148*/ 	.word	0xffffffff


	//   ....[28]....
        /*014c*/ 	.word	0xffffffff


	//   ....[29]....
        /*0150*/ 	.word	0xffffffff


	//   ....[30]....
        /*0154*/ 	.word	0xffffffff


	//   ....[31]....
        /*0158*/ 	.word	0xffffffff


	//   ....[32]....
        /*015c*/ 	.word	0xffffffff


	//   ....[33]....
        /*0160*/ 	.word	0xffffffff


	//   ....[34]....
        /*0164*/ 	.word	0xffffffff


	//   ....[35]....
        /*0168*/ 	.word	0xffffffff


	//   ....[36]....
        /*016c*/ 	.word	0xffffffff


	//   ....[37]....
        /*0170*/ 	.word	0xffffffff


	//   ....[38]....
        /*0174*/ 	.word	0xffffffff


	//   ....[39]....
        /*0178*/ 	.word	0xffffffff


	//   ....[40]....
        /*017c*/ 	.word	0xffffffff


	//   ....[41]....
        /*0180*/ 	.word	0xffffffff


	//   ....[42]....
        /*0184*/ 	.word	0xffffffff


	//   ....[43]....
        /*0188*/ 	.word	0xffffffff


	//   ....[44]....
        /*018c*/ 	.word	0xffffffff


	//   ....[45]....
        /*0190*/ 	.word	0xffffffff


	//   ....[46]....
        /*0194*/ 	.word	0xffffffff


	//   ....[47]....
        /*0198*/ 	.word	0xffffffff


	//   ....[48]....
        /*019c*/ 	.word	0xffffffff


	//   ....[49]....
        /*01a0*/ 	.word	0xffffffff


	//   ....[50]....
        /*01a4*/ 	.word	0xffffffff


	//   ....[51]....
        /*01a8*/ 	.word	0xffffffff


	//   ....[52]....
        /*01ac*/ 	.word	0xffffffff


	//   ....[53]....
        /*01b0*/ 	.word	0xffffffff


	//   ....[54]....
        /*01b4*/ 	.word	0xffffffff


	//   ....[55]....
        /*01b8*/ 	.word	0xffffffff


	//   ....[56]....
        /*01bc*/ 	.word	0xffffffff


	//   ....[57]....
        /*01c0*/ 	.word	0xffffffff


	//   ....[58]....
        /*01c4*/ 	.word	0xffffffff


	//   ....[59]....
        /*01c8*/ 	.word	0xffffffff


	//   ....[60]....
        /*01cc*/ 	.word	0xffffffff


	//   ....[61]....
        /*01d0*/ 	.word	0xffffffff


	//   ....[62]....
        /*01d4*/ 	.word	0xffffffff


	//   ....[63]....
        /*01d8*/ 	.word	0xffffffff


	//   ....[64]....
        /*01dc*/ 	.word	0xffffffff


	//   ....[65]....
        /*01e0*/ 	.word	0xffffffff


	//   ....[66]....
        /*01e4*/ 	.word	0xffffffff


	//   ....[67]....
        /*01e8*/ 	.word	0xffffffff


	//   ....[68]....
        /*01ec*/ 	.word	0xffffffff


	//   ....[69]....
        /*01f0*/ 	.word	0xffffffff


	//   ....[70]....
        /*01f4*/ 	.word	0xffffffff


	//   ....[71]....
        /*01f8*/ 	.word	0xffffffff


	//   ....[72]....
        /*01fc*/ 	.word	0xffffffff


	//   ....[73]....
        /*0200*/ 	.word	0xffffffff


	//   ....[74]....
        /*0204*/ 	.word	0xffffffff


	//   ....[75]....
        /*0208*/ 	.word	0xffffffff


	//   ....[76]....
        /*020c*/ 	.word	0xffffffff


	//   ....[77]....
        /*0210*/ 	.word	0xffffffff


	//   ....[78]....
        /*0214*/ 	.word	0xffffffff


	//   ....[79]....
        /*0218*/ 	.word	0xffffffff


	//   ....[80]....
        /*021c*/ 	.word	0xffffffff


	//   ....[81]....
        /*0220*/ 	.word	0xffffffff


	//   ....[82]....
        /*0224*/ 	.word	0xffffffff


	//   ....[83]....
        /*0228*/ 	.word	0xffffffff


	//   ....[84]....
        /*022c*/ 	.word	0xffffffff


	//   ....[85]....
        /*0230*/ 	.word	0xffffffff


	//----- nvinfo : EIATTR_COOP_GROUP_INSTR_OFFSETS
	.align		4
.L_2859:
        /*0234*/ 	.byte	0x04, 0x28
        /*0236*/ 	.short	(.L_2861 - .L_2860)


	//   ....[0]....
.L_2860:
        /*0238*/ 	.word	0x000000b0


	//   ....[1]....
        /*023c*/ 	.word	0x000009b0


	//   ....[2]....
        /*0240*/ 	.word	0x000009c0


	//   ....[3]....
        /*0244*/ 	.word	0x00000a10


	//   ....[4]....
        /*0248*/ 	.word	0x00000a20


	//   ....[5]....
        /*024c*/ 	.word	0x00000a70


	//   ....[6]....
        /*0250*/ 	.word	0x00000a80


	//   ....[7]....
        /*0254*/ 	.word	0x00000ad0


	//   ....[8]....
        /*0258*/ 	.word	0x00000ae0


	//   ....[9]....
        /*025c*/ 	.word	0x00000b40


	//   ....[10]....
        /*0260*/ 	.word	0x00000b70


	//   ....[11]....
        /*0264*/ 	.word	0x00000c20


	//   ....[12]....
        /*0268*/ 	.word	0x00000c30


	//   ....[13]....
        /*026c*/ 	.word	0x00000c80


	//   ....[14]....
        /*0270*/ 	.word	0x00000c90


	//   ....[15]....
        /*0274*/ 	.word	0x00000ce0


	//   ....[16]....
        /*0278*/ 	.word	0x00000cf0


	//   ....[17]....
        /*027c*/ 	.word	0x00000d40


	//   ....[18]....
        /*0280*/ 	.word	0x00000d50


	//   ....[19]....
        /*0284*/ 	.word	0x00000db0


	//   ....[20]....
        /*0288*/ 	.word	0x00000de0


	//   ....[21]....
        /*028c*/ 	.word	0x00000fe0


	//   ....[22]....
        /*0290*/ 	.word	0x00000ff0


	//   ....[23]....
        /*0294*/ 	.word	0x00001040


	//   ....[24]....
        /*0298*/ 	.word	0x00001050


	//   ....[25]....
        /*029c*/ 	.word	0x000010a0


	//   ....[26]....
        /*02a0*/ 	.word	0x000010b0


	//   ....[27]....
        /*02a4*/ 	.word	0x00001100


	//   ....[28]....
        /*02a8*/ 	.word	0x00001110


	//   ....[29]....
        /*02ac*/ 	.word	0x00001160


	//   ....[30]....
        /*02b0*/ 	.word	0x00001170


	//   ....[31]....
        /*02b4*/ 	.word	0x00001970


	//   ....[32]....
        /*02b8*/ 	.word	0x000019a0


	//   ....[33]....
        /*02bc*/ 	.word	0x00001a00


	//   ....[34]....
        /*02c0*/ 	.word	0x00001a10


	//   ....[35]....
        /*02c4*/ 	.word	0x00001a60


	//   ....[36]....
        /*02c8*/ 	.word	0x00001a70


	//   ....[37]....
        /*02cc*/ 	.word	0x00001ac0


	//   ....[38]....
        /*02d0*/ 	.word	0x00001ad0


	//   ....[39]....
        /*02d4*/ 	.word	0x00001b20


	//   ....[40]....
        /*02d8*/ 	.word	0x00001b30


	//   ....[41]....
        /*02dc*/ 	.word	0x00001c00


	//   ....[42]....
        /*02e0*/ 	.word	0x00001c30


	//   ....[43]....
        /*02e4*/ 	.word	0x00001ca0


	//   ....[44]....
        /*02e8*/ 	.word	0x00001cb0


	//   ....[45]....
        /*02ec*/ 	.word	0x00001d00


	//   ....[46]....
        /*02f0*/ 	.word	0x00001d10


	//   ....[47]....
        /*02f4*/ 	.word	0x00001d60


	//   ....[48]....
        /*02f8*/ 	.word	0x00001d70


	//   ....[49]....
        /*02fc*/ 	.word	0x00001dd0


	//   ....[50]....
        /*0300*/ 	.word	0x00001df0


	//   ....[51]....
        /*0304*/ 	.word	0x00001ec0


	//   ....[52]....
        /*0308*/ 	.word	0x00001ee0


	//   ....[53]....
        /*030c*/ 	.word	0x00001f40


	//   ....[54]....
        /*0310*/ 	.word	0x00001f60


	//   ....[55]....
        /*0314*/ 	.word	0x00001fc0


	//   ....[56]....
        /*0318*/ 	.word	0x00001fd0


	//   ....[57]....
        /*031c*/ 	.word	0x00002020


	//   ....[58]....
        /*0320*/ 	.word	0x00002030


	//   ....[59]....
        /*0324*/ 	.word	0x00002090


	//   ....[60]....
        /*0328*/ 	.word	0x000020c0


	//   ....[61]....
        /*032c*/ 	.word	0x00002180


	//   ....[62]....
        /*0330*/ 	.word	0x00002190


	//   ....[63]....
        /*0334*/ 	.word	0x000021f0


	//   ....[64]....
        /*0338*/ 	.word	0x00002210


	//   ....[65]....
        /*033c*/ 	.word	0x00002270


	//   ....[66]....
        /*0340*/ 	.word	0x00002280


	//   ....[67]....
        /*0344*/ 	.word	0x000022d0


	//   ....[68]....
        /*0348*/ 	.word	0x000022e0


	//   ....[69]....
        /*034c*/ 	.word	0x00002330


	//   ....[70]....
        /*0350*/ 	.word	0x00002340


	//   ....[71]....
        /*0354*/ 	.word	0x00002520


	//   ....[72]....
        /*0358*/ 	.word	0x00002550


	//   ....[73]....
        /*035c*/ 	.word	0x000025b0


	//   ....[74]....
        /*0360*/ 	.word	0x000025c0


	//   ....[75]....
        /*0364*/ 	.word	0x00002610


	//   ....[76]....
        /*0368*/ 	.word	0x00002620


	//   ....[77]....
        /*036c*/ 	.word	0x00002670


	//   ....[78]....
        /*0370*/ 	.word	0x00002680


	//   ....[79]....
        /*0374*/ 	.word	0x000026d0


	//   ....[80]....
        /*0378*/ 	.word	0x000026e0


	//   ....[81]....
        /*037c*/ 	.word	0x00002a00


	//   ....[82]....
        /*0380*/ 	.word	0x00002a50


	//   ....[83]....
        /*0384*/ 	.word	0x00002a70


	//   ....[84]....
        /*0388*/ 	.word	0x00002a90


	//   ....[85]....
        /*038c*/ 	.word	0x00002ab0


	//----- nvinfo : EIATTR_VRC_CTA_INIT_COUNT
	.align		4
.L_2861:
        /*0390*/ 	.byte	0x02, 0x4a
	.zero		1
	.zero		1


	//----- nvinfo : EIATTR_EXIT_INSTR_OFFSETS
	.align		4
        /*0394*/ 	.byte	0x04, 0x1c
        /*0396*/ 	.short	(.L_2863 - .L_2862)


	//   ....[0]....
.L_2862:
        /*0398*/ 	.word	0x000030a0


	//----- nvinfo : EIATTR_CRS_STACK_SIZE
	.align		4
.L_2863:
        /*039c*/ 	.byte	0x04, 0x1e
        /*039e*/ 	.short	(.L_2865 - .L_2864)
.L_2864:
        /*03a0*/ 	.word	0x00000000


	//----- nvinfo : EIATTR_CBANK_PARAM_SIZE
	.align		4
.L_2865:
        /*03a4*/ 	.byte	0x03, 0x19
        /*03a6*/ 	.short	0x0060


	//----- nvinfo : EIATTR_PARAM_CBANK
	.align		4
        /*03a8*/ 	.byte	0x04, 0x0a
        /*03aa*/ 	.short	(.L_2867 - .L_2866)
	.align		4
.L_2866:
        /*03ac*/ 	.word	index@(.nv.constant0._ZN4vllm3moe44grouped_topk_fused_small_expert_count_kernelIffiLNS0_11ScoringFuncE0ELi512ELb0ELi22EEEvPT_PfPT1_PKT0_llllllbd)
        /*03b0*/ 	.short	0x0380
        /*03b2*/ 	.short	0x0060


	//----- nvinfo : EIATTR_SW_WAR
	.align		4
.L_2867:
        /*03b4*/ 	.byte	0x04, 0x36
        /*03b6*/ 	.short	(.L_2869 - .L_2868)
.L_2868:
        /*03b8*/ 	.word	0x00000008
.L_2869:


//--------------------- .nv.info._ZN4vllm3moe44grouped_topk_fused_small_expert_count_kernelIffiLNS0_11ScoringFuncE0ELi256ELb1ELi8EEEvPT_PfPT1_PKT0_llllllbd --------------------------
	.section	.nv.info._ZN4vllm3moe44grouped_topk_fused_small_expert_count_kernelIffiLNS0_11ScoringFuncE0ELi256ELb1ELi8EEEvPT_PfPT1_PKT0_llllllbd,"",@"SHT_CUDA_INFO"
	.sectionflags	@""
	.align	4


	//----- nvinfo : EIATTR_CUDA_API_VERSION
	.align		4
        /*0000*/ 	.byte	0x04, 0x37
        /*0002*/ 	.short	(.L_2871 - .L_2870)
.L_2870:
        /*0004*/ 	.word	0x00000082


	//----- nvinfo : EIATTR_KPARAM_INFO
	.align		4
.L_2871:
        /*0008*/ 	.byte	0x04, 0x17
        /*000a*/ 	.short	(.L_2873 - .L_2872)
.L_2872:
        /*000c*/ 	.word	0x00000000
        /*0010*/ 	.short	0x000b
        /*0012*/ 	.short	0x0058
        /*0014*/ 	.byte	0x00, 0xf0, 0x21, 0x00


	//----- nvinfo : EIATTR_KPARAM_INFO
	.align		4
.L_2873:
        /*0018*/ 	.byte	0x04, 0x17
        /*001a*/ 	.short	(.L_2875 - .L_2874)
.L_2874:
        /*001c*/ 	.word	0x00000000
        /*0020*/ 	.short	0x000a
        /*0022*/ 	.short	0x0050
        /*0024*/ 	.byte	0x00, 0xf0, 0x05, 0x00


	//----- nvinfo : EIATTR_KPARAM_INFO
	.align		4
.L_2875:
        /*0028*/ 	.byte	0x04, 0x17
        /*002a*/ 	.short	(.L_2877 - .L_2876)
.L_2876:
        /*002c*/ 	.word	0x00000000
        /*0030*/ 	.short	0x0009
        /*0032*/ 	.short	0x0048
        /*0034*/ 	.byte	0x00, 0xf0, 0x21, 0x00


	//----- nvinfo : EIATTR_KPARAM_INFO
	.align		4
.L_2877:
        /*0038*/ 	.byte	0x04, 0x17
        /*003a*/ 	.short	(.L_2879 - .L_2878)
.L_2878:
        /*003c*/ 	.word	0x00000000
        /*0040*/ 	.short	0x0008
        /*0042*/ 	.short	0x0040
        /*0044*/ 	.byte	0x00, 0xf0, 0x21, 0x00


	//----- nvinfo : EIATTR_KPARAM_INFO
	.align		4
.L_2879:
        /*0048*/ 	.byte	0x04, 0x17
        /*004a*/ 	.short	(.L_2881 - .L_2880)
.L_2880:
        /*004c*/ 	.word	0x00000000
        /*0050*/ 	.short	0x0007
        /*0052*/ 	.short	0x0038
        /*0054*/ 	.byte	0x00, 0xf0, 0x21, 0x00


	//----- nvinfo : EIATTR_KPARAM_INFO
	.align		4
.L_2881:
        /*0058*/ 	.byte	0x04, 0x17
        /*005a*/ 	.short	(.L_2883 - .L_2882)
.L_2882:
        /*005c*/ 	.word	0x00000000
        /*0060*/ 	.short	0x0006
        /*0062*/ 	.short	0x0030
        /*0064*/ 	.byte	0x00, 0xf0, 0x21, 0x00


	//----- nvinfo : EIATTR_KPARAM_INFO
	.align		4
.L_2883:
        /*0068*/ 	.byte	0x04, 0x17
        /*006a*/ 	.short	(.L_2885 - .L_2884)
.L_2884:
        /*006c*/ 	.word	0x00000000
        /*0070*/ 	.short	0x0005
        /*0072*/ 	.short	0x0028
        /*0074*/ 	.byte	0x00, 0xf0, 0x21, 0x00


	//----- nvinfo : EIATTR_KPARAM_INFO
	.align		4
.L_2885:
        /*0078*/ 	.byte	0x04, 0x17
        /*007a*/ 	.short	(.L_2887 - .L_2886)
.L_2886:
        /*007c*/ 	.word	0x00000000
        /*0080*/ 	.short	0x0004
        /*0082*/ 	.short	0x0020
        /*0084*/ 	.byte	0x00, 0xf0, 0x21, 0x00


	//----- nvinfo : EIATTR_KPARAM_INFO
	.align		4
.L_2887:
        /*0088*/ 	.byte	0x04, 0x17
        /*008a*/ 	.short	(.L_2889 - .L_2888)
.L_2888:
        /*008c*/ 	.word	0x00000000
        /*0090*/ 	.short	0x0003
        /*0092*/ 	.short	0x0018
        /*0094*/ 	.byte	0x00, 0xf5, 0x21, 0x00


	//----- nvinfo : EIATTR_KPARAM_INFO
	.align		4
.L_2889:
        /*0098*/ 	.byte	0x04, 0x17
        /*009a*/ 	.short	(.L_2891 - .L_2890)
.L_2890:
        /*009c*/ 	.word	0x00000000
        /*00a0*/ 	.short	0x0002
        /*00a2*/ 	.short	0x0010
        /*00a4*/ 	.byte	0x00, 0xf5, 0x21, 0x00


	//----- nvinfo : EIATTR_KPARAM_INFO
	.align		4
.L_2891:
        /*00a8*/ 	.byte	0x04, 0x17
        /*00aa*/ 	.short	(.L_2893 - .L_2892)
.L_2892:
        /*00ac*/ 	.word	0x00000000
        /*00b0*/ 	.short	0x0001
        /*00b2*/ 	.short	0x0008
        /*00b4*/ 	.byte	0x00, 0xf5, 0x21, 0x00


	//----- nvinfo : EIATTR_KPARAM_INFO
	.align		4
.L_2893:
        /*00b8*/ 	.byte	0x04, 0x17
        /*00ba*/ 	.short	(.L_2895 - .L_2894)
.L_2894:
        /*00bc*/ 	.word	0x00000000
        /*00c0*/ 	.short	0x0000
        /*00c2*/ 	.short	0x0000
        /*00c4*/ 	.byte	0x00, 0xf5, 0x21, 0x00


	//----- nvinfo : EIATTR_SPARSE_MMA_MASK
	.align		4
.L_2895:
        /*00c8*/ 	.byte	0x03, 0x50
        /*00ca*/ 	.short	0x0000


	//----- nvinfo : EIATTR_MAXREG_COUNT
	.align		4
        /*00cc*/ 	.byte	0x03, 0x1b
        /*00ce*/ 	.short	0x00ff


	//----- nvinfo : EIATTR_NUM_BARRIERS
	.align		4
        /*00d0*/ 	.byte	0x02, 0x4c
        /*00d2*/ 	.byte	0x01
	.zero		1


	//----- nvinfo : EIATTR_MERCURY_ISA_VERSION
	.align		4
        /*00d4*/ 	.byte	0x03, 0x5f
        /*00d6*/ 	.short	0x0101


	//----- nvinfo : EIATTR_COOP_GROUP_MASK_REGIDS
	.align		4
        /*00d8*/ 	.byte	0x04, 0x29
        /*00da*/ 	.short	(.L_2897 - .L_2896)


	//   ....[0]....
.L_2896:
        /*00dc*/ 	.word	0xffffffff


	//   ....[1]....
        /*00e0*/ 	.word	0xffffffff


	//   ....[2]....
        /*00e4*/ 	.word	0xffffffff


	//   ....[3]....
        /*00e8*/ 	.word	0xffffffff


	//   ....[4]....
        /*00ec*/ 	.word	0xffffffff


	//   ....[5]....
        /*00f0*/ 	.word	0xffffffff


	//   ....[6]....
        /*00f4*/ 	.word	0xffffffff


	//   ....[7]....
        /*00f8*/ 	.word	0xffffffff


	//   ....[8]....
        /*00fc*/ 	.word	0xffffffff


	//   ....[9]....
        /*0100*/ 	.word	0xffffffff


	//   ....[10]....
        /*0104*/ 	.word	0xffffffff


	//   ....[11]....
        /*0108*/ 	.word	0xffffffff


	//   ....[12]....
        /*010c*/ 	.word	0xffffffff


	//   ....[13]....
        /*0110*/ 	.word	0xffffffff


	//   ....[14]....
        /*0114*/ 	.word	0xffffffff


	//   ....[15]....
        /*0118*/ 	.word	0xffffffff


	//   ....[16]....
        /*011c*/ 	.word	0xffffffff


	//   ....[17]....
        /*0120*/ 	.word	0xffffffff


	//   ....[18]....
        /*0124*/ 	.word	0xffffffff


	//   ....[19]....
        /*0128*/ 	.word	0xffffffff


	//   ....[20]....
        /*012c*/ 	.word	0xffffffff


	//   ....[21]....
        /*0130*/ 	.word	0xffffffff


	//   ....[22]....
        /*0134*/ 	.word	0xffffffff


	//   ....[23]....
        /*0138*/ 	.word	0xffffffff


	//   ....[24]....
        /*013c*/ 	.word	0xffffffff


	//   ....[25]....
        /*0140*/ 	.word	0xffffffff


	//   ....[26]....
        /*0144*/ 	.word	0xffffffff


	//   ....[27]....
        /*0148*/ 	.word	0xffffffff


	//   ....[28]....
        /*014c*/ 	.word	0xffffffff


	//   ....[29]....
        /*0150*/ 	.word	0xffffffff


	//   ....[30]....
        /*0154*/ 	.word	0xffffffff


	//   ....[31]....
        /*0158*/ 	.word	0xffffffff


	//   ....[32]....
        /*015c*/ 	.word	0xffffffff


	//   ....[33]....
        /*0160*/ 	.word	0xffffffff


	//   ....[34]....
        /*0164*/ 	.word	0xffffffff


	//   ....[35]....
        /*0168*/ 	.word	0xffffffff


	//   ....[36]....
        /*016c*/ 	.word	0xffffffff


	//   ....[37]....
        /*0170*/ 	.word	0xffffffff


	//   ....[38]....
        /*0174*/ 	.word	0xffffffff


	//   ....[39]....
        /*0178*/ 	.word	0xffffffff


	//   ....[40]....
        /*017c*/ 	.word	0xffffffff


	//   ....[41]....
        /*0180*/ 	.word	0xffffffff


	//   ....[42]....
        /*0184*/ 	.word	0xffffffff


	//   ....[43]....
        /*0188*/ 	.word	0xffffffff


	//   ....[44]....
        /*018c*/ 	.word	0xffffffff


	//   ....[45]....
        /*0190*/ 	.word	0xffffffff


	//   ....[46]....
        /*0194*/ 	.word	0xffffffff


	//   ....[47]....
        /*0198*/ 	.word	0xffffffff


	//   ....[48]....
        /*019c*/ 	.word	0xffffffff


	//   ....[49]....
        /*01a0*/ 	.word	0xffffffff


	//   ....[50]....
        /*01a4*/ 	.word	0xffffffff


	//   ....[51]....
        /*01a8*/ 	.word	0xffffffff


	//   ....[52]....
        /*01ac*/ 	.word	0xffffffff


	//   ....[53]....
        /*01b0*/ 	.word	0xffffffff


	//   ....[54]....
        /*01b4*/ 	.word	0xffffffff


	//   ....[55]....
        /*01b8*/ 	.word	0xffffffff


	//   ....[56]....
        /*01bc*/ 	.word	0xffffffff


	//   ....[57]....
        /*01c0*/ 	.word	0xffffffff


	//   ....[58]....
        /*01c4*/ 	.word	0xffffffff


	//   ....[59]....
        /*01c8*/ 	.word	0xffffffff


	//   ....[60]....
        /*01cc*/ 	.word	0xffffffff


	//   ....[61]....
        /*01d0*/ 	.word	0xffffffff


	//   ....[62]....
        /*01d4*/ 	.word	0xffffffff


	//   ....[63]....
        /*01d8*/ 	.word	0xffffffff


	//   ....[64]....
        /*01dc*/ 	.word	0xffffffff


	//   ....[65]....
        /*01e0*/ 	.word	0xffffffff


	//   ....[66]....
        /*01e4*/ 	.word	0xffffffff


	//   ....[67]....
        /*01e8*/ 	.word	0xffffffff


	//   ....[68]....
        /*01ec*/ 	.word	0xffffffff


	//   ....[69]....
        /*01f0*/ 	.word	0xffffffff


	//   ....[70]....
        /*01f4*/ 	.word	0xffffffff


	//   ....[71]....
        /*01f8*/ 	.word	0xffffffff


	//   ....[72]....
        /*01fc*/ 	.word	0xffffffff


	//   ....[73]....
        /*0200*/ 	.word	0xffffffff


	//   ....[74]....
        /*0204*/ 	.word	0xffffffff


	//   ....[75]....
        /*0208*/ 	.word	0xffffffff


	//   ....[76]....
        /*020c*/ 	.word	0xffffffff


	//   ....[77]....
        /*0210*/ 	.word	0xffffffff


	//   ....[78]....
        /*0214*/ 	.word	0xffffffff


	//   ....[79]....
        /*0218*/ 	.word	0xffffffff


	//   ....[80]....
        /*021c*/ 	.word	0xffffffff


	//   ....[81]....
        /*0220*/ 	.word	0xffffffff


	//   ....[82]....
        /*0224*/ 	.word	0xffffffff


	//   ....[83]....
        /*0228*/ 	.word	0xffffffff


	//   ....[84]....
        /*022c*/ 	.word	0xffffffff


	//   ....[85]....
        /*0230*/ 	.word	0xffffffff


	//   ....[86]....
        /*0234*/ 	.word	0xffffffff


	//   ....[87]....
        /*0238*/ 	.word	0xffffffff


	//   ....[88]....
        /*023c*/ 	.word	0xffffffff


	//   ....[89]....
        /*0240*/ 	.word	0xffffffff


	//   ....[90]....
        /*0244*/ 	.word	0xffffffff


	//   ....[91]....
        /*0248*/ 	.word	0xffffffff


	//   ....[92]....
        /*024c*/ 	.word	0xffffffff


	//   ....[93]....
        /*0250*/ 	.word	0xffffffff


	//   ....[94]....
        /*0254*/ 	.word	0xffffffff


	//   ....[95]....
        /*0258*/ 	.word	0xffffffff


	//   ....[96]....
        /*025c*/ 	.word	0xffffffff


	//   ....[97]....
        /*0260*/ 	.word	0xffffffff


	//   ....[98]....
        /*0264*/ 	.word	0xffffffff


	//   ....[99]....
        /*0268*/ 	.word	0xffffffff


	//   ....[100]....
        /*026c*/ 	.word	0xffffffff


	//   ....[101]....
        /*0270*/ 	.word	0xffffffff


	//   ....[102]....
        /*0274*/ 	.word	0xffffffff


	//   ....[103]....
        /*0278*/ 	.word	0xffffffff


	//   ....[104]....
        /*027c*/ 	.word	0xffffffff


	//   ....[105]....
        /*0280*/ 	.word	0xffffffff


	//   ....[106]....
        /*0284*/ 	.word	0xffffffff


	//   ....[107]....
        /*0288*/ 	.word	0xffffffff


	//   ....[108]....
        /*028c*/ 	.word	0xffffffff


	//   ....[109]....
        /*0290*/ 	.word	0xffffffff


	//   ....[110]....
        /*0294*/ 	.word	0xffffffff


	//   ....[111]....
        /*0298*/ 	.word	0xffffffff


	//----- nvinfo : EIATTR_COOP_GROUP_INSTR_OFFSETS
	.align		4
.L_2897:
        /*029c*/ 	.byte	0x04, 0x28
        /*029e*/ 	.short	(.L_2899 - .L_2898)


	//   ....[0]....
.L_2898:
        /*02a0*/ 	.word	0x00000060


	//   ....[1]....
        /*02a4*/ 	.word	0x00000330


	//   ....[2]....
        /*02a8*/ 	.word	0x00000350


	//   ....[3]....
        /*02ac*/ 	.word	0x000003a0


	//   ....[4]....
        /*02b0*/ 	.word	0x000003b0


	//   ....[5]....
        /*02b4*/ 	.word	0x00000400


	//   ....[6]....
        /*02b8*/ 	.word	0x00000410


	//   ....[7]....
        /*02bc*/ 	.word	0x00000460


	//   ....[8]....
        /*02c0*/ 	.word	0x00000470


	//   ....[9]....
        /*02c4*/ 	.word	0x000004c0


	//   ....[10]....
        /*02c8*/ 	.word	0x000004d0


	//   ....[11]....
        /*02cc*/ 	.word	0x00000550


	//   ....[12]....
        /*02d0*/ 	.word	0x00000590


	//   ....[13]....
        /*02d4*/ 	.word	0x000005a0


	//   ....[14]....
        /*02d8*/ 	.word	0x00000600


	//   ....[15]....
        /*02dc*/ 	.word	0x00000610


	//   ....[16]....
        /*02e0*/ 	.word	0x00000670


	//   ....[17]....
        /*02e4*/ 	.word	0x00000690


	//   ....[18]....
        /*02e8*/ 	.word	0x00000700


	//   ....[19]....
        /*02ec*/ 	.word	0x00000710


	//   ....[20]....
        /*02f0*/ 	.word	0x00000960


	//   ....[21]....
        /*02f4*/ 	.word	0x00000970


	//   ....[22]....
        /*02f8*/ 	.word	0x000009c0


	//   ....[23]....
        /*02fc*/ 	.word	0x000009d0


	//   ....[24]....
        /*0300*/ 	.word	0x00000a20


	//   ....[25]....
        /*0304*/ 	.word	0x00000a30


	//   ....[26]....
        /*0308*/ 	.word	0x00000a80


	//   ....[27]....
        /*030c*/ 	.word	0x00000a90


	//   ....[28]....
        /*0310*/ 	.word	0x00000ae0


	//   ....[29]....
        /*0314*/ 	.word	0x00000af0


	//   ....[30]....
        /*0318*/ 	.word	0x00000b80


	//   ....[31]....
        /*031c*/ 	.word	0x00000bc0


	//   ....[32]....
        /*0320*/ 	.word	0x00000bd0


	//   ....[33]....
        /*0324*/ 	.word	0x00000c20


	//   ....[34]....
        /*0328*/ 	.word	0x00000c30


	//   ....[35]....
        /*032c*/ 	.word	0x00000c80


	//   ....[36]....
        /*0330*/ 	.word	0x00000c90


	//   ....[37]....
        /*0334*/ 	.word	0x00000ce0


	//   ....[38]....
        /*0338*/ 	.word	0x00000cf0


	//   ....[39]....
        /*033c*/ 	.word	0x00000d70


	//   ....[40]....
        /*0340*/ 	.word	0x00000db0


	//   ....[41]....
        /*0344*/ 	.word	0x00000dc0


	//   ....[42]....
        /*0348*/ 	.word	0x00000e10


	//   ....[43]....
        /*034c*/ 	.word	0x00000e20


	//   ....[44]....
        /*0350*/ 	.word	0x00000e70


	//   ....[45]....
        /*0354*/ 	.word	0x00000e80


	//   ....[46]....
        /*0358*/ 	.word	0x00000ed0


	//   ....[47]....
        /*035c*/ 	.word	0x00000ee0


	//   ....[48]....
        /*0360*/ 	.word	0x00000f90


	//   ....[49]....
        /*0364*/ 	.word	0x00000fe0


	//   ....[50]....
        /*0368*/ 	.word	0x00000ff0


	//   ....[51]....
        /*036c*/ 	.word	0x00001050


	//   ....[52]....
        /*0370*/ 	.word	0x00001060


	//   ....[53]....
        /*0374*/ 	.word	0x000010f0


	//   ....[54]....
        /*0378*/ 	.word	0x00001120


	//   ....[55]....
        /*037c*/ 	.word	0x000011c0


	//   ....[56]....
        /*0380*/ 	.word	0x00001220


	//   ....[57]....
        /*0384*/ 	.word	0x00001940


	//   ....[58]....
        /*0388*/ 	.word	0x00001960


	//   ....[59]....
        /*038c*/ 	.word	0x000019b0


	//   ....[60]....
        /*0390*/ 	.word	0x000019c0


	//   ....[61]....
        /*0394*/ 	.word	0x00001a10


	//   ....[62]....
        /*0398*/ 	.word	0x00001a20


	//   ....[63]....
        /*039c*/ 	.word	0x00001a70


	//   ....[64]....
        /*03a0*/ 	.word	0x00001a80


	//   ....[65]....
        /*03a4*/ 	.word	0x00001ad0


	//   ....[66]....
        /*03a8*/ 	.word	0x00001ae0


	//   ....[67]....
        /*03ac*/ 	.word	0x00001ba0


	//   ....[68]....
        /*03b0*/ 	.word	0x00001bd0


	//   ....[69]....
        /*03b4*/ 	.word	0x00001c20


	//   ....[70]....
        /*03b8*/ 	.word	0x00001c30


	//   ....[71]....
        /*03bc*/ 	.word	0x00001c80


	//   ....[72]....
        /*03c0*/ 	.word	0x00001c90


	//   ....[73]....
        /*03c4*/ 	.word	0x00001ce0


	//   ....[74]....
        /*03c8*/ 	.word	0x00001cf0


	//   ....[75]....
        /*03cc*/ 	.word	0x00001d40


	//   ....[76]....
        /*03d0*/ 	.word	0x00001d50


	//   ....[77]....
        /*03d4*/ 	.word	0x00001e00


	//   ....[78]....
        /*03d8*/ 	.word	0x00001e10


	//   ....[79]....
        /*03dc*/ 	.word	0x00001e60


	//   ....[80]....
        /*03e0*/ 	.word	0x00001e70


	//   ....[81]....
        /*03e4*/ 	.word	0x00001ec0


	//   ....[82]....
        /*03e8*/ 	.word	0x00001ed0


	//   ....[83]....
        /*03ec*/ 	.word	0x00001f20


	//   ....[84]....
        /*03f0*/ 	.word	0x00001f30


	//   ....[85]....
        /*03f4*/ 	.word	0x00001f90


	//   ....[86]....
        /*03f8*/ 	.word	0x00001fb0


	//   ....[87]....
        /*03fc*/ 	.word	0x000020a0


	//   ....[88]....
        /*0400*/ 	.word	0x000020e0


	//   ....[89]....
        /*0404*/ 	.word	0x00002190


	//   ....[90]....
        /*0408*/ 	.word	0x000021a0


	//   ....[91]....
        /*040c*/ 	.word	0x000021f0


	//   ....[92]....
        /*0410*/ 	.word	0x00002200


	//   ....[93]....
        /*0414*/ 	.word	0x00002250


	//   ....[94]....
        /*0418*/ 	.word	0x00002260


	//   ....[95]....
        /*041c*/ 	.word	0x000022c0


	//   ....[96]....
        /*0420*/ 	.word	0x000022d0


	//   ....[97]....
        /*0424*/ 	.word	0x00002440


	//   ....[98]....
        /*0428*/ 	.word	0x00002470


	//   ....[99]....
        /*042c*/ 	.word	0x000024f0


	//   ....[100]....
        /*0430*/ 	.word	0x00002500


	//   ....[101]....
        /*0434*/ 	.word	0x00002550


	//   ....[102]....
        /*0438*/ 	.word	0x00002560


	//   ....[103]....
        /*043c*/ 	.word	0x000025b0


	//   ....[104]....
        /*0440*/ 	.word	0x000025c0


	//   ....[105]....
        /*0444*/ 	.word	0x00002610


	//   ....[106]....
        /*0448*/ 	.word	0x00002620


	//   ....[107]....
        /*044c*/ 	.word	0x000028f0


	//   ....[108]....
        /*0450*/ 	.word	0x00002940


	//   ....[109]....
        /*0454*/ 	.word	0x00002970


	//   ....[110]....
        /*0458*/ 	.word	0x00002990


	//   ....[111]....
        /*045c*/ 	.word	0x000029b0


	//----- nvinfo : EIATTR_VRC_CTA_INIT_COUNT
	.align		4
.L_2899:
        /*0460*/ 	.byte	0x02, 0x4a
	.zero		1
	.zero		1


	//----- nvinfo : EIATTR_EXIT_INSTR_OFFSETS
	.align		4
        /*0464*/ 	.byte	0x04, 0x1c
        /*0466*/ 	.short	(.L_2901 - .L_2900)


	//   ....[0]....
.L_2900:
        /*0468*/ 	.word	0x000000a0


	//   ....[1]....
        /*046c*/ 	.word	0x00002f70


	//----- nvinfo : EIATTR_CRS_STACK_SIZE
	.align		4
.L_2901:
        /*0470*/ 	.byte	0x04, 0x1e
        /*0472*/ 	.short	(.L_2903 - .L_2902)
.L_2902:
        /*0474*/ 	.word	0x00000000


	//----- nvinfo : EIATTR_CBANK_PARAM_SIZE
	.align		4
.L_2903:
        /*0478*/ 	.byte	0x03, 0x19
        /*047a*/ 	.short	0x0060


	//----- nvinfo : EIATTR_PARAM_CBANK
	.align		4
        /*047c*/ 	.byte	0x04, 0x0a
        /*047e*/ 	.short	(.L_2905 - .L_2904)
	.align		4
.L_2904:
        /*0480*/ 	.word	index@(.nv.constant0._ZN4vllm3moe44grouped_topk_fused_small_expert_count_kernelIffiLNS0_11ScoringFuncE0ELi256ELb1ELi8EEEvPT_PfPT1_PKT0_llllllbd)
        /*0484*/ 	.short	0x0380
        /*0486*/ 	.short	0x0060


	//----- nvinfo : EIATTR_SW_WAR
	.align		4
.L_2905:
        /*0488*/ 	.byte	0x04, 0x36
        /*048a*/ 	.short	(.L_2907 - .L_2906)
.L_2906:
        /*048c*/ 	.word	0x00000008
.L_2907:


//--------------------- .nv.info._ZN4vllm3moe25grouped_topk_fused_kernelI13__nv_bfloat16S2_iLNS0_11ScoringFuncE1EEEvPT_PfPT1_PKT0_lllllbd --------------------------
	.section	.nv.info._ZN4vllm3moe25grouped_topk_fused_kernelI13__nv_bfloat16S2_iLNS0_11ScoringFuncE1EEEvPT_PfPT1_PKT0_lllllbd,"",@"SHT_CUDA_INFO"
	.sectionflags	@""
	.align	4


	//----- nvinfo : EIATTR_CUDA_API_VERSION
	.align		4
        /*0000*/ 	.byte	0x04, 0x37
        /*0002*/ 	.short	(.L_2909 - .L_2908)
.L_2908:
        /*0004*/ 	.word	0x00000082


	//----- nvinfo : EIATTR_KPARAM_INFO
	.align		4
.L_2909:
        /*0008*/ 	.byte	0x04, 0x17
        /*000a*/ 	.short	(.L_2911 - .L_2910)
.L_2910:
        /*000c*/ 	.word	0x00000000
        /*0010*/ 	.short	0x000a
        /*0012*/ 	.short	0x0050
        /*0014*/ 	.byte	0x00, 0xf0, 0x21, 0x00


	//----- nvinfo : EIATTR_KPARAM_INFO
	.align		4
.L_2911:
        /*0018*/ 	.byte	0x04, 0x17
        /*001a*/ 	.short	(.L_2913 - .L_2912)
.L_2912:
        /*001c*/ 	.word	0x00000000
        /*0020*/ 	.short	0x0009
        /*0022*/ 	.short	0x0048
        /*0024*/ 	.byte	0x00, 0xf0, 0x05, 0x00


	//----- nvinfo : EIATTR_KPARAM_INFO
	.align		4
.L_2913:
        /*0028*/ 	.byte	0x04, 0x17
        /*002a*/ 	.short	(.L_2915 - .L_2914)
.L_2914:
        /*002c*/ 	.word	0x00000000
        /*0030*/ 	.short	0x0008
        /*0032*/ 	.short	0x0040
        /*0034*/ 	.byte	0x00, 0xf0, 0x21, 0x00


	//----- nvinfo : EIATTR_KPARAM_INFO
	.align		4
.L_2915:
        /*0038*/ 	.byte	0x04, 0x17
        /*003a*/ 	.short	(.L_2917 - .L_2916)
.L_2916:
        /*003c*/ 	.word	0x00000000
        /*0040*/ 	.short	0x0007
        /*0042*/ 	.short	0x0038
        /*0044*/ 	.byte	0x00, 0xf0, 0x21, 0x00


	//----- nvinfo : EIATTR_KPARAM_INFO
	.align		4
.L_2917:
        /*0048*/ 	.byte	0x04, 0x17
        /*004a*/ 	.short	(.L_2919 - .L_2918)
.L_2918:
        /*004c*/ 	.word	0x00000000
        /*0050*/ 	.short	0x0006
        /*0052*/ 	.short	0x0030
        /*0054*/ 	.byte	0x00, 0xf0, 0x21, 0x00


	//----- nvinfo : EIATTR_KPARAM_INFO
	.align		4
.L_2919:
        /*0058*/ 	.byte	0x04, 0x17
        /*005a*/ 	.short	(.L_2921 - .L_2920)
.L_2920:
        /*005c*/ 	.word	0x00000000
        /*0060*/ 	.short	0x0005
        /*0062*/ 	.short	0x0028
        /*0064*/ 	.byte	0x00, 0xf0, 0x21, 0x00


	//----- nvinfo : EIATTR_KPARAM_INFO
	.align		4
.L_2921:
        /*0068*/ 	.byte	0x04, 0x17
        /*006a*/ 	.short	(.L_2923 - .L_2922)
.L_2922:
        /*006c*/ 	.word	0x00000000
        /*0070*/ 	.short	0x0004
        /*0072*/ 	.short	0x0020
        /*0074*/ 	.byte	0x00, 0xf0, 0x21, 0x00


	//----- nvinfo : EIATTR_KPARAM_INFO
	.align		4
.L_2923:
        /*0078*/ 	.byte	0x04, 0x17
        /*007a*/ 	.short	(.L_2925 - .L_2924)
.L_2924:
        /*007c*/ 	.word	0x00000000
        /*0080*/ 	.short	0x0003
        /*0082*/ 	.short	0x0018
        /*0084*/ 	.byte	0x00, 0xf5, 0x21, 0x00


	//----- nvinfo : EIATTR_KPARAM_INFO
	.align		4
.L_2925:
        /*0088*/ 	.byte	0x04, 0x17
        /*008a*/ 	.short	(.L_2927 - .L_2926)
.L_2926:
        /*008c*/ 	.word	0x00000000
        /*0090*/ 	.short	0x0002
        /*0092*/ 	.short	0x0010
        /*0094*/ 	.byte	0x00, 0xf5, 0x21, 0x00


	//----- nvinfo : EIATTR_KPARAM_INFO
	.align		4
.L_2927:
        /*0098*/ 	.byte	0x04, 0x17
        /*009a*/ 	.short	(.L_2929 - .L_2928)
.L_2928:
        /*009c*/ 	.word	0x00000000
        /*00a0*/ 	.short	0x0001
        /*00a2*/ 	.short	0x0008
        /*00a4*/ 	.byte	0x00, 0xf5, 0x21, 0x00


	//----- nvinfo : EIATTR_KPARAM_INFO
	.align		4
.L_2929:
        /*00a8*/ 	.byte	0x04, 0x17
        /*00aa*/ 	.short	(.L_2931 - .L_2930)
.L_2930:
        /*00ac*/ 	.word	0x00000000
        /*00b0*/ 	.short	0x0000
        /*00b2*/ 	.short	0x0000
        /*00b4*/ 	.byte	0x00, 0xf5, 0x21, 0x00


	//----- nvinfo : EIATTR_SPARSE_MMA_MASK
	.align		4
.L_2931:
        /*00b8*/ 	.byte	0x03, 0x50
        /*00ba*/ 	.short	0x0000


	//----- nvinfo : EIATTR_MAXREG_COUNT
	.align		4
        /*00bc*/ 	.byte	0x03, 0x1b
        /*00be*/ 	.short	0x00ff


	//----- nvinfo : EIATTR_NUM_BARRIERS
	.align		4
        /*00c0*/ 	.byte	0x02, 0x4c
        /*00c2*/ 	.byte	0x01
	.zero		1


	//----- nvinfo : EIATTR_MERCURY_ISA_VERSION
	.align		4
        /*00c4*/ 	.byte	0x03, 0x5f
        /*00c6*/ 	.short	0x0101


	//----- nvinfo : EIATTR_COOP_GROUP_MASK_REGIDS
	.align		4
        /*00c8*/ 	.byte	0x04, 0x29
        /*00ca*/ 	.short	(.L_2933 - .L_2932)


	//   ....[0]....
.L_2932:
        /*00cc*/ 	.word	0xffffffff


	//   ....[1]....
        /*00d0*/ 	.word	0xffffffff


	//   ....[2]....
        /*00d4*/ 	.word	0xffffffff


	//   ....[3]....
        /*00d8*/ 	.word	0xffffffff


	//   ....[4]....
        /*00dc*/ 	.word	0xffffffff


	//   ....[5]....
        /*00e0*/ 	.word	0xffffffff


	//   ....[6]....
        /*00e4*/ 	.word	0xffffffff


	//   ....[7]....
        /*00e8*/ 	.word	0xffffffff


	//   ....[8]....
        /*00ec*/ 	.word	0xffffffff


	//   ....[9]....
        /*00f0*/ 	.word	0xffffffff


	//   ....[10]....
        /*00f4*/ 	.word	0xffffffff


	//   ....[11]....
        /*00f8*/ 	.word	0xffffffff


	//   ....[12]....
        /*00fc*/ 	.word	0xffffffff


	//   ....[13]....
        /*0100*/ 	.word	0xffffffff


	//   ....[14]....
        /*0104*/ 	.word	0xffffffff


	//   ....[15]....
        /*0108*/ 	.word	0xffffffff


	//   ....[16]....
        /*010c*/ 	.word	0xffffffff


	//   ....[17]....
        /*0110*/ 	.word	0xffffffff


	//   ....[18]....
        /*0114*/ 	.word	0xffffffff


	//   ....[19]....
        /*0118*/ 	.word	0xffffffff


	//   ....[20]....
        /*011c*/ 	.word	0xffffffff


	//   ....[21]....
        /*0120*/ 	.word	0xffffffff


	//   ....[22]....
        /*0124*/ 	.word	0xffffffff


	//   ....[23]....
        /*0128*/ 	.word	0xffffffff


	//   ....[24]....
        /*012c*/ 	.word	0xffffffff


	//   ....[25]....
        /*0130*/ 	.word	0xffffffff


	//   ....[26]....
        /*0134*/ 	.word	0xffffffff


	//   ....[27]....
        /*0138*/ 	.word	0xffffffff


	//   ....[28]....
        /*013c*/ 	.word	0xffffffff


	//   ....[29]....
        /*0140*/ 	.word	0xffffffff


	//   ....[30]....
        /*0144*/ 	.word	0xffffffff


	//   ....[31]....
        /*0148*/ 	.word	0xffffffff


	//   ....[32]....
        /*014c*/ 	.word	0xffffffff


	//   ....[33]....
        /*0150*/ 	.word	0xffffffff


	//   ....[34]....
        /*0154*/ 	.word	0xffffffff


	//   ....[35]....
        /*0158*/ 	.word	0xffffffff


	//   ....[36]....
        /*015c*/ 	.word	0xffffffff


	//   ....[37]....
        /*0160*/ 	.word	0xffffffff


	//   ....[38]....
        /*0164*/ 	.word	0xffffffff


	//   ....[39]....
        /*0168*/ 	.word	0xffffffff


	//   ....[40]....
        /*016c*/ 	.word	0xffffffff


	//   ....[41]....
        /*0170*/ 	.word	0xffffffff


	//   ....[42]....
        /*0174*/ 	.word	0xffffffff


	//   ....[43]....
        /*0178*/ 	.word	0xffffffff


	//   ....[44]....
        /*017c*/ 	.word	0xffffffff


	//   ....[45]....
        /*0180*/ 	.word	0xffffffff


	//   ....[46]....
        /*0184*/ 	.word	0xffffffff


	//   ....[47]....
        /*0188*/ 	.word	0xffffffff


	//   ....[48]....
        /*018c*/ 	.word	0xffffffff


	//   ....[49]....
        /*0190*/ 	.word	0xffffffff


	//   ....[50]....
        /*0194*/ 	.word	0xffffffff


	//   ....[51]....
        /*0198*/ 	.word	0xffffffff


	//   ....[52]....
        /*019c*/ 	.word	0xffffffff


	//   ....[53]....
        /*01a0*/ 	.word	0xffffffff


	//   ....[54]....
        /*01a4*/ 	.word	0xffffffff


	//   ....[55]....
        /*01a8*/ 	.word	0xffffffff


	//   ....[56]....
        /*01ac*/ 	.word	0xffffffff


	//   ....[57]....
        /*01b0*/ 	.word	0xffffffff


	//   ....[58]....
        /*01b4*/ 	.word	0xffffffff


	//   ....[59]....
        /*01b8*/ 	.word	0xffffffff


	//   ....[60]....
        /*01bc*/ 	.word	0xffffffff


	//   ....[61]....
        /*01c0*/ 	.word	0xffffffff


	//   ....[62]....
        /*01c4*/ 	.word	0xffffffff


	//   ....[63]....
        /*01c8*/ 	.word	0xffffffff


	//   ....[64]....
        /*01cc*/ 	.word	0xffffffff


	//   ....[65]....
        /*01d0*/ 	.word	0xffffffff


	//   ....[66]....
        /*01d4*/ 	.word	0xffffffff


	//   ....[67]....
        /*01d8*/ 	.word	0xffffffff


	//   ....[68]....
        /*01dc*/ 	.word	0xffffffff


	//   ....[69]....
        /*01e0*/ 	.word	0xffffffff


	//   ....[70]....
        /*01e4*/ 	.word	0xffffffff


	//   ....[71]....
        /*01e8*/ 	.word	0xffffffff


	//   ....[72]....
        /*01ec*/ 	.word	0xffffffff


	//   ....[73]....
        /*01f0*/ 	.word	0xffffffff


	//   ....[74]....
        /*01f4*/ 	.word	0xffffffff


	//   ....[75]....
        /*01f8*/ 	.word	0xffffffff


	//   ....[76]....
        /*01fc*/ 	.word	0xffffffff


	//   ....[77]....
        /*0200*/ 	.word	0xffffffff


	//   ....[78]....
        /*0204*/ 	.word	0xffffffff


	//   ....[79]....
        /*0208*/ 	.word	0xffffffff


	//   ....[80]....
        /*020c*/ 	.word	0xffffffff


	//   ....[81]....
        /*0210*/ 	.word	0xffffffff


	//   ....[82]....
        /*0214*/ 	.word	0xffffffff


	//   ....[83]....
        /*0218*/ 	.word	0xffffffff


	//   ....[84]....
        /*021c*/ 	.word	0xffffffff


	//   ....[85]....
        /*0220*/ 	.word	0xffffffff


	//   ....[86]....
        /*0224*/ 	.word	0xffffffff


	//   ....[87]....
        /*0228*/ 	.word	0xffffffff


	//   ....[88]....
        /*022c*/ 	.word	0xffffffff


	//   ....[89]....
        /*0230*/ 	.word	0xffffffff


	//   ....[90]....
        /*0234*/ 	.word	0xffffffff


	//   ....[91]....
        /*0238*/ 	.word	0xffffffff


	//   ....[92]....
        /*023c*/ 	.word	0xffffffff


	//   ....[93]....
        /*0240*/ 	.word	0xffffffff


	//   ....[94]....
        /*0244*/ 	.word	0xffffffff


	//   ....[95]....
        /*0248*/ 	.word	0xffffffff


	//   ....[96]....
        /*024c*/ 	.word	0xffffffff


	//   ....[97]....
        /*0250*/ 	.word	0xffffffff


	//   ....[98]....
        /*0254*/ 	.word	0xffffffff


	//   ....[99]....
        /*0258*/ 	.word	0xffffffff


	//   ....[100]....
        /*025c*/ 	.word	0xffffffff


	//   ....[101]....
        /*0260*/ 	.word	0xffffffff


	//   ....[102]....
        /*0264*/ 	.word	0xffffffff


	//   ....[103]....
        /*0268*/ 	.word	0xffffffff


	//   ....[104]....
        /*026c*/ 	.word	0xffffffff


	//   ....[105]....
        /*0270*/ 	.word	0xffffffff


	//   ....[106]....
        /*0274*/ 	.word	0xffffffff


	//   ....[107]....
        /*0278*/ 	.word	0xffffffff


	//   ....[108]....
        /*027c*/ 	.word	0xffffffff


	//   ....[109]....
        /*0280*/ 	.word	0xffffffff


	//   ....[110]....
        /*0284*/ 	.word	0xffffffff


	//   ....[111]....
        /*0288*/ 	.word	0xffffffff


	//   ....[112]....
        /*028c*/ 	.word	0xffffffff


	//   ....[113]....
        /*0290*/ 	.word	0xffffffff


	//   ....[114]....
        /*0294*/ 	.word	0xffffffff


	//   ....[115]....
        /*0298*/ 	.word	0xffffffff


	//   ....[116]....
        /*029c*/ 	.word	0xffffffff


	//   ....[117]....
        /*02a0*/ 	.word	0xffffffff


	//   ....[118]....
        /*02a4*/ 	.word	0xffffffff


	//   ....[119]....
        /*02a8*/ 	.word	0xffffffff


	//   ....[120]....
        /*02ac*/ 	.word	0xffffffff


	//   ....[121]....
        /*02b0*/ 	.word	0xffffffff


	//   ....[122]....
        /*02b4*/ 	.word	0xffffffff


	//   ....[123]....
        /*02b8*/ 	.word	0xffffffff


	//   ....[124]....
        /*02bc*/ 	.word	0xffffffff


	//   ....[125]....
        /*02c0*/ 	.word	0xffffffff


	//   ....[126]....
        /*02c4*/ 	.word	0xffffffff


	//   ....[127]....
        /*02c8*/ 	.word	0xffffffff


	//   ....[128]....
        /*02cc*/ 	.word	0xffffffff


	//   ....[129]....
        /*02d0*/ 	.word	0xffffffff


	//   ....[130]....
        /*02d4*/ 	.word	0xffffffff


	//   ....[131]....
        /*02d8*/ 	.word	0xffffffff


	//   ....[132]....
        /*02dc*/ 	.word	0xffffffff


	//   ....[133]....
        /*02e0*/ 	.word	0xffffffff


	//   ....[134]....
        /*02e4*/ 	.word	0xffffffff


	//   ....[135]....
        /*02e8*/ 	.word	0xffffffff


	//   ....[136]....
        /*02ec*/ 	.word	0xffffffff


	//   ....[137]....
        /*02f0*/ 	.word	0xffffffff


	//   ....[138]....
        /*02f4*/ 	.word	0xffffffff


	//   ....[139]....
        /*02f8*/ 	.word	0xffffffff


	//   ....[140]....
        /*02fc*/ 	.word	0xffffffff


	//   ....[141]....
        /*0300*/ 	.word	0xffffffff


	//   ....[142]....
        /*0304*/ 	.word	0xffffffff


	//   ....[143]....
        /*0308*/ 	.word	0xffffffff


	//   ....[144]....
        /*030c*/ 	.word	0xffffffff


	//   ....[145]....
        /*0310*/ 	.word	0xffffffff


	//   ....[146]....
        /*0314*/ 	.word	0xffffffff


	//   ....[147]....
        /*0318*/ 	.word	0xffffffff


	//   ....[148]....
        /*031c*/ 	.word	0xffffffff


	//   ....[149]....
        /*0320*/ 	.word	0xffffffff


	//   ....[150]....
        /*0324*/ 	.word	0xffffffff


	//   ....[151]....
        /*0328*/ 	.word	0xffffffff


	//   ....[152]....
        /*032c*/ 	.word	0xffffffff


	//   ....[153]....
        /*0330*/ 	.word	0xffffffff


	//   ....[154]....
        /*0334*/ 	.word	0xffffffff


	//   ....[155]....
        /*0338*/ 	.word	0xffffffff


	//   ....[156]....
        /*033c*/ 	.word	0xffffffff


	//   ....[157]....
        /*0340*/ 	.word	0xffffffff


	//   ....[158]....
        /*0344*/ 	.word	0xffffffff


	//   ....[159]....
        /*0348*/ 	.word	0xffffffff


	//   ....[160]....
        /*034c*/ 	.word	0xffffffff


	//   ....[161]....
        /*0350*/ 	.word	0xffffffff


	//   ....[162]....
        /*0354*/ 	.word	0xffffffff


	//   ....[163]....
        /*0358*/ 	.word	0xffffffff


	//   ....[164]....
        /*035c*/ 	.word	0xffffffff


	//   ....[165]....
        /*0360*/ 	.word	0xffffffff


	//   ....[166]....
        /*0364*/ 	.word	0xffffffff


	//   ....[167]....
        /*0368*/ 	.word	0xffffffff


	//   ....[168]....
        /*036c*/ 	.word	0xffffffff


	//   ....[169]....
        /*0370*/ 	.word	0xffffffff


	//   ....[170]....
        /*0374*/ 	.word	0xffffffff


	//   ....[171]....
        /*0378*/ 	.word	0xffffffff


	//   ....[172]....
        /*037c*/ 	.word	0xffffffff


	//   ....[173]....
        /*0380*/ 	.word	0xffffffff


	//   ....[174]....
        /*0384*/ 	.word	0xffffffff


	//   ....[175]....
        /*0388*/ 	.word	0xffffffff


	//   ....[176]....
        /*038c*/ 	.word	0xffffffff


	//   ....[177]....
        /*0390*/ 	.word	0xffffffff


	//   ....[178]....
        /*0394*/ 	.word	0xffffffff


	//   ....[179]....
        /*0398*/ 	.word	0xffffffff


	//   ....[180]....
        /*039c*/ 	.word	0xffffffff


	//   ....[181]....
        /*03a0*/ 	.word	0xffffffff


	//   ....[182]....
        /*03a4*/ 	.word	0xffffffff


	//   ....[183]....
        /*03a8*/ 	.word	0xffffffff


	//   ....[184]....
        /*03ac*/ 	.word	0xffffffff


	//   ....[185]....
        /*03b0*/ 	.word	0xffffffff


	//   ....[186]....
        /*03b4*/ 	.word	0x05000006


	//   ....[187]....
        /*03b8*/ 	.word	0x05000006


	//   ....[188]....
        /*03bc*/ 	.word	0x05000006


	//   ....[189]....
        /*03c0*/ 	.word	0x05000006


	//   ....[190]....
        /*03c4*/ 	.word	0x05000006


	//   ....[191]....
        /*03c8*/ 	.word	0x05000006


	//   ....[192]....
        /*03cc*/ 	.word	0x05000006


	//   ....[193]....
        /*03d0*/ 	.word	0x05000006


	//   ....[194]....
        /*03d4*/ 	.word	0x05000006


	//   ....[195]....
        /*03d8*/ 	.word	0x05000006


	//   ....[196]....
        /*03dc*/ 	.word	0x05000006


	//   ....[197]....
        /*03e0*/ 	.word	0x05000006


	//   ....[198]....
        /*03e4*/ 	.word	0x05000006


	//   ....[199]....
        /*03e8*/ 	.word	0x05000006


	//   ....[200]....
        /*03ec*/ 	.word	0x05000006


	//   ....[201]....
        /*03f0*/ 	.word	0x05000006


	//   ....[202]....
        /*03f4*/ 	.word	0x05000006


	//   ....[203]....
        /*03f8*/ 	.word	0x05000006


	//   ....[204]....
        /*03fc*/ 	.word	0x05000006


	//   ....[205]....
        /*0400*/ 	.word	0x05000006


	//   ....[206]....
        /*0404*/ 	.word	0x05000006


	//   ....[207]....
        /*0408*/ 	.word	0x05000006


	//   ....[208]....
        /*040c*/ 	.word	0x05000006


	//   ....[209]....
        /*0410*/ 	.word	0x05000006


	//   ....[210]....
        /*0414*/ 	.word	0x05000006


	//   ....[211]....
        /*0418*/ 	.word	0x05000006


	//   ....[212]....
        /*041c*/ 	.word	0x05000006


	//   ....[213]....
        /*0420*/ 	.word	0x05000006


	//   ....[214]....
        /*0424*/ 	.word	0x05000006


	//   ....[215]....
        /*0428*/ 	.word	0x05000006


	//   ....[216]....
        /*042c*/ 	.word	0x05000006


	//   ....[217]....
        /*0430*/ 	.word	0x05000006


	//   ....[218]....
        /*0434*/ 	.word	0x05000006


	//   ....[219]....
        /*0438*/ 	.word	0x05000006


	//   ....[220]....
        /*043c*/ 	.word	0x05000006


	//   ....[221]....
        /*0440*/ 	.word	0x05000006


	//   ....[222]....
        /*0444*/ 	.word	0x05000006


	//   ....[223]....
        /*0448*/ 	.word	0x05000006


	//   ....[224]....
        /*044c*/ 	.word	0x05000006


	//   ....[225]....
        /*0450*/ 	.word	0x05000006


	//   ....[226]....
        /*0454*/ 	.word	0x05000006


	//   ....[227]....
        /*0458*/ 	.word	0x05000006


	//   ....[228]....
        /*045c*/ 	.word	0x05000006


	//   ....[229]....
        /*0460*/ 	.word	0x05000006


	//   ....[230]....
        /*0464*/ 	.word	0x05000006


	//   ....[231]....
        /*0468*/ 	.word	0x05000006


	//   ....[232]....
        /*046c*/ 	.word	0x05000006


	//   ....[233]....
        /*0470*/ 	.word	0x05000006


	//----- nvinfo : EIATTR_COOP_GROUP_INSTR_OFFSETS
	.align		4
.L_2933:
        /*0474*/ 	.byte	0x04, 0x28
        /*0476*/ 	.short	(.L_2935 - .L_2934)


	//   ....[0]....
.L_2934:
        /*0478*/ 	.word	0x00001be0


	//   ....[1]....
        /*047c*/ 	.word	0x00001c20


	//   ....[2]....
        /*0480*/ 	.word	0x00001c60


	//   ....[3]....
        /*0484*/ 	.word	0x00001ca0


	//   ....[4]....
        /*0488*/ 	.word	0x00001ce0


	//   ....[5]....
        /*048c*/ 	.word	0x00001d30


	//   ....[6]....
        /*0490*/ 	.word	0x00001db0


	//   ....[7]....
        /*0494*/ 	.word	0x00001df0


	//   ....[8]....
        /*0498*/ 	.word	0x00001e30


	//   ....[9]....
        /*049c*/ 	.word	0x00001e70


	//   ....[10]....
        /*04a0*/ 	.word	0x00001eb0


	//   ....[11]....
        /*04a4*/ 	.word	0x00002150


	//   ....[12]....
        /*04a8*/ 	.word	0x00002250


	//   ....[13]....
        /*04ac*/ 	.word	0x00002300


	//   ....[14]....
        /*04b0*/ 	.word	0x00002310


	//   ....[15]....
        /*04b4*/ 	.word	0x00002430


	//   ....[16]....
        /*04b8*/ 	.word	0x00002450


	//   ....[17]....
        /*04bc*/ 	.word	0x00002560


	//   ....[18]....
        /*04c0*/ 	.word	0x00002570


	//   ....[19]....
        /*04c4*/ 	.word	0x00002690


	//   ....[20]....
        /*04c8*/ 	.word	0x000026b0


	//   ....[21]....
        /*04cc*/ 	.word	0x000027c0


	//   ....[22]....
        /*04d0*/ 	.word	0x000027d0


	//   ....[23]....
        /*04d4*/ 	.word	0x000028e0


	//   ....[24]....
        /*04d8*/ 	.word	0x000028f0


	//   ....[25]....
        /*04dc*/ 	.word	0x00002a10


	//   ....[26]....
        /*04e0*/ 	.word	0x00002a30


	//   ....[27]....
        /*04e4*/ 	.word	0x00002b40


	//   ....[28]....
        /*04e8*/ 	.word	0x00002b50


	//   ....[29]....
        /*04ec*/ 	.word	0x00002c60


	//   ....[30]....
        /*04f0*/ 	.word	0x00002c70


	//   ....[31]....
        /*04f4*/ 	.word	0x00002d80


	//   ....[32]....
        /*04f8*/ 	.word	0x00002d90


	//   ....[33]....
        /*04fc*/ 	.word	0x00002e90


	//   ....[34]....
        /*0500*/ 	.word	0x00002ea0


	//   ....[35]....
        /*0504*/ 	.word	0x00002fc0


	//   ....[36]....
        /*0508*/ 	.word	0x00002fd0


	//   ....[37]....
        /*050c*/ 	.word	0x000030e0


	//   ....[38]....
        /*0510*/ 	.word	0x000030f0


	//   ....[39]....
        /*0514*/ 	.word	0x00003200


	//   ....[40]....
        /*0518*/ 	.word	0x00003210


	//   ....[41]....
        /*051c*/ 	.word	0x00003300


	//   ....[42]....
        /*0520*/ 	.word	0x00003310


	//   ....[43]....
        /*0524*/ 	.word	0x00003480


	//   ....[44]....
        /*0528*/ 	.word	0x00003490


	//   ....[45]....
        /*052c*/ 	.word	0x00003580


	//   ....[46]....
        /*0530*/ 	.word	0x00003590


	//   ....[47]....
        /*0534*/ 	.word	0x00003680


	//   ....[48]....
        /*0538*/ 	.word	0x00003690


	//   ....[49]....
        /*053c*/ 	.word	0x00003780


	//   ....[50]....
        /*0540*/ 	.word	0x00003790


	//   ....[51]....
        /*0544*/ 	.word	0x00003880


	//   ....[52]....
        /*0548*/ 	.word	0x00003890


	//   ....[53]....
        /*054c*/ 	.word	0x00003960


	//   ....[54]....
        /*0550*/ 	.word	0x00003a50


	//   ....[55]....
        /*0554*/ 	.word	0x00003a70


	//   ....[56]....
        /*0558*/ 	.word	0x00003b90


	//   ....[57]....
        /*055c*/ 	.word	0x00003bb0


	//   ....[58]....
        /*0560*/ 	.word	0x00003cc0


	//   ....[59]....
        /*0564*/ 	.word	0x00003cd0


	//   ....[60]....
        /*0568*/ 	.word	0x00003df0


	//   ....[61]....
        /*056c*/ 	.word	0x00003e10


	//   ....[62]....
        /*0570*/ 	.word	0x00003f20


	//   ....[63]....
        /*0574*/ 	.word	0x00003f30


	//   ....[64]....
        /*0578*/ 	.word	0x00004040


	//   ....[65]....
        /*057c*/ 	.word	0x00004050


	//   ....[66]....
        /*0580*/ 	.word	0x00004170


	//   ....[67]....
        /*0584*/ 	.word	0x00004190


	//   ....[68]....
        /*0588*/ 	.word	0x000042a0


	//   ....[69]....
        /*058c*/ 	.word	0x000042b0


	//   ....[70]....
        /*0590*/ 	.word	0x000043c0


	//   ....[71]....
        /*0594*/ 	.word	0x000043d0


	//   ....[72]....
        /*0598*/ 	.word	0x000044e0


	//   ....[73]....
        /*059c*/ 	.word	0x000044f0


	//   ....[74]....
        /*05a0*/ 	.word	0x000045f0


	//   ....[75]....
        /*05a4*/ 	.word	0x00004600


	//   ....[76]....
        /*05a8*/ 	.word	0x00004720


	//   ....[77]....
        /*05ac*/ 	.word	0x00004730


	//   ....[78]....
        /*05b0*/ 	.word	0x00004840


	//   ....[79]....
        /*05b4*/ 	.word	0x00004850


	//   ....[80]....
        /*05b8*/ 	.word	0x00004960


	//   ....[81]....
        /*05bc*/ 	.word	0x00004970


	//   ....[82]....
        /*05c0*/ 	.word	0x00004a60


	//   ....[83]....
        /*05c4*/ 	.word	0x00004a70


	//   ....[84]....
        /*05c8*/ 	.word	0x00004bf0


	//   ....[85]....
        /*05cc*/ 	.word	0x00004c00


	//   ....[86]....
        /*05d0*/ 	.word	0x00004cf0


	//   ....[87]....
        /*05d4*/ 	.word	0x00004d00


	//   ....[88]....
        /*05d8*/ 	.word	0x00004df0


	//   ....[89]....
        /*05dc*/ 	.word	0x00004e00


	//   ....[90]....
        /*05e0*/ 	.word	0x00004ef0


	//   ....[91]....
        /*05e4*/ 	.word	0x00004f00


	//   ....[92]....
        /*05e8*/ 	.word	0x00004ff0


	//   ....[93]....
        /*05ec*/ 	.word	0x00005000


	//   ....[94]....
        /*05f0*/ 	.word	0x000050f0


	//   ....[95]....
        /*05f4*/ 	.word	0x00005a50


	//   ....[96]....
        /*05f8*/ 	.word	0x00005d10


	//   ....[97]....
        /*05fc*/ 	.word	0x00005e70


	//   ....[98]....
        /*0600*/ 	.word	0x00005ed0


	//   ....[99]....
        /*0604*/ 	.word	0x00005ee0


	//   ....[100]....
        /*0608*/ 	.word	0x00005fd0


	//   ....[101]....
        /*060c*/ 	.word	0x00005fe0


	//   ....[102]....
        /*0610*/ 	.word	0x000060d0


	//   ....[103]....
        /*0614*/ 	.word	0x000060e0


	//   ....[104]....
        /*0618*/ 	.word	0x000061d0


	//   ....[105]....
        /*061c*/ 	.word	0x000061e0


	//   ....[106]....
        /*0620*/ 	.word	0x000062d0


	//   ....[107]....
        /*0624*/ 	.word	0x000062e0


	//   ....[108]....
        /*0628*/ 	.word	0x000063d0


	//   ....[109]....
        /*062c*/ 	.word	0x000063e0


	//   ....[110]....
        /*0630*/ 	.word	0x000064d0


	//   ....[111]....
        /*0634*/ 	.word	0x000064e0


	//   ....[112]....
        /*0638*/ 	.word	0x000065d0


	//   ....[113]....
        /*063c*/ 	.word	0x000065e0


	//   ....[114]....
        /*0640*/ 	.word	0x000066d0


	//   ....[115]....
        /*0644*/ 	.word	0x000066e0


	//   ....[116]....
        /*0648*/ 	.word	0x000067d0


	//   ....[117]....
        /*064c*/ 	.word	0x000067e0


	//   ....[118]....
        /*0650*/ 	.word	0x000068d0


	//   ....[119]....
        /*0654*/ 	.word	0x000068e0


	//   ....[120]....
        /*0658*/ 	.word	0x000069e0


	//   ....[121]....
        /*065c*/ 	.word	0x000069f0


	//   ....[122]....
        /*0660*/ 	.word	0x00006ae0


	//   ....[123]....
        /*0664*/ 	.word	0x00006af0


	//   ....[124]....
        /*0668*/ 	.word	0x00006be0


	//   ....[125]....
        /*066c*/ 	.word	0x00006bf0


	//   ....[126]....
        /*0670*/ 	.word	0x00006ce0


	//   ....[127]....
        /*0674*/ 	.word	0x00006cf0


	//   ....[128]....
        /*0678*/ 	.word	0x00006e70


	//   ....[129]....
        /*067c*/ 	.word	0x00006e80


	//   ....[130]....
        /*0680*/ 	.word	0x00006f70


	//   ....[131]....
        /*0684*/ 	.word	0x00006f80


	//   ....[132]....
        /*0688*/ 	.word	0x00007070


	//   ....[133]....
        /*068c*/ 	.word	0x00007080


	//   ....[134]....
        /*0690*/ 	.word	0x00007170


	//   ....[135]....
        /*0694*/ 	.word	0x00007180


	//   ....[136]....
        /*0698*/ 	.word	0x00007270


	//   ....[137]....
        /*069c*/ 	.word	0x00007280


	//   ....[138]....
        /*06a0*/ 	.word	0x00007380


	//   ....[139]....
        /*06a4*/ 	.word	0x00007390


	//   ....[140]....
        /*06a8*/ 	.word	0x000073d0


	//   ....[141]....
        /*06ac*/ 	.word	0x00007500


	//   ....[142]....
        /*06b0*/ 	.word	0x00007520


	//   ....[143]....
        /*06b4*/ 	.word	0x00007620


	//   ....[144]....
        /*06b8*/ 	.word	0x00007630


	//   ....[145]....
        /*06bc*/ 	.word	0x00007740


	//   ....[146]....
        /*06c0*/ 	.word	0x00007760


	//   ....[147]....
        /*06c4*/ 	.word	0x00007860


	//   ....[148]....
        /*06c8*/ 	.word	0x00007870


	//   ....[149]....
        /*06cc*/ 	.word	0x00007970


	//   ....[150]....
        /*06d0*/ 	.word	0x00007980


	//   ....[151]....
        /*06d4*/ 	.word	0x00007a80


	//   ....[152]....
        /*06d8*/ 	.word	0x00007aa0


	//   ....[153]....
        /*06dc*/ 	.word	0x00007b90


	//   ....[154]....
        /*06e0*/ 	.word	0x00007ba0


	//   ....[155]....
        /*06e4*/ 	.word	0x00007ca0


	//   ....[156]....
        /*06e8*/ 	.word	0x00007cb0


	//   ....[157]....
        /*06ec*/ 	.word	0x00007db0


	//   ....[158]....
        /*06f0*/ 	.word	0x00007dc0


	//   ....[159]....
        /*06f4*/ 	.word	0x00007ec0


	//   ....[160]....
        /*06f8*/ 	.word	0x00007ee0


	//   ....[161]....
        /*06fc*/ 	.word	0x00007fd0


	//   ....[162]....
        /*0700*/ 	.word	0x00007fe0


	//   ....[163]....
        /*0704*/ 	.word	0x000080f0


	//   ....[164]....
        /*0708*/ 	.word	0x00008100


	//   ....[165]....
        /*070c*/ 	.word	0x00008200


	//   ....[166]....
        /*0710*/ 	.word	0x00008210


	//   ....[167]....
        /*0714*/ 	.word	0x00008310


	//   ....[168]....
        /*0718*/ 	.word	0x00008320


	//   ....[169]....
        /*071c*/ 	.word	0x00008420


	//   ....[170]....
        /*0720*/ 	.word	0x00008440


	//   ....[171]....
        /*0724*/ 	.word	0x000085c0


	//   ....[172]....
        /*0728*/ 	.word	0x000085d0


	//   ....[173]....
        /*072c*/ 	.word	0x000086d0


	//   ....[174]....
        /*0730*/ 	.word	0x000086e0


	//   ....[175]....
        /*0734*/ 	.word	0x000087e0


	//   ....[176]....
        /*0738*/ 	.word	0x000087f0


	//   ....[177]....
        /*073c*/ 	.word	0x000088f0


	//   ....[178]....
        /*0740*/ 	.word	0x00008900


	//   ....[179]....
        /*0744*/ 	.word	0x00008a00


	//   ....[180]....
        /*0748*/ 	.word	0x00008a20


	//   ....[181]....
        /*074c*/ 	.word	0x00008d20


	//   ....[182]....
        /*0750*/ 	.word	0x00008d40


	//   ....[183]....
        /*0754*/ 	.word	0x00008d60


	//   ....[184]....
        /*0758*/ 	.word	0x00008d80


	//   ....[185]....
        /*075c*/ 	.word	0x00008da0


	//   ....[186]....
        /*0760*/ 	.word	0x00009030


	//   ....[187]....
        /*0764*/ 	.word	0x000090c0


	//   ....[188]....
        /*0768*/ 	.word	0x00009160


	//   ....[189]....
        /*076c*/ 	.word	0x000091e0


	//   ....[190]....
        /*0770*/ 	.word	0x00009270


	//   ....[191]....
        /*0774*/ 	.word	0x000092f0


	//   ....[192]....
        /*0778*/ 	.word	0x00009390


	//   ....[193]....
        /*077c*/ 	.word	0x00009410


	//   ....[194]....
        /*0780*/ 	.word	0x000094a0


	//   ....[195]....
        /*0784*/ 	.word	0x00009520


	//   ....[196]....
        /*0788*/ 	.word	0x000095b0


	//   ....[197]....
        /*078c*/ 	.word	0x00009630


	//   ....[198]....
        /*0790*/ 	.word	0x000096d0


	//   ....[199]....
        /*0794*/ 	.word	0x00009750


	//   ....[200]....
        /*0798*/ 	.word	0x000097e0


	//   ....[201]....
        /*079c*/ 	.word	0x00009860


	//   ....[202]....
        /*07a0*/ 	.word	0x000098f0


	//   ....[203]....
        /*07a4*/ 	.word	0x00009970


	//   ....[204]....
        /*07a8*/ 	.word	0x00009a00


	//   ....[205]....
        /*07ac*/ 	.word	0x00009a80


	//   ....[206]....
        /*07b0*/ 	.word	0x00009b20


	//   ....[207]....
        /*07b4*/ 	.word	0x00009ba0


	//   ....[208]....
        /*07b8*/ 	.word	0x00009c30


	//   ....[209]....
        /*07bc*/ 	.word	0x00009cb0


	//   ....[210]....
        /*07c0*/ 	.word	0x00009d40


	//   ....[211]....
        /*07c4*/ 	.word	0x00009dc0


	//   ....[212]....
        /*07c8*/ 	.word	0x00009e50


	//   ....[213]....
        /*07cc*/ 	.word	0x00009ed0


	//   ....[214]....
        /*07d0*/ 	.word	0x00009f60


	//   ....[215]....
        /*07d4*/ 	.word	0x00009fe0


	//   ....[216]....
        /*07d8*/ 	.word	0x0000a080


	//   ....[217]....
        /*07dc*/ 	.word	0x0000a100


	//   ....[218]....
        /*07e0*/ 	.word	0x0000a190


	//   ....[219]....
        /*07e4*/ 	.word	0x0000a210


	//   ....[220]....
        /*07e8*/ 	.word	0x0000a2a0


	//   ....[221]....
        /*07ec*/ 	.word	0x0000a320


	//   ....[222]....
        /*07f0*/ 	.word	0x0000a3b0


	//   ....[223]....
        /*07f4*/ 	.word	0x0000a430


	//   ....[224]....
        /*07f8*/ 	.word	0x0000a4c0


	//   ....[225]....
        /*07fc*/ 	.word	0x0000a540


	//   ....[226]....
        /*0800*/ 	.word	0x0000a5e0


	//   ....[227]....
        /*0804*/ 	.word	0x0000a680


	//   ....[228]....
        /*0808*/ 	.word	0x0000a730


	//   ....[229]....
        /*080c*/ 	.word	0x0000a7d0


	//   ....[230]....
        /*0810*/ 	.word	0x0000a850


	//   ....[231]....
        /*0814*/ 	.word	0x0000a8b0


	//   ....[232]....
        /*0818*/ 	.word	0x0000a910


	//   ....[233]....
        /*081c*/ 	.word	0x0000a970


	//----- nvinfo : EIATTR_VRC_CTA_INIT_COUNT
	.align		4
.L_2935:
        /*0820*/ 	.byte	0x02, 0x4a
	.zero		1
	.zero		1


	//----- nvinfo : EIATTR_EXIT_INSTR_OFFSETS
	.align		4
        /*0824*/ 	.byte	0x04, 0x1c
        /*0826*/ 	.short	(.L_2937 - .L_2936)


	//   ....[0]....
.L_2936:
        /*0828*/ 	.word	0x00000050


	//   ....[1]....
        /*082c*/ 	.word	0x000000d0


	//   ....[2]....
        /*0830*/ 	.word	0x00001f40


	//   ....[3]....
        /*0834*/ 	.word	0x00005680


	//   ....[4]....
        /*0838*/ 	.word	0x00008fe0


	//----- nvinfo : EIATTR_CRS_STACK_SIZE
	.align		4
.L_2937:
        /*083c*/ 	.byte	0x04, 0x1e
        /*083e*/ 	.short	(.L_2939 - .L_2938)
.L_2938:
        /*0840*/ 	.word	0x00000000


	//----- nvinfo : EIATTR_CBANK_PARAM_SIZE
	.align		4
.L_2939:
        /*0844*/ 	.byte	0x03, 0x19
        /*0846*/ 	.short	0x0058


	//----- nvinfo : EIATTR_PARAM_CBANK
	.align		4
        /*0848*/ 	.byte	0x04, 0x0a
        /*084a*/ 	.short	(.L_2941 - .L_2940)
	.align		4
.L_2940:
        /*084c*/ 	.word	index@(.nv.constant0._ZN4vllm3moe25grouped_topk_fused_kernelI13__nv_bfloat16S2_iLNS0_11ScoringFuncE1EEEvPT_PfPT1_PKT0_lllllbd)
        /*0850*/ 	.short	0x0380
        /*0852*/ 	.short	0x0058


	//----- nvinfo : EIATTR_SW_WAR
	.align		4
.L_2941:
        /*0854*/ 	.byte	0x04, 0x36
        /*0856*/ 	.short	(.L_2943 - .L_2942)
.L_2942:
        /*0858*/ 	.word	0x00000008
.L_2943:


//--------------------- .nv.info._ZN4vllm3moe44grouped_topk_fused_small_expert_count_kernelI13__nv_bfloat16S2_iLNS0_11ScoringFuncE1ELi128ELb0ELi8EEEvPT_PfPT1_PKT0_llllllbd --------------------------
	.section	.nv.info._ZN4vllm3moe44grouped_topk_fused_small_expert_count_kernelI13__nv_bfloat16S2_iLNS0_11ScoringFuncE1ELi128ELb0ELi8EEEvPT_PfPT1_PKT0_llllllbd,"",@"SHT_CUDA_INFO"
	.sectionflags	@""
	.align	4


	//----- nvinfo : EIATTR_CUDA_API_VERSION
	.align		4
        /*0000*/ 	.byte	0x04, 0x37
        /*0002*/ 	.short	(.L_2945 - .L_2944)
.L_2944:
        /*0004*/ 	.word	0x00000082


	//----- nvinfo : EIATTR_KPARAM_INFO
	.align		4
.L_2945:
        /*0008*/ 	.byte	0x04, 0x17
        /*000a*/ 	.short	(.L_2947 - .L_2946)
.L_2946:
        /*000c*/ 	.word	0x00000000
        /*0010*/ 	.short	0x000b
        /*0012*/ 	.short	0x0058
        /*0014*/ 	.byte	0x00, 0xf0, 0x21, 0x00


	//----- nvinfo : EIATTR_KPARAM_INFO
	.align		4
.L_2947:
        /*0018*/ 	.byte	0x04, 0x17
        /*001a*/ 	.short	(.L_2949 - .L_2948)
.L_2948:
        /*001c*/ 	.word	0x00000000
        /*0020*/ 	.short	0x000a
        /*0022*/ 	.short	0x0050
        /*0024*/ 	.byte	0x00, 0xf0, 0x05, 0x00


	//----- nvinfo : EIATTR_KPARAM_INFO
	.align		4
.L_2949:
        /*0028*/ 	.byte	0x04, 0x17
        /*002a*/ 	.short	(.L_2951 - .L_2950)
.L_2950:
        /*002c*/ 	.word	0x00000000
        /*0030*/ 	.short	0x0009
        /*0032*/ 	.short	0x0048
        /*0034*/ 	.byte	0x00, 0xf0, 0x21, 0x00


	//----- nvinfo : EIATTR_KPARAM_INFO
	.align		4
.L_2951:
        /*0038*/ 	.byte	0x04, 0x17
        /*003a*/ 	.short	(.L_2953 - .L_2952)
.L_2952:
        /*003c*/ 	.word	0x00000000
        /*0040*/ 	.short	0x0008
        /*0042*/ 	.short	0x0040
        /*0044*/ 	.byte	0x00, 0xf0, 0x21, 0x00


	//----- nvinfo : EIATTR_KPARAM_INFO
	.align		4
.L_2953:
        /*0048*/ 	.byte	0x04, 0x17
        /*004a*/ 	.short	(.L_2955 - .L_2954)
.L_2954:
        /*004c*/ 	.word	0x00000000
        /*0050*/ 	.short	0x0007
        /*0052*/ 	.short	0x0038
        /*0054*/ 	.byte	0x00, 0xf0, 0x21, 0x00


	//----- nvinfo : EIATTR_KPARAM_INFO
	.align		4
.L_2955:
        /*0058*/ 	.byte	0x04, 0x17
        /*005a*/ 	.short	(.L_2957 - .L_2956)
.L_2956:
        /*005c*/ 	.word	0x00000000
        /*0060*/ 	.short	0x0006
        /*0062*/ 	.short	0x0030
        /*0064*/ 	.byte	0x00, 0xf0, 0x21, 0x00


	//----- nvinfo : EIATTR_KPARAM_INFO
	.align		4
.L_2957:
        /*0068*/ 	.byte	0x04, 0x17
        /*006a*/ 	.short	(.L_2959 - .L_2958)
.L_2958:
        /*006c*/ 	.word	0x00000000
        /*0070*/ 	.short	0x0005
        /*0072*/ 	.short	0x0028
        /*0074*/ 	.byte	0x00, 0xf0, 0x21, 0x00


	//----- nvinfo : EIATTR_KPARAM_INFO
	.align		4
.L_2959:
        /*0078*/ 	.byte	0x04, 0x17
        /*007a*/ 	.short	(.L_2961 - .L_2960)
.L_2960:
        /*007c*/ 	.word	0x00000000
        /*0080*/ 	.short	0x0004
        /*0082*/ 	.short	0x0020
        /*0084*/ 	.byte	0x00, 0xf0, 0x21, 0x00


	//----- nvinfo : EIATTR_KPARAM_INFO
	.align		4
.L_2961:
        /*0088*/ 	.byte	0x04, 0x17
        /*008a*/ 	.short	(.L_2963 - .L_2962)
.L_2962:
        /*008c*/ 	.word	0x00000000
        /*0090*/ 	.short	0x0003
        /*0092*/ 	.short	0x0018
        /*0094*/ 	.byte	0x00, 0xf5, 0x21, 0x00


	//----- nvinfo : EIATTR_KPARAM_INFO
	.align		4
.L_2963:
        /*0098*/ 	.byte	0x04, 0x17
        /*009a*/ 	.short	(.L_2965 - .L_2964)
.L_2964:
        /*009c*/ 	.word	0x00000000
        /*00a0*/ 	.short	0x0002
        /*00a2*/ 	.short	0x0010
        /*00a4*/ 	.byte	0x00, 0xf5, 0x21, 0x00


	//----- nvinfo : EIATTR_KPARAM_INFO
	.align		4
.L_2965:
        /*00a8*/ 	.byte	0x04, 0x17
        /*00aa*/ 	.short	(.L_2967 - .L_2966)
.L_2966:
        /*00ac*/ 	.word	0x00000000
        /*00b0*/ 	.short	0x0001
        /*00b2*/ 	.short	0x0008
        /*00b4*/ 	.byte	0x00, 0xf5, 0x21, 0x00


	//----- nvinfo : EIATTR_KPARAM_INFO
	.align		4
.L_2967:
        /*00b8*/ 	.byte	0x04, 0x17
        /*00ba*/ 	.short	(.L_2969 - .L_2968)
.L_2968:
        /*00bc*/ 	.word	0x00000000
        /*00c0*/ 	.short	0x0000
        /*00c2*/ 	.short	0x0000
        /*00c4*/ 	.byte	0x00, 0xf5, 0x21, 0x00


	//----- nvinfo : EIATTR_SPARSE_MMA_MASK
	.align		4
.L_2969:
        /*00c8*/ 	.byte	0x03, 0x50
        /*00ca*/ 	.short	0x0000


	//----- nvinfo : EIATTR_MAXREG_COUNT
	.align		4
        /*00cc*/ 	.byte	0x03, 0x1b
        /*00ce*/ 	.short	0x00ff


	//----- nvinfo : EIATTR_NUM_BARRIERS
	.align		4
        /*00d0*/ 	.byte	0x02, 0x4c
        /*00d2*/ 	.byte	0x01
	.zero		1


	//----- nvinfo : EIATTR_MERCURY_ISA_VERSION
	.align		4
        /*00d4*/ 	.byte	0x03, 0x5f
        /*00d6*/ 	.short	0x0101


	//----- nvinfo : EIATTR_COOP_GROUP_MASK_REGIDS
	.align		4
        /*00d8*/ 	.byte	0x04, 0x29
        /*00da*/ 	.short	(.L_2971 - .L_2970)


	//   ....[0]....
.L_2970:
        /*00dc*/ 	.word	0xffffffff


	//   ....[1]....
        /*00e0*/ 	.word	0xffffffff


	//   ....[2]....
        /*00e4*/ 	.word	0xffffffff


	//   ....[3]....
        /*00e8*/ 	.word	0xffffffff


	//   ....[4]....
        /*00ec*/ 	.word	0xffffffff


	//   ....[5]....
        /*00f0*/ 	.word	0xffffffff


	//   ....[6]....
        /*00f4*/ 	.word	0xffffffff


	//   ....[7]....
        /*00f8*/ 	.word	0xffffffff


	//   ....[8]....
        /*00fc*/ 	.word	0xffffffff


	//   ....[9]....
        /*0100*/ 	.word	0xffffffff


	//   ....[10]....
        /*0104*/ 	.word	0xffffffff


	//   ....[11]....
        /*0108*/ 	.word	0xffffffff


	//   ....[12]....
        /*010c*/ 	.word	0xffffffff


	//   ....[13]....
        /*0110*/ 	.word	0xffffffff


	//   ....[14]....
        /*0114*/ 	.word	0xffffffff


	//   ....[15]....
        /*0118*/ 	.word	0xffffffff


	//   ....[16]....
        /*011c*/ 	.word	0xffffffff


	//   ....[17]....
        /*0120*/ 	.word	0xffffffff


	//   ....[18]....
        /*0124*/ 	.word	0xffffffff


	//   ....[19]....
        /*0128*/ 	.word	0xffffffff


	//   ....[20]....
        /*012c*/ 	.word	0xffffffff


	//   ....[21]....
        /*0130*/ 	.word	0xffffffff


	//   ....[22]....
        /*0134*/ 	.word	0xffffffff


	//   ....[23]....
        /*0138*/ 	.word	0xffffffff


	//   ....[24]....
        /*013c*/ 	.word	0xffffffff


	//   ....[25]....
        /*0140*/ 	.word	0xffffffff


	//   ....[26]....
        /*0144*/ 	.word	0xffffffff


	//   ....[27]....
        /*0148*/ 	.word	0xffffffff


	//   ....[28]....
        /*014c*/ 	.word	0xffffffff


	//   ....[29]....
        /*0150*/ 	.word	0xffffffff


	//   ....[30]....
        /*0154*/ 	.word	0xffffffff


	//   ....[31]....
        /*0158*/ 	.word	0xffffffff


	//   ....[32]....
        /*015c*/ 	.word	0xffffffff


	//   ....[33]....
        /*0160*/ 	.word	0xffffffff


	//   ....[34]....
        /*0164*/ 	.word	0xffffffff


	//   ....[35]....
        /*0168*/ 	.word	0xffffffff


	//   ....[36]....
        /*016c*/ 	.word	0xffffffff


	//   ....[37]....
        /*0170*/ 	.word	0xffffffff


	//   ....[38]....
        /*0174*/ 	.word	0xffffffff


	//   ....[39]....
        /*0178*/ 	.word	0xffffffff


	//   ....[40]....
        /*017c*/ 	.word	0xffffffff


	//   ....[41]....
        /*0180*/ 	.word	0xffffffff


	//   ....[42]....
        /*0184*/ 	.word	0xffffffff


	//   ....[43]....
        /*0188*/ 	.word	0xffffffff


	//   ....[44]....
        /*018c*/ 	.word	0xffffffff


	//   ....[45]....
        /*0190*/ 	.word	0xffffffff


	//   ....[46]....
        /*0194*/ 	.word	0xffffffff


	//   ....[47]....
        /*0198*/ 	.word	0xffffffff


	//   ....[48]....
        /*019c*/ 	.word	0xffffffff


	//   ....[49]....
        /*01a0*/ 	.word	0xffffffff


	//   ....[50]....
        /*01a4*/ 	.word	0xffffffff


	//   ....[51]....
        /*01a8*/ 	.word	0xffffffff


	//   ....[52]....
        /*01ac*/ 	.word	0xffffffff


	//   ....[53]....
        /*01b0*/ 	.word	0xffffffff


	//   ....[54]....
        /*01b4*/ 	.word	0xffffffff


	//   ....[55]....
        /*01b8*/ 	.word	0xffffffff


	//----- nvinfo : EIATTR_COOP_GROUP_INSTR_OFFSETS
	.align		4
.L_2971:
        /*01bc*/ 	.byte	0x04, 0x28
        /*01be*/ 	.short	(.L_2973 - .L_2972)


	//   ....[0]....
.L_2972:
        /*01c0*/ 	.word	0x000000b0


	//   ....[1]....
        /*01c4*/ 	.word	0x00000980


	//   ....[2]....
        /*01c8*/ 	.word	0x00000990


	//   ....[3]....
        /*01cc*/ 	.word	0x000009e0


	//   ....[4]....
        /*01d0*/ 	.word	0x000009f0


	//   ....[5]....
        /*01d4*/ 	.word	0x00000a40


	//   ....[6]....
        /*01d8*/ 	.word	0x00000a50


	//   ....[7]....
        /*01dc*/ 	.word	0x00000aa0


	//   ....[8]....
        /*01e0*/ 	.word	0x00000ab0


	//   ....[9]....
        /*01e4*/ 	.word	0x00000b00


	//   ....[10]....
        /*01e8*/ 	.word	0x00000b10


	//   ....[11]....
        /*01ec*/ 	.word	0x00000bd0


	//   ....[12]....
        /*01f0*/ 	.word	0x00000be0


	//   ....[13]....
        /*01f4*/ 	.word	0x00000c30


	//   ....[14]....
        /*01f8*/ 	.word	0x00000c40


	//   ....[15]....
        /*01fc*/ 	.word	0x00000c90


	//   ....[16]....
        /*0200*/ 	.word	0x00000ca0


	//   ....[17]....
        /*0204*/ 	.word	0x00000cf0


	//   ....[18]....
        /*0208*/ 	.word	0x00000d00


	//   ....[19]....
        /*020c*/ 	.word	0x00000d60


	//   ....[20]....
        /*0210*/ 	.word	0x00000d80


	//   ....[21]....
        /*0214*/ 	.word	0x00000e40


	//   ....[22]....
        /*0218*/ 	.word	0x00000e50


	//   ....[23]....
        /*021c*/ 	.word	0x00000eb0


	//   ....[24]....
        /*0220*/ 	.word	0x00000ec0


	//   ....[25]....
        /*0224*/ 	.word	0x00000f10


	//   ....[26]....
        /*0228*/ 	.word	0x00000f20


	//   ....[27]....
        /*022c*/ 	.word	0x00000f80


	//   ....[28]....
        /*0230*/ 	.word	0x00000fa0


	//   ....[29]....
        /*0234*/ 	.word	0x00001010


	//   ....[30]....
        /*0238*/ 	.word	0x00001020


	//   ....[31]....
        /*023c*/ 	.word	0x000010e0


	//   ....[32]....
        /*0240*/ 	.word	0x000010f0


	//   ....[33]....
        /*0244*/ 	.word	0x00001140


	//   ....[34]....
        /*0248*/ 	.word	0x00001150


	//   ....[35]....
        /*024c*/ 	.word	0x000011a0


	//   ....[36]....
        /*0250*/ 	.word	0x000011b0


	//   ....[37]....
        /*0254*/ 	.word	0x00001210


	//   ....[38]....
        /*0258*/ 	.word	0x00001230


	//   ....[39]....
        /*025c*/ 	.word	0x000012a0


	//   ....[40]....
        /*0260*/ 	.word	0x000012b0


	//   ....[41]....
        /*0264*/ 	.word	0x00001490


	//   ....[42]....
        /*0268*/ 	.word	0x000014d0


	//   ....[43]....
        /*026c*/ 	.word	0x00001550


	//   ....[44]....
        /*0270*/ 	.word	0x00001560


	//   ....[45]....
        /*0274*/ 	.word	0x000015b0


	//   ....[46]....
        /*0278*/ 	.word	0x000015c0


	//   ....[47]....
        /*027c*/ 	.word	0x00001610


	//   ....[48]....
        /*0280*/ 	.word	0x00001620


	//   ....[49]....
        /*0284*/ 	.word	0x00001670


	//   ....[50]....
        /*0288*/ 	.word	0x00001680


	//   ....[51]....
        /*028c*/ 	.word	0x00001930


	//   ....[52]....
        /*0290*/ 	.word	0x00001980


	//   ....[53]....
        /*0294*/ 	.word	0x000019a0


	//   ....[54]....
        /*0298*/ 	.word	0x000019c0


	//   ....[55]....
        /*029c*/ 	.word	0x000019e0


	//----- nvinfo : EIATTR_VRC_CTA_INIT_COUNT
	.align		4
.L_2973:
        /*02a0*/ 	.byte	0x02, 0x4a
	.zero		1
	.zero		1


	//----- nvinfo : EIATTR_EXIT_INSTR_OFFSETS
	.align		4
        /*02a4*/ 	.byte	0x04, 0x1c
        /*02a6*/ 	.short	(.L_2975 - .L_2974)


	//   ....[0]....
.L_2974:
        /*02a8*/ 	.word	0x00001fd0


	//----- nvinfo : EIATTR_CRS_STACK_SIZE
	.align		4
.L_2975:
        /*02ac*/ 	.byte	0x04, 0x1e
        /*02ae*/ 	.short	(.L_2977 - .L_2976)
.L_2976:
        /*02b0*/ 	.word	0x00000000


	//----- nvinfo : EIATTR_CBANK_PARAM_SIZE
	.align		4
.L_2977:
        /*02b4*/ 	.byte	0x03, 0x19
        /*02b6*/ 	.short	0x0060


	//----- nvinfo : EIATTR_PARAM_CBANK
	.align		4
        /*02b8*/ 	.byte	0x04, 0x0a
        /*02ba*/ 	.short	(.L_2979 - .L_2978)
	.align		4
.L_2978:
        /*02bc*/ 	.word	index@(.nv.constant0._ZN4vllm3moe44grouped_topk_fused_small_expert_count_kernelI13__nv_bfloat16S2_iLNS0_11ScoringFuncE1ELi128ELb0ELi8EEEvPT_PfPT1_PKT0_llllllbd)
        /*02c0*/ 	.short	0x0380
        /*02c2*/ 	.short	0x0060


	//----- nvinfo : EIATTR_SW_WAR
	.align		4
.L_2979:
        /*02c4*/ 	.byte	0x04, 0x36
        /*02c6*/ 	.short	(.L_2981 - .L_2980)
.L_2980:
        /*02c8*/ 	.word	0x00000008
.L_2981:


//--------------------- .nv.info._ZN4vllm3moe44grouped_topk_fused_small_expert_count_kernelI13__nv_bfloat16S2_iLNS0_11ScoringFuncE1ELi384ELb0ELi8EEEvPT_PfPT1_PKT0_llllllbd --------------------------
	.section	.nv.info._ZN4vllm3moe44grouped_topk_fused_small_expert_count_kernelI13__nv_bfloat16S2_iLNS0_11ScoringFuncE1ELi384ELb0ELi8EEEvPT_PfPT1_PKT0_llllllbd,"",@"SHT_CUDA_INFO"
	.sectionflags	@""
	.align	4


	//----- nvinfo : EIATTR_CUDA_API_VERSION
	.align		4
        /*0000*/ 	.byte	0x04, 0x37
        /*0002*/ 	.short	(.L_2983 - .L_2982)
.L_2982:
        /*0004*/ 	.word	0x00000082


	//----- nvinfo : EIATTR_KPARAM_INFO
	.align		4
.L_2983:
        /*0008*/ 	.byte	0x04, 0x17
        /*000a*/ 	.short	(.L_2985 - .L_2984)
.L_2984:
        /*000c*/ 	.word	0x00000000
        /*0010*/ 	.short	0x000b
        /*0012*/ 	.short	0x0058
        /*0014*/ 	.byte	0x00, 0xf0, 0x21, 0x00


	//----- nvinfo : EIATTR_KPARAM_INFO
	.align		4
.L_2985:
        /*0018*/ 	.byte	0x04, 0x17
        /*001a*/ 	.short	(.L_2987 - .L_2986)
.L_2986:
        /*001c*/ 	.word	0x00000000
        /*0020*/ 	.short	0x000a
        /*0022*/ 	.short	0x0050
        /*0024*/ 	.byte	0x00, 0xf0, 0x05, 0x00


	//----- nvinfo : EIATTR_KPARAM_INFO
	.align		4
.L_2987:
        /*0028*/ 	.byte	0x04, 0x17
        /*002a*/ 	.short	(.L_2989 - .L_2988)
.L_2988:
        /*002c*/ 	.word	0x00000000
        /*0030*/ 	.short	0x0009
        /*0032*/ 	.short	0x0048
        /*0034*/ 	.byte	0x00, 0xf0, 0x21, 0x00


	//----- nvinfo : EIATTR_KPARAM_INFO
	.align		4
.L_2989:
        /*0038*/ 	.byte	0x04, 0x17
        /*003a*/ 	.short	(.L_2991 - .L_2990)
.L_2990:
        /*003c*/ 	.word	0x00000000
        /*0040*/ 	.short	0x0008
        /*0042*/ 	.short	0x0040
        /*0044*/ 	.byte	0x00, 0xf0, 0x21, 0x00


	//----- nvinfo : EIATTR_KPARAM_INFO
	.align		4
.L_2991:
        /*0048*/ 	.byte	0x04, 0x17
        /*004a*/ 	.short	(.L_2993 - .L_2992)
.L_2992:
        /*004c*/ 	.word	0x00000000
        /*0050*/ 	.short	0x0007
        /*0052*/ 	.short	0x0038
        /*0054*/ 	.byte	0x00, 0xf0, 0x21, 0x00


	//----- nvinfo : EIATTR_KPARAM_INFO
	.align		4
.L_2993:
        /*0058*/ 	.byte	0x04, 0x17
        /*005a*/ 	.short	(.L_2995 - .L_2994)
.L_2994:
        /*005c*/ 	.word	0x00000000
        /*0060*/ 	.short	0x0006
        /*0062*/ 	.short	0x0030
        /*0064*/ 	.byte	0x00, 0xf0, 0x21, 0x00


	//----- nvinfo : EIATTR_KPARAM_INFO
	.align		4
.L_2995:
        /*0068*/ 	.byte	0x04, 0x17
        /*006a*/ 	.short	(.L_2997 - .L_2996)
.L_2996:
        /*006c*/ 	.word	0x00000000
        /*0070*/ 	.short	0x0005
        /*0072*/ 	.short	0x0028
        /*0074*/ 	.byte	0x00, 0xf0, 0x21, 0x00


	//----- nvinfo : EIATTR_KPARAM_INFO
	.align		4
.L_2997:
        /*0078*/ 	.byte	0x04, 0x17
        /*007a*/ 	.short	(.L_2999 - .L_2998)
.L_2998:
        /*007c*/ 	.word	0x00000000
        /*0080*/ 	.short	0x0004
        /*0082*/ 	.short	0x0020
        /*0084*/ 	.byte	0x00, 0xf0, 0x21, 0x00


	//----- nvinfo : EIATTR_KPARAM_INFO
	.align		4
.L_2999:
        /*0088*/ 	.byte	0x04, 0x17
        /*008a*/ 	.short	(.L_3001 - .L_3000)
.L_3000:
        /*008c*/ 	.word	0x00000000
        /*0090*/ 	.short	0x0003
        /*0092*/ 	.short	0x0018
        /*0094*/ 	.byte	0x00, 0xf5, 0x21, 0x00


	//----- nvinfo : EIATTR_KPARAM_INFO
	.align		4
.L_3001:
        /*0098*/ 	.byte	0x04, 0x17
        /*009a*/ 	.short	(.L_3003 - .L_3002)
.L_3002:
        /*009c*/ 	.word	0x00000000
        /*00a0*/ 	.short	0x0002
        /*00a2*/ 	.short	0x0010
        /*00a4*/ 	.byte	0x00, 0xf5, 0x21, 0x00


	//----- nvinfo : EIATTR_KPARAM_INFO
	.align		4
.L_3003:
        /*00a8*/ 	.byte	0x04, 0x17
        /*00aa*/ 	.short	(.L_3005 - .L_3004)
.L_3004:
        /*00ac*/ 	.word	0x00000000
        /*00b0*/ 	.short	0x0001
        /*00b2*/ 	.short	0x0008
        /*00b4*/ 	.byte	0x00, 0xf5, 0x21, 0x00


	//----- nvinfo : EIATTR_KPARAM_INFO
	.align		4
.L_3005:
        /*00b8*/ 	.byte	0x04, 0x17
        /*00ba*/ 	.short	(.L_3007 - .L_3006)
.L_3006:
        /*00bc*/ 	.word	0x00000000
        /*00c0*/ 	.short	0x0000
        /*00c2*/ 	.short	0x0000
        /*00c4*/ 	.byte	0x00, 0xf5, 0x21, 0x00


	//----- nvinfo : EIATTR_SPARSE_MMA_MASK
	.align		4
.L_3007:
        /*00c8*/ 	.byte	0x03, 0x50
        /*00ca*/ 	.short	0x0000


	//----- nvinfo : EIATTR_MAXREG_COUNT
	.align		4
        /*00cc*/ 	.byte	0x03, 0x1b
        /*00ce*/ 	.short	0x00ff


	//----- nvinfo : EIATTR_NUM_BARRIERS
	.align		4
        /*00d0*/ 	.byte	0x02, 0x4c
        /*00d2*/ 	.byte	0x01
	.zero		1


	//----- nvinfo : EIATTR_MERCURY_ISA_VERSION
	.align		4
        /*00d4*/ 	.byte	0x03, 0x5f
        /*00d6*/ 	.short	0x0101


	//----- nvinfo : EIATTR_COOP_GROUP_MASK_REGIDS
	.align		4
        /*00d8*/ 	.byte	0x04, 0x29
        /*00da*/ 	.short	(.L_3009 - .L_3008)


	//   ....[0]....
.L_3008:
        /*00dc*/ 	.word	0xffffffff


	//   ....[1]....
        /*00e0*/ 	.word	0xffffffff


	//   ....[2]....
        /*00e4*/ 	.word	0xffffffff


	//   ....[3]....
        /*00e8*/ 	.word	0xffffffff


	//   ....[4]....
        /*00ec*/ 	.word	0xffffffff


	//   ....[5]....
        /*00f0*/ 	.word	0xffffffff


	//   ....[6]....
        /*00f4*/ 	.word	0xffffffff


	//   ....[7]....
        /*00f8*/ 	.word	0xffffffff


	//   ....[8]....
        /*00fc*/ 	.word	0xffffffff


	//   ....[9]....
        /*0100*/ 	.word	0xffffffff


	//   ....[10]....
        /*0104*/ 	.word	0xffffffff


	//   ....[11]....
        /*0108*/ 	.word	0xffffffff


	//   ....[12]....
        /*010c*/ 	.word	0xffffffff


	//   ....[13]....
        /*0110*/ 	.word	0xffffffff


	//   ....[14]....
        /*0114*/ 	.word	0xffffffff


	//   ....[15]....
        /*0118*/ 	.word	0xffffffff


	//   ....[16]....
        /*011c*/ 	.word	0xffffffff


	//   ....[17]....
        /*0120*/ 	.word	0xffffffff


	//   ....[18]....
        /*0124*/ 	.word	0xffffffff


	//   ....[19]....
        /*0128*/ 	.word	0xffffffff


	//   ....[20]....
        /*012c*/ 	.word	0xffffffff


	//   ....[21]....
        /*0130*/ 	.word	0xffffffff


	//   ....[22]....
        /*0134*/ 	.word	0xffffffff


	//   ....[23]....
        /*0138*/ 	.word	0xffffffff


	//   ....[24]....
        /*013c*/ 	.word	0xffffffff


	//   ....[25]....
        /*0140*/ 	.word	0xffffffff


	//   ....[26]....
        /*0144*/ 	.word	0xffffffff


	//   ....[27]....
        /*0148*/ 	.word	0xffffffff


	//   ....[28]....
        /*014c*/ 	.word	0xffffffff


	//   ....[29]....
        /*0150*/ 	.word	0xffffffff


	//   ....[30]....
        /*0154*/ 	.word	0xffffffff


	//   ....[31]....
        /*0158*/ 	.word	0xffffffff


	//   ....[32]....
        /*015c*/ 	.word	0xffffffff


	//   ....[33]....
        /*0160*/ 	.word	0xffffffff


	//   ....[34]....
        /*0164*/ 	.word	0xffffffff


	//   ....[35]....
        /*0168*/ 	.word	0xffffffff


	//   ....[36]....
        /*016c*/ 	.word	0xffffffff


	//   ....[37]....
        /*0170*/ 	.word	0xffffffff


	//   ....[38]....
        /*0174*/ 	.word	0xffffffff


	//   ....[39]....
        /*0178*/ 	.word	0xffffffff


	//   ....[40]....
        /*017c*/ 	.word	0xffffffff


	//   ....[41]....
        /*0180*/ 	.word	0xffffffff


	//   ....[42]....
        /*0184*/ 	.word	0xffffffff


	//   ....[43]....
        /*0188*/ 	.word	0xffffffff


	//   ....[44]....
        /*018c*/ 	.word	0xffffffff


	//   ....[45]....
        /*0190*/ 	.word	0xffffffff


	//   ....[46]....
        /*0194*/ 	.word	0xffffffff


	//   ....[47]....
        /*0198*/ 	.word	0xffffffff


	//   ....[48]....
        /*019c*/ 	.word	0xffffffff


	//   ....[49]....
        /*01a0*/ 	.word	0xffffffff


	//   ....[50]....
        /*01a4*/ 	.word	0xffffffff


	//   ....[51]....
        /*01a8*/ 	.word	0xffffffff


	//   ....[52]....
        /*01ac*/ 	.word	0xffffffff


	//   ....[53]....
        /*01b0*/ 	.word	0xffffffff


	//   ....[54]....
        /*01b4*/ 	.word	0xffffffff


	//   ....[55]....
        /*01b8*/ 	.word	0xffffffff


	//   ....[56]....
        /*01bc*/ 	.word	0xffffffff


	//   ....[57]....
        /*01c0*/ 	.word	0xffffffff


	//   ....[58]....
        /*01c4*/ 	.word	0xffffffff


	//   ....[59]....
        /*01c8*/ 	.word	0xffffffff


	//   ....[60]....
        /*01cc*/ 	.word	0xffffffff


	//   ....[61]....
        /*01d0*/ 	.word	0xffffffff


	//   ....[62]....
        /*01d4*/ 	.word	0xffffffff


	//   ....[63]....
        /*01d8*/ 	.word	0xffffffff


	//   ....[64]....
        /*01dc*/ 	.word	0xffffffff


	//   ....[65]....
        /*01e0*/ 	.word	0xffffffff


	//   ....[66]....
        /*01e4*/ 	.word	0xffffffff


	//   ....[67]....
        /*01e8*/ 	.word	0xffffffff


	//   ....[68]....
        /*01ec*/ 	.word	0xffffffff


	//   ....[69]....
        /*01f0*/ 	.word	0xffffffff


	//   ....[70]....
        /*01f4*/ 	.word	0xffffffff


	//   ....[71]....
        /*01f8*/ 	.word	0xffffffff


	//   ....[72]....
        /*01fc*/ 	.word	0xffffffff


	//   ....[73]....
        /*0200*/ 	.word	0xffffffff


	//   ....[74]....
        /*0204*/ 	.word	0xffffffff


	//   ....[75]....
        /*0208*/ 	.word	0xffffffff


	//   ....[76]....
        /*020c*/ 	.word	0xffffffff


	//   ....[77]....
        /*0210*/ 	.word	0xffffffff


	//   ....[78]....
        /*0214*/ 	.word	0xffffffff


	//   ....[79]....
        /*0218*/ 	.word	0xffffffff


	//   ....[80]....
        /*021c*/ 	.word	0xffffffff


	//   ....[81]....
        /*0220*/ 	.word	0xffffffff


	//   ....[82]....
        /*0224*/ 	.word	0xffffffff


	//   ....[83]....
        /*0228*/ 	.word	0xffffffff


	//   ....[84]....
        /*022c*/ 	.word	0xffffffff


	//   ....[85]....
        /*0230*/ 	.word	0xffffffff


	//----- nvinfo : EIATTR_COOP_GROUP_INSTR_OFFSETS
	.align		4
.L_3009:
        /*0234*/ 	.byte	0x04, 0x28
        /*0236*/ 	.short	(.L_3011 - .L_3010)


	//   ....[0]....
.L_3010:
        /*0238*/ 	.word	0x000000b0


	//   ....[1]....
        /*023c*/ 	.word	0x00000a50


	//   ....[2]....
        /*0240*/ 	.word	0x00000a80


	//   ....[3]....
        /*0244*/ 	.word	0x00000b00


	//   ....[4]....
        /*0248*/ 	.word	0x00000b10


	//   ....[5]....
        /*024c*/ 	.word	0x00000b60


	//   ....[6]....
        /*0250*/ 	.word	0x00000b70


	//   ....[7]....
        /*0254*/ 	.word	0x00000bc0


	//   ....[8]....
        /*0258*/ 	.word	0x00000bd0


	//   ....[9]....
        /*025c*/ 	.word	0x00000c20


	//   ....[10]....
        /*0260*/ 	.word	0x00000c30


	//   ....[11]....
        /*0264*/ 	.word	0x00000ce0


	//   ....[12]....
        /*0268*/ 	.word	0x00000d10


	//   ....[13]....
        /*026c*/ 	.word	0x00000d90


	//   ....[14]....
        /*0270*/ 	.word	0x00000da0


	//   ....[15]....
        /*0274*/ 	.word	0x00000df0


	//   ....[16]....
        /*0278*/ 	.word	0x00000e00


	//   ....[17]....
        /*027c*/ 	.word	0x00000e60


	//   ....[18]....
        /*0280*/ 	.word	0x00000e80


	//   ....[19]....
        /*0284*/ 	.word	0x00000ee0


	//   ....[20]....
        /*0288*/ 	.word	0x00000ef0


	//   ....[21]....
        /*028c*/ 	.word	0x00001060


	//   ....[22]....
        /*0290*/ 	.word	0x00001070


	//   ....[23]....
        /*0294*/ 	.word	0x000010c0


	//   ....[24]....
        /*0298*/ 	.word	0x000010d0


	//   ....[25]....
        /*029c*/ 	.word	0x00001120


	//   ....[26]....
        /*02a0*/ 	.word	0x00001130


	//   ....[27]....
        /*02a4*/ 	.word	0x00001180


	//   ....[28]....
        /*02a8*/ 	.word	0x00001190


	//   ....[29]....
        /*02ac*/ 	.word	0x000011e0


	//   ....[30]....
        /*02b0*/ 	.word	0x000011f0


	//   ....[31]....
        /*02b4*/ 	.word	0x000017d0


	//   ....[32]....
        /*02b8*/ 	.word	0x000017e0


	//   ....[33]....
        /*02bc*/ 	.word	0x00001830


	//   ....[34]....
        /*02c0*/ 	.word	0x00001840


	//   ....[35]....
        /*02c4*/ 	.word	0x00001890


	//   ....[36]....
        /*02c8*/ 	.word	0x000018a0


	//   ....[37]....
        /*02cc*/ 	.word	0x000018f0


	//   ....[38]....
        /*02d0*/ 	.word	0x00001900


	//   ....[39]....
        /*02d4*/ 	.word	0x00001950


	//   ....[40]....
        /*02d8*/ 	.word	0x00001960


	//   ....[41]....
        /*02dc*/ 	.word	0x000019f0


	//   ....[42]....
        /*02e0*/ 	.word	0x00001a00


	//   ....[43]....
        /*02e4*/ 	.word	0x00001a50


	//   ....[44]....
        /*02e8*/ 	.word	0x00001a60


	//   ....[45]....
        /*02ec*/ 	.word	0x00001ab0


	//   ....[46]....
        /*02f0*/ 	.word	0x00001ac0


	//   ....[47]....
        /*02f4*/ 	.word	0x00001b10


	//   ....[48]....
        /*02f8*/ 	.word	0x00001b20


	//   ....[49]....
        /*02fc*/ 	.word	0x00001b70


	//   ....[50]....
        /*0300*/ 	.word	0x00001b80


	//   ....[51]....
        /*0304*/ 	.word	0x00001c30


	//   ....[52]....
        /*0308*/ 	.word	0x00001c40


	//   ....[53]....
        /*030c*/ 	.word	0x00001c90


	//   ....[54]....
        /*0310*/ 	.word	0x00001ca0


	//   ....[55]....
        /*0314*/ 	.word	0x00001cf0


	//   ....[56]....
        /*0318*/ 	.word	0x00001d00


	//   ....[57]....
        /*031c*/ 	.word	0x00001d50


	//   ....[58]....
        /*0320*/ 	.word	0x00001d60


	//   ....[59]....
        /*0324*/ 	.word	0x00001db0


	//   ....[60]....
        /*0328*/ 	.word	0x00001dc0


	//   ....[61]....
        /*032c*/ 	.word	0x00001e50


	//   ....[62]....
        /*0330*/ 	.word	0x00001e60


	//   ....[63]....
        /*0334*/ 	.word	0x00001eb0


	//   ....[64]....
        /*0338*/ 	.word	0x00001ec0


	//   ....[65]....
        /*033c*/ 	.word	0x00001f10


	//   ....[66]....
        /*0340*/ 	.word	0x00001f20


	//   ....[67]....
        /*0344*/ 	.word	0x00001f80


	//   ....[68]....
        /*0348*/ 	.word	0x00001f90


	//   ....[69]....
        /*034c*/ 	.word	0x00002000


	//   ....[70]....
        /*0350*/ 	.word	0x00002020


	//   ....[71]....
        /*0354*/ 	.word	0x000022a0


	//   ....[72]....
        /*0358*/ 	.word	0x000022b0


	//   ....[73]....
        /*035c*/ 	.word	0x00002300


	//   ....[74]....
        /*0360*/ 	.word	0x00002310


	//   ....[75]....
        /*0364*/ 	.word	0x00002360


	//   ....[76]....
        /*0368*/ 	.word	0x00002370


	//   ....[77]....
        /*036c*/ 	.word	0x000023c0


	//   ....[78]....
        /*0370*/ 	.word	0x000023d0


	//   ....[79]....
        /*0374*/ 	.word	0x00002420


	//   ....[80]....
        /*0378*/ 	.word	0x00002430


	//   ....[81]....
        /*037c*/ 	.word	0x00002770


	//   ....[82]....
        /*0380*/ 	.word	0x000027c0


	//   ....[83]....
        /*0384*/ 	.word	0x000027e0


	//   ....[84]....
        /*0388*/ 	.word	0x00002800


	//   ....[85]....
        /*038c*/ 	.word	0x00002820


	//----- nvinfo : EIATTR_VRC_CTA_INIT_COUNT
	.align		4
.L_3011:
        /*0390*/ 	.byte	0x02, 0x4a
	.zero		1
	.zero		1


	//----- nvinfo : EIATTR_EXIT_INSTR_OFFSETS
	.align		4
        /*0394*/ 	.byte	0x04, 0x1c
        /*0396*/ 	.short	(.L_3013 - .L_3012)


	//   ....[0]....
.L_3012:
        /*0398*/ 	.word	0x00002e10


	//----- nvinfo : EIATTR_CRS_STACK_SIZE
	.align		4
.L_3013:
        /*039c*/ 	.byte	0x04, 0x1e
        /*039e*/ 	.short	(.L_3015 - .L_3014)
.L_3014:
        /*03a0*/ 	.word	0x00000000


	//----- nvinfo : EIATTR_CBANK_PARAM_SIZE
	.align		4
.L_3015:
        /*03a4*/ 	.byte	0x03, 0x19
        /*03a6*/ 	.short	0x0060


	//----- nvinfo : EIATTR_PARAM_CBANK
	.align		4
        /*03a8*/ 	.byte	0x04, 0x0a
        /*03aa*/ 	.short	(.L_3017 - .L_3016)
	.align		4
.L_3016:
        /*03ac*/ 	.word	index@(.nv.constant0._ZN4vllm3moe44grouped_topk_fused_small_expert_count_kernelI13__nv_bfloat16S2_iLNS0_11ScoringFuncE1ELi384ELb0ELi8EEEvPT_PfPT1_PKT0_llllllbd)
        /*03b0*/ 	.short	0x0380
        /*03b2*/ 	.short	0x0060


	//----- nvinfo : EIATTR_SW_WAR
	.align		4
.L_3017:
        /*03b4*/ 	.byte	0x04, 0x36
        /*03b6*/ 	.short	(.L_3019 - .L_3018)
.L_3018:
        /*03b8*/ 	.word	0x00000008
.L_3019:


//--------------------- .nv.info._ZN4vllm3moe44grouped_topk_fused_small_expert_count_kernelI13__nv_bfloat16S2_iLNS0_11ScoringFuncE1ELi512ELb0ELi8EEEvPT_PfPT1_PKT0_llllllbd --------------------------
	.section	.nv.info._ZN4vllm3moe44grouped_topk_fused_small_expert_count_kernelI13__nv_bfloat16S2_iLNS0_11ScoringFuncE1ELi512ELb0ELi8EEEvPT_PfPT1_PKT0_llllllbd,"",@"SHT_CUDA_INFO"
	.sectionflags	@""
	.align	4


	//----- nvinfo : EIATTR_CUDA_API_VERSION
	.align		4
        /*0000*/ 	.byte	0x04, 0x37
        /*0002*/ 	.short	(.L_3021 - .L_3020)
.L_3020:
        /*0004*/ 	.word	0x00000082


	//----- nvinfo : EIATTR_KPARAM_INFO
	.align		4
.L_3021:
        /*0008*/ 	.byte	0x04, 0x17
        /*000a*/ 	.short	(.L_3023 - .L_3022)
.L_3022:
        /*000c*/ 	.word	0x00000000
        /*0010*/ 	.short	0x000b
        /*0012*/ 	.short	0x0058
        /*0014*/ 	.byte	0x00, 0xf0, 0x21, 0x00


	//----- nvinfo : EIATTR_KPARAM_INFO
	.align		4
.L_3023:
        /*0018*/ 	.byte	0x04, 0x17
        /*001a*/ 	.short	(.L_3025 - .L_3024)
.L_3024:
        /*001c*/ 	.word	0x00000000
        /*0020*/ 	.short	0x000a
        /*0022*/ 	.short	0x0050
        /*0024*/ 	.byte	0x00, 0xf0, 0x05, 0x00


	//----- nvinfo : EIATTR_KPARAM_INFO
	.align		4
.L_3025:
        /*0028*/ 	.byte	0x04, 0x17
        /*002a*/ 	.short	(.L_3027 - .L_3026)
.L_3026:
        /*002c*/ 	.word	0x00000000
        /*0030*/ 	.short	0x0009
        /*0032*/ 	.short	0x0048
        /*0034*/ 	.byte	0x00, 0xf0, 0x21, 0x00


	//----- nvinfo : EIATTR_KPARAM_INFO
	.align		4
.L_3027:
        /*0038*/ 	.byte	0x04, 0x17
        /*003a*/ 	.short	(.L_3029 - .L_3028)
.L_3028:
        /*003c*/ 	.word	0x00000000
        /*0040*/ 	.short	0x0008
        /*0042*/ 	.short	0x0040
        /*0044*/ 	.byte	0x00, 0xf0, 0x21, 0x00


	//----- nvinfo : EIATTR_KPARAM_INFO
	.align		4
.L_3029:
        /*0048*/ 	.byte	0x04, 0x17
        /*004a*/ 	.short	(.L_3031 - .L_3030)
.L_3030:
        /*004c*/ 	.word	0x00000000
        /*0050*/ 	.short	0x0007
        /*0052*/ 	.short	0x0038
        /*0054*/ 	.byte	0x00, 0xf0, 0x21, 0x00


	//----- nvinfo : EIATTR_KPARAM_INFO
	.align		4
.L_3031:
        /*0058*/ 	.byte	0x04, 0x17
        /*005a*/ 	.short	(.L_3033 - .L_3032)
.L_3032:
        /*005c*/ 	.word	0x00000000
        /*0060*/ 	.short	0x0006
        /*0062*/ 	.short	0x0030
        /*0064*/ 	.byte	0x00, 0xf0, 0x21, 0x00


	//----- nvinfo : EIATTR_KPARAM_INFO
	.align		4
.L_3033:
        /*0068*/ 	.byte	0x04, 0x17
        /*006a*/ 	.short	(.L_3035 - .L_3034)
.L_3034:
        /*006c*/ 	.word	0x00000000
        /*0070*/ 	.short	0x0005
        /*0072*/ 	.short	0x0028
        /*0074*/ 	.byte	0x00, 0xf0, 0x21, 0x00


	//----- nvinfo : EIATTR_KPARAM_INFO
	.align		4
.L_3035:
        /*0078*/ 	.byte	0x04, 0x17
        /*007a*/ 	.short	(.L_3037 - .L_3036)
.L_3036:
        /*007c*/ 	.word	0x00000000
        /*0080*/ 	.short	0x0004
        /*0082*/ 	.short	0x0020
        /*0084*/ 	.byte	0x00, 0xf0, 0x21, 0x00


	//----- nvinfo : EIATTR_KPARAM_INFO
	.align		4
.L_3037:
        /*0088*/ 	.byte	0x04, 0x17
        /*008a*/ 	.short	(.L_3039 - .L_3038)
.L_3038:
        /*008c*/ 	.word	0x00000000
        /*0090*/ 	.short	0x0003
        /*0092*/ 	.short	0x0018
        /*0094*/ 	.byte	0x00, 0xf5, 0x21, 0x00


	//----- nvinfo : EIATTR_KPARAM_INFO
	.align		4
.L_3039:
        /*0098*/ 	.byte	0x04, 0x17
        /*009a*/ 	.short	(.L_3041 - .L_3040)
.L_3040:
        /*009c*/ 	.word	0x00000000
        /*00a0*/ 	.short	0x0002
        /*00a2*/ 	.short	0x0010
        /*00a4*/ 	.byte	0x00, 0xf5, 0x21, 0x00


	//----- nvinfo : EIATTR_KPARAM_INFO
	.align		4
.L_3041:
        /*00a8*/ 	.byte	0x04, 0x17
        /*00aa*/ 	.short	(.L_3043 - .L_3042)
.L_3042:
        /*00ac*/ 	.word	0x00000000
        /*00b0*/ 	.short	0x0001
        /*00b2*/ 	.short	0x0008
        /*00b4*/ 	.byte	0x00, 0xf5, 0x21, 0x00


	//----- nvinfo : EIATTR_KPARAM_INFO
	.align		4
.L_3043:
        /*00b8*/ 	.byte	0x04, 0x17
        /*00ba*/ 	.short	(.L_3045 - .L_3044)
.L_3044:
        /*00bc*/ 	.word	0x00000000
        /*00c0*/ 	.short	0x0000
        /*00c2*/ 	.short	0x0000
        /*00c4*/ 	.byte	0x00, 0xf5, 0x21, 0x00


	//----- nvinfo : EIATTR_SPARSE_MMA_MASK
	.align		4
.L_3045:
        /*00c8*/ 	.byte	0x03, 0x50
        /*00ca*/ 	.short	0x0000


	//----- nvinfo : EIATTR_MAXREG_COUNT
	.align		4
        /*00cc*/ 	.byte	0x03, 0x1b
        /*00ce*/ 	.short	0x00ff


	//----- nvinfo : EIATTR_NUM_BARRIERS
	.align		4
        /*00d0*/ 	.byte	0x02, 0x4c
        /*00d2*/ 	.byte	0x01
	.zero		1


	//----- nvinfo : EIATTR_MERCURY_ISA_VERSION
	.align		4
        /*00d4*/ 	.byte	0x03, 0x5f
        /*00d6*/ 	.short	0x0101


	//----- nvinfo : EIATTR_COOP_GROUP_MASK_REGIDS
	.align		4
        /*00d8*/ 	.byte	0x04, 0x29
        /*00da*/ 	.short	(.L_3047 - .L_3046)


	//   ....[0]....
.L_3046:
        /*00dc*/ 	.word	0xffffffff


	//   ....[1]....
        /*00e0*/ 	.word	0xffffffff


	//   ....[2]....
        /*00e4*/ 	.word	0xffffffff


	//   ....[3]....
        /*00e8*/ 	.word	0xffffffff


	//   ....[4]....
        /*00ec*/ 	.word	0xffffffff


	//   ....[5]....
        /*00f0*/ 	.word	0xffffffff


	//   ....[6]....
        /*00f4*/ 	.word	0xffffffff


	//   ....[7]....
        /*00f8*/ 	.word	0xffffffff


	//   ....[8]....
        /*00fc*/ 	.word	0xffffffff


	//   ....[9]....
        /*0100*/ 	.word	0xffffffff


	//   ....[10]....
        /*0104*/ 	.word	0xffffffff


	//   ....[11]....
        /*0108*/ 	.word	0xffffffff


	//   ....[12]....
        /*010c*/ 	.word	0xffffffff


	//   ....[13]....
        /*0110*/ 	.word	0xffffffff


	//   ....[14]....
        /*0114*/ 	.word	0xffffffff


	//   ....[15]....
        /*0118*/ 	.word	0xffffffff


	//   ....[16]....
        /*011c*/ 	.word	0xffffffff


	//   ....[17]....
        /*0120*/ 	.word	0xffffffff


	//   ....[18]....
        /*0124*/ 	.word	0xffffffff


	//   ....[19]....
        /*0128*/ 	.word	0xffffffff


	//   ....[20]....
        /*012c*/ 	.word	0xffffffff


	//   ....[21]....
        /*0130*/ 	.word	0xffffffff


	//   ....[22]....
        /*0134*/ 	.word	0xffffffff


	//   ....[23]....
        /*0138*/ 	.word	0xffffffff


	//   ....[24]....
        /*013c*/ 	.word	0xffffffff


	//   ....[25]....
        /*0140*/ 	.word	0xffffffff


	//   ....[26]....
        /*0144*/ 	.word	0xffffffff


	//   ....[27]....
        /*0148*/ 	.word	0xffffffff


	//   ....[28]....
        /*014c*/ 	.word	0xffffffff


	//   ....[29]....
        /*0150*/ 	.word	0xffffffff


	//   ....[30]....
        /*0154*/ 	.word	0xffffffff


	//   ....[31]....
        /*0158*/ 	.word	0xffffffff


	//   ....[32]....
        /*015c*/ 	.word	0xffffffff


	//   ....[33]....
        /*0160*/ 	.word	0xffffffff


	//   ....[34]....
        /*0164*/ 	.word	0xffffffff


	//   ....[35]....
        /*0168*/ 	.word	0xffffffff


	//   ....[36]....
        /*016c*/ 	.word	0xffffffff


	//   ....[37]....
        /*0170*/ 	.word	0xffffffff


	//   ....[38]....
        /*0174*/ 	.word	0xffffffff


	//   ....[39]....
        /*0178*/ 	.word	0xffffffff


	//   ....[40]....
        /*017c*/ 	.word	0xffffffff


	//   ....[41]....
        /*0180*/ 	.word	0xffffffff


	//   ....[42]....
        /*0184*/ 	.word	0xffffffff


	//   ....[43]....
        /*0188*/ 	.word	0xffffffff


	//   ....[44]....
        /*018c*/ 	.word	0xffffffff


	//   ....[45]....
        /*0190*/ 	.word	0xffffffff


	//   ....[46]....
        /*0194*/ 	.word	0xffffffff


	//   ....[47]....
        /*0198*/ 	.word	0xffffffff


	//   ....[48]....
        /*019c*/ 	.word	0xffffffff


	//   ....[49]....
        /*01a0*/ 	.word	0xffffffff


	//   ....[50]....
        /*01a4*/ 	.word	0xffffffff


	//   ....[51]....
        /*01a8*/ 	.word	0xffffffff


	//   ....[52]....
        /*01ac*/ 	.word	0xffffffff


	//   ....[53]....
        /*01b0*/ 	.word	0xffffffff


	//   ....[54]....
        /*01b4*/ 	.word	0xffffffff


	//   ....[55]....
        /*01b8*/ 	.word	0xffffffff


	//   ....[56]....
        /*01bc*/ 	.word	0xffffffff


	//   ....[57]....
        /*01c0*/ 	.word	0xffffffff


	//   ....[58]....
        /*01c4*/ 	.word	0xffffffff


	//   ....[59]....
        /*01c8*/ 	.word	0xffffffff


	//   ....[60]....
        /*01cc*/ 	.word	0xffffffff


	//   ....[61]....
        /*01d0*/ 	.word	0xffffffff


	//   ....[62]....
        /*01d4*/ 	.word	0xffffffff


	//   ....[63]....
        /*01d8*/ 	.word	0xffffffff


	//   ....[64]....
        /*01dc*/ 	.word	0xffffffff


	//   ....[65]....
        /*01e0*/ 	.word	0xffffffff


	//   ....[66]....
        /*01e4*/ 	.word	0xffffffff


	//   ....[67]....
        /*01e8*/ 	.word	0xffffffff


	//   ....[68]....
        /*01ec*/ 	.word	0xffffffff


	//   ....[69]....
        /*01f0*/ 	.word	0xffffffff


	//   ....[70]....
        /*01f4*/ 	.word	0xffffffff


	//   ....[71]....
        /*01f8*/ 	.word	0xffffffff


	//   ....[72]....
        /*01fc*/ 	.word	0xffffffff


	//   ....[73]....
        /*0200*/ 	.word	0xffffffff


	//   ....[74]....
        /*0204*/ 	.word	0xffffffff


	//   ....[75]....
        /*0208*/ 	.word	0xffffffff


	//   ....[76]....
        /*020c*/ 	.word	0xffffffff


	//   ....[77]....
        /*0210*/ 	.word	0xffffffff


	//   ....[78]....
        /*0214*/ 	.word	0xffffffff


	//   ....[79]....
        /*0218*/ 	.word	0xffffffff


	//   ....[80]....
        /*021c*/ 	.word	0xffffffff


	//   ....[81]....
        /*0220*/ 	.word	0xffffffff


	//   ....[82]....
        /*0224*/ 	.word	0xffffffff


	//   ....[83]....
        /*0228*/ 	.word	0xffffffff


	//   ....[84]....
        /*022c*/ 	.word	0xffffffff


	//   ....[85]....
        /*0230*/ 	.word	0xffffffff


	//----- nvinfo : EIATTR_COOP_GROUP_INSTR_OFFSETS
	.align		4
.L_3047:
        /*0234*/ 	.byte	0x04, 0x28
        /*0236*/ 	.short	(.L_3049 - .L_3048)


	//   ....[0]....
.L_3048:
        /*0238*/ 	.word	0x000000b0


	//   ....[1]....
        /*023c*/ 	.word	0x00000a50


	//   ....[2]....
        /*0240*/ 	.word	0x00000a80


	//   ....[3]....
        /*0244*/ 	.word	0x00000b00


	//   ....[4]....
        /*0248*/ 	.word	0x00000b10


	//   ....[5]....
        /*024c*/ 	.word	0x00000b60


	//   ....[6]....
        /*0250*/ 	.word	0x00000b70


	//   ....[7]....
        /*0254*/ 	.word	0x00000bc0


	//   ....[8]....
        /*0258*/ 	.word	0x00000bd0


	//   ....[9]....
        /*025c*/ 	.word	0x00000c20


	//   ....[10]....
        /*0260*/ 	.word	0x00000c30


	//   ....[11]....
        /*0264*/ 	.word	0x00000ce0


	//   ....[12]....
        /*0268*/ 	.word	0x00000d10


	//   ....[13]....
        /*026c*/ 	.word	0x00000d90


	//   ....[14]....
        /*0270*/ 	.word	0x00000da0


	//   ....[15]....
        /*0274*/ 	.word	0x00000df0


	//   ....[16]....
        /*0278*/ 	.word	0x00000e00


	//   ....[17]....
        /*027c*/ 	.word	0x00000e60


	//   ....[18]....
        /*0280*/ 	.word	0x00000e80


	//   ....[19]....
        /*0284*/ 	.word	0x00000ee0


	//   ....[20]....
        /*0288*/ 	.word	0x00000ef0


	//   ....[21]....
        /*028c*/ 	.word	0x00001060


	//   ....[22]....
        /*0290*/ 	.word	0x00001070


	//   ....[23]....
        /*0294*/ 	.word	0x000010c0


	//   ....[24]....
        /*0298*/ 	.word	0x000010d0


	//   ....[25]....
        /*029c*/ 	.word	0x00001120


	//   ....[26]....
        /*02a0*/ 	.word	0x00001130


	//   ....[27]....
        /*02a4*/ 	.word	0x00001180


	//   ....[28]....
        /*02a8*/ 	.word	0x00001190


	//   ....[29]....
        /*02ac*/ 	.word	0x000011e0


	//   ....[30]....
        /*02b0*/ 	.word	0x000011f0


	//   ....[31]....
        /*02b4*/ 	.word	0x00001760


	//   ....[32]....
        /*02b8*/ 	.word	0x00001770


	//   ....[33]....
        /*02bc*/ 	.word	0x000017c0


	//   ....[34]....
        /*02c0*/ 	.word	0x000017d0


	//   ....[35]....
        /*02c4*/ 	.word	0x00001820


	//   ....[36]....
        /*02c8*/ 	.word	0x00001830


	//   ....[37]....
        /*02cc*/ 	.word	0x00001880


	//   ....[38]....
        /*02d0*/ 	.word	0x00001890


	//   ....[39]....
        /*02d4*/ 	.word	0x000018e0


	//   ....[40]....
        /*02d8*/ 	.word	0x000018f0


	//   ....[41]....
        /*02dc*/ 	.word	0x00001980


	//   ....[42]....
        /*02e0*/ 	.word	0x00001990


	//   ....[43]....
        /*02e4*/ 	.word	0x000019e0


	//   ....[44]....
        /*02e8*/ 	.word	0x000019f0


	//   ....[45]....
        /*02ec*/ 	.word	0x00001a40


	//   ....[46]....
        /*02f0*/ 	.word	0x00001a50


	//   ....[47]....
        /*02f4*/ 	.word	0x00001aa0


	//   ....[48]....
        /*02f8*/ 	.word	0x00001ab0


	//   ....[49]....
        /*02fc*/ 	.word	0x00001b00


	//   ....[50]....
        /*0300*/ 	.word	0x00001b10


	//   ....[51]....
        /*0304*/ 	.word	0x00001bb0


	//   ....[52]....
        /*0308*/ 	.word	0x00001bc0


	//   ....[53]....
        /*030c*/ 	.word	0x00001c10


	//   ....[54]....
        /*0310*/ 	.word	0x00001c20


	//   ....[55]....
        /*0314*/ 	.word	0x00001c70


	//   ....[56]....
        /*0318*/ 	.word	0x00001c80


	//   ....[57]....
        /*031c*/ 	.word	0x00001cd0


	//   ....[58]....
        /*0320*/ 	.word	0x00001ce0


	//   ....[59]....
        /*0324*/ 	.word	0x00001d30


	//   ....[60]....
        /*0328*/ 	.word	0x00001d40


	//   ....[61]....
        /*032c*/ 	.word	0x00001dd0


	//   ....[62]....
        /*0330*/ 	.word	0x00001de0


	//   ....[63]....
        /*0334*/ 	.word	0x00001e30


	//   ....[64]....
        /*0338*/ 	.word	0x00001e40


	//   ....[65]....
        /*033c*/ 	.word	0x00001e90


	//   ....[66]....
        /*0340*/ 	.word	0x00001ea0


	//   ....[67]....
        /*0344*/ 	.word	0x00001f00


	//   ....[68]....
        /*0348*/ 	.word	0x00001f10


	//   ....[69]....
        /*034c*/ 	.word	0x00001f80


	//   ....[70]....
        /*0350*/ 	.word	0x00001fb0


	//   ....[71]....
        /*0354*/ 	.word	0x00002220


	//   ....[72]....
        /*0358*/ 	.word	0x00002240


	//   ....[73]....
        /*035c*/ 	.word	0x00002290


	//   ....[74]....
        /*0360*/ 	.word	0x000022a0


	//   ....[75]....
        /*0364*/ 	.word	0x000022f0


	//   ....[76]....
        /*0368*/ 	.word	0x00002300


	//   ....[77]....
        /*036c*/ 	.word	0x00002350


	//   ....[78]....
        /*0370*/ 	.word	0x00002360


	//   ....[79]....
        /*0374*/ 	.word	0x000023b0


	//   ....[80]....
        /*0378*/ 	.word	0x000023c0


	//   ....[81]....
        /*037c*/ 	.word	0x000026d0


	//   ....[82]....
        /*0380*/ 	.word	0x00002720


	//   ....[83]....
        /*0384*/ 	.word	0x00002740


	//   ....[84]....
        /*0388*/ 	.word	0x00002760


	//   ....[85]....
        /*038c*/ 	.word	0x00002780


	//----- nvinfo : EIATTR_VRC_CTA_INIT_COUNT
	.align		4
.L_3049:
        /*0390*/ 	.byte	0x02, 0x4a
	.zero		1
	.zero		1


	//----- nvinfo : EIATTR_EXIT_INSTR_OFFSETS
	.align		4
        /*0394*/ 	.byte	0x04, 0x1c
        /*0396*/ 	.short	(.L_3051 - .L_3050)


	//   ....[0]....
.L_3050:
        /*0398*/ 	.word	0x00002d70


	//----- nvinfo : EIATTR_CRS_STACK_SIZE
	.align		4
.L_3051:
        /*039c*/ 	.byte	0x04, 0x1e
        /*039e*/ 	.short	(.L_3053 - .L_3052)
.L_3052:
        /*03a0*/ 	.word	0x00000000


	//----- nvinfo : EIATTR_CBANK_PARAM_SIZE
	.align		4
.L_3053:
        /*03a4*/ 	.byte	0x03, 0x19
        /*03a6*/ 	.short	0x0060


	//----- nvinfo : EIATTR_PARAM_CBANK
	.align		4
        /*03a8*/ 	.byte	0x04, 0x0a
        /*03aa*/ 	.short	(.L_3055 - .L_3054)
	.align		4
.L_3054:
        /*03ac*/ 	.word	index@(.nv.constant0._ZN4vllm3moe44grouped_topk_fused_small_expert_count_kernelI13__nv_bfloat16S2_iLNS0_11ScoringFuncE1ELi512ELb0ELi8EEEvPT_PfPT1_PKT0_llllllbd)
        /*03b0*/ 	.short	0x0380
        /*03b2*/ 	.short	0x0060


	//----- nvinfo : EIATTR_SW_WAR
	.align		4
.L_3055:
        /*03b4*/ 	.byte	0x04, 0x36
        /*03b6*/ 	.short	(.L_3057 - .L_3056)
.L_3056:
        /*03b8*/ 	.word	0x00000008
.L_3057:


//--------------------- .nv.info._ZN4vllm3moe44grouped_topk_fused_small_expert_count_kernelI13__nv_bfloat16S2_iLNS0_11ScoringFuncE1ELi512ELb0ELi22EEEvPT_PfPT1_PKT0_llllllbd --------------------------
	.section	.nv.info._ZN4vllm3moe44grouped_topk_fused_small_expert_count_kernelI13__nv_bfloat16S2_iLNS0_11ScoringFuncE1ELi512ELb0ELi22EEEvPT_PfPT1_PKT0_llllllbd,"",@"SHT_CUDA_INFO"
	.sectionflags	@""
	.align	4


	//----- nvinfo : EIATTR_CUDA_API_VERSION
	.align		4
        /*0000*/ 	.byte	0x04, 0x37
        /*0002*/ 	.short	(.L_3059 - .L_3058)
.L_3058:
        /*0004*/ 	.word	0x00000082


	//----- nvinfo : EIATTR_KPARAM_INFO
	.align		4
.L_3059:
        /*0008*/ 	.byte	0x04, 0x17
        /*000a*/ 	.short	(.L_3061 - .L_3060)
.L_3060:
        /*000c*/ 	.word	0x00000000
        /*0010*/ 	.short	0x000b
        /*0012*/ 	.short	0x0058
        /*0014*/ 	.byte	0x00, 0xf0, 0x21, 0x00


	//----- nvinfo : EIATTR_KPARAM_INFO
	.align		4
.L_3061:
        /*0018*/ 	.byte	0x04, 0x17
        /*001a*/ 	.short	(.L_3063 - .L_3062)
.L_3062:
        /*001c*/ 	.word	0x00000000
        /*0020*/ 	.short	0x000a
        /*0022*/ 	.short	0x0050
        /*0024*/ 	.byte	0x00, 0xf0, 0x05, 0x00


	//----- nvinfo : EIATTR_KPARAM_INFO
	.align		4
.L_3063:
        /*0028*/ 	.byte	0x04, 0x17
        /*002a*/ 	.short	(.L_3065 - .L_3064)
.L_3064:
        /*002c*/ 	.word	0x00000000
        /*0030*/ 	.short	0x0009
        /*0032*/ 	.short	0x0048
        /*0034*/ 	.byte	0x00, 0xf0, 0x21, 0x00


	//----- nvinfo : EIATTR_KPARAM_INFO
	.align		4
.L_3065:
        /*0038*/ 	.byte	0x04, 0x17
        /*003a*/ 	.short	(.L_3067 - .L_3066)
.L_3066:
        /*003c*/ 	.word	0x00000000
        /*0040*/ 	.short	0x0008
        /*0042*/ 	.short	0x0040
        /*0044*/ 	.byte	0x00, 0xf0, 0x21, 0x00


	//----- nvinfo : EIATTR_KPARAM_INFO
	.align		4
.L_3067:
        /*0048*/ 	.byte	0x04, 0x17
        /*004a*/ 	.short	(.L_3069 - .L_3068)
.L_3068:
        /*004c*/ 	.word	0x00000000
        /*0050*/ 	.short	0x0007
        /*0052*/ 	.short	0x0038
        /*0054*/ 	.byte	0x00, 0xf0, 0x21, 0x00


	//----- nvinfo : EIATTR_KPARAM_INFO
	.align		4
.L_3069:
        /*0058*/ 	.byte	0x04, 0x17
        /*005a*/ 	.short	(.L_3071 - .L_3070)
.L_3070:
        /*005c*/ 	.word	0x00000000
        /*0060*/ 	.short	0x0006
        /*0062*/ 	.short	0x0030
        /*0064*/ 	.byte	0x00, 0xf0, 0x21, 0x00


	//----- nvinfo : EIATTR_KPARAM_INFO
	.align		4
.L_3071:
        /*0068*/ 	.byte	0x04, 0x17
        /*006a*/ 	.short	(.L_3073 - .L_3072)
.L_3072:
        /*006c*/ 	.word	0x00000000
        /*0070*/ 	.short	0x0005
        /*0072*/ 	.short	0x0028
        /*0074*/ 	.byte	0x00, 0xf0, 0x21, 0x00


	//----- nvinfo : EIATTR_KPARAM_INFO
	.align		4
.L_3073:
        /*0078*/ 	.byte	0x04, 0x17
        /*007a*/ 	.short	(.L_3075 - .L_3074)
.L_3074:
        /*007c*/ 	.word	0x00000000
        /*0080*/ 	.short	0x0004
        /*0082*/ 	.short	0x0020
        /*0084*/ 	.byte	0x00, 0xf0, 0x21, 0x00


	//----- nvinfo : EIATTR_KPARAM_INFO
	.align		4
.L_3075:
        /*0088*/ 	.byte	0x04, 0x17
        /*008a*/ 	.short	(.L_3077 - .L_3076)
.L_3076:
        /*008c*/ 	.word	0x00000000
        /*0090*/ 	.short	0x0003
        /*0092*/ 	.short	0x0018
        /*0094*/ 	.byte	0x00, 0xf5, 0x21, 0x00


	//----- nvinfo : EIATTR_KPARAM_INFO
	.align		4
.L_3077:
        /*0098*/ 	.byte	0x04, 0x17
        /*009a*/ 	.short	(.L_3079 - .L_3078)
.L_3078:
        /*009c*/ 	.word	0x00000000
        /*00a0*/ 	.short	0x0002
        /*00a2*/ 	.short	0x0010
        /*00a4*/ 	.byte	0x00, 0xf5, 0x21, 0x00


	//----- nvinfo : EIATTR_KPARAM_INFO
	.align		4
.L_3079:
        /*00a8*/ 	.byte	0x04, 0x17
        /*00aa*/ 	.short	(.L_3081 - .L_3080)
.L_3080:
        /*00ac*/ 	.word	0x00000000
        /*00b0*/ 	.short	0x0001
        /*00b2*/ 	.short	0x0008
        /*00b4*/ 	.byte	0x00, 0xf5, 0x21, 0x00


	//----- nvinfo : EIATTR_KPARAM_INFO
	.align		4
.L_3081:
        /*00b8*/ 	.byte	0x04, 0x17
        /*00ba*/ 	.short	(.L_3083 - .L_3082)
.L_3082:
        /*00bc*/ 	.word	0x00000000
        /*00c0*/ 	.short	0x0000
        /*00c2*/ 	.short	0x0000
        /*00c4*/ 	.byte	0x00, 0xf5, 0x21, 0x00


	//----- nvinfo : EIATTR_SPARSE_MMA_MASK
	.align		4
.L_3083:
        /*00c8*/ 	.byte	0x03, 0x50
        /*00ca*/ 	.short	0x0000


	//----- nvinfo : EIATTR_MAXREG_COUNT
	.align		4
        /*00cc*/ 	.byte	0x03, 0x1b
        /*00ce*/ 	.short	0x00ff


	//----- nvinfo : EIATTR_NUM_BARRIERS
	.align		4
        /*00d0*/ 	.byte	0x02, 0x4c
        /*00d2*/ 	.byte	0x01
	.zero		1


	//----- nvinfo : EIATTR_MERCURY_ISA_VERSION
	.align		4
        /*00d4*/ 	.byte	0x03, 0x5f
        /*00d6*/ 	.short	0x0101


	//----- nvinfo : EIATTR_COOP_GROUP_MASK_REGIDS
	.align		4
        /*00d8*/ 	.byte	0x04, 0x29
        /*00da*/ 	.short	(.L_3085 - .L_3084)


	//   ....[0]....
.L_3084:
        /*00dc*/ 	.word	0xffffffff


	//   ....[1]....
        /*00e0*/ 	.word	0xffffffff


	//   ....[2]....
        /*00e4*/ 	.word	0xffffffff


	//   ....[3]....
        /*00e8*/ 	.word	0xffffffff


	//   ....[4]....
        /*00ec*/ 	.word	0xffffffff


	//   ....[5]....
        /*00f0*/ 	.word	0xffffffff


	//   ....[6]....
        /*00f4*/ 	.word	0xffffffff


	//   ....[7]....
        /*00f8*/ 	.word	0xffffffff


	//   ....[8]....
        /*00fc*/ 	.word	0xffffffff


	//   ....[9]....
        /*0100*/ 	.word	0xffffffff


	//   ....[10]....
        /*0104*/ 	.word	0xffffffff


	//   ....[11]....
        /*0108*/ 	.word	0xffffffff


	//   ....[12]....
        /*010c*/ 	.word	0xffffffff


	//   ....[13]....
        /*0110*/ 	.word	0xffffffff


	//   ....[14]....
        /*0114*/ 	.word	0xffffffff


	//   ....[15]....
        /*0118*/ 	.word	0xffffffff


	//   ....[16]....
        /*011c*/ 	.word	0xffffffff


	//   ....[17]....
        /*0120*/ 	.word	0xffffffff


	//   ....[18]....
        /*0124*/ 	.word	0xffffffff


	//   ....[19]....
        /*0128*/ 	.word	0xffffffff


	//   ....[20]....
        /*012c*/ 	.word	0xffffffff


	//   ....[21]....
        /*0130*/ 	.word	0xffffffff


	//   ....[22]....
        /*0134*/ 	.word	0xffffffff


	//   ....[23]....
        /*0138*/ 	.word	0xffffffff


	//   ....[24]....
        /*013c*/ 	.word	0xffffffff


	//   ....[25]....
        /*0140*/ 	.word	0xffffffff


	//   ....[26]....
        /*0144*/ 	.word	0xffffffff


	//   ....[27]....
        /*0148*/ 	.word	0xffffffff


	//   ....[28]....
        /*014c*/ 	.word	0xffffffff


	//   ....[29]....
        /*0150*/ 	.word	0xffffffff


	//   ....[30]....
        /*0154*/ 	.word	0xffffffff


	//   ....[31]....
        /*0158*/ 	.word	0xffffffff


	//   ....[32]....
        /*015c*/ 	.word	0xffffffff


	//   ....[33]....
        /*0160*/ 	.word	0xffffffff


	//   ....[34]....
        /*0164*/ 	.word	0xffffffff


	//   ....[35]....
        /*0168*/ 	.word	0xffffffff


	//   ....[36]....
        /*016c*/ 	.word	0xffffffff


	//   ....[37]....
        /*0170*/ 	.word	0xffffffff


	//   ....[38]....
        /*0174*/ 	.word	0xffffffff


	//   ....[39]....
        /*0178*/ 	.word	0xffffffff


	//   ....[40]....
        /*017c*/ 	.word	0xffffffff


	//   ....[41]....
        /*0180*/ 	.word	0xffffffff


	//   ....[42]....
        /*0184*/ 	.word	0xffffffff


	//   ....[43]....
        /*0188*/ 	.word	0xffffffff


	//   ....[44]....
        /*018c*/ 	.word	0xffffffff


	//   ....[45]....
        /*0190*/ 	.word	0xffffffff


	//   ....[46]....
        /*0194*/ 	.word	0xffffffff


	//   ....[47]....
        /*0198*/ 	.word	0xffffffff


	//   ....[48]....
        /*019c*/ 	.word	0xffffffff


	//   ....[49]....
        /*01a0*/ 	.word	0xffffffff


	//   ....[50]....
        /*01a4*/ 	.word	0xffffffff


	//   ....[51]....
        /*01a8*/ 	.word	0xffffffff


	//   ....[52]....
        /*01ac*/ 	.word	0xffffffff


	//   ....[53]....
        /*01b0*/ 	.word	0xffffffff


	//   ....[54]....
        /*01b4*/ 	.word	0xffffffff


	//   ....[55]....
        /*01b8*/ 	.word	0xffffffff


	//   ....[56]....
        /*01bc*/ 	.word	0xffffffff


	//   ....[57]....
        /*01c0*/ 	.word	0xffffffff


	//   ....[58]....
        /*01c4*/ 	.word	0xffffffff


	//   ....[59]....
        /*01c8*/ 	.word	0xffffffff


	//   ....[60]....
        /*01cc*/ 	.word	0xffffffff


	//   ....[61]....
        /*01d0*/ 	.word	0xffffffff


	//   ....[62]....
        /*01d4*/ 	.word	0xffffffff


	//   ....[63]....
        /*01d8*/ 	.word	0xffffffff


	//   ....[64]....
        /*01dc*/ 	.word	0xffffffff


	//   ....[65]....
        /*01e0*/ 	.word	0xffffffff


	//   ....[66]....
        /*01e4*/ 	.word	0xffffffff


	//   ....[67]....
        /*01e8*/ 	.word	0xffffffff


	//   ....[68]....
        /*01ec*/ 	.word	0xffffffff


	//   ....[69]....
        /*01f0*/ 	.word	0xffffffff


	//   ....[70]....
        /*01f4*/ 	.word	0xffffffff


	//   ....[71]....
        /*01f8*/ 	.word	0xffffffff


	//   ....[72]....
        /*01fc*/ 	.word	0xffffffff


	//   ....[73]....
        /*0200*/ 	.word	0xffffffff


	//   ....[74]....
        /*0204*/ 	.word	0xffffffff


	//   ....[75]....
        /*0208*/ 	.word	0xffffffff


	//   ....[76]....
        /*020c*/ 	.word	0xffffffff


	//   ....[77]....
        /*0210*/ 	.word	0xffffffff


	//   ....[78]....
        /*0214*/ 	.word	0xffffffff


	//   ....[79]....
        /*0218*/ 	.word	0xffffffff


	//   ....[80]....
        /*021c*/ 	.word	0xffffffff


	//   ....[81]....
        /*0220*/ 	.word	0xffffffff


	//   ....[82]....
        /*0224*/ 	.word	0xffffffff


	//   ....[83]....
        /*0228*/ 	.word	0xffffffff


	//   ....[84]....
        /*022c*/ 	.word	0xffffffff


	//   ....[85]....
        /*0230*/ 	.word	0xffffffff


	//----- nvinfo : EIATTR_COOP_GROUP_INSTR_OFFSETS
	.align		4
.L_3085:
        /*0234*/ 	.byte	0x04, 0x28
        /*0236*/ 	.short	(.L_3087 - .L_3086)


	//   ....[0]....
.L_3086:
        /*0238*/ 	.word	0x000000b0


	//   ....[1]....
        /*023c*/ 	.word	0x00000a50


	//   ....[2]....
        /*0240*/ 	.word	0x00000a80


	//   ....[3]....
        /*0244*/ 	.word	0x00000b00


	//   ....[4]....
        /*0248*/ 	.word	0x00000b10


	//   ....[5]....
        /*024c*/ 	.word	0x00000b60


	//   ....[6]....
        /*0250*/ 	.word	0x00000b70


	//   ....[7]....
        /*0254*/ 	.word	0x00000bc0


	//   ....[8]....
        /*0258*/ 	.word	0x00000bd0


	//   ....[9]....
        /*025c*/ 	.word	0x00000c20


	//   ....[10]....
        /*0260*/ 	.word	0x00000c30


	//   ....[11]....
        /*0264*/ 	.word	0x00000ce0


	//   ....[12]....
        /*0268*/ 	.word	0x00000d10


	//   ....[13]....
        /*026c*/ 	.word	0x00000d90


	//   ....[14]....
        /*0270*/ 	.word	0x00000da0


	//   ....[15]....
        /*0274*/ 	.word	0x00000df0


	//   ....[16]....
        /*0278*/ 	.word	0x00000e00


	//   ....[17]....
        /*027c*/ 	.word	0x00000e60


	//   ....[18]....
        /*0280*/ 	.word	0x00000e80


	//   ....[19]....
        /*0284*/ 	.word	0x00000ee0


	//   ....[20]....
        /*0288*/ 	.word	0x00000ef0


	//   ....[21]....
        /*028c*/ 	.word	0x00001060


	//   ....[22]....
        /*0290*/ 	.word	0x00001070


	//   ....[23]....
        /*0294*/ 	.word	0x000010c0


	//   ....[24]....
        /*0298*/ 	.word	0x000010d0


	//   ....[25]....
        /*029c*/ 	.word	0x00001120


	//   ....[26]....
        /*02a0*/ 	.word	0x00001130


	//   ....[27]....
        /*02a4*/ 	.word	0x00001180


	//   ....[28]....
        /*02a8*/ 	.word	0x00001190


	//   ....[29]....
        /*02ac*/ 	.word	0x000011e0


	//   ....[30]....
        /*02b0*/ 	.word	0x000011f0


	//   ....[31]....
        /*02b4*/ 	.word	0x000019e0


	//   ....[32]....
        /*02b8*/ 	.word	0x00001a10


	//   ....[33]....
        /*02bc*/ 	.word	0x00001a70


	//   ....[34]....
        /*02c0*/ 	.word	0x00001a80


	//   ....[35]....
        /*02c4*/ 	.word	0x00001ad0


	//   ....[36]....
        /*02c8*/ 	.word	0x00001ae0


	//   ....[37]....
        /*02cc*/ 	.word	0x00001b30


	//   ....[38]....
        /*02d0*/ 	.word	0x00001b40


	//   ....[39]....
        /*02d4*/ 	.word	0x00001b90


	//   ....[40]....
        /*02d8*/ 	.word	0x00001ba0


	//   ....[41]....
        /*02dc*/ 	.word	0x00001c70


	//   ....[42]....
        /*02e0*/ 	.word	0x00001ca0


	//   ....[43]....
        /*02e4*/ 	.word	0x00001d10


	//   ....[44]....
        /*02e8*/ 	.word	0x00001d20


	//   ....[45]....
        /*02ec*/ 	.word	0x00001d70


	//   ....[46]....
        /*02f0*/ 	.word	0x00001d80


	//   ....[47]....
        /*02f4*/ 	.word	0x00001dd0


	//   ....[48]....
        /*02f8*/ 	.word	0x00001de0


	//   ....[49]....
        /*02fc*/ 	.word	0x00001e40


	//   ....[50]....
        /*0300*/ 	.word	0x00001e60


	//   ....[51]....
        /*0304*/ 	.word	0x00001f30


	//   ....[52]....
        /*0308*/ 	.word	0x00001f50


	//   ....[53]....
        /*030c*/ 	.word	0x00001fb0


	//   ....[54]....
        /*0310*/ 	.word	0x00001fd0


	//   ....[55]....
        /*0314*/ 	.word	0x00002030


	//   ....[56]....
        /*0318*/ 	.word	0x00002040


	//   ....[57]....
        /*031c*/ 	.word	0x00002090


	//   ....[58]....
        /*0320*/ 	.word	0x000020a0


	//   ....[59]....
        /*0324*/ 	.word	0x00002100


	//   ....[60]....
        /*0328*/ 	.word	0x00002130


	//   ....[61]....
        /*032c*/ 	.word	0x000021f0


	//   ....[62]....
        /*0330*/ 	.word	0x00002200


	//   ....[63]....
        /*0334*/ 	.word	0x00002260


	//   ....[64]....
        /*0338*/ 	.word	0x00002280


	//   ....[65]....
        /*033c*/ 	.word	0x000022e0


	//   ....[66]....
        /*0340*/ 	.word	0x000022f0


	//   ....[67]....
        /*0344*/ 	.word	0x00002340


	//   ....[68]....
        /*0348*/ 	.word	0x00002350


	//   ....[69]....
        /*034c*/ 	.word	0x000023a0


	//   ....[70]....
        /*0350*/ 	.word	0x000023b0


	//   ....[71]....
        /*0354*/ 	.word	0x00002590


	//   ....[72]....
        /*0358*/ 	.word	0x000025c0


	//   ....[73]....
        /*035c*/ 	.word	0x00002620


	//   ....[74]....
        /*0360*/ 	.word	0x00002630


	//   ....[75]....
        /*0364*/ 	.word	0x00002680


	//   ....[76]....
        /*0368*/ 	.word	0x00002690


	//   ....[77]....
        /*036c*/ 	.word	0x000026e0


	//   ....[78]....
        /*0370*/ 	.word	0x000026f0


	//   ....[79]....
        /*0374*/ 	.word	0x00002740


	//   ....[80]....
        /*0378*/ 	.word	0x00002750


	//   ....[81]....
        /*037c*/ 	.word	0x00002a70


	//   ....[82]....
        /*0380*/ 	.word	0x00002ac0


	//   ....[83]....
        /*0384*/ 	.word	0x00002ae0


	//   ....[84]....
        /*0388*/ 	.word	0x00002b00


	//   ....[85]....
        /*038c*/ 	.word	0x00002b20


	//----- nvinfo : EIATTR_VRC_CTA_INIT_COUNT
	.align		4
.L_3087:
        /*0390*/ 	.byte	0x02, 0x4a
	.zero		1
	.zero		1


	//----- nvinfo : EIATTR_EXIT_INSTR_OFFSETS
	.align		4
        /*0394*/ 	.byte	0x04, 0x1c
        /*0396*/ 	.short	(.L_3089 - .L_3088)


	//   ....[0]....
.L_3088:
        /*0398*/ 	.word	0x00003110


	//----- nvinfo : EIATTR_CRS_STACK_SIZE
	.align		4
.L_3089:
        /*039c*/ 	.byte	0x04, 0x1e
        /*039e*/ 	.short	(.L_3091 - .L_3090)
.L_3090:
        /*03a0*/ 	.word	0x00000000


	//----- nvinfo : EIATTR_CBANK_PARAM_SIZE
	.align		4
.L_3091:
        /*03a4*/ 	.byte	0x03, 0x19
        /*03a6*/ 	.short	0x0060


	//----- nvinfo : EIATTR_PARAM_CBANK
	.align		4
        /*03a8*/ 	.byte	0x04, 0x0a
        /*03aa*/ 	.short	(.L_3093 - .L_3092)
	.align		4
.L_3092:
        /*03ac*/ 	.word	index@(.nv.constant0._ZN4vllm3moe44grouped_topk_fused_small_expert_count_kernelI13__nv_bfloat16S2_iLNS0_11ScoringFuncE1ELi512ELb0ELi22EEEvPT_PfPT1_PKT0_llllllbd)
        /*03b0*/ 	.short	0x0380
        /*03b2*/ 	.short	0x0060


	//----- nvinfo : EIATTR_SW_WAR
	.align		4
.L_3093:
        /*03b4*/ 	.byte	0x04, 0x36
        /*03b6*/ 	.short	(.L_3095 - .L_3094)
.L_3094:
        /*03b8*/ 	.word	0x00000008
.L_3095:


//--------------------- .nv.info._ZN4vllm3moe44grouped_topk_fused_small_expert_count_kernelI13__nv_bfloat16S2_iLNS0_11ScoringFuncE1ELi256ELb1ELi8EEEvPT_PfPT1_PKT0_llllllbd --------------------------
	.section	.nv.info._ZN4vllm3moe44grouped_topk_fused_small_expert_count_kernelI13__nv_bfloat16S2_iLNS0_11ScoringFuncE1ELi256ELb1ELi8EEEvPT_PfPT1_PKT0_llllllbd,"",@"SHT_CUDA_INFO"
	.sectionflags	@""
	.align	4


	//----- nvinfo : EIATTR_CUDA_API_VERSION
	.align		4
        /*0000*/ 	.byte	0x04, 0x37
        /*0002*/ 	.short	(.L_3097 - .L_3096)
.L_3096:
        /*0004*/ 	.word	0x00000082


	//----- nvinfo : EIATTR_KPARAM_INFO
	.align		4
.L_3097:
        /*0008*/ 	.byte	0x04, 0x17
        /*000a*/ 	.short	(.L_3099 - .L_3098)
.L_3098:
        /*000c*/ 	.word	0x00000000
        /*0010*/ 	.short	0x000b
        /*0012*/ 	.short	0x0058
        /*0014*/ 	.byte	0x00, 0xf0, 0x21, 0x00


	//----- nvinfo : EIATTR_KPARAM_INFO
	.align		4
.L_3099:
        /*0018*/ 	.byte	0x04, 0x17
        /*001a*/ 	.short	(.L_3101 - .L_3100)
.L_3100:
        /*001c*/ 	.word	0x00000000
        /*0020*/ 	.short	0x000a
        /*0022*/ 	.short	0x0050
        /*0024*/ 	.byte	0x00, 0xf0, 0x05, 0x00


	//----- nvinfo : EIATTR_KPARAM_INFO
	.align		4
.L_3101:
        /*0028*/ 	.byte	0x04, 0x17
        /*002a*/ 	.short	(.L_3103 - .L_3102)
.L_3102:
        /*002c*/ 	.word	0x00000000
        /*0030*/ 	.short	0x0009
        /*0032*/ 	.short	0x0048
        /*0034*/ 	.byte	0x00, 0xf0, 0x21, 0x00


	//----- nvinfo : EIATTR_KPARAM_INFO
	.align		4
.L_3103:
        /*0038*/ 	.byte	0x04, 0x17
        /*003a*/ 	.short	(.L_3105 - .L_3104)
.L_3104:
        /*003c*/ 	.word	0x00000000
        /*0040*/ 	.short	0x0008
        /*0042*/ 	.short	0x0040
        /*0044*/ 	.byte	0x00, 0xf0, 0x21, 0x00


	//----- nvinfo : EIATTR_KPARAM_INFO
	.align		4
.L_3105:
        /*0048*/ 	.byte	0x04, 0x17
        /*004a*/ 	.short	(.L_3107 - .L_3106)
.L_3106:
        /*004c*/ 	.word	0x00000000
        /*0050*/ 	.short	0x0007
        /*0052*/ 	.short	0x0038
        /*0054*/ 	.byte	0x00, 0xf0, 0x21, 0x00


	//----- nvinfo : EIATTR_KPARAM_INFO
	.align		4
.L_3107:
        /*0058*/ 	.byte	0x04, 0x17
        /*005a*/ 	.short	(.L_3109 - .L_3108)
.L_3108:
        /*005c*/ 	.word	0x00000000
        /*0060*/ 	.short	0x0006
        /*0062*/ 	.short	0x0030
        /*0064*/ 	.byte	0x00, 0xf0, 0x21, 0x00


	//----- nvinfo : EIATTR_KPARAM_INFO
	.align		4
.L_3109:
        /*0068*/ 	.byte	0x04, 0x17
        /*006a*/ 	.short	(.L_3111 - .L_3110)
.L_3110:
        /*006c*/ 	.word	0x00000000
        /*0070*/ 	.short	0x0005
        /*0072*/ 	.short	0x0028
        /*0074*/ 	.byte	0x00, 0xf0, 0x21, 0x00


	//----- nvinfo : EIATTR_KPARAM_INFO
	.align		4
.L_3111:
        /*0078*/ 	.byte	0x04, 0x17
        /*007a*/ 	.short	(.L_3113 - .L_3112)
.L_3112:
        /*007c*/ 	.word	0x00000000
        /*0080*/ 	.short	0x0004
        /*0082*/ 	.short	0x0020
        /*0084*/ 	.byte	0x00, 0xf0, 0x21, 0x00


	//----- nvinfo : EIATTR_KPARAM_INFO
	.align		4
.L_3113:
        /*0088*/ 	.byte	0x04, 0x17
        /*008a*/ 	.short	(.L_3115 - .L_3114)
.L_3114:
        /*008c*/ 	.word	0x00000000
        /*0090*/ 	.short	0x0003
        /*0092*/ 	.short	0x0018
        /*0094*/ 	.byte	0x00, 0xf5, 0x21, 0x00


	//----- nvinfo : EIATTR_KPARAM_INFO
	.align		4
.L_3115:
        /*0098*/ 	.byte	0x04, 0x17
        /*009a*/ 	.short	(.L_3117 - .L_3116)
.L_3116:
        /*009c*/ 	.word	0x00000000
        /*00a0*/ 	.short	0x0002
        /*00a2*/ 	.short	0x0010
        /*00a4*/ 	.byte	0x00, 0xf5, 0x21, 0x00


	//----- nvinfo : EIATTR_KPARAM_INFO
	.align		4
.L_3117:
        /*00a8*/ 	.byte	0x04, 0x17
        /*00aa*/ 	.short	(.L_3119 - .L_3118)
.L_3118:
        /*00ac*/ 	.word	0x00000000
        /*00b0*/ 	.short	0x0001
        /*00b2*/ 	.short	0x0008
        /*00b4*/ 	.byte	0x00, 0xf5, 0x21, 0x00


	//----- nvinfo : EIATTR_KPARAM_INFO
	.align		4
.L_3119:
        /*00b8*/ 	.byte	0x04, 0x17
        /*00ba*/ 	.short	(.L_3121 - .L_3120)
.L_3120:
        /*00bc*/ 	.word	0x00000000
        /*00c0*/ 	.short	0x0000
        /*00c2*/ 	.short	0x0000
        /*00c4*/ 	.byte	0x00, 0xf5, 0x21, 0x00


	//----- nvinfo : EIATTR_SPARSE_MMA_MASK
	.align		4
.L_3121:
        /*00c8*/ 	.byte	0x03, 0x50
        /*00ca*/ 	.short	0x0000


	//----- nvinfo : EIATTR_MAXREG_COUNT
	.align		4
        /*00cc*/ 	.byte	0x03, 0x1b
        /*00ce*/ 	.short	0x00ff


	//----- nvinfo : EIATTR_NUM_BARRIERS
	.align		4
        /*00d0*/ 	.byte	0x02, 0x4c
        /*00d2*/ 	.byte	0x01
	.zero		1


	//----- nvinfo : EIATTR_MERCURY_ISA_VERSION
	.align		4
        /*00d4*/ 	.byte	0x03, 0x5f
        /*00d6*/ 	.short	0x0101


	//----- nvinfo : EIATTR_COOP_GROUP_MASK_REGIDS
	.align		4
        /*00d8*/ 	.byte	0x04, 0x29
        /*00da*/ 	.short	(.L_3123 - .L_3122)


	//   ....[0]....
.L_3122:
        /*00dc*/ 	.word	0xffffffff


	//   ....[1]....
        /*00e0*/ 	.word	0xffffffff


	//   ....[2]....
        /*00e4*/ 	.word	0xffffffff


	//   ....[3]....
        /*00e8*/ 	.word	0xffffffff


	//   ....[4]....
        /*00ec*/ 	.word	0xffffffff


	//   ....[5]....
        /*00f0*/ 	.word	0xffffffff


	//   ....[6]....
        /*00f4*/ 	.word	0xffffffff


	//   ....[7]....
        /*00f8*/ 	.word	0xffffffff


	//   ....[8]....
        /*00fc*/ 	.word	0xffffffff


	//   ....[9]....
        /*0100*/ 	.word	0xffffffff


	//   ....[10]....
        /*0104*/ 	.word	0xffffffff


	//   ....[11]....
        /*0108*/ 	.word	0xffffffff


	//   ....[12]....
        /*010c*/ 	.word	0xffffffff


	//   ....[13]....
        /*0110*/ 	.word	0xffffffff


	//   ....[14]....
        /*0114*/ 	.word	0xffffffff


	//   ....[15]....
        /*0118*/ 	.word	0xffffffff


	//   ....[16]....
        /*011c*/ 	.word	0xffffffff


	//   ....[17]....
        /*0120*/ 	.word	0xffffffff


	//   ....[18]....
        /*0124*/ 	.word	0xffffffff


	//   ....[19]....
        /*0128*/ 	.word	0xffffffff


	//   ....[20]....
        /*012c*/ 	.word	0xffffffff


	//   ....[21]....
        /*0130*/ 	.word	0xffffffff


	//   ....[22]....
        /*0134*/ 	.word	0xffffffff


	//   ....[23]....
        /*0138*/ 	.word	0xffffffff


	//   ....[24]....
        /*013c*/ 	.word	0xffffffff


	//   ....[25]....
        /*0140*/ 	.word	0xffffffff


	//   ....[26]....
        /*0144*/ 	.word	0xffffffff


	//   ....[27]....
        /*0148*/ 	.word	0xffffffff


	//   ....[28]....
        /*014c*/ 	.word	0xffffffff


	//   ....[29]....
        /*0150*/ 	.word	0xffffffff


	//   ....[30]....
        /*0154*/ 	.word	0xffffffff


	//   ....[31]....
        /*0158*/ 	.word	0xffffffff


	//   ....[32]....
        /*015c*/ 	.word	0xffffffff


	//   ....[33]....
        /*0160*/ 	.word	0xffffffff


	//   ....[34]....
        /*0164*/ 	.word	0xffffffff


	//   ....[35]....
        /*0168*/ 	.word	0xffffffff


	//   ....[36]....
        /*016c*/ 	.word	0xffffffff


	//   ....[37]....
        /*0170*/ 	.word	0xffffffff


	//   ....[38]....
        /*0174*/ 	.word	0xffffffff


	//   ....[39]....
        /*0178*/ 	.word	0xffffffff


	//   ....[40]....
        /*017c*/ 	.word	0xffffffff


	//   ....[41]....
        /*0180*/ 	.word	0xffffffff


	//   ....[42]....
        /*0184*/ 	.word	0xffffffff


	//   ....[43]....
        /*0188*/ 	.word	0xffffffff


	//   ....[44]....
        /*018c*/ 	.word	0xffffffff


	//   ....[45]....
        /*0190*/ 	.word	0xffffffff


	//   ....[46]....
        /*0194*/ 	.word	0xffffffff


	//   ....[47]....
        /*0198*/ 	.word	0xffffffff


	//   ....[48]....
        /*019c*/ 	.word	0xffffffff


	//   ....[49]....
        /*01a0*/ 	.word	0xffffffff


	//   ....[50]....
        /*01a4*/ 	.word	0xffffffff


	//   ....[51]....
        /*01a8*/ 	.word	0xffffffff


	//   ....[52]....
        /*01ac*/ 	.word	0xffffffff


	//   ....[53]....
        /*01b0*/ 	.word	0xffffffff


	//   ....[54]....
        /*01b4*/ 	.word	0xffffffff


	//   ....[55]....
        /*01b8*/ 	.word	0xffffffff


	//   ....[56]....
        /*01bc*/ 	.word	0xffffffff


	//   ....[57]....
        /*01c0*/ 	.word	0xffffffff


	//   ....[58]....
        /*01c4*/ 	.word	0xffffffff


	//   ....[59]....
        /*01c8*/ 	.word	0xffffffff


	//   ....[60]....
        /*01cc*/ 	.word	0xffffffff


	//   ....[61]....
        /*01d0*/ 	.word	0xffffffff


	//   ....[62]....
        /*01d4*/ 	.word	0xffffffff


	//   ....[63]....
        /*01d8*/ 	.word	0xffffffff


	//   ....[64]....
        /*01dc*/ 	.word	0xffffffff


	//   ....[65]....
        /*01e0*/ 	.word	0xffffffff


	//   ....[66]....
        /*01e4*/ 	.word	0xffffffff


	//   ....[67]....
        /*01e8*/ 	.word	0xffffffff


	//   ....[68]....
        /*01ec*/ 	.word	0xffffffff


	//   ....[69]....
        /*01f0*/ 	.word	0xffffffff


	//   ....[70]....
        /*01f4*/ 	.word	0xffffffff


	//   ....[71]....
        /*01f8*/ 	.word	0xffffffff


	//   ....[72]....
        /*01fc*/ 	.word	0xffffffff


	//   ....[73]....
        /*0200*/ 	.word	0xffffffff


	//   ....[74]....
        /*0204*/ 	.word	0xffffffff


	//   ....[75]....
        /*0208*/ 	.word	0xffffffff


	//   ....[76]....
        /*020c*/ 	.word	0xffffffff


	//   ....[77]....
        /*0210*/ 	.word	0xffffffff


	//   ....[78]....
        /*0214*/ 	.word	0xffffffff


	//   ....[79]....
        /*0218*/ 	.word	0xffffffff


	//   ....[80]....
        /*021c*/ 	.word	0xffffffff


	//   ....[81]....
        /*0220*/ 	.word	0xffffffff


	//   ....[82]....
        /*0224*/ 	.word	0xffffffff


	//   ....[83]....
        /*0228*/ 	.word	0xffffffff


	//   ....[84]....
        /*022c*/ 	.word	0xffffffff


	//   ....[85]....
        /*0230*/ 	.word	0xffffffff


	//   ....[86]....
        /*0234*/ 	.word	0xffffffff


	//   ....[87]....
        /*0238*/ 	.word	0xffffffff


	//   ....[88]....
        /*023c*/ 	.word	0xffffffff


	//   ....[89]....
        /*0240*/ 	.word	0xffffffff


	//   ....[90]....
        /*0244*/ 	.word	0xffffffff


	//   ....[91]....
        /*0248*/ 	.word	0xffffffff


	//   ....[92]....
        /*024c*/ 	.word	0xffffffff


	//   ....[93]....
        /*0250*/ 	.word	0xffffffff


	//   ....[94]....
        /*0254*/ 	.word	0xffffffff


	//   ....[95]....
        /*0258*/ 	.word	0xffffffff


	//   ....[96]....
        /*025c*/ 	.word	0xffffffff


	//   ....[97]....
        /*0260*/ 	.word	0xffffffff


	//   ....[98]....
        /*0264*/ 	.word	0xffffffff


	//   ....[99]....
        /*0268*/ 	.word	0xffffffff


	//   ....[100]....
        /*026c*/ 	.word	0xffffffff


	//   ....[101]....
        /*0270*/ 	.word	0xffffffff


	//   ....[102]....
        /*0274*/ 	.word	0xffffffff


	//   ....[103]....
        /*0278*/ 	.word	0xffffffff


	//   ....[104]....
        /*027c*/ 	.word	0xffffffff


	//   ....[105]....
        /*0280*/ 	.word	0xffffffff


	//   ....[106]....
        /*0284*/ 	.word	0xffffffff


	//   ....[107]....
        /*0288*/ 	.word	0xffffffff


	//   ....[108]....
        /*028c*/ 	.word	0xffffffff


	//   ....[109]....
        /*0290*/ 	.word	0xffffffff


	//   ....[110]....
        /*0294*/ 	.word	0xffffffff


	//   ....[111]....
        /*0298*/ 	.word	0xffffffff


	//----- nvinfo : EIATTR_COOP_GROUP_INSTR_OFFSETS
	.align		4
.L_3123:
        /*029c*/ 	.byte	0x04, 0x28
        /*029e*/ 	.short	(.L_3125 - .L_3124)


	//   ....[0]....
.L_3124:
        /*02a0*/ 	.word	0x00000060


	//   ....[1]....
        /*02a4*/ 	.word	0x00000270


	//   ....[2]....
        /*02a8*/ 	.word	0x00000330


	//   ....[3]....
        /*02ac*/ 	.word	0x00000370


	//   ....[4]....
        /*02b0*/ 	.word	0x00000380


	//   ....[5]....
        /*02b4*/ 	.word	0x000003d0


	//   ....[6]....
        /*02b8*/ 	.word	0x000003e0


	//   ....[7]....
        /*02bc*/ 	.word	0x00000430


	//   ....[8]....
        /*02c0*/ 	.word	0x00000440


	//   ....[9]....
        /*02c4*/ 	.word	0x00000490


	//   ....[10]....
        /*02c8*/ 	.word	0x000004a0


	//   ....[11]....
        /*02cc*/ 	.word	0x00000520


	//   ....[12]....
        /*02d0*/ 	.word	0x00000570


	//   ....[13]....
        /*02d4*/ 	.word	0x00000580


	//   ....[14]....
        /*02d8*/ 	.word	0x000005f0


	//   ....[15]....
        /*02dc*/ 	.word	0x00000610


	//   ....[16]....
        /*02e0*/ 	.word	0x00000660


	//   ....[17]....
        /*02e4*/ 	.word	0x00000670


	//   ....[18]....
        /*02e8*/ 	.word	0x000006e0


	//   ....[19]....
        /*02ec*/ 	.word	0x00000710


	//   ....[20]....
        /*02f0*/ 	.word	0x000009c0


	//   ....[21]....
        /*02f4*/ 	.word	0x000009d0


	//   ....[22]....
        /*02f8*/ 	.word	0x00000a20


	//   ....[23]....
        /*02fc*/ 	.word	0x00000a30


	//   ....[24]....
        /*0300*/ 	.word	0x00000a80


	//   ....[25]....
        /*0304*/ 	.word	0x00000a90


	//   ....[26]....
        /*0308*/ 	.word	0x00000ae0


	//   ....[27]....
        /*030c*/ 	.word	0x00000af0


	//   ....[28]....
        /*0310*/ 	.word	0x00000b40


	//   ....[29]....
        /*0314*/ 	.word	0x00000b50


	//   ....[30]....
        /*0318*/ 	.word	0x00000be0


	//   ....[31]....
        /*031c*/ 	.word	0x00000c20


	//   ....[32]....
        /*0320*/ 	.word	0x00000c30


	//   ....[33]....
        /*0324*/ 	.word	0x00000c80


	//   ....[34]....
        /*0328*/ 	.word	0x00000c90


	//   ....[35]....
        /*032c*/ 	.word	0x00000ce0


	//   ....[36]....
        /*0330*/ 	.word	0x00000cf0


	//   ....[37]....
        /*0334*/ 	.word	0x00000d40


	//   ....[38]....
        /*0338*/ 	.word	0x00000d50


	//   ....[39]....
        /*033c*/ 	.word	0x00000dd0


	//   ....[40]....
        /*0340*/ 	.word	0x00000e10


	//   ....[41]....
        /*0344*/ 	.word	0x00000e20


	//   ....[42]....
        /*0348*/ 	.word	0x00000e70


	//   ....[43]....
        /*034c*/ 	.word	0x00000e80


	//   ....[44]....
        /*0350*/ 	.word	0x00000ed0


	//   ....[45]....
        /*0354*/ 	.word	0x00000ee0


	//   ....[46]....
        /*0358*/ 	.word	0x00000f30


	//   ....[47]....
        /*035c*/ 	.word	0x00000f40


	//   ....[48]....
        /*0360*/ 	.word	0x00000ff0


	//   ....[49]....
        /*0364*/ 	.word	0x00001040


	//   ....[50]....
        /*0368*/ 	.word	0x00001050


	//   ....[51]....
        /*036c*/ 	.word	0x000010b0


	//   ....[52]....
        /*0370*/ 	.word	0x000010c0


	//   ....[53]....
        /*0374*/ 	.word	0x00001150


	//   ....[54]....
        /*0378*/ 	.word	0x00001180


	//   ....[55]....
        /*037c*/ 	.word	0x00001220


	//   ....[56]....
        /*0380*/ 	.word	0x00001280


	//   ....[57]....
        /*0384*/ 	.word	0x000019a0


	//   ....[58]....
        /*0388*/ 	.word	0x000019c0


	//   ....[59]....
        /*038c*/ 	.word	0x00001a10


	//   ....[60]....
        /*0390*/ 	.word	0x00001a20


	//   ....[61]....
        /*0394*/ 	.word	0x00001a70


	//   ....[62]....
        /*0398*/ 	.word	0x00001a80


	//   ....[63]....
        /*039c*/ 	.word	0x00001ad0


	//   ....[64]....
        /*03a0*/ 	.word	0x00001ae0


	//   ....[65]....
        /*03a4*/ 	.word	0x00001b30


	//   ....[66]....
        /*03a8*/ 	.word	0x00001b40


	//   ....[67]....
        /*03ac*/ 	.word	0x00001c00


	//   ....[68]....
        /*03b0*/ 	.word	0x00001c30


	//   ....[69]....
        /*03b4*/ 	.word	0x00001c80


	//   ....[70]....
        /*03b8*/ 	.word	0x00001c90


	//   ....[71]....
        /*03bc*/ 	.word	0x00001ce0


	//   ....[72]....
        /*03c0*/ 	.word	0x00001cf0


	//   ....[73]....
        /*03c4*/ 	.word	0x00001d40


	//   ....[74]....
        /*03c8*/ 	.word	0x00001d50


	//   ....[75]....
        /*03cc*/ 	.word	0x00001da0


	//   ....[76]....
        /*03d0*/ 	.word	0x00001db0


	//   ....[77]....
        /*03d4*/ 	.word	0x00001e60


	//   ....[78]....
        /*03d8*/ 	.word	0x00001e70


	//   ....[79]....
        /*03dc*/ 	.word	0x00001ec0


	//   ....[80]....
        /*03e0*/ 	.word	0x00001ed0


	//   ....[81]....
        /*03e4*/ 	.word	0x00001f20


	//   ....[82]....
        /*03e8*/ 	.word	0x00001f30


	//   ....[83]....
        /*03ec*/ 	.word	0x00001f80


	//   ....[84]....
        /*03f0*/ 	.word	0x00001f90


	//   ....[85]....
        /*03f4*/ 	.word	0x00001ff0


	//   ....[86]....
        /*03f8*/ 	.word	0x00002010


	//   ....[87]....
        /*03fc*/ 	.word	0x00002100


	//   ....[88]....
        /*0400*/ 	.word	0x00002140


	//   ....[89]....
        /*0404*/ 	.word	0x000021f0


	//   ....[90]....
        /*0408*/ 	.word	0x00002200


	//   ....[91]....
        /*040c*/ 	.word	0x00002250


	//   ....[92]....
        /*0410*/ 	.word	0x00002260


	//   ....[93]....
        /*0414*/ 	.word	0x000022b0


	//   ....[94]....
        /*0418*/ 	.word	0x000022c0


	//   ....[95]....
        /*041c*/ 	.word	0x00002320


	//   ....[96]....
        /*0420*/ 	.word	0x00002330


	//   ....[97]....
        /*0424*/ 	.word	0x000024a0


	//   ....[98]....
        /*0428*/ 	.word	0x000024d0


	//   ....[99]....
        /*042c*/ 	.word	0x00002550


	//   ....[100]....
        /*0430*/ 	.word	0x00002560


	//   ....[101]....
        /*0434*/ 	.word	0x000025b0


	//   ....[102]....
        /*0438*/ 	.word	0x000025c0


	//   ....[103]....
        /*043c*/ 	.word	0x00002610


	//   ....[104]....
        /*0440*/ 	.word	0x00002620


	//   ....[105]....
        /*0444*/ 	.word	0x00002670


	//   ....[106]....
        /*0448*/ 	.word	0x00002680


	//   ....[107]....
        /*044c*/ 	.word	0x00002950


	//   ....[108]....
        /*0450*/ 	.word	0x000029a0


	//   ....[109]....
        /*0454*/ 	.word	0x000029d0


	//   ....[110]....
        /*0458*/ 	.word	0x000029f0


	//   ....[111]....
        /*045c*/ 	.word	0x00002a10


	//----- nvinfo : EIATTR_VRC_CTA_INIT_COUNT
	.align		4
.L_3125:
        /*0460*/ 	.byte	0x02, 0x4a
	.zero		1
	.zero		1


	//----- nvinfo : EIATTR_EXIT_INSTR_OFFSETS
	.align		4
        /*0464*/ 	.byte	0x04, 0x1c
        /*0466*/ 	.short	(.L_3127 - .L_3126)


	//   ....[0]....
.L_3126:
        /*0468*/ 	.word	0x000000a0


	//   ....[1]....
        /*046c*/ 	.word	0x00002fd0


	//----- nvinfo : EIATTR_CRS_STACK_SIZE
	.align		4
.L_3127:
        /*0470*/ 	.byte	0x04, 0x1e
        /*0472*/ 	.short	(.L_3129 - .L_3128)
.L_3128:
        /*0474*/ 	.word	0x00000000


	//----- nvinfo : EIATTR_CBANK_PARAM_SIZE
	.align		4
.L_3129:
        /*0478*/ 	.byte	0x03, 0x19
        /*047a*/ 	.short	0x0060


	//----- nvinfo : EIATTR_PARAM_CBANK
	.align		4
        /*047c*/ 	.byte	0x04, 0x0a
        /*047e*/ 	.short	(.L_3131 - .L_3130)
	.align		4
.L_3130:
        /*0480*/ 	.word	index@(.nv.constant0._ZN4vllm3moe44grouped_topk_fused_small_expert_count_kernelI13__nv_bfloat16S2_iLNS0_11ScoringFuncE1ELi256ELb1ELi8EEEvPT_PfPT1_PKT0_llllllbd)
        /*0484*/ 	.short	0x0380
        /*0486*/ 	.short	0x0060


	//----- nvinfo : EIATTR_SW_WAR
	.align		4
.L_3131:
        /*0488*/ 	.byte	0x04, 0x36
        /*048a*/ 	.short	(.L_3133 - .L_3132)
.L_3132:
        /*048c*/ 	.word	0x00000008
.L_3133:


//--------------------- .nv.info._ZN4vllm3moe25grouped_topk_fused_kernelI13__nv_bfloat166__halfiLNS0_11ScoringFuncE1EEEvPT_PfPT1_PKT0_lllllbd --------------------------
	.section	.nv.info._ZN4vllm3moe25grouped_topk_fused_kernelI13__nv_bfloat166__halfiLNS0_11ScoringFuncE1EEEvPT_PfPT1_PKT0_lllllbd,"",@"SHT_CUDA_INFO"
	.sectionflags	@""
	.align	4


	//----- nvinfo : EIATTR_CUDA_API_VERSION
	.align		4
        /*0000*/ 	.byte	0x04, 0x37
        /*0002*/ 	.short	(.L_3135 - .L_3134)
.L_3134:
        /*0004*/ 	.word	0x00000082


	//----- nvinfo : EIATTR_KPARAM_INFO
	.align		4
.L_3135:
        /*0008*/ 	.byte	0x04, 0x17
        /*000a*/ 	.short	(.L_3137 - .L_3136)
.L_3136:
        /*000c*/ 	.word	0x00000000
        /*0010*/ 	.short	0x000a
        /*0012*/ 	.short	0x0050
        /*0014*/ 	.byte	0x00, 0xf0, 0x21, 0x00


	//----- nvinfo : EIATTR_KPARAM_INFO
	.align		4
.L_3137:
        /*0018*/ 	.byte	0x04, 0x17
        /*001a*/ 	.short	(.L_3139 - .L_3138)
.L_3138:
        /*001c*/ 	.word	0x00000000
        /*0020*/ 	.short	0x0009
        /*0022*/ 	.short	0x0048
        /*0024*/ 	.byte	0x00, 0xf0, 0x05, 0x00


	//----- nvinfo : EIATTR_KPARAM_INFO
	.align		4
.L_3139:
        /*0028*/ 	.byte	0x04, 0x17
        /*002a*/ 	.short	(.L_3141 - .L_3140)
.L_3140:
        /*002c*/ 	.word	0x00000000
        /*0030*/ 	.short	0x0008
        /*0032*/ 	.short	0x0040
        /*0034*/ 	.byte	0x00, 0xf0, 0x21, 0x00


	//----- nvinfo : EIATTR_KPARAM_INFO
	.align		4
.L_3141:
        /*0038*/ 	.byte	0x04, 0x17
        /*003a*/ 	.short	(.L_3143 - .L_3142)
.L_3142:
        /*003c*/ 	.word	0x00000000
        /*0040*/ 	.short	0x0007
        /*0042*/ 	.short	0x0038
        /*0044*/ 	.byte	0x00, 0xf0, 0x21, 0x00


	//----- nvinfo : EIATTR_KPARAM_INFO
	.align		4
.L_3143:
        /*0048*/ 	.byte	0x04, 0x17
        /*004a*/ 	.short	(.L_3145 - .L_3144)
.L_3144:
        /*004c*/ 	.word	0x00000000
        /*0050*/ 	.short	0x0006
        /*0052*/ 	.short	0x0030
        /*0054*/ 	.byte	0x00, 0xf0, 0x21, 0x00


	//----- nvinfo : EIATTR_KPARAM_INFO
	.align		4
.L_3145:
        /*0058*/ 	.byte	0x04, 0x17
        /*005a*/ 	.short	(.L_3147 - .L_3146)
.L_3146:
        /*005c*/ 	.word	0x00000000
        /*0060*/ 	.short	0x0005
        /*0062*/ 	.short	0x0028
        /*0064*/ 	.byte	0x00, 0xf0, 0x21, 0x00


	//----- nvinfo : EIATTR_KPARAM_INFO
	.align		4
.L_3147:
        /*0068*/ 	.byte	0x04, 0x17
        /*006a*/ 	.short	(.L_3149 - .L_3148)
.L_3148:
        /*006c*/ 	.word	0x00000000
        /*0070*/ 	.short	0x0004
        /*0072*/ 	.short	0x0020
        /*0074*/ 	.byte	0x00, 0xf0, 0x21, 0x00


	//----- nvinfo : EIATTR_KPARAM_INFO
	.align		4
.L_3149:
        /*0078*/ 	.byte	0x04, 0x17
        /*007a*/ 	.short	(.L_3151 - .L_3150)
.L_3150:
        /*007c*/ 	.word	0x00000000
        /*0080*/ 	.short	0x0003
        /*0082*/ 	.short	0x0018
        /*0084*/ 	.byte	0x00, 0xf5, 0x21, 0x00


	//----- nvinfo : EIATTR_KPARAM_INFO
	.align		4
.L_3151:
        /*0088*/ 	.byte	0x04, 0x17
        /*008a*/ 	.short	(.L_3153 - .L_3152)
.L_3152:
        /*008c*/ 	.word	0x00000000
        /*0090*/ 	.short	0x0002
        /*0092*/ 	.short	0x0010
        /*0094*/ 	.byte	0x00, 0xf5, 0x21, 0x00


	//----- nvinfo : EIATTR_KPARAM_INFO
	.align		4
.L_3153:
        /*0098*/ 	.byte	0x04, 0x17
        /*009a*/ 	.short	(.L_3155 - .L_3154)
.L_3154:
        /*009c*/ 	.word	0x00000000
        /*00a0*/ 	.short	0x0001
        /*00a2*/ 	.short	0x0008
        /*00a4*/ 	.byte	0x00, 0xf5, 0x21, 0x00


	//----- nvinfo : EIATTR_KPARAM_INFO
	.align		4
.L_3155:
        /*00a8*/ 	.byte	0x04, 0x17
        /*00aa*/ 	.short	(.L_3157 - .L_3156)
.L_3156:
        /*00ac*/ 	.word	0x00000000
        /*00b0*/ 	.short	0x0000
        /*00b2*/ 	.short	0x0000
        /*00b4*/ 	.byte	0x00, 0xf5, 0x21, 0x00


	//----- nvinfo : EIATTR_SPARSE_MMA_MASK
	.align		4
.L_3157:
        /*00b8*/ 	.byte	0x03, 0x50
        /*00ba*/ 	.short	0x0000


	//----- nvinfo : EIATTR_MAXREG_COUNT
	.align		4
        /*00bc*/ 	.byte	0x03, 0x1b
        /*00be*/ 	.short	0x00ff


	//----- nvinfo : EIATTR_NUM_BARRIERS
	.align		4
        /*00c0*/ 	.byte	0x02, 0x4c
        /*00c2*/ 	.byte	0x01
	.zero		1


	//----- nvinfo : EIATTR_MERCURY_ISA_VERSION
	.align		4
        /*00c4*/ 	.byte	0x03, 0x5f
        /*00c6*/ 	.short	0x0101


	//----- nvinfo : EIATTR_COOP_GROUP_MASK_REGIDS
	.align		4
        /*00c8*/ 	.byte	0x04, 0x29
        /*00ca*/ 	.short	(.L_3159 - .L_3158)


	//   ....[0]....
.L_3158:
        /*00cc*/ 	.word	0xffffffff


	//   ....[1]....
        /*00d0*/ 	.word	0xffffffff


	//   ....[2]....
        /*00d4*/ 	.word	0xffffffff


	//   ....[3]....
        /*00d8*/ 	.word	0xffffffff


	//   ....[4]....
        /*00dc*/ 	.word	0xffffffff


	//   ....[5]....
        /*00e0*/ 	.word	0xffffffff


	//   ....[6]....
        /*00e4*/ 	.word	0xffffffff


	//   ....[7]....
        /*00e8*/ 	.word	0xffffffff


	//   ....[8]....
        /*00ec*/ 	.word	0xffffffff


	//   ....[9]....
        /*00f0*/ 	.word	0xffffffff


	//   ....[10]....
        /*00f4*/ 	.word	0xffffffff


	//   ....[11]....
        /*00f8*/ 	.word	0xffffffff


	//   ....[12]....
        /*00fc*/ 	.word	0xffffffff


	//   ....[13]....
        /*0100*/ 	.word	0xffffffff


	//   ....[14]....
        /*0104*/ 	.word	0xffffffff


	//   ....[15]....
        /*0108*/ 	.word	0xffffffff


	//   ....[16]....
        /*010c*/ 	.word	0xffffffff


	//   ....[17]....
        /*0110*/ 	.word	0xffffffff


	//   ....[18]....
        /*0114*/ 	.word	0xffffffff


	//   ....[19]....
        /*0118*/ 	.word	0xffffffff


	//   ....[20]....
        /*011c*/ 	.word	0xffffffff


	//   ....[21]....
        /*0120*/ 	.word	0xffffffff


	//   ....[22]....
        /*0124*/ 	.word	0xffffffff


	//   ....[23]....
        /*0128*/ 	.word	0xffffffff


	//   ....[24]....
        /*012c*/ 	.word	0xffffffff


	//   ....[25]....
        /*0130*/ 	.word	0xffffffff


	//   ....[26]....
        /*0134*/ 	.word	0xffffffff


	//   ....[27]....
        /*0138*/ 	.word	0xffffffff


	//   ....[28]....
        /*013c*/ 	.word	0xffffffff


	//   ....[29]....
        /*0140*/ 	.word	0xffffffff


	//   ....[30]....
        /*0144*/ 	.word	0xffffffff


	//   ....[31]....
        /*0148*/ 	.word	0xffffffff


	//   ....[32]....
        /*014c*/ 	.word	0xffffffff


	//   ....[33]....
        /*0150*/ 	.word	0xffffffff


	//   ....[34]....
        /*0154*/ 	.word	0xffffffff


	//   ....[35]....
        /*0158*/ 	.word	0xffffffff


	//   ....[36]....
        /*015c*/ 	.word	0xffffffff


	//   ....[37]....
        /*0160*/ 	.word	0xffffffff


	//   ....[38]....
        /*0164*/ 	.word	0xffffffff


	//   ....[39]....
        /*0168*/ 	.word	0xffffffff


	//   ....[40]....
        /*016c*/ 	.word	0xffffffff


	//   ....[41]....
        /*0170*/ 	.word	0xffffffff


	//   ....[42]....
        /*0174*/ 	.word	0xffffffff


	//   ....[43]....
        /*0178*/ 	.word	0xffffffff


	//   ....[44]....
        /*017c*/ 	.word	0xffffffff


	//   ....[45]....
        /*0180*/ 	.word	0xffffffff


	//   ....[46]....
        /*0184*/ 	.word	0xffffffff


	//   ....[47]....
        /*0188*/ 	.word	0xffffffff


	//   ....[48]....
        /*018c*/ 	.word	0xffffffff


	//   ....[49]....
        /*0190*/ 	.word	0xffffffff


	//   ....[50]....
        /*0194*/ 	.word	0xffffffff


	//   ....[51]....
        /*0198*/ 	.word	0xffffffff


	//   ....[52]....
        /*019c*/ 	.word	0xffffffff


	//   ....[53]....
        /*01a0*/ 	.word	0xffffffff


	//   ....[54]....
        /*01a4*/ 	.word	0xffffffff


	//   ....[55]....
        /*01a8*/ 	.word	0xffffffff


	//   ....[56]....
        /*01ac*/ 	.word	0xffffffff


	//   ....[57]....
        /*01b0*/ 	.word	0xffffffff


	//   ....[58]....
        /*01b4*/ 	.word	0xffffffff


	//   ....[59]....
        /*01b8*/ 	.word	0xffffffff


	//   ....[60]....
        /*01bc*/ 	.word	0xffffffff


	//   ....[61]....
        /*01c0*/ 	.word	0xffffffff


	//   ....[62]....
        /*01c4*/ 	.word	0xffffffff


	//   ....[63]....
        /*01c8*/ 	.word	0xffffffff


	//   ....[64]....
        /*01cc*/ 	.word	0xffffffff


	//   ....[65]....
        /*01d0*/ 	.word	0xffffffff


	//   ....[66]....
        /*01d4*/ 	.word	0xffffffff


	//   ....[67]....
        /*01d8*/ 	.word	0xffffffff


	//   ....[68]....
        /*01dc*/ 	.word	0xffffffff


	//   ....[69]....
        /*01e0*/ 	.word	0xffffffff


	//   ....[70]....
        /*01e4*/ 	.word	0xffffffff


	//   ....[71]....
        /*01e8*/ 	.word	0xffffffff


	//   ....[72]....
        /*01ec*/ 	.word	0xffffffff


	//   ....[73]....
        /*01f0*/ 	.word	0xffffffff


	//   ....[74]....
        /*01f4*/ 	.word	0xffffffff


	//   ....[75]....
        /*01f8*/ 	.word	0xffffffff


	//   ....[76]....
        /*01fc*/ 	.word	0xffffffff


	//   ....[77]....
        /*0200*/ 	.word	0xffffffff


	//   ....[78]....
        /*0204*/ 	.word	0xffffffff


	//   ....[79]....
        /*0208*/ 	.word	0xffffffff


	//   ....[80]....
        /*020c*/ 	.word	0xffffffff


	//   ....[81]....
        /*0210*/ 	.word	0xffffffff


	//   ....[82]....
        /*0214*/ 	.word	0xffffffff


	//   ....[83]....
        /*0218*/ 	.word	0xffffffff


	//   ....[84]....
        /*021c*/ 	.word	0xffffffff


	//   ....[85]....
        /*0220*/ 	.word	0xffffffff


	//   ....[86]....
        /*0224*/ 	.word	0xffffffff


	//   ....[87]....
        /*0228*/ 	.word	0xffffffff


	//   ....[88]....
        /*022c*/ 	.word	0xffffffff


	//   ....[89]....
        /*0230*/ 	.word	0xffffffff


	//   ....[90]....
        /*0234*/ 	.word	0xffffffff


	//   ....[91]....
        /*0238*/ 	.word	0xffffffff


	//   ....[92]....
        /*023c*/ 	.word	0xffffffff


	//   ....[93]....
        /*0240*/ 	.word	0xffffffff


	//   ....[94]....
        /*0244*/ 	.word	0xffffffff


	//   ....[95]....
        /*0248*/ 	.word	0xffffffff


	//   ....[96]....
        /*024c*/ 	.word	0xffffffff


	//   ....[97]....
        /*0250*/ 	.word	0xffffffff


	//   ....[98]....
        /*0254*/ 	.word	0xffffffff


	//   ....[99]....
        /*0258*/ 	.word	0xffffffff


	//   ....[100]....
        /*025c*/ 	.word	0xffffffff


	//   ....[101]....
        /*0260*/ 	.word	0xffffffff


	//   ....[102]....
        /*0264*/ 	.word	0xffffffff


	//   ....[103]....
        /*0268*/ 	.word	0xffffffff


	//   ....[104]....
        /*026c*/ 	.word	0xffffffff


	//   ....[105]....
        /*0270*/ 	.word	0xffffffff


	//   ....[106]....
        /*0274*/ 	.word	0xffffffff


	//   ....[107]....
        /*0278*/ 	.word	0xffffffff


	//   ....[108]....
        /*027c*/ 	.word	0xffffffff


	//   ....[109]....
        /*0280*/ 	.word	0xffffffff


	//   ....[110]....
        /*0284*/ 	.word	0xffffffff


	//   ....[111]....
        /*0288*/ 	.word	0xffffffff


	//   ....[112]....
        /*028c*/ 	.word	0xffffffff


	//   ....[113]....
        /*0290*/ 	.word	0xffffffff


	//   ....[114]....
        /*0294*/ 	.word	0xffffffff


	//   ....[115]....
        /*0298*/ 	.word	0xffffffff


	//   ....[116]....
        /*029c*/ 	.word	0xffffffff


	//   ....[117]....
        /*02a0*/ 	.word	0xffffffff


	//   ....[118]....
        /*02a4*/ 	.word	0xffffffff


	//   ....[119]....
        /*02a8*/ 	.word	0xffffffff


	//   ....[120]....
        /*02ac*/ 	.word	0xffffffff


	//   ....[121]....
        /*02b0*/ 	.word	0xffffffff


	//   ....[122]....
        /*02b4*/ 	.word	0xffffffff


	//   ....[123]....
        /*02b8*/ 	.word	0xffffffff


	//   ....[124]....
        /*02bc*/ 	.word	0xffffffff


	//   ....[125]....
        /*02c0*/ 	.word	0xffffffff


	//   ....[126]....
        /*02c4*/ 	.word	0xffffffff


	//   ....[127]....
        /*02c8*/ 	.word	0xffffffff


	//   ....[128]....
        /*02cc*/ 	.word	0xffffffff


	//   ....[129]....
        /*02d0*/ 	.word	0xffffffff


	//   ....[130]....
        /*02d4*/ 	.word	0xffffffff


	//   ....[131]....
        /*02d8*/ 	.word	0xffffffff


	//   ....[132]....
        /*02dc*/ 	.word	0xffffffff


	//   ....[133]....
        /*02e0*/ 	.word	0xffffffff


	//   ....[134]....
        /*02e4*/ 	.word	0xffffffff


	//   ....[135]....
        /*02e8*/ 	.word	0xffffffff


	//   ....[136]....
        /*02ec*/ 	.word	0xffffffff


	//   ....[137]....
        /*02f0*/ 	.word	0xffffffff


	//   ....[138]....
        /*02f4*/ 	.word	0xffffffff


	//   ....[139]....
        /*02f8*/ 	.word	0xffffffff


	//   ....[140]....
        /*02fc*/ 	.word	0xffffffff


	//   ....[141]....
        /*0300*/ 	.word	0xffffffff


	//   ....[142]....
        /*0304*/ 	.word	0xffffffff


	//   ....[143]....
        /*0308*/ 	.word	0xffffffff


	//   ....[144]....
        /*030c*/ 	.word	0xffffffff


	//   ....[145]....
        /*0310*/ 	.word	0xffffffff


	//   ....[146]....
        /*0314*/ 	.word	0xffffffff


	//   ....[147]....
        /*0318*/ 	.word	0xffffffff


	//   ....[148]....
        /*031c*/ 	.word	0xffffffff


	//   ....[149]....
        /*0320*/ 	.word	0xffffffff


	//   ....[150]....
        /*0324*/ 	.word	0xffffffff


	//   ....[151]....
        /*0328*/ 	.word	0xffffffff


	//   ....[152]....
        /*032c*/ 	.word	0xffffffff


	//   ....[153]....
        /*0330*/ 	.word	0xffffffff


	//   ....[154]....
        /*0334*/ 	.word	0xffffffff


	//   ....[155]....
        /*0338*/ 	.word	0xffffffff


	//   ....[156]....
        /*033c*/ 	.word	0xffffffff


	//   ....[157]....
        /*0340*/ 	.word	0xffffffff


	//   ....[158]....
        /*0344*/ 	.word	0xffffffff


	//   ....[159]....
        /*0348*/ 	.word	0xffffffff


	//   ....[160]....
        /*034c*/ 	.word	0xffffffff


	//   ....[161]....
        /*0350*/ 	.word	0xffffffff


	//   ....[162]....
        /*0354*/ 	.word	0xffffffff


	//   ....[163]....
        /*0358*/ 	.word	0xffffffff


	//   ....[164]....
        /*035c*/ 	.word	0xffffffff


	//   ....[165]....
        /*0360*/ 	.word	0xffffffff


	//   ....[166]....
        /*0364*/ 	.word	0xffffffff


	//   ....[167]....
        /*0368*/ 	.word	0xffffffff


	//   ....[168]....
        /*036c*/ 	.word	0xffffffff


	//   ....[169]....
        /*0370*/ 	.word	0xffffffff


	//   ....[170]....
        /*0374*/ 	.word	0xffffffff


	//   ....[171]....
        /*0378*/ 	.word	0xffffffff


	//   ....[172]....
        /*037c*/ 	.word	0xffffffff


	//   ....[173]....
        /*0380*/ 	.word	0xffffffff


	//   ....[174]....
        /*0384*/ 	.word	0xffffffff


	//   ....[175]....
        /*0388*/ 	.word	0xffffffff


	//   ....[176]....
        /*038c*/ 	.word	0xffffffff


	//   ....[177]....
        /*0390*/ 	.word	0xffffffff


	//   ....[178]....
        /*0394*/ 	.word	0xffffffff


	//   ....[179]....
        /*0398*/ 	.word	0xffffffff


	//   ....[180]....
        /*039c*/ 	.word	0xffffffff


	//   ....[181]....
        /*03a0*/ 	.word	0xffffffff


	//   ....[182]....
        /*03a4*/ 	.word	0xffffffff


	//   ....[183]....
        /*03a8*/ 	.word	0xffffffff


	//   ....[184]....
        /*03ac*/ 	.word	0xffffffff


	//   ....[185]....
        /*03b0*/ 	.word	0xffffffff


	//   ....[186]....
        /*03b4*/ 	.word	0x05000006


	//   ....[187]....
        /*03b8*/ 	.word	0x05000006


	//   ....[188]....
        /*03bc*/ 	.word	0x05000006


	//   ....[189]....
        /*03c0*/ 	.word	0x05000006


	//   ....[190]....
        /*03c4*/ 	.word	0x05000006


	//   ....[191]....
        /*03c8*/ 	.word	0x05000006


	//   ....[192]....
        /*03cc*/ 	.word	0x05000006


	//   ....[193]....
        /*03d0*/ 	.word	0x05000006


	//   ....[194]....
        /*03d4*/ 	.word	0x05000006


	//   ....[195]....
        /*03d8*/ 	.word	0x05000006


	//   ....[196]....
        /*03dc*/ 	.word	0x05000006


	//   ....[197]....
        /*03e0*/ 	.word	0x05000006


	//   ....[198]....
        /*03e4*/ 	.word	0x05000006


	//   ....[199]....
        /*03e8*/ 	.word	0x05000006


	//   ....[200]....
        /*03ec*/ 	.word	0x05000006


	//   ....[201]....
        /*03f0*/ 	.word	0x05000006


	//   ....[202]....
        /*03f4*/ 	.word	0x05000006


	//   ....[203]....
        /*03f8*/ 	.word	0x05000006


	//   ....[204]....
        /*03fc*/ 	.word	0x05000006


	//   ....[205]....
        /*0400*/ 	.word	0x05000006


	//   ....[206]....
        /*0404*/ 	.word	0x05000006


	//   ....[207]....
        /*0408*/ 	.word	0x05000006


	//   ....[208]....
        /*040c*/ 	.word	0x05000006


	//   ....[209]....
        /*0410*/ 	.word	0x05000006


	//   ....[210]....
        /*0414*/ 	.word	0x05000006


	//   ....[211]....
        /*0418*/ 	.word	0x05000006


	//   ....[212]....
        /*041c*/ 	.word	0x05000006


	//   ....[213]....
        /*0420*/ 	.word	0x05000006


	//   ....[214]....
        /*0424*/ 	.word	0x05000006


	//   ....[215]....
        /*0428*/ 	.word	0x05000006


	//   ....[216]....
        /*042c*/ 	.word	0x05000006


	//   ....[217]....
        /*0430*/ 	.word	0x05000006


	//   ....[218]....
        /*0434*/ 	.word	0x05000006


	//   ....[219]....
        /*0438*/ 	.word	0x05000006


	//   ....[220]....
        /*043c*/ 	.word	0x05000006


	//   ....[221]....
        /*0440*/ 	.word	0x05000006


	//   ....[222]....
        /*0444*/ 	.word	0x05000006


	//   ....[223]....
        /*0448*/ 	.word	0x05000006


	//   ....[224]....
        /*044c*/ 	.word	0x05000006


	//   ....[225]....
        /*0450*/ 	.word	0x05000006


	//   ....[226]....
        /*0454*/ 	.word	0x05000006


	//   ....[227]....
        /*0458*/ 	.word	0x05000006


	//   ....[228]....
        /*045c*/ 	.word	0x05000006


	//   ....[229]....
        /*0460*/ 	.word	0x05000006


	//   ....[230]....
        /*0464*/ 	.word	0x05000006


	//   ....[231]....
        /*0468*/ 	.word	0x05000006


	//   ....[232]....
        /*046c*/ 	.word	0x05000006


	//   ....[233]....
        /*0470*/ 	.word	0x05000006


	//----- nvinfo : EIATTR_COOP_GROUP_INSTR_OFFSETS
	.align		4
.L_3159:
        /*0474*/ 	.byte	0x04, 0x28
        /*0476*/ 	.short	(.L_3161 - .L_3160)


	//   ....[0]....
.L_3160:
        /*0478*/ 	.word	0x00001d10


	//   ....[1]....
        /*047c*/ 	.word	0x00001d50


	//   ....[2]....
        /*0480*/ 	.word	0x00001d90


	//   ....[3]....
        /*0484*/ 	.word	0x00001dd0


	//   ....[4]....
        /*0488*/ 	.word	0x00001e10


	//   ....[5]....
        /*048c*/ 	.word	0x00001e60


	//   ....[6]....
        /*0490*/ 	.word	0x00001ee0


	//   ....[7]....
        /*0494*/ 	.word	0x00001f20


	//   ....[8]....
        /*0498*/ 	.word	0x00001f60


	//   ....[9]....
        /*049c*/ 	.word	0x00001fa0


	//   ....[10]....
        /*04a0*/ 	.word	0x00001fe0


	//   ....[11]....
        /*04a4*/ 	.word	0x00002270


	//   ....[12]....
        /*04a8*/ 	.word	0x00002370


	//   ....[13]....
        /*04ac*/ 	.word	0x00002420


	//   ....[14]....
        /*04b0*/ 	.word	0x00002430


	//   ....[15]....
        /*04b4*/ 	.word	0x00002550


	//   ....[16]....
        /*04b8*/ 	.word	0x00002570


	//   ....[17]....
        /*04bc*/ 	.word	0x00002680


	//   ....[18]....
        /*04c0*/ 	.word	0x00002690


	//   ....[19]....
        /*04c4*/ 	.word	0x000027b0


	//   ....[20]....
        /*04c8*/ 	.word	0x000027d0


	//   ....[21]....
        /*04cc*/ 	.word	0x000028e0


	//   ....[22]....
        /*04d0*/ 	.word	0x000028f0


	//   ....[23]....
        /*04d4*/ 	.word	0x00002a00


	//   ....[24]....
        /*04d8*/ 	.word	0x00002a10


	//   ....[25]....
        /*04dc*/ 	.word	0x00002b30


	//   ....[26]....
        /*04e0*/ 	.word	0x00002b50


	//   ....[27]....
        /*04e4*/ 	.word	0x00002c60


	//   ....[28]....
        /*04e8*/ 	.word	0x00002c70


	//   ....[29]....
        /*04ec*/ 	.word	0x00002d80


	//   ....[30]....
        /*04f0*/ 	.word	0x00002d90


	//   ....[31]....
        /*04f4*/ 	.word	0x00002ea0


	//   ....[32]....
        /*04f8*/ 	.word	0x00002eb0


	//   ....[33]....
        /*04fc*/ 	.word	0x00002fb0


	//   ....[34]....
        /*0500*/ 	.word	0x00002fc0


	//   ....[35]....
        /*0504*/ 	.word	0x000030e0


	//   ....[36]....
        /*0508*/ 	.word	0x000030f0


	//   ....[37]....
        /*050c*/ 	.word	0x00003200


	//   ....[38]....
        /*0510*/ 	.word	0x00003210


	//   ....[39]....
        /*0514*/ 	.word	0x00003320


	//   ....[40]....
        /*0518*/ 	.word	0x00003330


	//   ....[41]....
        /*051c*/ 	.word	0x00003420


	//   ....[42]....
        /*0520*/ 	.word	0x00003430


	//   ....[43]....
        /*0524*/ 	.word	0x000035a0


	//   ....[44]....
        /*0528*/ 	.word	0x000035b0


	//   ....[45]....
        /*052c*/ 	.word	0x000036a0


	//   ....[46]....
        /*0530*/ 	.word	0x000036b0


	//   ....[47]....
        /*0534*/ 	.word	0x000037a0


	//   ....[48]....
        /*0538*/ 	.word	0x000037b0


	//   ....[49]....
        /*053c*/ 	.word	0x000038a0


	//   ....[50]....
        /*0540*/ 	.word	0x000038b0


	//   ....[51]....
        /*0544*/ 	.word	0x000039a0


	//   ....[52]....
        /*0548*/ 	.word	0x000039b0


	//   ....[53]....
        /*054c*/ 	.word	0x00003a80


	//   ....[54]....
        /*0550*/ 	.word	0x00003b70


	//   ....[55]....
        /*0554*/ 	.word	0x00003b90


	//   ....[56]....
        /*0558*/ 	.word	0x00003cb0


	//   ....[57]....
        /*055c*/ 	.word	0x00003cd0


	//   ....[58]....
        /*0560*/ 	.word	0x00003de0


	//   ....[59]....
        /*0564*/ 	.word	0x00003df0


	//   ....[60]....
        /*0568*/ 	.word	0x00003f10


	//   ....[61]....
        /*056c*/ 	.word	0x00003f30


	//   ....[62]....
        /*0570*/ 	.word	0x00004040


	//   ....[63]....
        /*0574*/ 	.word	0x00004050


	//   ....[64]....
        /*0578*/ 	.word	0x00004160


	//   ....[65]....
        /*057c*/ 	.word	0x00004170


	//   ....[66]....
        /*0580*/ 	.word	0x00004290


	//   ....[67]....
        /*0584*/ 	.word	0x000042b0


	//   ....[68]....
        /*0588*/ 	.word	0x000043c0


	//   ....[69]....
        /*058c*/ 	.word	0x000043d0


	//   ....[70]....
        /*0590*/ 	.word	0x000044e0


	//   ....[71]....
        /*0594*/ 	.word	0x000044f0


	//   ....[72]....
        /*0598*/ 	.word	0x00004600


	//   ....[73]....
        /*059c*/ 	.word	0x00004610


	//   ....[74]....
        /*05a0*/ 	.word	0x00004710


	//   ....[75]....
        /*05a4*/ 	.word	0x00004720


	//   ....[76]....
        /*05a8*/ 	.word	0x00004840


	//   ....[77]....
        /*05ac*/ 	.word	0x00004850


	//   ....[78]....
        /*05b0*/ 	.word	0x00004960


	//   ....[79]....
        /*05b4*/ 	.word	0x00004970


	//   ....[80]....
        /*05b8*/ 	.word	0x00004a80


	//   ....[81]....
        /*05bc*/ 	.word	0x00004a90


	//   ....[82]....
        /*05c0*/ 	.word	0x00004b80


	//   ....[83]....
        /*05c4*/ 	.word	0x00004b90


	//   ....[84]....
        /*05c8*/ 	.word	0x00004d10


	//   ....[85]....
        /*05cc*/ 	.word	0x00004d20


	//   ....[86]....
        /*05d0*/ 	.word	0x00004e10


	//   ....[87]....
        /*05d4*/ 	.word	0x00004e20


	//   ....[88]....
        /*05d8*/ 	.word	0x00004f10


	//   ....[89]....
        /*05dc*/ 	.word	0x00004f20


	//   ....[90]....
        /*05e0*/ 	.word	0x00005010


	//   ....[91]....
        /*05e4*/ 	.word	0x00005020


	//   ....[92]....
        /*05e8*/ 	.word	0x00005110


	//   ....[93]....
        /*05ec*/ 	.word	0x00005120


	//   ....[94]....
        /*05f0*/ 	.word	0x00005210


	//   ....[95]....
        /*05f4*/ 	.word	0x00005b70


	//   ....[96]....
        /*05f8*/ 	.word	0x00005e40


	//   ....[97]....
        /*05fc*/ 	.word	0x00005fa0


	//   ....[98]....
        /*0600*/ 	.word	0x00006000


	//   ....[99]....
        /*0604*/ 	.word	0x00006010


	//   ....[100]....
        /*0608*/ 	.word	0x00006100


	//   ....[101]....
        /*060c*/ 	.word	0x00006110


	//   ....[102]....
        /*0610*/ 	.word	0x00006200


	//   ....[103]....
        /*0614*/ 	.word	0x00006210


	//   ....[104]....
        /*0618*/ 	.word	0x00006300


	//   ....[105]....
        /*061c*/ 	.word	0x00006310


	//   ....[106]....
        /*0620*/ 	.word	0x00006400


	//   ....[107]....
        /*0624*/ 	.word	0x00006410


	//   ....[108]....
        /*0628*/ 	.word	0x00006500


	//   ....[109]....
        /*062c*/ 	.word	0x00006510


	//   ....[110]....
        /*0630*/ 	.word	0x00006600


	//   ....[111]....
        /*0634*/ 	.word	0x00006610


	//   ....[112]....
        /*0638*/ 	.word	0x00006700


	//   ....[113]....
        /*063c*/ 	.word	0x00006710


	//   ....[114]....
        /*0640*/ 	.word	0x00006800


	//   ....[115]....
        /*0644*/ 	.word	0x00006810


	//   ....[116]....
        /*0648*/ 	.word	0x00006900


	//   ....[117]....
        /*064c*/ 	.word	0x00006910


	//   ....[118]....
        /*0650*/ 	.word	0x00006a00


	//   ....[119]....
        /*0654*/ 	.word	0x00006a10


	//   ....[120]....
        /*0658*/ 	.word	0x00006b10


	//   ....[121]....
        /*065c*/ 	.word	0x00006b20


	//   ....[122]....
        /*0660*/ 	.word	0x00006c10


	//   ....[123]....
        /*0664*/ 	.word	0x00006c20


	//   ....[124]....
        /*0668*/ 	.word	0x00006d10


	//   ....[125]....
        /*066c*/ 	.word	0x00006d20


	//   ....[126]....
        /*0670*/ 	.word	0x00006e10


	//   ....[127]....
        /*0674*/ 	.word	0x00006e20


	//   ....[128]....
        /*0678*/ 	.word	0x00006fa0


	//   ....[129]....
        /*067c*/ 	.word	0x00006fb0


	//   ....[130]....
        /*0680*/ 	.word	0x000070a0


	//   ....[131]....
        /*0684*/ 	.word	0x000070b0


	//   ....[132]....
        /*0688*/ 	.word	0x000071a0


	//   ....[133]....
        /*068c*/ 	.word	0x000071b0


	//   ....[134]....
        /*0690*/ 	.word	0x000072a0


	//   ....[135]....
        /*0694*/ 	.word	0x000072b0


	//   ....[136]....
        /*0698*/ 	.word	0x000073a0


	//   ....[137]....
        /*069c*/ 	.word	0x000073b0


	//   ....[138]....
        /*06a0*/ 	.word	0x000074b0


	//   ....[139]....
        /*06a4*/ 	.word	0x000074c0


	//   ....[140]....
        /*06a8*/ 	.word	0x00007500


	//   ....[141]....
        /*06ac*/ 	.word	0x00007630


	//   ....[142]....
        /*06b0*/ 	.word	0x00007650


	//   ....[143]....
        /*06b4*/ 	.word	0x00007750


	//   ....[144]....
        /*06b8*/ 	.word	0x00007760


	//   ....[145]....
        /*06bc*/ 	.word	0x00007870


	//   ....[146]....
        /*06c0*/ 	.word	0x00007890


	//   ....[147]....
        /*06c4*/ 	.word	0x00007990


	//   ....[148]....
        /*06c8*/ 	.word	0x000079a0


	//   ....[149]....
        /*06cc*/ 	.word	0x00007aa0


	//   ....[150]....
        /*06d0*/ 	.word	0x00007ab0


	//   ....[151]....
        /*06d4*/ 	.word	0x00007bb0


	//   ....[152]....
        /*06d8*/ 	.word	0x00007bd0


	//   ....[153]....
        /*06dc*/ 	.word	0x00007cc0


	//   ....[154]....
        /*06e0*/ 	.word	0x00007cd0


	//   ....[155]....
        /*06e4*/ 	.word	0x00007dd0


	//   ....[156]....
        /*06e8*/ 	.word	0x00007de0


	//   ....[157]....
        /*06ec*/ 	.word	0x00007ee0


	//   ....[158]....
        /*06f0*/ 	.word	0x00007ef0


	//   ....[159]....
        /*06f4*/ 	.word	0x00007ff0


	//   ....[160]....
        /*06f8*/ 	.word	0x00008010


	//   ....[161]....
        /*06fc*/ 	.word	0x00008100


	//   ....[162]....
        /*0700*/ 	.word	0x00008110


	//   ....[163]....
        /*0704*/ 	.word	0x00008220


	//   ....[164]....
        /*0708*/ 	.word	0x00008230


	//   ....[165]....
        /*070c*/ 	.word	0x00008330


	//   ....[166]....
        /*0710*/ 	.word	0x00008340


	//   ....[167]....
        /*0714*/ 	.word	0x00008440


	//   ....[168]....
        /*0718*/ 	.word	0x00008450


	//   ....[169]....
        /*071c*/ 	.word	0x00008550


	//   ....[170]....
        /*0720*/ 	.word	0x00008570


	//   ....[171]....
        /*0724*/ 	.word	0x000086f0


	//   ....[172]....
        /*0728*/ 	.word	0x00008700


	//   ....[173]....
        /*072c*/ 	.word	0x00008800


	//   ....[174]....
        /*0730*/ 	.word	0x00008810


	//   ....[175]....
        /*0734*/ 	.word	0x00008910


	//   ....[176]....
        /*0738*/ 	.word	0x00008920


	//   ....[177]....
        /*073c*/ 	.word	0x00008a20


	//   ....[178]....
        /*0740*/ 	.word	0x00008a30


	//   ....[179]....
        /*0744*/ 	.word	0x00008b30


	//   ....[180]....
        /*0748*/ 	.word	0x00008b50


	//   ....[181]....
        /*074c*/ 	.word	0x00008e50


	//   ....[182]....
        /*0750*/ 	.word	0x00008e70


	//   ....[183]....
        /*0754*/ 	.word	0x00008e90


	//   ....[184]....
        /*0758*/ 	.word	0x00008eb0


	//   ....[185]....
        /*075c*/ 	.word	0x00008ed0


	//   ....[186]....
        /*0760*/ 	.word	0x00009160


	//   ....[187]....
        /*0764*/ 	.word	0x000091f0


	//   ....[188]....
        /*0768*/ 	.word	0x00009290


	//   ....[189]....
        /*076c*/ 	.word	0x00009310


	//   ....[190]....
        /*0770*/ 	.word	0x000093a0


	//   ....[191]....
        /*0774*/ 	.word	0x00009420


	//   ....[192]....
        /*0778*/ 	.word	0x000094c0


	//   ....[193]....
        /*077c*/ 	.word	0x00009540


	//   ....[194]....
        /*0780*/ 	.word	0x000095d0


	//   ....[195]....
        /*0784*/ 	.word	0x00009650


	//   ....[196]....
        /*0788*/ 	.word	0x000096e0


	//   ....[197]....
        /*078c*/ 	.word	0x00009760


	//   ....[198]....
        /*0790*/ 	.word	0x00009800


	//   ....[199]....
        /*0794*/ 	.word	0x00009880


	//   ....[200]....
        /*0798*/ 	.word	0x00009910


	//   ....[201]....
        /*079c*/ 	.word	0x00009990


	//   ....[202]....
        /*07a0*/ 	.word	0x00009a20


	//   ....[203]....
        /*07a4*/ 	.word	0x00009aa0


	//   ....[204]....
        /*07a8*/ 	.word	0x00009b30


	//   ....[205]....
        /*07ac*/ 	.word	0x00009bb0


	//   ....[206]....
        /*07b0*/ 	.word	0x00009c50


	//   ....[207]....
        /*07b4*/ 	.word	0x00009cd0


	//   ....[208]....
        /*07b8*/ 	.word	0x00009d60


	//   ....[209]....
        /*07bc*/ 	.word	0x00009de0


	//   ....[210]....
        /*07c0*/ 	.word	0x00009e70


	//   ....[211]....
        /*07c4*/ 	.word	0x00009ef0


	//   ....[212]....
        /*07c8*/ 	.word	0x00009f80


	//   ....[213]....
        /*07cc*/ 	.word	0x0000a000


	//   ....[214]....
        /*07d0*/ 	.word	0x0000a090


	//   ....[215]....
        /*07d4*/ 	.word	0x0000a110


	//   ....[216]....
        /*07d8*/ 	.word	0x0000a1b0


	//   ....[217]....
        /*07dc*/ 	.word	0x0000a230


	//   ....[218]....
        /*07e0*/ 	.word	0x0000a2c0


	//   ....[219]....
        /*07e4*/ 	.word	0x0000a340


	//   ....[220]....
        /*07e8*/ 	.word	0x0000a3d0


	//   ....[221]....
        /*07ec*/ 	.word	0x0000a450


	//   ....[222]....
        /*07f0*/ 	.word	0x0000a4e0


	//   ....[223]....
        /*07f4*/ 	.word	0x0000a560


	//   ....[224]....
        /*07f8*/ 	.word	0x0000a5f0


	//   ....[225]....
        /*07fc*/ 	.word	0x0000a670


	//   ....[226]....
        /*0800*/ 	.word	0x0000a710


	//   ....[227]....
        /*0804*/ 	.word	0x0000a7b0


	//   ....[228]....
        /*0808*/ 	.word	0x0000a860


	//   ....[229]....
        /*080c*/ 	.word	0x0000a900


	//   ....[230]....
        /*0810*/ 	.word	0x0000a980


	//   ....[231]....
        /*0814*/ 	.word	0x0000a9e0


	//   ....[232]....
        /*0818*/ 	.word	0x0000aa40


	//   ....[233]....
        /*081c*/ 	.word	0x0000aaa0


	//----- nvinfo : EIATTR_VRC_CTA_INIT_COUNT
	.align		4
.L_3161:
        /*0820*/ 	.byte	0x02, 0x4a
	.zero		1
	.zero		1


	//----- nvinfo : EIATTR_EXIT_INSTR_OFFSETS
	.align		4
        /*0824*/ 	.byte	0x04, 0x1c
        /*0826*/ 	.short	(.L_3163 - .L_3162)


	//   ....[0]....
.L_3162:
        /*0828*/ 	.word	0x00000050


	//   ....[1]....
        /*082c*/ 	.word	0x000000d0


	//   ....[2]....
        /*0830*/ 	.word	0x00002060


	//   ....[3]....
        /*0834*/ 	.word	0x000057a0


	//   ....[4]....
        /*0838*/ 	.word	0x00009110


	//----- nvinfo : EIATTR_CRS_STACK_SIZE
	.align		4
.L_3163:
        /*083c*/ 	.byte	0x04, 0x1e
        /*083e*/ 	.short	(.L_3165 - .L_3164)
.L_3164:
        /*0840*/ 	.word	0x00000000


	//----- nvinfo : EIATTR_CBANK_PARAM_SIZE
	.align		4
.L_3165:
        /*0844*/ 	.byte	0x03, 0x19
        /*0846*/ 	.short	0x0058


	//----- nvinfo : EIATTR_PARAM_CBANK
	.align		4
        /*0848*/ 	.byte	0x04, 0x0a
        /*084a*/ 	.short	(.L_3167 - .L_3166)
	.align		4
.L_3166:
        /*084c*/ 	.word	index@(.nv.constant0._ZN4vllm3moe25grouped_topk_fused_kernelI13__nv_bfloat166__halfiLNS0_11ScoringFuncE1EEEvPT_PfPT1_PKT0_lllllbd)
        /*0850*/ 	.short	0x0380
        /*0852*/ 	.short	0x0058


	//----- nvinfo : EIATTR_SW_WAR
	.align		4
.L_3167:
        /*0854*/ 	.byte	0x04, 0x36
        /*0856*/ 	.short	(.L_3169 - .L_3168)
.L_3168:
        /*0858*/ 	.word	0x00000008
.L_3169:


//--------------------- .nv.info._ZN4vllm3moe44grouped_topk_fused_small_expert_count_kernelI13__nv_bfloat166__halfiLNS0_11ScoringFuncE1ELi128ELb0ELi8EEEvPT_PfPT1_PKT0_llllllbd --------------------------
	.section	.nv.info._ZN4vllm3moe44grouped_topk_fused_small_expert_count_kernelI13__nv_bfloat166__halfiLNS0_11ScoringFuncE1ELi128ELb0ELi8EEEvPT_PfPT1_PKT0_llllllbd,"",@"SHT_CUDA_INFO"
	.sectionflags	@""
	.align	4


	//----- nvinfo : EIATTR_CUDA_API_VERSION
	.align		4
        /*0000*/ 	.byte	0x04, 0x37
        /*0002*/ 	.short	(.L_3171 - .L_3170)
.L_3170:
        /*0004*/ 	.word	0x00000082


	//----- nvinfo : EIATTR_KPARAM_INFO
	.align		4
.L_3171:
        /*0008*/ 	.byte	0x04, 0x17
        /*000a*/ 	.short	(.L_3173 - .L_3172)
.L_3172:
        /*000c*/ 	.word	0x00000000
        /*0010*/ 	.short	0x000b
        /*0012*/ 	.short	0x0058
        /*0014*/ 	.byte	0x00, 0xf0, 0x21, 0x00


	//----- nvinfo : EIATTR_KPARAM_INFO
	.align		4
.L_3173:
        /*0018*/ 	.byte	0x04, 0x17
        /*001a*/ 	.short	(.L_3175 - .L_3174)
.L_3174:
        /*001c*/ 	.word	0x00000000
        /*0020*/ 	.short	0x000a
        /*0022*/ 	.short	0x0050
        /*0024*/ 	.byte	0x00, 0xf0, 0x05, 0x00


	//----- nvinfo : EIATTR_KPARAM_INFO
	.align		4
.L_3175:
        /*0028*/ 	.byte	0x04, 0x17
        /*002a*/ 	.short	(.L_3177 - .L_3176)
.L_3176:
        /*002c*/ 	.word	0x00000000
        /*0030*/ 	.short	0x0009
        /*0032*/ 	.short	0x0048
        /*0034*/ 	.byte	0x00, 0xf0, 0x21, 0x00


	//----- nvinfo : EIATTR_KPARAM_INFO
	.align		4
.L_3177:
        /*0038*/ 	.byte	0x04, 0x17
        /*003a*/ 	.short	(.L_3179 - .L_3178)
.L_3178:
        /*003c*/ 	.word	0x00000000
        /*0040*/ 	.short	0x0008
        /*0042*/ 	.short	0x0040
        /*0044*/ 	.byte	0x00, 0xf0, 0x21, 0x00


	//----- nvinfo : EIATTR_KPARAM_INFO
	.align		4
.L_3179:
        /*0048*/ 	.byte	0x04, 0x17
        /*004a*/ 	.short	(.L_3181 - .L_3180)
.L_3180:
        /*004c*/ 	.word	0x00000000
        /*0050*/ 	.short	0x0007
        /*0052*/ 	.short	0x0038
        /*0054*/ 	.byte	0x00, 0xf0, 0x21, 0x00


	//----- nvinfo : EIATTR_KPARAM_INFO
	.align		4
.L_3181:
        /*0058*/ 	.byte	0x04, 0x17
        /*005a*/ 	.short	(.L_3183 - .L_3182)
.L_3182:
        /*005c*/ 	.word	0x00000000
        /*0060*/ 	.short	0x0006
        /*0062*/ 	.short	0x0030
        /*0064*/ 	.byte	0x00, 0xf0, 0x21, 0x00


	//----- nvinfo : EIATTR_KPARAM_INFO
	.align		4
.L_3183:
        /*0068*/ 	.byte	0x04, 0x17
        /*006a*/ 	.short	(.L_3185 - .L_3184)
.L_3184:
        /*006c*/ 	.word	0x00000000
        /*0070*/ 	.short	0x0005
        /*0072*/ 	.short	0x0028
        /*0074*/ 	.byte	0x00, 0xf0, 0x21, 0x00


	//----- nvinfo : EIATTR_KPARAM_INFO
	.align		4
.L_3185:
        /*0078*/ 	.byte	0x04, 0x17
        /*007a*/ 	.short	(.L_3187 - .L_3186)
.L_3186:
        /*007c*/ 	.word	0x00000000
        /*0080*/ 	.short	0x0004
        /*0082*/ 	.short	0x0020
        /*0084*/ 	.byte	0x00, 0xf0, 0x21, 0x00


	//----- nvinfo : EIATTR_KPARAM_INFO
	.align		4
.L_3187:
        /*0088*/ 	.byte	0x04, 0x17
        /*008a*/ 	.short	(.L_3189 - .L_3188)
.L_3188:
        /*008c*/ 	.word	0x00000000
        /*0090*/ 	.short	0x0003
        /*0092*/ 	.short	0x0018
        /*0094*/ 	.byte	0x00, 0xf5, 0x21, 0x00


	//----- nvinfo : EIATTR_KPARAM_INFO
	.align		4
.L_3189:
        /*0098*/ 	.byte	0x04, 0x17
        /*009a*/ 	.short	(.L_3191 - .L_3190)
.L_3190:
        /*009c*/ 	.word	0x00000000
        /*00a0*/ 	.short	0x0002
        /*00a2*/ 	.short	0x0010
        /*00a4*/ 	.byte	0x00, 0xf5, 0x21, 0x00


	//----- nvinfo : EIATTR_KPARAM_INFO
	.align		4
.L_3191:
        /*00a8*/ 	.byte	0x04, 0x17
        /*00aa*/ 	.short	(.L_3193 - .L_3192)
.L_3192:
        /*00ac*/ 	.word	0x00000000
        /*00b0*/ 	.short	0x0001
        /*00b2*/ 	.short	0x0008
        /*00b4*/ 	.byte	0x00, 0xf5, 0x21, 0x00


	//----- nvinfo : EIATTR_KPARAM_INFO
	.align		4
.L_3193:
        /*00b8*/ 	.byte	0x04, 0x17
        /*00ba*/ 	.short	(.L_3195 - .L_3194)
.L_3194:
        /*00bc*/ 	.word	0x00000000
        /*00c0*/ 	.short	0x0000
        /*00c2*/ 	.short	0x0000
        /*00c4*/ 	.byte	0x00, 0xf5, 0x21, 0x00


	//----- nvinfo : EIATTR_SPARSE_MMA_MASK
	.align		4
.L_3195:
        /*00c8*/ 	.byte	0x03, 0x50
        /*00ca*/ 	.short	0x0000


	//----- nvinfo : EIATTR_MAXREG_COUNT
	.align		4
        /*00cc*/ 	.byte	0x03, 0x1b
        /*00ce*/ 	.short	0x00ff


	//----- nvinfo : EIATTR_NUM_BARRIERS
	.align		4
        /*00d0*/ 	.byte	0x02, 0x4c
        /*00d2*/ 	.byte	0x01
	.zero		1


	//----- nvinfo : EIATTR_MERCURY_ISA_VERSION
	.align		4
        /*00d4*/ 	.byte	0x03, 0x5f
        /*00d6*/ 	.short	0x0101


	//----- nvinfo : EIATTR_COOP_GROUP_MASK_REGIDS
	.align		4
        /*00d8*/ 	.byte	0x04, 0x29
        /*00da*/ 	.short	(.L_3197 - .L_3196)


	//   ....[0]....
.L_3196:
        /*00dc*/ 	.word	0xffffffff


	//   ....[1]....
        /*00e0*/ 	.word	0xffffffff


	//   ....[2]....
        /*00e4*/ 	.word	0xffffffff


	//   ....[3]....
        /*00e8*/ 	.word	0xffffffff


	//   ....[4]....
        /*00ec*/ 	.word	0xffffffff


	//   ....[5]....
        /*00f0*/ 	.word	0xffffffff


	//   ....[6]....
        /*00f4*/ 	.word	0xffffffff


	//   ....[7]....
        /*00f8*/ 	.word	0xffffffff


	//   ....[8]....
        /*00fc*/ 	.word	0xffffffff


	//   ....[9]....
        /*0100*/ 	.word	0xffffffff


	//   ....[10]....
        /*0104*/ 	.word	0xffffffff


	//   ....[11]....
        /*0108*/ 	.word	0xffffffff


	//   ....[12]....
        /*010c*/ 	.word	0xffffffff


	//   ....[13]....
        /*0110*/ 	.word	0xffffffff


	//   ....[14]....
        /*0114*/ 	.word	0xffffffff


	//   ....[15]....
        /*0118*/ 	.word	0xffffffff


	//   ....[16]....
        /*011c*/ 	.word	0xffffffff


	//   ....[17]....
        /*0120*/ 	.word	0xffffffff


	//   ....[18]....
        /*0124*/ 	.word	0xffffffff


	//   ....[19]....
        /*0128*/ 	.word	0xffffffff


	//   ....[20]....
        /*012c*/ 	.word	0xffffffff


	//   ....[21]....
        /*0130*/ 	.word	0xffffffff


	//   ....[22]....
        /*0134*/ 	.word	0xffffffff


	//   ....[23]....
        /*0138*/ 	.word	0xffffffff


	//   ....[24]....
        /*013c*/ 	.word	0xffffffff


	//   ....[25]....
        /*0140*/ 	.word	0xffffffff


	//   ....[26]....
        /*0144*/ 	.word	0xffffffff


	//   ....[27]....
        /*0148*/ 	.word	0xffffffff


	//   ....[28]....
        /*014c*/ 	.word	0xffffffff


	//   ....[29]....
        /*0150*/ 	.word	0xffffffff


	//   ....[30]....
        /*0154*/ 	.word	0xffffffff


	//   ....[31]....
        /*0158*/ 	.word	0xffffffff


	//   ....[32]....
        /*015c*/ 	.word	0xffffffff


	//   ....[33]....
        /*0160*/ 	.word	0xffffffff


	//   ....[34]....
        /*0164*/ 	.word	0xffffffff


	//   ....[35]....
        /*0168*/ 	.word	0xffffffff


	//   ....[36]....
        /*016c*/ 	.word	0xffffffff


	//   ....[37]....
        /*0170*/ 	.word	0xffffffff


	//   ....[38]....
        /*0174*/ 	.word	0xffffffff


	//   ....[39]....
        /*0178*/ 	.word	0xffffffff


	//   ....[40]....
        /*017c*/ 	.word	0xffffffff


	//   ....[41]....
        /*0180*/ 	.word	0xffffffff


	//   ....[42]....
        /*0184*/ 	.word	0xffffffff


	//   ....[43]....
        /*0188*/ 	.word	0xffffffff


	//   ....[44]....
        /*018c*/ 	.word	0xffffffff


	//   ....[45]....
        /*0190*/ 	.word	0xffffffff


	//   ....[46]....
        /*0194*/ 	.word	0xffffffff


	//   ....[47]....
        /*0198*/ 	.word	0xffffffff


	//   ....[48]....
        /*019c*/ 	.word	0xffffffff


	//   ....[49]....
        /*01a0*/ 	.word	0xffffffff


	//   ....[50]....
        /*01a4*/ 	.word	0xffffffff


	//   ....[51]....
        /*01a8*/ 	.word	0xffffffff


	//   ....[52]....
        /*01ac*/ 	.word	0xffffffff


	//   ....[53]....
        /*01b0*/ 	.word	0xffffffff


	//   ....[54]....
        /*01b4*/ 	.word	0xffffffff


	//   ....[55]....
        /*01b8*/ 	.word	0xffffffff


	//----- nvinfo : EIATTR_COOP_GROUP_INSTR_OFFSETS
	.align		4
.L_3197:
        /*01bc*/ 	.byte	0x04, 0x28
        /*01be*/ 	.short	(.L_3199 - .L_3198)


	//   ....[0]....
.L_3198:
        /*01c0*/ 	.word	0x000000b0


	//   ....[1]....
        /*01c4*/ 	.word	0x00000980


	//   ....[2]....
        /*01c8*/ 	.word	0x00000990


	//   ....[3]....
        /*01cc*/ 	.word	0x000009e0


	//   ....[4]....
        /*01d0*/ 	.word	0x000009f0


	//   ....[5]....
        /*01d4*/ 	.word	0x00000a40


	//   ....[6]....
        /*01d8*/ 	.word	0x00000a50


	//   ....[7]....
        /*01dc*/ 	.word	0x00000aa0


	//   ....[8]....
        /*01e0*/ 	.word	0x00000ab0


	//   ....[9]....
        /*01e4*/ 	.word	0x00000b00


	//   ....[10]....
        /*01e8*/ 	.word	0x00000b10


	//   ....[11]....
        /*01ec*/ 	.word	0x00000bd0


	//   ....[12]....
        /*01f0*/ 	.word	0x00000be0


	//   ....[13]....
        /*01f4*/ 	.word	0x00000c30


	//   ....[14]....
        /*01f8*/ 	.word	0x00000c40


	//   ....[15]....
        /*01fc*/ 	.word	0x00000c90


	//   ....[16]....
        /*0200*/ 	.word	0x00000ca0


	//   ....[17]....
        /*0204*/ 	.word	0x00000cf0


	//   ....[18]....
        /*0208*/ 	.word	0x00000d00


	//   ....[19]....
        /*020c*/ 	.word	0x00000d60


	//   ....[20]....
        /*0210*/ 	.word	0x00000d80


	//   ....[21]....
        /*0214*/ 	.word	0x00000e40


	//   ....[22]....
        /*0218*/ 	.word	0x00000e50


	//   ....[23]....
        /*021c*/ 	.word	0x00000eb0


	//   ....[24]....
        /*0220*/ 	.word	0x00000ec0


	//   ....[25]....
        /*0224*/ 	.word	0x00000f10


	//   ....[26]....
        /*0228*/ 	.word	0x00000f20


	//   ....[27]....
        /*022c*/ 	.word	0x00000f80


	//   ....[28]....
        /*0230*/ 	.word	0x00000fa0


	//   ....[29]....
        /*0234*/ 	.word	0x00001010


	//   ....[30]....
        /*0238*/ 	.word	0x00001020


	//   ....[31]....
        /*023c*/ 	.word	0x000010e0


	//   ....[32]....
        /*0240*/ 	.word	0x000010f0


	//   ....[33]....
        /*0244*/ 	.word	0x00001140


	//   ....[34]....
        /*0248*/ 	.word	0x00001150


	//   ....[35]....
        /*024c*/ 	.word	0x000011a0


	//   ....[36]....
        /*0250*/ 	.word	0x000011b0


	//   ....[37]....
        /*0254*/ 	.word	0x00001210


	//   ....[38]....
        /*0258*/ 	.word	0x00001230


	//   ....[39]....
        /*025c*/ 	.word	0x000012a0


	//   ....[40]....
        /*0260*/ 	.word	0x000012b0


	//   ....[41]....
        /*0264*/ 	.word	0x00001490


	//   ....[42]....
        /*0268*/ 	.word	0x000014d0


	//   ....[43]....
        /*026c*/ 	.word	0x00001550


	//   ....[44]....
        /*0270*/ 	.word	0x00001560


	//   ....[45]....
        /*0274*/ 	.word	0x000015b0


	//   ....[46]....
        /*0278*/ 	.word	0x000015c0


	//   ....[47]....
        /*027c*/ 	.word	0x00001610


	//   ....[48]....
        /*0280*/ 	.word	0x00001620


	//   ....[49]....
        /*0284*/ 	.word	0x00001670


	//   ....[50]....
        /*0288*/ 	.word	0x00001680


	//   ....[51]....
        /*028c*/ 	.word	0x00001930


	//   ....[52]....
        /*0290*/ 	.word	0x00001980


	//   ....[53]....
        /*0294*/ 	.word	0x000019a0


	//   ....[54]....
        /*0298*/ 	.word	0x000019c0


	//   ....[55]....
        /*029c*/ 	.word	0x000019e0


	//----- nvinfo : EIATTR_VRC_CTA_INIT_COUNT
	.align		4
.L_3199:
        /*02a0*/ 	.byte	0x02, 0x4a
	.zero		1
	.zero		1


	//----- nvinfo : EIATTR_EXIT_INSTR_OFFSETS
	.align		4
        /*02a4*/ 	.byte	0x04, 0x1c
        /*02a6*/ 	.short	(.L_3201 - .L_3200)


	//   ....[0]....
.L_3200:
        /*02a8*/ 	.word	0x00001fd0


	//----- nvinfo : EIATTR_CRS_STACK_SIZE
	.align		4
.L_3201:
        /*02ac*/ 	.byte	0x04, 0x1e
        /*02ae*/ 	.short	(.L_3203 - .L_3202)
.L_3202:
        /*02b0*/ 	.word	0x00000000


	//----- nvinfo : EIATTR_CBANK_PARAM_SIZE
	.align		4
.L_3203:
        /*02b4*/ 	.byte	0x03, 0x19
        /*02b6*/ 	.short	0x0060


	//----- nvinfo : EIATTR_PARAM_CBANK
	.align		4
        /*02b8*/ 	.byte	0x04, 0x0a
        /*02ba*/ 	.short	(.L_3205 - .L_3204)
	.align		4
.L_3204:
        /*02bc*/ 	.word	index@(.nv.constant0._ZN4vllm3moe44grouped_topk_fused_small_expert_count_kernelI13__nv_bfloat166__halfiLNS0_11ScoringFuncE1ELi128ELb0ELi8EEEvPT_PfPT1_PKT0_llllllbd)
        /*02c0*/ 	.short	0x0380
        /*02c2*/ 	.short	0x0060


	//----- nvinfo : EIATTR_SW_WAR
	.align		4
.L_3205:
        /*02c4*/ 	.byte	0x04, 0x36
        /*02c6*/ 	.short	(.L_3207 - .L_3206)
.L_3206:
        /*02c8*/ 	.word	0x00000008
.L_3207:


//--------------------- .nv.info._ZN4vllm3moe44grouped_topk_fused_small_expert_count_kernelI13__nv_bfloat166__halfiLNS0_11ScoringFuncE1ELi384ELb0ELi8EEEvPT_PfPT1_PKT0_llllllbd --------------------------
	.section	.nv.info._ZN4vllm3moe44grouped_topk_fused_small_expert_count_kernelI13__nv_bfloat166__halfiLNS0_11ScoringFuncE1ELi384ELb0ELi8EEEvPT_PfPT1_PKT0_llllllbd,"",@"SHT_CUDA_INFO"
	.sectionflags	@""
	.align	4


	//----- nvinfo : EIATTR_CUDA_API_VERSION
	.align		4
        /*0000*/ 	.byte	0x04, 0x37
        /*0002*/ 	.short	(.L_3209 - .L_3208)
.L_3208:
        /*0004*/ 	.word	0x00000082


	//----- nvinfo : EIATTR_KPARAM_INFO
	.align		4
.L_3209:
        /*0008*/ 	.byte	0x04, 0x17
        /*000a*/ 	.short	(.L_3211 - .L_3210)
.L_3210:
        /*000c*/ 	.word	0x00000000
        /*0010*/ 	.short	0x000b
        /*0012*/ 	.short	0x0058
        /*0014*/ 	.byte	0x00, 0xf0, 0x21, 0x00


	//----- nvinfo : EIATTR_KPARAM_INFO
	.align		4
.L_3211:
        /*0018*/ 	.byte	0x04, 0x17
        /*001a*/ 	.short	(.L_3213 - .L_3212)
.L_3212:
        /*001c*/ 	.word	0x00000000
        /*0020*/ 	.short	0x000a
        /*0022*/ 	.short	0x0050
        /*0024*/ 	.byte	0x00, 0xf0, 0x05, 0x00


	//----- nvinfo : EIATTR_KPARAM_INFO
	.align		4
.L_3213:
        /*0028*/ 	.byte	0x04, 0x17
        /*002a*/ 	.short	(.L_3215 - .L_3214)
.L_3214:
        /*002c*/ 	.word	0x00000000
        /*0030*/ 	.short	0x0009
        /*0032*/ 	.short	0x0048
        /*0034*/ 	.byte	0x00, 0xf0, 0x21, 0x00


	//----- nvinfo : EIATTR_KPARAM_INFO
	.align		4
.L_3215:
        /*0038*/ 	.byte	0x04, 0x17
        /*003a*/ 	.short	(.L_3217 - .L_3216)
.L_3216:
        /*003c*/ 	.word	0x00000000
        /*0040*/ 	.short	0x0008
        /*0042*/ 	.short	0x0040
        /*0044*/ 	.byte	0x00, 0xf0, 0x21, 0x00


	//----- nvinfo : EIATTR_KPARAM_INFO
	.align		4
.L_3217:
        /*0048*/ 	.byte	0x04, 0x17
        /*004a*/ 	.short	(.L_3219 - .L_3218)
.L_3218:
        /*004c*/ 	.word	0x00000000
        /*0050*/ 	.short	0x0007
        /*0052*/ 	.short	0x0038
        /*0054*/ 	.byte	0x00, 0xf0, 0x21, 0x00


	//----- nvinfo : EIATTR_KPARAM_INFO
	.align		4
.L_3219:
        /*0058*/ 	.byte	0x04, 0x17
        /*005a*/ 	.short	(.L_3221 - .L_3220)
.L_3220:
        /*005c*/ 	.word	0x00000000
        /*0060*/ 	.short	0x0006
        /*0062*/ 	.short	0x0030
        /*0064*/ 	.byte	0x00, 0xf0, 0x21, 0x00


	//----- nvinfo : EIATTR_KPARAM_INFO
	.align		4
.L_3221:
        /*0068*/ 	.byte	0x04, 0x17
        /*006a*/ 	.short	(.L_3223 - .L_3222)
.L_3222:
        /*006c*/ 	.word	0x00000000
        /*0070*/ 	.short	0x0005
        /*0072*/ 	.short	0x0028
        /*0074*/ 	.byte	0x00, 0xf0, 0x21, 0x00


	//----- nvinfo : EIATTR_KPARAM_INFO
	.align		4
.L_3223:
        /*0078*/ 	.byte	0x04, 0x17
        /*007a*/ 	.short	(.L_3225 - .L_3224)
.L_3224:
        /*007c*/ 	.word	0x00000000
        /*0080*/ 	.short	0x0004
        /*0082*/ 	.short	0x0020
        /*0084*/ 	.byte	0x00, 0xf0, 0x21, 0x00


	//----- nvinfo : EIATTR_KPARAM_INFO
	.align		4
.L_3225:
        /*0088*/ 	.byte	0x04, 0x17
        /*008a*/ 	.short	(.L_3227 - .L_3226)
.L_3226:
        /*008c*/ 	.word	0x00000000
        /*0090*/ 	.short	0x0003
        /*0092*/ 	.short	0x0018
        /*0094*/ 	.byte	0x00, 0xf5, 0x21, 0x00


	//----- nvinfo : EIATTR_KPARAM_INFO
	.align		4
.L_3227:
        /*0098*/ 	.byte	0x04, 0x17
        /*009a*/ 	.short	(.L_3229 - .L_3228)
.L_3228:
        /*009c*/ 	.word	0x00000000
        /*00a0*/ 	.short	0x0002
        /*00a2*/ 	.short	0x0010
        /*00a4*/ 	.byte	0x00, 0xf5, 0x21, 0x00


	//----- nvinfo : EIATTR_KPARAM_INFO
	.align		4
.L_3229:
        /*00a8*/ 	.byte	0x04, 0x17
        /*00aa*/ 	.short	(.L_3231 - .L_3230)
.L_3230:
        /*00ac*/ 	.word	0x00000000
        /*00b0*/ 	.short	0x0001
        /*00b2*/ 	.short	0x0008
        /*00b4*/ 	.byte	0x00, 0xf5, 0x21, 0x00


	//----- nvinfo : EIATTR_KPARAM_INFO
	.align		4
.L_3231:
        /*00b8*/ 	.byte	0x04, 0x17
        /*00ba*/ 	.short	(.L_3233 - .L_3232)
.L_3232:
        /*00bc*/ 	.word	0x00000000
        /*00c0*/ 	.short	0x0000
        /*00c2*/ 	.short	0x0000
        /*00c4*/ 	.byte	0x00, 0xf5, 0x21, 0x00


	//----- nvinfo : EIATTR_SPARSE_MMA_MASK
	.align		4
.L_3233:
        /*00c8*/ 	.byte	0x03, 0x50
        /*00ca*/ 	.short	0x0000


	//----- nvinfo : EIATTR_MAXREG_COUNT
	.align		4
        /*00cc*/ 	.byte	0x03, 0x1b
        /*00ce*/ 	.short	0x00ff


	//----- nvinfo : EIATTR_NUM_BARRIERS
	.align		4
        /*00d0*/ 	.byte	0x02, 0x4c
        /*00d2*/ 	.byte	0x01
	.zero		1


	//----- nvinfo : EIATTR_MERCURY_ISA_VERSION
	.align		4
        /*00d4*/ 	.byte	0x03, 0x5f
        /*00d6*/ 	.short	0x0101


	//----- nvinfo : EIATTR_COOP_GROUP_MASK_REGIDS
	.align		4
        /*00d8*/ 	.byte	0x04, 0x29
        /*00da*/ 	.short	(.L_3235 - .L_3234)


	//   ....[0]....
.L_3234:
        /*00dc*/ 	.word	0xffffffff


	//   ....[1]....
        /*00e0*/ 	.word	0xffffffff


	//   ....[2]....
        /*00e4*/ 	.word	0xffffffff


	//   ....[3]....
        /*00e8*/ 	.word	0xffffffff


	//   ....[4]....
        /*00ec*/ 	.word	0xffffffff


	//   ....[5]....
        /*00f0*/ 	.word	0xffffffff


	//   ....[6]....
        /*00f4*/ 	.word	0xffffffff


	//   ....[7]....
        /*00f8*/ 	.word	0xffffffff


	//   ....[8]....
        /*00fc*/ 	.word	0xffffffff


	//   ....[9]....
        /*0100*/ 	.word	0xffffffff


	//   ....[10]....
        /*0104*/ 	.word	0xffffffff


	//   ....[11]....
        /*0108*/ 	.word	0xffffffff


	//   ....[12]....
        /*010c*/ 	.word	0xffffffff


	//   ....[13]....
        /*0110*/ 	.word	0xffffffff


	//   ....[14]....
        /*0114*/ 	.word	0xffffffff


	//   ....[15]....
        /*0118*/ 	.word	0xffffffff


	//   ....[16]....
        /*011c*/ 	.word	0xffffffff


	//   ....[17]....
        /*0120*/ 	.word	0xffffffff


	//   ....[18]....
        /*0124*/ 	.word	0xffffffff


	//   ....[19]....
        /*0128*/ 	.word	0xffffffff


	//   ....[20]....
        /*012c*/ 	.word	0xffffffff


	//   ....[21]....
        /*0130*/ 	.word	0xffffffff


	//   ....[22]....
        /*0134*/ 	.word	0xffffffff


	//   ....[23]....
        /*0138*/ 	.word	0xffffffff


	//   ....[24]....
        /*013c*/ 	.word	0xffffffff


	//   ....[25]....
        /*0140*/ 	.word	0xffffffff


	//   ....[26]....
        /*0144*/ 	.word	0xffffffff


	//   ....[27]....
        /*0148*/ 	.word	0xffffffff


	//   ....[28]....
        /*014c*/ 	.word	0xffffffff


	//   ....[29]....
        /*0150*/ 	.word	0xffffffff


	//   ....[30]....
        /*0154*/ 	.word	0xffffffff


	//   ....[31]....
        /*0158*/ 	.word	0xffffffff


	//   ....[32]....
        /*015c*/ 	.word	0xffffffff


	//   ....[33]....
        /*0160*/ 	.word	0xffffffff


	//   ....[34]....
        /*0164*/ 	.word	0xffffffff


	//   ....[35]....
        /*0168*/ 	.word	0xffffffff


	//   ....[36]....
        /*016c*/ 	.word	0xffffffff


	//   ....[37]....
        /*0170*/ 	.word	0xffffffff


	//   ....[38]....
        /*0174*/ 	.word	0xffffffff


	//   ....[39]....
        /*0178*/ 	.word	0xffffffff


	//   ....[40]....
        /*017c*/ 	.word	0xffffffff


	//   ....[41]....
        /*0180*/ 	.word	0xffffffff


	//   ....[42]....
        /*0184*/ 	.word	0xffffffff


	//   ....[43]....
        /*0188*/ 	.word	0xffffffff


	//   ....[44]....
        /*018c*/ 	.word	0xffffffff


	//   ....[45]....
        /*0190*/ 	.word	0xffffffff


	//   ....[46]....
        /*0194*/ 	.word	0xffffffff


	//   ....[47]....
        /*0198*/ 	.word	0xffffffff


	//   ....[48]....
        /*019c*/ 	.word	0xffffffff


	//   ....[49]....
        /*01a0*/ 	.word	0xffffffff


	//   ....[50]....
        /*01a4*/ 	.word	0xffffffff


	//   ....[51]....
        /*01a8*/ 	.word	0xffffffff


	//   ....[52]....
        /*01ac*/ 	.word	0xffffffff


	//   ....[53]....
        /*01b0*/ 	.word	0xffffffff


	//   ....[54]....
        /*01b4*/ 	.word	0xffffffff


	//   ....[55]....
        /*01b8*/ 	.word	0xffffffff


	//   ....[56]....
        /*01bc*/ 	.word	0xffffffff


	//   ....[57]....
        /*01c0*/ 	.word	0xffffffff


	//   ....[58]....
        /*01c4*/ 	.word	0xffffffff


	//   ....[59]....
        /*01c8*/ 	.word	0xffffffff


	//   ....[60]....
        /*01cc*/ 	.word	0xffffffff


	//   ....[61]....
        /*01d0*/ 	.word	0xffffffff


	//   ....[62]....
        /*01d4*/ 	.word	0xffffffff


	//   ....[63]....
        /*01d8*/ 	.word	0xffffffff


	//   ....[64]....
        /*01dc*/ 	.word	0xffffffff


	//   ....[65]....
        /*01e0*/ 	.word	0xffffffff


	//   ....[66]....
        /*01e4*/ 	.word	0xffffffff


	//   ....[67]....
        /*01e8*/ 	.word	0xffffffff


	//   ....[68]....
        /*01ec*/ 	.word	0xffffffff


	//   ....[69]....
        /*01f0*/ 	.word	0xffffffff


	//   ....[70]....
        /*01f4*/ 	.word	0xffffffff


	//   ....[71]....
        /*01f8*/ 	.word	0xffffffff


	//   ....[72]....
        /*01fc*/ 	.word	0xffffffff


	//   ....[73]....
        /*0200*/ 	.word	0xffffffff


	//   ....[74]....
        /*0204*/ 	.word	0xffffffff


	//   ....[75]....
        /*0208*/ 	.word	0xffffffff


	//   ....[76]....
        /*020c*/ 	.word	0xffffffff


	//   ....[77]....
        /*0210*/ 	.word	0xffffffff


	//   ....[78]....
        /*0214*/ 	.word	0xffffffff


	//   ....[79]....
        /*0218*/ 	.word	0xffffffff


	//   ....[80]....
        /*021c*/ 	.word	0xffffffff


	//   ....[81]....
        /*0220*/ 	.word	0xffffffff


	//   ....[82]....
        /*0224*/ 	.word	0xffffffff


	//   ....[83]....
        /*0228*/ 	.word	0xffffffff


	//   ....[84]....
        /*022c*/ 	.word	0xffffffff


	//   ....[85]....
        /*0230*/ 	.word	0xffffffff


	//----- nvinfo : EIATTR_COOP_GROUP_INSTR_OFFSETS
	.align		4
.L_3235:
        /*0234*/ 	.byte	0x04, 0x28
        /*0236*/ 	.short	(.L_3237 - .L_3236)


	//   ....[0]....
.L_3236:
        /*0238*/ 	.word	0x000000b0


	//   ....[1]....
        /*023c*/ 	.word	0x00000a50


	//   ....[2]....
        /*0240*/ 	.word	0x00000a80


	//   ....[3]....
        /*0244*/ 	.word	0x00000b00


	//   ....[4]....
        /*0248*/ 	.word	0x00000b10


	//   ....[5]....
        /*024c*/ 	.word	0x00000b60


	//   ....[6]....
        /*0250*/ 	.word	0x00000b70


	//   ....[7]....
        /*0254*/ 	.word	0x00000bc0


	//   ....[8]....
        /*0258*/ 	.word	0x00000bd0


	//   ....[9]....
        /*025c*/ 	.word	0x00000c20


	//   ....[10]....
        /*0260*/ 	.word	0x00000c30


	//   ....[11]....
        /*0264*/ 	.word	0x00000ce0


	//   ....[12]....
        /*0268*/ 	.word	0x00000d10


	//   ....[13]....
        /*026c*/ 	.word	0x00000d90


	//   ....[14]....
        /*0270*/ 	.word	0x00000da0


	//   ....[15]....
        /*0274*/ 	.word	0x00000df0


	//   ....[16]....
        /*0278*/ 	.word	0x00000e00


	//   ....[17]....
        /*027c*/ 	.word	0x00000e60


	//   ....[18]....
        /*0280*/ 	.word	0x00000e80


	//   ....[19]....
        /*0284*/ 	.word	0x00000ee0


	//   ....[20]....
        /*0288*/ 	.word	0x00000ef0


	//   ....[21]....
        /*028c*/ 	.word	0x00001060


	//   ....[22]....
        /*0290*/ 	.word	0x00001070


	//   ....[23]....
        /*0294*/ 	.word	0x000010c0


	//   ....[24]....
        /*0298*/ 	.word	0x000010d0


	//   ....[25]....
        /*029c*/ 	.word	0x00001120


	//   ....[26]....
        /*02a0*/ 	.word	0x00001130


	//   ....[27]....
        /*02a4*/ 	.word	0x00001180


	//   ....[28]....
        /*02a8*/ 	.word	0x00001190


	//   ....[29]....
        /*02ac*/ 	.word	0x000011e0


	//   ....[30]....
        /*02b0*/ 	.word	0x000011f0


	//   ....[31]....
        /*02b4*/ 	.word	0x000017d0


	//   ....[32]....
        /*02b8*/ 	.word	0x000017e0


	//   ....[33]....
        /*02bc*/ 	.word	0x00001830


	//   ....[34]....
        /*02c0*/ 	.word	0x00001840


	//   ....[35]....
        /*02c4*/ 	.word	0x00001890


	//   ....[36]....
        /*02c8*/ 	.word	0x000018a0


	//   ....[37]....
        /*02cc*/ 	.word	0x000018f0


	//   ....[38]....
        /*02d0*/ 	.word	0x00001900


	//   ....[39]....
        /*02d4*/ 	.word	0x00001950


	//   ....[40]....
        /*02d8*/ 	.word	0x00001960


	//   ....[41]....
        /*02dc*/ 	.word	0x000019f0


	//   ....[42]....
        /*02e0*/ 	.word	0x00001a00


	//   ....[43]....
        /*02e4*/ 	.word	0x00001a50


	//   ....[44]....
        /*02e8*/ 	.word	0x00001a60


	//   ....[45]....
        /*02ec*/ 	.word	0x00001ab0


	//   ....[46]....
        /*02f0*/ 	.word	0x00001ac0


	//   ....[47]....
        /*02f4*/ 	.word	0x00001b10


	//   ....[48]....
        /*02f8*/ 	.word	0x00001b20


	//   ....[49]....
        /*02fc*/ 	.word	0x00001b70


	//   ....[50]....
        /*0300*/ 	.word	0x00001b80


	//   ....[51]....
        /*0304*/ 	.word	0x00001c30


	//   ....[52]....
        /*0308*/ 	.word	0x00001c40


	//   ....[53]....
        /*030c*/ 	.word	0x00001c90


	//   ....[54]....
        /*0310*/ 	.word	0x00001ca0


	//   ....[55]....
        /*0314*/ 	.word	0x00001cf0


	//   ....[56]....
        /*0318*/ 	.word	0x00001d00


	//   ....[57]....
        /*031c*/ 	.word	0x00001d50


	//   ....[58]....
        /*0320*/ 	.word	0x00001d60


	//   ....[59]....
        /*0324*/ 	.word	0x00001db0


	//   ....[60]....
        /*0328*/ 	.word	0x00001dc0


	//   ....[61]....
        /*032c*/ 	.word	0x00001e50


	//   ....[62]....
        /*0330*/ 	.word	0x00001e60


	//   ....[63]....
        /*0334*/ 	.word	0x00001eb0


	//   ....[64]....
        /*0338*/ 	.word	0x00001ec0


	//   ....[65]....
        /*033c*/ 	.word	0x00001f10


	//   ....[66]....
        /*0340*/ 	.word	0x00001f20


	//   ....[67]....
        /*0344*/ 	.word	0x00001f80


	//   ....[68]....
        /*0348*/ 	.word	0x00001f90


	//   ....[69]....
        /*034c*/ 	.word	0x00002000


	//   ....[70]....
        /*0350*/ 	.word	0x00002020


	//   ....[71]....
        /*0354*/ 	.word	0x000022a0


	//   ....[72]....
        /*0358*/ 	.word	0x000022b0


	//   ....[73]....
        /*035c*/ 	.word	0x00002300


	//   ....[74]....
        /*0360*/ 	.word	0x00002310


	//   ....[75]....
        /*0364*/ 	.word	0x00002360


	//   ....[76]....
        /*0368*/ 	.word	0x00002370


	//   ....[77]....
        /*036c*/ 	.word	0x000023c0


	//   ....[78]....
        /*0370*/ 	.word	0x000023d0


	//   ....[79]....
        /*0374*/ 	.word	0x00002420


	//   ....[80]....
        /*0378*/ 	.word	0x00002430


	//   ....[81]....
        /*037c*/ 	.word	0x00002770


	//   ....[82]....
        /*0380*/ 	.word	0x000027c0


	//   ....[83]....
        /*0384*/ 	.word	0x000027e0


	//   ....[84]....
        /*0388*/ 	.word	0x00002800


	//   ....[85]....
        /*038c*/ 	.word	0x00002820


	//----- nvinfo : EIATTR_VRC_CTA_INIT_COUNT
	.align		4
.L_3237:
        /*0390*/ 	.byte	0x02, 0x4a
	.zero		1
	.zero		1


	//----- nvinfo : EIATTR_EXIT_INSTR_OFFSETS
	.align		4
        /*0394*/ 	.byte	0x04, 0x1c
        /*0396*/ 	.short	(.L_3239 - .L_3238)


	//   ....[0]....
.L_3238:
        /*0398*/ 	.word	0x00002e10


	//----- nvinfo : EIATTR_CRS_STACK_SIZE
	.align		4
.L_3239:
        /*039c*/ 	.byte	0x04, 0x1e
        /*039e*/ 	.short	(.L_3241 - .L_3240)
.L_3240:
        /*03a0*/ 	.word	0x00000000


	//----- nvinfo : EIATTR_CBANK_PARAM_SIZE
	.align		4
.L_3241:
        /*03a4*/ 	.byte	0x03, 0x19
        /*03a6*/ 	.short	0x0060


	//----- nvinfo : EIATTR_PARAM_CBANK
	.align		4
        /*03a8*/ 	.byte	0x04, 0x0a
        /*03aa*/ 	.short	(.L_3243 - .L_3242)
	.align		4
.L_3242:
        /*03ac*/ 	.word	index@(.nv.constant0._ZN4vllm3moe44grouped_topk_fused_small_expert_count_kernelI13__nv_bfloat166__halfiLNS0_11ScoringFuncE1ELi384ELb0ELi8EEEvPT_PfPT1_PKT0_llllllbd)
        /*03b0*/ 	.short	0x0380
        /*03b2*/ 	.short	0x0060


	//----- nvinfo : EIATTR_SW_WAR
	.align		4
.L_3243:
        /*03b4*/ 	.byte	0x04, 0x36
        /*03b6*/ 	.short	(.L_3245 - .L_3244)
.L_3244:
        /*03b8*/ 	.word	0x00000008
.L_3245:


//--------------------- .nv.info._ZN4vllm3moe44grouped_topk_fused_small_expert_count_kernelI13__nv_bfloat166__halfiLNS0_11ScoringFuncE1ELi512ELb0ELi8EEEvPT_PfPT1_PKT0_llllllbd --------------------------
	.section	.nv.info._ZN4vllm3moe44grouped_topk_fused_small_expert_count_kernelI13__nv_bfloat166__halfiLNS0_11ScoringFuncE1ELi512ELb0ELi8EEEvPT_PfPT1_PKT0_llllllbd,"",@"SHT_CUDA_INFO"
	.sectionflags	@""
	.align	4


	//----- nvinfo : EIATTR_CUDA_API_VERSION
	.align		4
        /*0000*/ 	.byte	0x04, 0x37
        /*0002*/ 	.short	(.L_3247 - .L_3246)
.L_3246:
        /*0004*/ 	.word	0x00000082


	//----- nvinfo : EIATTR_KPARAM_INFO
	.align		4
.L_3247:
        /*0008*/ 	.byte	0x04, 0x17
        /*000a*/ 	.short	(.L_3249 - .L_3248)
.L_3248:
        /*000c*/ 	.word	0x00000000
        /*0010*/ 	.short	0x000b
        /*0012*/ 	.short	0x0058
        /*0014*/ 	.byte	0x00, 0xf0, 0x21, 0x00


	//----- nvinfo : EIATTR_KPARAM_INFO
	.align		4
.L_3249:
        /*0018*/ 	.byte	0x04, 0x17
        /*001a*/ 	.short	(.L_3251 - .L_3250)
.L_3250:
        /*001c*/ 	.word	0x00000000
        /*0020*/ 	.short	0x000a
        /*0022*/ 	.short	0x0050
        /*0024*/ 	.byte	0x00, 0xf0, 0x05, 0x00


	//----- nvinfo : EIATTR_KPARAM_INFO
	.align		4
.L_3251:
        /*0028*/ 	.byte	0x04, 0x17
        /*002a*/ 	.short	(.L_3253 - .L_3252)
.L_3252:
        /*002c*/ 	.word	0x00000000
        /*0030*/ 	.short	0x0009
        /*0032*/ 	.short	0x0048
        /*0034*/ 	.byte	0x00, 0xf0, 0x21, 0x00


	//----- nvinfo : EIATTR_KPARAM_INFO
	.align		4
.L_3253:
        /*0038*/ 	.byte	0x04, 0x17
        /*003a*/ 	.short	(.L_3255 - .L_3254)
.L_3254:
        /*003c*/ 	.word	0x00000000
        /*0040*/ 	.short	0x0008
        /*0042*/ 	.short	0x0040
        /*0044*/ 	.byte	0x00, 0xf0, 0x21, 0x00


	//----- nvinfo : EIATTR_KPARAM_INFO
	.align		4
.L_3255:
        /*0048*/ 	.byte	0x04, 0x17
        /*004a*/ 	.short	(.L_3257 - .L_3256)
.L_3256:
        /*004c*/ 	.word	0x00000000
        /*0050*/ 	.short	0x0007
        /*0052*/ 	.short	0x0038
        /*0054*/ 	.byte	0x00, 0xf0, 0x21, 0x00


	//----- nvinfo : EIATTR_KPARAM_INFO
	.align		4
.L_3257:
        /*0058*/ 	.byte	0x04, 0x17
        /*005a*/ 	.short	(.L_3259 - .L_3258)
.L_3258:
        /*005c*/ 	.word	0x00000000
        /*0060*/ 	.short	0x0006
        /*0062*/ 	.short	0x0030
        /*0064*/ 	.byte	0x00, 0xf0, 0x21, 0x00


	//----- nvinfo : EIATTR_KPARAM_INFO
	.align		4
.L_3259:
        /*0068*/ 	.byte	0x04, 0x17
        /*006a*/ 	.short	(.L_3261 - .L_3260)
.L_3260:
        /*006c*/ 	.word	0x00000000
        /*0070*/ 	.short	0x0005
        /*0072*/ 	.short	0x0028
        /*0074*/ 	.byte	0x00, 0xf0, 0x21, 0x00


	//----- nvinfo : EIATTR_KPARAM_INFO
	.align		4
.L_3261:
        /*0078*/ 	.byte	0x04, 0x17
        /*007a*/ 	.short	(.L_3263 - .L_3262)
.L_3262:
        /*007c*/ 	.word	0x00000000
        /*0080*/ 	.short	0x0004
        /*0082*/ 	.short	0x0020
        /*0084*/ 	.byte	0x00, 0xf0, 0x21, 0x00


	//----- nvinfo : EIATTR_KPARAM_INFO
	.align		4
.L_3263:
        /*0088*/ 	.byte	0x04, 0x17
        /*008a*/ 	.short	(.L_3265 - .L_3264)
.L_3264:
        /*008c*/ 	.word	0x00000000
        /*0090*/ 	.short	0x0003
        /*0092*/ 	.short	0x0018
        /*0094*/ 	.byte	0x00, 0xf5, 0x21, 0x00


	//----- nvinfo : EIATTR_KPARAM_INFO
	.align		4
.L_3265:
        /*0098*/ 	.byte	0x04, 0x17
        /*009a*/ 	.short	(.L_3267 - .L_3266)
.L_3266:
        /*009c*/ 	.word	0x00000000
        /*00a0*/ 	.short	0x0002
        /*00a2*/ 	.short	0x0010
        /*00a4*/ 	.byte	0x00, 0xf5, 0x21, 0x00


	//----- nvinfo : EIATTR_KPARAM_INFO
	.align		4
.L_3267:
        /*00a8*/ 	.byte	0x04, 0x17
        /*00aa*/ 	.short	(.L_3269 - .L_3268)
.L_3268:
        /*00ac*/ 	.word	0x00000000
        /*00b0*/ 	.short	0x0001
        /*00b2*/ 	.short	0x0008
        /*00b4*/ 	.byte	0x00, 0xf5, 0x21, 0x00


	//----- nvinfo : EIATTR_KPARAM_INFO
	.align		4
.L_3269:
        /*00b8*/ 	.byte	0x04, 0x17
        /*00ba*/ 	.short	(.L_3271 - .L_3270)
.L_3270:
        /*00bc*/ 	.word	0x00000000
        /*00c0*/ 	.short	0x0000
        /*00c2*/ 	.short	0x0000
        /*00c4*/ 	.byte	0x00, 0xf5, 0x21, 0x00


	//----- nvinfo : EIATTR_SPARSE_MMA_MASK
	.align		4
.L_3271:
        /*00c8*/ 	.byte	0x03, 0x50
        /*00ca*/ 	.short	0x0000


	//----- nvinfo : EIATTR_MAXREG_COUNT
	.align		4
        /*00cc*/ 	.byte	0x03, 0x1b
        /*00ce*/ 	.short	0x00ff


	//----- nvinfo : EIATTR_NUM_BARRIERS
	.align		4
        /*00d0*/ 	.byte	0x02, 0x4c
        /*00d2*/ 	.byte	0x01
	.zero		1


	//----- nvinfo : EIATTR_MERCURY_ISA_VERSION
	.align		4
        /*00d4*/ 	.byte	0x03, 0x5f
        /*00d6*/ 	.short	0x0101


	//----- nvinfo : EIATTR_COOP_GROUP_MASK_REGIDS
	.align		4
        /*00d8*/ 	.byte	0x04, 0x29
        /*00da*/ 	.short	(.L_3273 - .L_3272)


	//   ....[0]....
.L_3272:
        /*00dc*/ 	.word	0xffffffff


	//   ....[1]....
        /*00e0*/ 	.word	0xffffffff


	//   ....[2]....
        /*00e4*/ 	.word	0xffffffff


	//   ....[3]....
        /*00e8*/ 	.word	0xffffffff


	//   ....[4]....
        /*00ec*/ 	.word	0xffffffff


	//   ....[5]....
        /*00f0*/ 	.word	0xffffffff


	//   ....[6]....
        /*00f4*/ 	.word	0xffffffff


	//   ....[7]....
        /*00f8*/ 	.word	0xffffffff


	//   ....[8]....
        /*00fc*/ 	.word	0xffffffff


	//   ....[9]....
        /*0100*/ 	.word	0xffffffff


	//   ....[10]....
        /*0104*/ 	.word	0xffffffff


	//   ....[11]....
        /*0108*/ 	.word	0xffffffff


	//   ....[12]....
        /*010c*/ 	.word	0xffffffff


	//   ....[13]....
        /*0110*/ 	.word	0xffffffff


	//   ....[14]....
        /*0114*/ 	.word	0xffffffff


	//   ....[15]....
        /*0118*/ 	.word	0xffffffff


	//   ....[16]....
        /*011c*/ 	.word	0xffffffff


	//   ....[17]....
        /*0120*/ 	.word	0xffffffff


	//   ....[18]....
        /*0124*/ 	.word	0xffffffff


	//   ....[19]....
        /*0128*/ 	.word	0xffffffff


	//   ....[20]....
        /*012c*/ 	.word	0xffffffff


	//   ....[21]....
        /*0130*/ 	.word	0xffffffff


	//   ....[22]....
        /*0134*/ 	.word	0xffffffff


	//   ....[23]....
        /*0138*/ 	.word	0xffffffff


	//   ....[24]....
        /*013c*/ 	.word	0xffffffff


	//   ....[25]....
        /*0140*/ 	.word	0xffffffff


	//   ....[26]....
        /*0144*/ 	.word	0xffffffff


	//   ....[27]....
        /*0148*/ 	.word	0xffffffff


	//   ....[28]....
        /*014c*/ 	.word	0xffffffff


	//   ....[29]....
        /*0150*/ 	.word	0xffffffff


	//   ....[30]....
        /*0154*/ 	.word	0xffffffff


	//   ....[31]....
        /*0158*/ 	.word	0xffffffff


	//   ....[32]....
        /*015c*/ 	.word	0xffffffff


	//   ....[33]....
        /*0160*/ 	.word	0xffffffff


	//   ....[34]....
        /*0164*/ 	.word	0xffffffff


	//   ....[35]....
        /*0168*/ 	.word	0xffffffff


	//   ....[36]....
        /*016c*/ 	.word	0xffffffff


	//   ....[37]....
        /*0170*/ 	.word	0xffffffff


	//   ....[38]....
        /*0174*/ 	.word	0xffffffff


	//   ....[39]....
        /*0178*/ 	.word	0xffffffff


	//   ....[40]....
        /*017c*/ 	.word	0xffffffff


	//   ....[41]....
        /*0180*/ 	.word	0xffffffff


	//   ....[42]....
        /*0184*/ 	.word	0xffffffff


	//   ....[43]....
        /*0188*/ 	.word	0xffffffff


	//   ....[44]....
        /*018c*/ 	.word	0xffffffff


	//   ....[45]....
        /*0190*/ 	.word	0xffffffff


	//   ....[46]....
        /*0194*/ 	.word	0xffffffff


	//   ....[47]....
        /*0198*/ 	.word	0xffffffff


	//   ....[48]....
        /*019c*/ 	.word	0xffffffff


	//   ....[49]....
        /*01a0*/ 	.word	0xffffffff


	//   ....[50]....
        /*01a4*/ 	.word	0xffffffff


	//   ....[51]....
        /*01a8*/ 	.word	0xffffffff


	//   ....[52]....
        /*01ac*/ 	.word	0xffffffff


	//   ....[53]....
        /*01b0*/ 	.word	0xffffffff


	//   ....[54]....
        /*01b4*/ 	.word	0xffffffff


	//   ....[55]....
        /*01b8*/ 	.word	0xffffffff


	//   ....[56]....
        /*01bc*/ 	.word	0xffffffff


	//   ....[57]....
        /*01c0*/ 	.word	0xffffffff


	//   ....[58]....
        /*01c4*/ 	.word	0xffffffff


	//   ....[59]....
        /*01c8*/ 	.word	0xffffffff


	//   ....[60]....
        /*01cc*/ 	.word	0xffffffff


	//   ....[61]....
        /*01d0*/ 	.word	0xffffffff


	//   ....[62]....
        /*01d4*/ 	.word	0xffffffff


	//   ....[63]....
        /*01d8*/ 	.word	0xffffffff


	//   ....[64]....
        /*01dc*/ 	.word	0xffffffff


	//   ....[65]....
        /*01e0*/ 	.word	0xffffffff


	//   ....[66]....
        /*01e4*/ 	.word	0xffffffff


	//   ....[67]....
        /*01e8*/ 	.word	0xffffffff


	//   ....[68]....
        /*01ec*/ 	.word	0xffffffff


	//   ....[69]....
        /*01f0*/ 	.word	0xffffffff


	//   ....[70]....
        /*01f4*/ 	.word	0xffffffff


	//   ....[71]....
        /*01f8*/ 	.word	0xffffffff


	//   ....[72]....
        /*01fc*/ 	.word	0xffffffff


	//   ....[73]....
        /*0200*/ 	.word	0xffffffff


	//   ....[74]....
        /*0204*/ 	.word	0xffffffff


	//   ....[75]....
        /*0208*/ 	.word	0xffffffff


	//   ....[76]....
        /*020c*/ 	.word	0xffffffff


	//   ....[77]....
        /*0210*/ 	.word	0xffffffff


	//   ....[78]....
        /*0214*/ 	.word	0xffffffff


	//   ....[79]....
        /*0218*/ 	.word	0xffffffff


	//   ....[80]....
        /*021c*/ 	.word	0xffffffff


	//   ....[81]....
        /*0220*/ 	.word	0xffffffff


	//   ....[82]....
        /*0224*/ 	.word	0xffffffff


	//   ....[83]....
        /*0228*/ 	.word	0xffffffff


	//   ....[84]....
        /*022c*/ 	.word	0xffffffff


	//   ....[85]....
        /*0230*/ 	.word	0xffffffff


	//----- nvinfo : EIATTR_COOP_GROUP_INSTR_OFFSETS
	.align		4
.L_3273:
        /*0234*/ 	.byte	0x04, 0x28
        /*0236*/ 	.short	(.L_3275 - .L_3274)


	//   ....[0]....
.L_3274:
        /*0238*/ 	.word	0x000000b0


	//   ....[1]....
        /*023c*/ 	.word	0x00000a50


	//   ....[2]....
        /*0240*/ 	.word	0x00000a80


	//   ....[3]....
        /*0244*/ 	.word	0x00000b00


	//   ....[4]....
        /*0248*/ 	.word	0x00000b10


	//   ....[5]....
        /*024c*/ 	.word	0x00000b60


	//   ....[6]....
        /*0250*/ 	.word	0x00000b70


	//   ....[7]....
        /*0254*/ 	.word	0x00000bc0


	//   ....[8]....
        /*0258*/ 	.word	0x00000bd0


	//   ....[9]....
        /*025c*/ 	.word	0x00000c20


	//   ....[10]....
        /*0260*/ 	.word	0x00000c30


	//   ....[11]....
        /*0264*/ 	.word	0x00000ce0


	//   ....[12]....
        /*0268*/ 	.word	0x00000d10


	//   ....[13]....
        /*026c*/ 	.word	0x00000d90


	//   ....[14]....
        /*0270*/ 	.word	0x00000da0


	//   ....[15]....
        /*0274*/ 	.word	0x00000df0


	//   ....[16]....
        /*0278*/ 	.word	0x00000e00


	//   ....[17]....
        /*027c*/ 	.word	0x00000e60


	//   ....[18]....
        /*0280*/ 	.word	0x00000e80


	//   ....[19]....
        /*0284*/ 	.word	0x00000ee0


	//   ....[20]....
        /*0288*/ 	.word	0x00000ef0


	//   ....[21]....
        /*028c*/ 	.word	0x00001060


	//   ....[22]....
        /*0290*/ 	.word	0x00001070


	//   ....[23]....
        /*0294*/ 	.word	0x000010c0


	//   ....[24]....
        /*0298*/ 	.word	0x000010d0


	//   ....[25]....
        /*029c*/ 	.word	0x00001120


	//   ....[26]....
        /*02a0*/ 	.word	0x00001130


	//   ....[27]....
        /*02a4*/ 	.word	0x00001180


	//   ....[28]....
        /*02a8*/ 	.word	0x00001190


	//   ....[29]....
        /*02ac*/ 	.word	0x000011e0


	//   ....[30]....
        /*02b0*/ 	.word	0x000011f0


	//   ....[31]....
        /*02b4*/ 	.word	0x00001760


	//   ....[32]....
        /*02b8*/ 	.word	0x00001770


	//   ....[33]....
        /*02bc*/ 	.word	0x000017c0


	//   ....[34]....
        /*02c0*/ 	.word	0x000017d0


	//   ....[35]....
        /*02c4*/ 	.word	0x00001820


	//   ....[36]....
        /*02c8*/ 	.word	0x00001830


	//   ....[37]....
        /*02cc*/ 	.word	0x00001880


	//   ....[38]....
        /*02d0*/ 	.word	0x00001890


	//   ....[39]....
        /*02d4*/ 	.word	0x000018e0


	//   ....[40]....
        /*02d8*/ 	.word	0x000018f0


	//   ....[41]....
        /*02dc*/ 	.word	0x00001980


	//   ....[42]....
        /*02e0*/ 	.word	0x00001990


	//   ....[43]....
        /*02e4*/ 	.word	0x000019e0


	//   ....[44]....
        /*02e8*/ 	.word	0x000019f0


	//   ....[45]....
        /*02ec*/ 	.word	0x00001a40


	//   ....[46]....
        /*02f0*/ 	.word	0x00001a50


	//   ....[47]....
        /*02f4*/ 	.word	0x00001aa0


	//   ....[48]....
        /*02f8*/ 	.word	0x00001ab0


	//   ....[49]....
        /*02fc*/ 	.word	0x00001b00


	//   ....[50]....
        /*0300*/ 	.word	0x00001b10


	//   ....[51]....
        /*0304*/ 	.word	0x00001bb0


	//   ....[52]....
        /*0308*/ 	.word	0x00001bc0


	//   ....[53]....
        /*030c*/ 	.word	0x00001c10


	//   ....[54]....
        /*0310*/ 	.word	0x00001c20


	//   ....[55]....
        /*0314*/ 	.word	0x00001c70


	//   ....[56]....
        /*0318*/ 	.word	0x00001c80


	//   ....[57]....
        /*031c*/ 	.word	0x00001cd0


	//   ....[58]....
        /*0320*/ 	.word	0x00001ce0


	//   ....[59]....
        /*0324*/ 	.word	0x00001d30


	//   ....[60]....
        /*0328*/ 	.word	0x00001d40


	//   ....[61]....
        /*032c*/ 	.word	0x00001dd0


	//   ....[62]....
        /*0330*/ 	.word	0x00001de0


	//   ....[63]....
        /*0334*/ 	.word	0x00001e30


	//   ....[64]....
        /*0338*/ 	.word	0x00001e40


	//   ....[65]....
        /*033c*/ 	.word	0x00001e90


	//   ....[66]....
        /*0340*/ 	.word	0x00001ea0


	//   ....[67]....
        /*0344*/ 	.word	0x00001f00


	//   ....[68]....
        /*0348*/ 	.word	0x00001f10


	//   ....[69]....
        /*034c*/ 	.word	0x00001f80


	//   ....[70]....
        /*0350*/ 	.word	0x00001fb0


	//   ....[71]....
        /*0354*/ 	.word	0x00002220


	//   ....[72]....
        /*0358*/ 	.word	0x00002240


	//   ....[73]....
        /*035c*/ 	.word	0x00002290


	//   ....[74]....
        /*0360*/ 	.word	0x000022a0


	//   ....[75]....
        /*0364*/ 	.word	0x000022f0


	//   ....[76]....
        /*0368*/ 	.word	0x00002300


	//   ....[77]....
        /*036c*/ 	.word	0x00002350


	//   ....[78]....
        /*0370*/ 	.word	0x00002360


	//   ....[79]....
        /*0374*/ 	.word	0x000023b0


	//   ....[80]....
        /*0378*/ 	.word	0x000023c0


	//   ....[81]....
        /*037c*/ 	.word	0x000026d0


	//   ....[82]....
        /*0380*/ 	.word	0x00002720


	//   ....[83]....
        /*0384*/ 	.word	0x00002740


	//   ....[84]....
        /*0388*/ 	.word	0x00002760


	//   ....[85]....
        /*038c*/ 	.word	0x00002780


	//----- nvinfo : EIATTR_VRC_CTA_INIT_COUNT
	.align		4
.L_3275:
        /*0390*/ 	.byte	0x02, 0x4a
	.zero		1
	.zero		1


	//----- nvinfo : EIATTR_EXIT_INSTR_OFFSETS
	.align		4
        /*0394*/ 	.byte	0x04, 0x1c
        /*0396*/ 	.short	(.L_3277 - .L_3276)


	//   ....[0]....
.L_3276:
        /*0398*/ 	.word	0x00002d70


	//----- nvinfo : EIATTR_CRS_STACK_SIZE
	.align		4
.L_3277:
        /*039c*/ 	.byte	0x04, 0x1e
        /*039e*/ 	.short	(.L_3279 - .L_3278)
.L_3278:
        /*03a0*/ 	.word	0x00000000


	//----- nvinfo : EIATTR_CBANK_PARAM_SIZE
	.align		4
.L_3279:
        /*03a4*/ 	.byte	0x03, 0x19
        /*03a6*/ 	.short	0x0060


	//----- nvinfo : EIATTR_PARAM_CBANK
	.align		4
        /*03a8*/ 	.byte	0x04, 0x0a
        /*03aa*/ 	.short	(.L_3281 - .L_3280)
	.align		4
.L_3280:
        /*03ac*/ 	.word	index@(.nv.constant0._ZN4vllm3moe44grouped_topk_fused_small_expert_count_kernelI13__nv_bfloat166__halfiLNS0_11ScoringFuncE1ELi512ELb0ELi8EEEvPT_PfPT1_PKT0_llllllbd)
        /*03b0*/ 	.short	0x0380
        /*03b2*/ 	.short	0x0060


	//----- nvinfo : EIATTR_SW_WAR
	.align		4
.L_3281:
        /*03b4*/ 	.byte	0x04, 0x36
        /*03b6*/ 	.short	(.L_3283 - .L_3282)
.L_3282:
        /*03b8*/ 	.word	0x00000008
.L_3283:


//--------------------- .nv.info._ZN4vllm3moe44grouped_topk_fused_small_expert_count_kernelI13__nv_bfloat166__halfiLNS0_11ScoringFuncE1ELi512ELb0ELi22EEEvPT_PfPT1_PKT0_llllllbd --------------------------
	.section	.nv.info._ZN4vllm3moe44grouped_topk_fused_small_expert_count_kernelI13__nv_bfloat166__halfiLNS0_11ScoringFuncE1ELi512ELb0ELi22EEEvPT_PfPT1_PKT0_llllllbd,"",@"SHT_CUDA_INFO"
	.sectionflags	@""
	.align	4


	//----- nvinfo : EIATTR_CUDA_API_VERSION
	.align		4
        /*0000*/ 	.byte	0x04, 0x37
        /*0002*/ 	.short	(.L_3285 - .L_3284)
.L_3284:
        /*0004*/ 	.word	0x00000082


	//----- nvinfo : EIATTR_KPARAM_INFO
	.align		4
.L_3285:
        /*0008*/ 	.byte	0x04, 0x17
        /*000a*/ 	.short	(.L_3287 - .L_3286)
.L_3286:
        /*000c*/ 	.word	0x00000000
        /*0010*/ 	.short	0x000b
        /*0012*/ 	.short	0x0058
        /*0014*/ 	.byte	0x00, 0xf0, 0x21, 0x00


	//----- nvinfo : EIATTR_KPARAM_INFO
	.align		4
.L_3287:
        /*0018*/ 	.byte	0x04, 0x17
        /*001a*/ 	.short	(.L_3289 - .L_3288)
.L_3288:
        /*001c*/ 	.word	0x00000000
        /*0020*/ 	.short	0x000a
        /*0022*/ 	.short	0x0050
        /*0024*/ 	.byte	0x00, 0xf0, 0x05, 0x00


	//----- nvinfo : EIATTR_KPARAM_INFO
	.align		4
.L_3289:
        /*0028*/ 	.byte	0x04, 0x17
        /*002a*/ 	.short	(.L_3291 - .L_3290)
.L_3290:
        /*002c*/ 	.word	0x00000000
        /*0030*/ 	.short	0x0009
        /*0032*/ 	.short	0x0048
        /*0034*/ 	.byte	0x00, 0xf0, 0x21, 0x00


	//----- nvinfo : EIATTR_KPARAM_INFO
	.align		4
.L_3291:
        /*0038*/ 	.byte	0x04, 0x17
        /*003a*/ 	.short	(.L_3293 - .L_3292)
.L_3292:
        /*003c*/ 	.word	0x00000000
        /*0040*/ 	.short	0x0008
        /*0042*/ 	.short	0x0040
        /*0044*/ 	.byte	0x00, 0xf0, 0x21, 0x00


	//----- nvinfo : EIATTR_KPARAM_INFO
	.align		4
.L_3293:
        /*0048*/ 	.byte	0x04, 0x17
        /*004a*/ 	.short	(.L_3295 - .L_3294)
.L_3294:
        /*004c*/ 	.word	0x00000000
        /*0050*/ 	.short	0x0007
        /*0052*/ 	.short	0x0038
        /*0054*/ 	.byte	0x00, 0xf0, 0x21, 0x00


	//----- nvinfo : EIATTR_KPARAM_INFO
	.align		4
.L_3295:
        /*0058*/ 	.byte	0x04, 0x17
        /*005a*/ 	.short	(.L_3297 - .L_3296)
.L_3296:
        /*005c*/ 	.word	0x00000000
        /*0060*/ 	.short	0x0006
        /*0062*/ 	.short	0x0030
        /*0064*/ 	.byte	0x00, 0xf0, 0x21, 0x00


	//----- nvinfo : EIATTR_KPARAM_INFO
	.align		4
.L_3297:
        /*0068*/ 	.byte	0x04, 0x17
        /*006a*/ 	.short	(.L_3299 - .L_3298)
.L_3298:
        /*006c*/ 	.word	0x00000000
        /*0070*/ 	.short	0x0005
        /*0072*/ 	.short	0x0028
        /*0074*/ 	.byte	0x00, 0xf0, 0x21, 0x00


	//----- nvinfo : EIATTR_KPARAM_INFO
	.align		4
.L_3299:
        /*0078*/ 	.byte	0x04, 0x17
        /*007a*/ 	.short	(.L_3301 - .L_3300)
.L_3300:
        /*007c*/ 	.word	0x00000000
        /*0080*/ 	.short	0x0004
        /*0082*/ 	.short	0x0020
        /*0084*/ 	.byte	0x00, 0xf0, 0x21, 0x00


	//----- nvinfo : EIATTR_KPARAM_INFO
	.align		4
.L_3301:
        /*0088*/ 	.byte	0x04, 0x17
        /*008a*/ 	.short	(.L_3303 - .L_3302)
.L_3302:
        /*008c*/ 	.word	0x00000000
        /*0090*/ 	.short	0x0003
        /*0092*/ 	.short	0x0018
        /*0094*/ 	.byte	0x00, 0xf5, 0x21, 0x00


	//----- nvinfo : EIATTR_KPARAM_INFO
	.align		4
.L_3303:
        /*0098*/ 	.byte	0x04, 0x17
        /*009a*/ 	.short	(.L_3305 - .L_3304)
.L_3304:
        /*009c*/ 	.word	0x00000000
        /*00a0*/ 	.short	0x0002
        /*00a2*/ 	.short	0x0010
        /*00a4*/ 	.byte	0x00, 0xf5, 0x21, 0x00


	//----- nvinfo : EIATTR_KPARAM_INFO
	.align		4
.L_3305:
        /*00a8*/ 	.byte	0x04, 0x17
        /*00aa*/ 	.short	(.L_3307 - .L_3306)
.L_3306:
        /*00ac*/ 	.word	0x00000000
        /*00b0*/ 	.short	0x0001
        /*00b2*/ 	.short	0x0008
        /*00b4*/ 	.byte	0x00, 0xf5, 0x21, 0x00


	//----- nvinfo : EIATTR_KPARAM_INFO
	.align		4
.L_3307:
        /*00b8*/ 	.byte	0x04, 0x17
        /*00ba*/ 	.short	(.L_3309 - .L_3308)
.L_3308:
        /*00bc*/ 	.word	0x00000000
        /*00c0*/ 	.short	0x0000
        /*00c2*/ 	.short	0x0000
        /*00c4*/ 	.byte	0x00, 0xf5, 0x21, 0x00


	//----- nvinfo : EIATTR_SPARSE_MMA_MASK
	.align		4
.L_3309:
        /*00c8*/ 	.byte	0x03, 0x50
        /*00ca*/ 	.short	0x0000


	//----- nvinfo : EIATTR_MAXREG_COUNT
	.align		4
        /*00cc*/ 	.byte	0x03, 0x1b
        /*00ce*/ 	.short	0x00ff


	//----- nvinfo : EIATTR_NUM_BARRIERS
	.align		4
        /*00d0*/ 	.byte	0x02, 0x4c
        /*00d2*/ 	.byte	0x01
	.zero		1


	//----- nvinfo : EIATTR_MERCURY_ISA_VERSION
	.align		4
        /*00d4*/ 	.byte	0x03, 0x5f
        /*00d6*/ 	.short	0x0101


	//----- nvinfo : EIATTR_COOP_GROUP_MASK_REGIDS
	.align		4
        /*00d8*/ 	.byte	0x04, 0x29
        /*00da*/ 	.short	(.L_3311 - .L_3310)


	//   ....[0]....
.L_3310:
        /*00dc*/ 	.word	0xffffffff


	//   ....[1]....
        /*00e0*/ 	.word	0xffffffff


	//   ....[2]....
        /*00e4*/ 	.word	0xffffffff


	//   ....[3]....
        /*00e8*/ 	.word	0xffffffff


	//   ....[4]....
        /*00ec*/ 	.word	0xffffffff


	//   ....[5]....
        /*00f0*/ 	.word	0xffffffff


	//   ....[6]....
        /*00f4*/ 	.word	0xffffffff


	//   ....[7]....
        /*00f8*/ 	.word	0xffffffff


	//   ....[8]....
        /*00fc*/ 	.word	0xffffffff


	//   ....[9]....
        /*0100*/ 	.word	0xffffffff


	//   ....[10]....
        /*0104*/ 	.word	0xffffffff


	//   ....[11]....
        /*0108*/ 	.word	0xffffffff


	//   ....[12]....
        /*010c*/ 	.word	0xffffffff


	//   ....[13]....
        /*0110*/ 	.word	0xffffffff


	//   ....[14]....
        /*0114*/ 	.word	0xffffffff


	//   ....[15]....
        /*0118*/ 	.word	0xffffffff


	//   ....[16]....
        /*011c*/ 	.word	0xffffffff


	//   ....[17]....
        /*0120*/ 	.word	0xffffffff


	//   ....[18]....
        /*0124*/ 	.word	0xffffffff


	//   ....[19]....
        /*0128*/ 	.word	0xffffffff


	//   ....[20]....
        /*012c*/ 	.word	0xffffffff


	//   ....[21]....
        /*0130*/ 	.word	0xffffffff


	//   ....[22]....
        /*0134*/ 	.word	0xffffffff


	//   ....[23]....
        /*0138*/ 	.word	0xffffffff


	//   ....[24]....
        /*013c*/ 	.word	0xffffffff


	//   ....[25]....
        /*0140*/ 	.word	0xffffffff


	//   ....[26]....
        /*0144*/ 	.word	0xffffffff


	//   ....[27]....
        /*0148*/ 	.word	0xffffffff


	//   ....[28]....
        /*014c*/ 	.word	0xffffffff


	//   ....[29]....
        /*0150*/ 	.word	0xffffffff


	//   ....[30]....
        /*0154*/ 	.word	0xffffffff


	//   ....[31]....
        /*0158*/ 	.word	0xffffffff


	//   ....[32]....
        /*015c*/ 	.word	0xffffffff


	//   ....[33]....
        /*0160*/ 	.word	0xffffffff


	//   ....[34]....
        /*0164*/ 	.word	0xffffffff


	//   ....[35]....
        /*0168*/ 	.word	0xffffffff


	//   ....[36]....
        /*016c*/ 	.word	0xffffffff


	//   ....[37]....
        /*0170*/ 	.word	0xffffffff


	//   ....[38]....
        /*0174*/ 	.word	0xffffffff


	//   ....[39]....
        /*0178*/ 	.word	0xffffffff


	//   ....[40]....
        /*017c*/ 	.word	0xffffffff


	//   ....[41]....
        /*0180*/ 	.word	0xffffffff


	//   ....[42]....
        /*0184*/ 	.word	0xffffffff


	//   ....[43]....
        /*0188*/ 	.word	0xffffffff


	//   ....[44]....
        /*018c*/ 	.word	0xffffffff


	//   ....[45]....
        /*0190*/ 	.word	0xffffffff


	//   ....[46]....
        /*0194*/ 	.word	0xffffffff


	//   ....[47]....
        /*0198*/ 	.word	0xffffffff


	//   ....[48]....
        /*019c*/ 	.word	0xffffffff


	//   ....[49]....
        /*01a0*/ 	.word	0xffffffff


	//   ....[50]....
        /*01a4*/ 	.word	0xffffffff


	//   ....[51]....
        /*01a8*/ 	.word	0xffffffff


	//   ....[52]....
        /*01ac*/ 	.word	0xffffffff


	//   ....[53]....
        /*01b0*/ 	.word	0xffffffff


	//   ....[54]....
        /*01b4*/ 	.word	0xffffffff


	//   ....[55]....
        /*01b8*/ 	.word	0xffffffff


	//   ....[56]....
        /*01bc*/ 	.word	0xffffffff


	//   ....[57]....
        /*01c0*/ 	.word	0xffffffff


	//   ....[58]....
        /*01c4*/ 	.word	0xffffffff


	//   ....[59]....
        /*01c8*/ 	.word	0xffffffff


	//   ....[60]....
        /*01cc*/ 	.word	0xffffffff


	//   ....[61]....
        /*01d0*/ 	.word	0xffffffff


	//   ....[62]....
        /*01d4*/ 	.word	0xffffffff


	//   ....[63]....
        /*01d8*/ 	.word	0xffffffff


	//   ....[64]....
        /*01dc*/ 	.word	0xffffffff


	//   ....[65]....
        /*01e0*/ 	.word	0xffffffff


	//   ....[66]....
        /*01e4*/ 	.word	0xffffffff


	//   ....[67]....
        /*01e8*/ 	.word	0xffffffff


	//   ....[68]....
        /*01ec*/ 	.word	0xffffffff


	//   ....[69]....
        /*01f0*/ 	.word	0xffffffff


	//   ....[70]....
        /*01f4*/ 	.word	0xffffffff


	//   ....[71]....
        /*01f8*/ 	.word	0xffffffff


	//   ....[72]....
        /*01fc*/ 	.word	0xffffffff


	//   ....[73]....
        /*0200*/ 	.word	0xffffffff


	//   ....[74]....
        /*0204*/ 	.word	0xffffffff


	//   ....[75]....
        /*0208*/ 	.word	0xffffffff


	//   ....[76]....
        /*020c*/ 	.word	0xffffffff


	//   ....[77]....
        /*0210*/ 	.word	0xffffffff


	//   ....[78]....
        /*0214*/ 	.word	0xffffffff


	//   ....[79]....
        /*0218*/ 	.word	0xffffffff


	//   ....[80]....
        /*021c*/ 	.word	0xffffffff


	//   ....[81]....
        /*0220*/ 	.word	0xffffffff


	//   ....[82]....
        /*0224*/ 	.word	0xffffffff


	//   ....[83]....
        /*0228*/ 	.word	0xffffffff


	//   ....[84]....
        /*022c*/ 	.word	0xffffffff


	//   ....[85]....
        /*0230*/ 	.word	0xffffffff


	//----- nvinfo : EIATTR_COOP_GROUP_INSTR_OFFSETS
	.align		4
.L_3311:
        /*0234*/ 	.byte	0x04, 0x28
        /*0236*/ 	.short	(.L_3313 - .L_3312)


	//   ....[0]....
.L_3312:
        /*0238*/ 	.word	0x000000b0


	//   ....[1]....
        /*023c*/ 	.word	0x00000a50


	//   ....[2]....
        /*0240*/ 	.word	0x00000a80


	//   ....[3]....
        /*0244*/ 	.word	0x00000b00


	//   ....[4]....
        /*0248*/ 	.word	0x00000b10


	//   ....[5]....
        /*024c*/ 	.word	0x00000b60


	//   ....[6]....
        /*0250*/ 	.word	0x00000b70


	//   ....[7]....
        /*0254*/ 	.word	0x00000bc0


	//   ....[8]....
        /*0258*/ 	.word	0x00000bd0


	//   ....[9]....
        /*025c*/ 	.word	0x00000c20


	//   ....[10]....
        /*0260*/ 	.word	0x00000c30


	//   ....[11]....
        /*0264*/ 	.word	0x00000ce0


	//   ....[12]....
        /*0268*/ 	.word	0x00000d10


	//   ....[13]....
        /*026c*/ 	.word	0x00000d90


	//   ....[14]....
        /*0270*/ 	.word	0x00000da0


	//   ....[15]....
        /*0274*/ 	.word	0x00000df0


	//   ....[16]....
        /*0278*/ 	.word	0x00000e00


	//   ....[17]....
        /*027c*/ 	.word	0x00000e60


	//   ....[18]....
        /*0280*/ 	.word	0x00000e80


	//   ....[19]....
        /*0284*/ 	.word	0x00000ee0


	//   ....[20]....
        /*0288*/ 	.word	0x00000ef0


	//   ....[21]....
        /*028c*/ 	.word	0x00001060


	//   ....[22]....
        /*0290*/ 	.word	0x00001070


	//   ....[23]....
        /*0294*/ 	.word	0x000010c0


	//   ....[24]....
        /*0298*/ 	.word	0x000010d0


	//   ....[25]....
        /*029c*/ 	.word	0x00001120


	//   ....[26]....
        /*02a0*/ 	.word	0x00001130


	//   ....[27]....
        /*02a4*/ 	.word	0x00001180


	//   ....[28]....
        /*02a8*/ 	.word	0x00001190


	//   ....[29]....
        /*02ac*/ 	.word	0x000011e0


	//   ....[30]....
        /*02b0*/ 	.word	0x000011f0


	//   ....[31]....
        /*02b4*/ 	.word	0x000019e0


	//   ....[32]....
        /*02b8*/ 	.word	0x00001a10


	//   ....[33]....
        /*02bc*/ 	.word	0x00001a70


	//   ....[34]....
        /*02c0*/ 	.word	0x00001a80


	//   ....[35]....
        /*02c4*/ 	.word	0x00001ad0


	//   ....[36]....
        /*02c8*/ 	.word	0x00001ae0


	//   ....[37]....
        /*02cc*/ 	.word	0x00001b30


	//   ....[38]....
        /*02d0*/ 	.word	0x00001b40


	//   ....[39]....
        /*02d4*/ 	.word	0x00001b90


	//   ....[40]....
        /*02d8*/ 	.word	0x00001ba0


	//   ....[41]....
        /*02dc*/ 	.word	0x00001c70


	//   ....[42]....
        /*02e0*/ 	.word	0x00001ca0


	//   ....[43]....
        /*02e4*/ 	.word	0x00001d10


	//   ....[44]....
        /*02e8*/ 	.word	0x00001d20


	//   ....[45]....
        /*02ec*/ 	.word	0x00001d70


	//   ....[46]....
        /*02f0*/ 	.word	0x00001d80


	//   ....[47]....
        /*02f4*/ 	.word	0x00001dd0


	//   ....[48]....
        /*02f8*/ 	.word	0x00001de0


	//   ....[49]....
        /*02fc*/ 	.word	0x00001e40


	//   ....[50]....
        /*0300*/ 	.word	0x00001e60


	//   ....[51]....
        /*0304*/ 	.word	0x00001f30


	//   ....[52]....
        /*0308*/ 	.word	0x00001f50


	//   ....[53]....
        /*030c*/ 	.word	0x00001fb0


	//   ....[54]....
        /*0310*/ 	.word	0x00001fd0


	//   ....[55]....
        /*0314*/ 	.word	0x00002030


	//   ....[56]....
        /*0318*/ 	.word	0x00002040


	//   ....[57]....
        /*031c*/ 	.word	0x00002090


	//   ....[58]....
        /*0320*/ 	.word	0x000020a0


	//   ....[59]....
        /*0324*/ 	.word	0x00002100


	//   ....[60]....
        /*0328*/ 	.word	0x00002130


	//   ....[61]....
        /*032c*/ 	.word	0x000021f0


	//   ....[62]....
        /*0330*/ 	.word	0x00002200


	//   ....[63]....
        /*0334*/ 	.word	0x00002260


	//   ....[64]....
        /*0338*/ 	.word	0x00002280


	//   ....[65]....
        /*033c*/ 	.word	0x000022e0


	//   ....[66]....
        /*0340*/ 	.word	0x000022f0


	//   ....[67]....
        /*0344*/ 	.word	0x00002340


	//   ....[68]....
        /*0348*/ 	.word	0x00002350


	//   ....[69]....
        /*034c*/ 	.word	0x000023a0


	//   ....[70]....
        /*0350*/ 	.word	0x000023b0


	//   ....[71]....
        /*0354*/ 	.word	0x00002590


	//   ....[72]....
        /*0358*/ 	.word	0x000025c0


	//   ....[73]....
        /*035c*/ 	.word	0x00002620


	//   ....[74]....
        /*0360*/ 	.word	0x00002630


	//   ....[75]....
        /*0364*/ 	.word	0x00002680


	//   ....[76]....
        /*0368*/ 	.word	0x00002690


	//   ....[77]....
        /*036c*/ 	.word	0x000026e0


	//   ....[78]....
        /*0370*/ 	.word	0x000026f0


	//   ....[79]....
        /*0374*/ 	.word	0x00002740


	//   ....[80]....
        /*0378*/ 	.word	0x00002750


	//   ....[81]....
        /*037c*/ 	.word	0x00002a70


	//   ....[82]....
        /*0380*/ 	.word	0x00002ac0


	//   ....[83]....
        /*0384*/ 	.word	0x00002ae0


	//   ....[84]....
        /*0388*/ 	.word	0x00002b00


	//   ....[85]....
        /*038c*/ 	.word	0x00002b20


	//----- nvinfo : EIATTR_VRC_CTA_INIT_COUNT
	.align		4
.L_3313:
        /*0390*/ 	.byte	0x02, 0x4a
	.zero		1
	.zero		1


	//----- nvinfo : EIATTR_EXIT_INSTR_OFFSETS
	.align		4
        /*0394*/ 	.byte	0x04, 0x1c
        /*0396*/ 	.short	(.L_3315 - .L_3314)


	//   ....[0]....
.L_3314:
        /*0398*/ 	.word	0x00003110


	//----- nvinfo : EIATTR_CRS_STACK_SIZE
	.align		4
.L_3315:
        /*039c*/ 	.byte	0x04, 0x1e
        /*039e*/ 	.short	(.L_3317 - .L_3316)
.L_3316:
        /*03a0*/ 	.word	0x00000000


	//----- nvinfo : EIATTR_CBANK_PARAM_SIZE
	.align		4
.L_3317:
        /*03a4*/ 	.byte	0x03, 0x19
        /*03a6*/ 	.short	0x0060


	//----- nvinfo : EIATTR_PARAM_CBANK
	.align		4
        /*03a8*/ 	.byte	0x04, 0x0a
        /*03aa*/ 	.short	(.L_3319 - .L_3318)
	.align		4
.L_3318:
        /*03ac*/ 	.word	index@(.nv.constant0._ZN4vllm3moe44grouped_topk_fused_small_expert_count_kernelI13__nv_bfloat166__halfiLNS0_11ScoringFuncE1ELi512ELb0ELi22EEEvPT_PfPT1_PKT0_llllllbd)
        /*03b0*/ 	.short	0x0380
        /*03b2*/ 	.short	0x0060


	//----- nvinfo : EIATTR_SW_WAR
	.align		4
.L_3319:
        /*03b4*/ 	.byte	0x04, 0x36
        /*03b6*/ 	.short	(.L_3321 - .L_3320)
.L_3320:
        /*03b8*/ 	.word	0x00000008
.L_3321:


//--------------------- .nv.info._ZN4vllm3moe44grouped_topk_fused_small_expert_count_kernelI13__nv_bfloat166__halfiLNS0_11ScoringFuncE1ELi256ELb1ELi8EEEvPT_PfPT1_PKT0_llllllbd --------------------------
	.section	.nv.info._ZN4vllm3moe44grouped_topk_fused_small_expert_count_kernelI13__nv_bfloat166__halfiLNS0_11ScoringFuncE1ELi256ELb1ELi8EEEvPT_PfPT1_PKT0_llllllbd,"",@"SHT_CUDA_INFO"
	.sectionflags	@""
	.align	4


	//----- nvinfo : EIATTR_CUDA_API_VERSION
	.align		4
        /*0000*/ 	.byte	0x04, 0x37
        /*0002*/ 	.short	(.L_3323 - .L_3322)
.L_3322:
        /*0004*/ 	.word	0x00000082


	//----- nvinfo : EIATTR_KPARAM_INFO
	.align		4
.L_3323:
        /*0008*/ 	.byte	0x04, 0x17
        /*000a*/ 	.short	(.L_3325 - .L_3324)
.L_3324:
        /*000c*/ 	.word	0x00000000
        /*0010*/ 	.short	0x000b
        /*0012*/ 	.short	0x0058
        /*0014*/ 	.byte	0x00, 0xf0, 0x21, 0x00


	//----- nvinfo : EIATTR_KPARAM_INFO
	.align		4
.L_3325:
        /*0018*/ 	.byte	0x04, 0x17
        /*001a*/ 	.short	(.L_3327 - .L_3326)
.L_3326:
        /*001c*/ 	.word	0x00000000
        /*0020*/ 	.short	0x000a
        /*0022*/ 	.short	0x0050
        /*0024*/ 	.byte	0x00, 0xf0, 0x05, 0x00


	//----- nvinfo : EIATTR_KPARAM_INFO
	.align		4
.L_3327:
        /*0028*/ 	.byte	0x04, 0x17
        /*002a*/ 	.short	(.L_3329 - .L_3328)
.L_3328:
        /*002c*/ 	.word	0x00000000
        /*0030*/ 	.short	0x0009
        /*0032*/ 	.short	0x0048
        /*0034*/ 	.byte	0x00, 0xf0, 0x21, 0x00


	//----- nvinfo : EIATTR_KPARAM_INFO
	.align		4
.L_3329:
        /*0038*/ 	.byte	0x04, 0x17
        /*003a*/ 	.short	(.L_3331 - .L_3330)
.L_3330:
        /*003c*/ 	.word	0x00000000
        /*0040*/ 	.short	0x0008
        /*0042*/ 	.short	0x0040
        /*0044*/ 	.byte	0x00, 0xf0, 0x21, 0x00


	//----- nvinfo : EIATTR_KPARAM_INFO
	.align		4
.L_3331:
        /*0048*/ 	.byte	0x04, 0x17
        /*004a*/ 	.short	(.L_3333 - .L_3332)
.L_3332:
        /*004c*/ 	.word	0x00000000
        /*0050*/ 	.short	0x0007
        /*0052*/ 	.short	0x0038
        /*0054*/ 	.byte	0x00, 0xf0, 0x21, 0x00


	//----- nvinfo : EIATTR_KPARAM_INFO
	.align		4
.L_3333:
        /*0058*/ 	.byte	0x04, 0x17
        /*005a*/ 	.short	(.L_3335 - .L_3334)
.L_3334:
        /*005c*/ 	.word	0x00000000
        /*0060*/ 	.short	0x0006
        /*0062*/ 	.short	0x0030
        /*0064*/ 	.byte	0x00, 0xf0, 0x21, 0x00


	//----- nvinfo : EIATTR_KPARAM_INFO
	.align		4
.L_3335:
        /*0068*/ 	.byte	0x04, 0x17
        /*006a*/ 	.short	(.L_3337 - .L_3336)
.L_3336:
        /*006c*/ 	.word	0x00000000
        /*0070*/ 	.short	0x0005
        /*0072*/ 	.short	0x0028
        /*0074*/ 	.byte	0x00, 0xf0, 0x21, 0x00


	//----- nvinfo : EIATTR_KPARAM_INFO
	.align		4
.L_3337:
        /*0078*/ 	.byte	0x04, 0x17
        /*007a*/ 	.short	(.L_3339 - .L_3338)
.L_3338:
        /*007c*/ 	.word	0x00000000
        /*0080*/ 	.short	0x0004
        /*0082*/ 	.short	0x0020
        /*0084*/ 	.byte	0x00, 0xf0, 0x21, 0x00


	//----- nvinfo : EIATTR_KPARAM_INFO
	.align		4
.L_3339:
        /*0088*/ 	.byte	0x04, 0x17
        /*008a*/ 	.short	(.L_3341 - .L_3340)
.L_3340:
        /*008c*/ 	.word	0x00000000
        /*0090*/ 	.short	0x0003
        /*0092*/ 	.short	0x0018
        /*0094*/ 	.byte	0x00, 0xf5, 0x21, 0x00


	//----- nvinfo : EIATTR_KPARAM_INFO
	.align		4
.L_3341:
        /*0098*/ 	.byte	0x04, 0x17
        /*009a*/ 	.short	(.L_3343 - .L_3342)
.L_3342:
        /*009c*/ 	.word	0x00000000
        /*00a0*/ 	.short	0x0002
        /*00a2*/ 	.short	0x0010
        /*00a4*/ 	.byte	0x00, 0xf5, 0x21, 0x00


	//----- nvinfo : EIATTR_KPARAM_INFO
	.align		4
.L_3343:
        /*00a8*/ 	.byte	0x04, 0x17
        /*00aa*/ 	.short	(.L_3345 - .L_3344)
.L_3344:
        /*00ac*/ 	.word	0x00000000
        /*00b0*/ 	.short	0x0001
        /*00b2*/ 	.short	0x0008
        /*00b4*/ 	.byte	0x00, 0xf5, 0x21, 0x00


	//----- nvinfo : EIATTR_KPARAM_INFO
	.align		4
.L_3345:
        /*00b8*/ 	.byte	0x04, 0x17
        /*00ba*/ 	.short	(.L_3347 - .L_3346)
.L_3346:
        /*00bc*/ 	.word	0x00000000
        /*00c0*/ 	.short	0x0000
        /*00c2*/ 	.short	0x0000
        /*00c4*/ 	.byte	0x00, 0xf5, 0x21, 0x00


	//----- nvinfo : EIATTR_SPARSE_MMA_MASK
	.align		4
.L_3347:
        /*00c8*/ 	.byte	0x03, 0x50
        /*00ca*/ 	.short	0x0000


	//----- nvinfo : EIATTR_MAXREG_COUNT
	.align		4
        /*00cc*/ 	.byte	0x03, 0x1b
        /*00ce*/ 	.short	0x00ff


	//----- nvinfo : EIATTR_NUM_BARRIERS
	.align		4
        /*00d0*/ 	.byte	0x02, 0x4c
        /*00d2*/ 	.byte	0x01
	.zero		1


	//----- nvinfo : EIATTR_MERCURY_ISA_VERSION
	.align		4
        /*00d4*/ 	.byte	0x03, 0x5f
        /*00d6*/ 	.short	0x0101


	//----- nvinfo : EIATTR_COOP_GROUP_MASK_REGIDS
	.align		4
        /*00d8*/ 	.byte	0x04, 0x29
        /*00da*/ 	.short	(.L_3349 - .L_3348)


	//   ....[0]....
.L_3348:
        /*00dc*/ 	.word	0xffffffff


	//   ....[1]....
        /*00e0*/ 	.word	0xffffffff


	//   ....[2]....
        /*00e4*/ 	.word	0xffffffff


	//   ....[3]....
        /*00e8*/ 	.word	0xffffffff


	//   ....[4]....
        /*00ec*/ 	.word	0xffffffff


	//   ....[5]....
        /*00f0*/ 	.word	0xffffffff


	//   ....[6]....
        /*00f4*/ 	.word	0xffffffff


	//   ....[7]....
        /*00f8*/ 	.word	0xffffffff


	//   ....[8]....
        /*00fc*/ 	.word	0xffffffff


	//   ....[9]....
        /*0100*/ 	.word	0xffffffff


	//   ....[10]....
        /*0104*/ 	.word	0xffffffff


	//   ....[11]....
        /*0108*/ 	.word	0xffffffff


	//   ....[12]....
        /*010c*/ 	.word	0xffffffff


	//   ....[13]....
        /*0110*/ 	.word	0xffffffff


	//   ....[14]....
        /*0114*/ 	.word	0xffffffff


	//   ....[15]....
        /*0118*/ 	.word	0xffffffff


	//   ....[16]....
        /*011c*/ 	.word	0xffffffff


	//   ....[17]....
        /*0120*/ 	.word	0xffffffff


	//   ....[18]....
        /*0124*/ 	.word	0xffffffff


	//   ....[19]....
        /*0128*/ 	.word	0xffffffff


	//   ....[20]....
        /*012c*/ 	.word	0xffffffff


	//   ....[21]....
        /*0130*/ 	.word	0xffffffff


	//   ....[22]....
        /*0134*/ 	.word	0xffffffff


	//   ....[23]....
        /*0138*/ 	.word	0xffffffff


	//   ....[24]....
        /*013c*/ 	.word	0xffffffff


	//   ....[25]....
        /*0140*/ 	.word	0xffffffff


	//   ....[26]....
        /*0144*/ 	.word	0xffffffff


	//   ....[27]....
        /*0148*/ 	.word	0xffffffff


	//   ....[28]....
        /*014c*/ 	.word	0xffffffff


	//   ....[29]....
        /*0150*/ 	.word	0xffffffff


	//   ....[30]....
        /*0154*/ 	.word	0xffffffff


	//   ....[31]....
        /*0158*/ 	.word	0xffffffff


	//   ....[32]....
        /*015c*/ 	.word	0xffffffff


	//   ....[33]....
        /*0160*/ 	.word	0xffffffff


	//   ....[34]....
        /*0164*/ 	.word	0xffffffff


	//   ....[35]....
        /*0168*/ 	.word	0xffffffff


	//   ....[36]....
        /*016c*/ 	.word	0xffffffff


	//   ....[37]....
        /*0170*/ 	.word	0xffffffff


	//   ....[38]....
        /*0174*/ 	.word	0xffffffff


	//   ....[39]....
        /*0178*/ 	.word	0xffffffff


	//   ....[40]....
        /*017c*/ 	.word	0xffffffff


	//   ....[41]....
        /*0180*/ 	.word	0xffffffff


	//   ....[42]....
        /*0184*/ 	.word	0xffffffff


	//   ....[43]....
        /*0188*/ 	.word	0xffffffff


	//   ....[44]....
        /*018c*/ 	.word	0xffffffff


	//   ....[45]....
        /*0190*/ 	.word	0xffffffff


	//   ....[46]....
        /*0194*/ 	.word	0xffffffff


	//   ....[47]....
        /*0198*/ 	.word	0xffffffff


	//   ....[48]....
        /*019c*/ 	.word	0xffffffff


	//   ....[49]....
        /*01a0*/ 	.word	0xffffffff


	//   ....[50]....
        /*01a4*/ 	.word	0xffffffff


	//   ....[51]....
        /*01a8*/ 	.word	0xffffffff


	//   ....[52]....
        /*01ac*/ 	.word	0xffffffff


	//   ....[53]....
        /*01b0*/ 	.word	0xffffffff


	//   ....[54]....
        /*01b4*/ 	.word	0xffffffff


	//   ....[55]....
        /*01b8*/ 	.word	0xffffffff


	//   ....[56]....
        /*01bc*/ 	.word	0xffffffff


	//   ....[57]....
        /*01c0*/ 	.word	0xffffffff


	//   ....[58]....
        /*01c4*/ 	.word	0xffffffff


	//   ....[59]....
        /*01c8*/ 	.word	0xffffffff


	//   ....[60]....
        /*01cc*/ 	.word	0xffffffff


	//   ....[61]....
        /*01d0*/ 	.word	0xffffffff


	//   ....[62]....
        /*01d4*/ 	.word	0xffffffff


	//   ....[63]....
        /*01d8*/ 	.word	0xffffffff


	//   ....[64]....
        /*01dc*/ 	.word	0xffffffff


	//   ....[65]....
        /*01e0*/ 	.word	0xffffffff


	//   ....[66]....
        /*01e4*/ 	.word	0xffffffff


	//   ....[67]....
        /*01e8*/ 	.word	0xffffffff


	//   ....[68]....
        /*01ec*/ 	.word	0xffffffff


	//   ....[69]....
        /*01f0*/ 	.word	0xffffffff


	//   ....[70]....
        /*01f4*/ 	.word	0xffffffff


	//   ....[71]....
        /*01f8*/ 	.word	0xffffffff


	//   ....[72]....
        /*01fc*/ 	.word	0xffffffff


	//   ....[73]....
        /*0200*/ 	.word	0xffffffff


	//   ....[74]....
        /*0204*/ 	.word	0xffffffff


	//   ....[75]....
        /*0208*/ 	.word	0xffffffff


	//   ....[76]....
        /*020c*/ 	.word	0xffffffff


	//   ....[77]....
        /*0210*/ 	.word	0xffffffff


	//   ....[78]....
        /*0214*/ 	.word	0xffffffff


	//   ....[79]....
        /*0218*/ 	.word	0xffffffff


	//   ....[80]....
        /*021c*/ 	.word	0xffffffff


	//   ....[81]....
        /*0220*/ 	.word	0xffffffff


	//   ....[82]....
        /*0224*/ 	.word	0xffffffff


	//   ....[83]....
        /*0228*/ 	.word	0xffffffff


	//   ....[84]....
        /*022c*/ 	.word	0xffffffff


	//   ....[85]....
        /*0230*/ 	.word	0xffffffff


	//   ....[86]....
        /*0234*/ 	.word	0xffffffff


	//   ....[87]....
        /*0238*/ 	.word	0xffffffff


	//   ....[88]....
        /*023c*/ 	.word	0xffffffff


	//   ....[89]....
        /*0240*/ 	.word	0xffffffff


	//   ....[90]....
        /*0244*/ 	.word	0xffffffff


	//   ....[91]....
        /*0248*/ 	.word	0xffffffff


	//   ....[92]....
        /*024c*/ 	.word	0xffffffff


	//   ....[93]....
        /*0250*/ 	.word	0xffffffff


	//   ....[94]....
        /*0254*/ 	.word	0xffffffff


	//   ....[95]....
        /*0258*/ 	.word	0xffffffff


	//   ....[96]....
        /*025c*/ 	.word	0xffffffff


	//   ....[97]....
        /*0260*/ 	.word	0xffffffff


	//   ....[98]....
        /*0264*/ 	.word	0xffffffff


	//   ....[99]....
        /*0268*/ 	.word	0xffffffff


	//   ....[100]....
        /*026c*/ 	.word	0xffffffff


	//   ....[101]....
        /*0270*/ 	.word	0xffffffff


	//   ....[102]....
        /*0274*/ 	.word	0xffffffff


	//   ....[103]....
        /*0278*/ 	.word	0xffffffff


	//   ....[104]....
        /*027c*/ 	.word	0xffffffff


	//   ....[105]....
        /*0280*/ 	.word	0xffffffff


	//   ....[106]....
        /*0284*/ 	.word	0xffffffff


	//   ....[107]....
        /*0288*/ 	.word	0xffffffff


	//   ....[108]....
        /*028c*/ 	.word	0xffffffff


	//   ....[109]....
        /*0290*/ 	.word	0xffffffff


	//   ....[110]....
        /*0294*/ 	.word	0xffffffff


	//   ....[111]....
        /*0298*/ 	.word	0xffffffff


	//----- nvinfo : EIATTR_COOP_GROUP_INSTR_OFFSETS
	.align		4
.L_3349:
        /*029c*/ 	.byte	0x04, 0x28
        /*029e*/ 	.short	(.L_3351 - .L_3350)


	//   ....[0]....
.L_3350:
        /*02a0*/ 	.word	0x00000060


	//   ....[1]....
        /*02a4*/ 	.word	0x00000270


	//   ....[2]....
        /*02a8*/ 	.word	0x00000330


	//   ....[3]....
        /*02ac*/ 	.word	0x00000370


	//   ....[4]....
        /*02b0*/ 	.word	0x00000380


	//   ....[5]....
        /*02b4*/ 	.word	0x000003d0


	//   ....[6]....
        /*02b8*/ 	.word	0x000003e0


	//   ....[7]....
        /*02bc*/ 	.word	0x00000430


	//   ....[8]....
        /*02c0*/ 	.word	0x00000440


	//   ....[9]....
        /*02c4*/ 	.word	0x00000490


	//   ....[10]....
        /*02c8*/ 	.word	0x000004a0


	//   ....[11]....
        /*02cc*/ 	.word	0x00000520


	//   ....[12]....
        /*02d0*/ 	.word	0x00000570


	//   ....[13]....
        /*02d4*/ 	.word	0x00000580


	//   ....[14]....
        /*02d8*/ 	.word	0x000005f0


	//   ....[15]....
        /*02dc*/ 	.word	0x00000610


	//   ....[16]....
        /*02e0*/ 	.word	0x00000660


	//   ....[17]....
        /*02e4*/ 	.word	0x00000670


	//   ....[18]....
        /*02e8*/ 	.word	0x000006e0


	//   ....[19]....
        /*02ec*/ 	.word	0x00000710


	//   ....[20]....
        /*02f0*/ 	.word	0x000009c0


	//   ....[21]....
        /*02f4*/ 	.word	0x000009d0


	//   ....[22]....
        /*02f8*/ 	.word	0x00000a20


	//   ....[23]....
        /*02fc*/ 	.word	0x00000a30


	//   ....[24]....
        /*0300*/ 	.word	0x00000a80


	//   ....[25]....
        /*0304*/ 	.word	0x00000a90


	//   ....[26]....
        /*0308*/ 	.word	0x00000ae0


	//   ....[27]....
        /*030c*/ 	.word	0x00000af0


	//   ....[28]....
        /*0310*/ 	.word	0x00000b40


	//   ....[29]....
        /*0314*/ 	.word	0x00000b50


	//   ....[30]....
        /*0318*/ 	.word	0x00000be0


	//   ....[31]....
        /*031c*/ 	.word	0x00000c20


	//   ....[32]....
        /*0320*/ 	.word	0x00000c30


	//   ....[33]....
        /*0324*/ 	.word	0x00000c80


	//   ....[34]....
        /*0328*/ 	.word	0x00000c90


	//   ....[35]....
        /*032c*/ 	.word	0x00000ce0


	//   ....[36]....
        /*0330*/ 	.word	0x00000cf0


	//   ....[37]....
        /*0334*/ 	.word	0x00000d40


	//   ....[38]....
        /*0338*/ 	.word	0x00000d50


	//   ....[39]....
        /*033c*/ 	.word	0x00000dd0


	//   ....[40]....
        /*0340*/ 	.word	0x00000e10


	//   ....[41]....
        /*0344*/ 	.word	0x00000e20


	//   ....[42]....
        /*0348*/ 	.word	0x00000e70


	//   ....[43]....
        /*034c*/ 	.word	0x00000e80


	//   ....[44]....
        /*0350*/ 	.word	0x00000ed0


	//   ....[45]....
        /*0354*/ 	.word	0x00000ee0


	//   ....[46]....
        /*0358*/ 	.word	0x00000f30


	//   ....[47]....
        /*035c*/ 	.word	0x00000f40


	//   ....[48]....
        /*0360*/ 	.word	0x00000ff0


	//   ....[49]....
        /*0364*/ 	.word	0x00001040


	//   ....[50]....
        /*0368*/ 	.word	0x00001050


	//   ....[51]....
        /*036c*/ 	.word	0x000010b0


	//   ....[52]....
        /*0370*/ 	.word	0x000010c0


	//   ....[53]....
        /*0374*/ 	.word	0x00001150


	//   ....[54]....
        /*0378*/ 	.word	0x00001180


	//   ....[55]....
        /*037c*/ 	.word	0x00001220


	//   ....[56]....
        /*0380*/ 	.word	0x00001280


	//   ....[57]....
        /*0384*/ 	.word	0x000019a0


	//   ....[58]....
        /*0388*/ 	.word	0x000019c0


	//   ....[59]....
        /*038c*/ 	.word	0x00001a10


	//   ....[60]....
        /*0390*/ 	.word	0x00001a20


	//   ....[61]....
        /*0394*/ 	.word	0x00001a70


	//   ....[62]....
        /*0398*/ 	.word	0x00001a80


	//   ....[63]....
        /*039c*/ 	.word	0x00001ad0


	//   ....[64]....
        /*03a0*/ 	.word	0x00001ae0


	//   ....[65]....
        /*03a4*/ 	.word	0x00001b30


	//   ....[66]....
        /*03a8*/ 	.word	0x00001b40


	//   ....[67]....
        /*03ac*/ 	.word	0x00001c00


	//   ....[68]....
        /*03b0*/ 	.word	0x00001c30


	//   ....[69]....
        /*03b4*/ 	.word	0x00001c80


	//   ....[70]....
        /*03b8*/ 	.word	0x00001c90


	//   ....[71]....
        /*03bc*/ 	.word	0x00001ce0


	//   ....[72]....
        /*03c0*/ 	.word	0x00001cf0


	//   ....[73]....
        /*03c4*/ 	.word	0x00001d40


	//   ....[74]....
        /*03c8*/ 	.word	0x00001d50


	//   ....[75]....
        /*03cc*/ 	.word	0x00001da0


	//   ....[76]....
        /*03d0*/ 	.word	0x00001db0


	//   ....[77]....
        /*03d4*/ 	.word	0x00001e60


	//   ....[78]....
        /*03d8*/ 	.word	0x00001e70


	//   ....[79]....
        /*03dc*/ 	.word	0x00001ec0


	//   ....[80]....
        /*03e0*/ 	.word	0x00001ed0


	//   ....[81]....
        /*03e4*/ 	.word	0x00001f20


	//   ....[82]....
        /*03e8*/ 	.word	0x00001f30


	//   ....[83]....
        /*03ec*/ 	.word	0x00001f80


	//   ....[84]....
        /*03f0*/ 	.word	0x00001f90


	//   ....[85]....
        /*03f4*/ 	.word	0x00001ff0


	//   ....[86]....
        /*03f8*/ 	.word	0x00002010


	//   ....[87]....
        /*03fc*/ 	.word	0x00002100


	//   ....[88]....
        /*0400*/ 	.word	0x00002140


	//   ....[89]....
        /*0404*/ 	.word	0x000021f0


	//   ....[90]....
        /*0408*/ 	.word	0x00002200


	//   ....[91]....
        /*040c*/ 	.word	0x00002250


	//   ....[92]....
        /*0410*/ 	.word	0x00002260


	//   ....[93]....
        /*0414*/ 	.word	0x000022b0


	//   ....[94]....
        /*0418*/ 	.word	0x000022c0


	//   ....[95]....
        /*041c*/ 	.word	0x00002320


	//   ....[96]....
        /*0420*/ 	.word	0x00002330


	//   ....[97]....
        /*0424*/ 	.word	0x000024a0


	//   ....[98]....
        /*0428*/ 	.word	0x000024d0


	//   ....[99]....
        /*042c*/ 	.word	0x00002550


	//   ....[100]....
        /*0430*/ 	.word	0x00002560


	//   ....[101]....
        /*0434*/ 	.word	0x000025b0


	//   ....[102]....
        /*0438*/ 	.word	0x000025c0


	//   ....[103]....
        /*043c*/ 	.word	0x00002610


	//   ....[104]....
        /*0440*/ 	.word	0x00002620


	//   ....[105]....
        /*0444*/ 	.word	0x00002670


	//   ....[106]....
        /*0448*/ 	.word	0x00002680


	//   ....[107]....
        /*044c*/ 	.word	0x00002950


	//   ....[108]....
        /*0450*/ 	.word	0x000029a0


	//   ....[109]....
        /*0454*/ 	.word	0x000029d0


	//   ....[110]....
        /*0458*/ 	.word	0x000029f0


	//   ....[111]....
        /*045c*/ 	.word	0x00002a10


	//----- nvinfo : EIATTR_VRC_CTA_INIT_COUNT
	.align		4
.L_3351:
        /*0460*/ 	.byte	0x02, 0x4a
	.zero		1
	.zero		1


	//----- nvinfo : EIATTR_EXIT_INSTR_OFFSETS
	.align		4
        /*0464*/ 	.byte	0x04, 0x1c
        /*0466*/ 	.short	(.L_3353 - .L_3352)


	//   ....[0]....
.L_3352:
        /*0468*/ 	.word	0x000000a0


	//   ....[1]....
        /*046c*/ 	.word	0x00002fd0


	//----- nvinfo : EIATTR_CRS_STACK_SIZE
	.align		4
.L_3353:
        /*0470*/ 	.byte	0x04, 0x1e
        /*0472*/ 	.short	(.L_3355 - .L_3354)
.L_3354:
        /*0474*/ 	.word	0x00000000


	//----- nvinfo : EIATTR_CBANK_PARAM_SIZE
	.align		4
.L_3355:
        /*0478*/ 	.byte	0x03, 0x19
        /*047a*/ 	.short	0x0060


	//----- nvinfo : EIATTR_PARAM_CBANK
	.align		4
        /*047c*/ 	.byte	0x04, 0x0a
        /*047e*/ 	.short	(.L_3357 - .L_3356)
	.align		4
.L_3356:
        /*0480*/ 	.word	index@(.nv.constant0._ZN4vllm3moe44grouped_topk_fused_small_expert_count_kernelI13__nv_bfloat166__halfiLNS0_11ScoringFuncE1ELi256ELb1ELi8EEEvPT_PfPT1_PKT0_llllllbd)
        /*0484*/ 	.short	0x0380
        /*0486*/ 	.short	0x0060


	//----- nvinfo : EIATTR_SW_WAR
	.align		4
.L_3357:
        /*0488*/ 	.byte	0x04, 0x36
        /*048a*/ 	.short	(.L_3359 - .L_3358)
.L_3358:
        /*048c*/ 	.word	0x00000008
.L_3359:


//--------------------- .nv.info._ZN4vllm3moe25grouped_topk_fused_kernelI13__nv_bfloat16fiLNS0_11ScoringFuncE1EEEvPT_PfPT1_PKT0_lllllbd --------------------------
	.section	.nv.info._ZN4vllm3moe25grouped_topk_fused_kernelI13__nv_bfloat16fiLNS0_11ScoringFuncE1EEEvPT_PfPT1_PKT0_lllllbd,"",@"SHT_CUDA_INFO"
	.sectionflags	@""
	.align	4


	//----- nvinfo : EIATTR_CUDA_API_VERSION
	.align		4
        /*0000*/ 	.byte	0x04, 0x37
        /*0002*/ 	.short	(.L_3361 - .L_3360)
.L_3360:
        /*0004*/ 	.word	0x00000082


	//----- nvinfo : EIATTR_KPARAM_INFO
	.align		4
.L_3361:
        /*0008*/ 	.byte	0x04, 0x17
        /*000a*/ 	.short	(.L_3363 - .L_3362)
.L_3362:
        /*000c*/ 	.word	0x00000000
        /*0010*/ 	.short	0x000a
        /*0012*/ 	.short	0x0050
        /*0014*/ 	.byte	0x00, 0xf0, 0x21, 0x00


	//----- nvinfo : EIATTR_KPARAM_INFO
	.align		4
.L_3363:
        /*0018*/ 	.byte	0x04, 0x17
        /*001a*/ 	.short	(.L_3365 - .L_3364)
.L_3364:
        /*001c*/ 	.word	0x00000000
        /*0020*/ 	.short	0x0009
        /*0022*/ 	.short	0x0048
        /*0024*/ 	.byte	0x00, 0xf0, 0x05, 0x00


	//----- nvinfo : EIATTR_KPARAM_INFO
	.align		4
.L_3365:
        /*0028*/ 	.byte	0x04, 0x17
        /*002a*/ 	.short	(.L_3367 - .L_3366)
.L_3366:
        /*002c*/ 	.word	0x00000000
        /*0030*/ 	.short	0x0008
        /*0032*/ 	.short	0x0040
        /*0034*/ 	.byte	0x00, 0xf0, 0x21, 0x00


	//----- nvinfo : EIATTR_KPARAM_INFO
	.align		4
.L_3367:
        /*0038*/ 	.byte	0x04, 0x17
        /*003a*/ 	.short	(.L_3369 - .L_3368)
.L_3368:
        /*003c*/ 	.word	0x00000000
        /*0040*/ 	.short	0x0007
        /*0042*/ 	.short	0x0038
        /*0044*/ 	.byte	0x00, 0xf0, 0x21, 0x00


	//----- nvinfo : EIATTR_KPARAM_INFO
	.align		4
.L_3369:
        /*0048*/ 	.byte	0x04, 0x17
        /*004a*/ 	.short	(.L_3371 - .L_3370)
.L_3370:
        /*004c*/ 	.word	0x00000000
        /*0050*/ 	.short	0x0006
        /*0052*/ 	.short	0x0030
        /*0054*/ 	.byte	0x00, 0xf0, 0x21, 0x00


	//----- nvinfo : EIATTR_KPARAM_INFO
	.align		4
.L_3371:
        /*0058*/ 	.byte	0x04, 0x17
        /*005a*/ 	.short	(.L_3373 - .L_3372)
.L_3372:
        /*005c*/ 	.word	0x00000000
        /*0060*/ 	.short	0x0005
        /*0062*/ 	.short	0x0028
        /*0064*/ 	.byte	0x00, 0xf0, 0x21, 0x00


	//----- nvinfo : EIATTR_KPARAM_INFO
	.align		4
.L_3373:
        /*0068*/ 	.byte	0x04, 0x17
        /*006a*/ 	.short	(.L_3375 - .L_3374)
.L_3374:
        /*006c*/ 	.word	0x00000000
        /*0070*/ 	.short	0x0004
        /*0072*/ 	.short	0x0020
        /*0074*/ 	.byte	0x00, 0xf0, 0x21, 0x00


	//----- nvinfo : EIATTR_KPARAM_INFO
	.align		4
.L_3375:
        /*0078*/ 	.byte	0x04, 0x17
        /*007a*/ 	.short	(.L_3377 - .L_3376)
.L_3376:
        /*007c*/ 	.word	0x00000000
        /*0080*/ 	.short	0x0003
        /*0082*/ 	.short	0x0018
        /*0084*/ 	.byte	0x00, 0xf5, 0x21, 0x00


	//----- nvinfo : EIATTR_KPARAM_INFO
	.align		4
.L_3377:
        /*0088*/ 	.byte	0x04, 0x17
        /*008a*/ 	.short	(.L_3379 - .L_3378)
.L_3378:
        /*008c*/ 	.word	0x00000000
        /*0090*/ 	.short	0x0002
        /*0092*/ 	.short	0x0010
        /*0094*/ 	.byte	0x00, 0xf5, 0x21, 0x00


	//----- nvinfo : EIATTR_KPARAM_INFO
	.align		4
.L_3379:
        /*0098*/ 	.byte	0x04, 0x17
        /*009a*/ 	.short	(.L_3381 - .L_3380)
.L_3380:
        /*009c*/ 	.word	0x00000000
        /*00a0*/ 	.short	0x0001
        /*00a2*/ 	.short	0x0008
        /*00a4*/ 	.byte	0x00, 0xf5, 0x21, 0x00


	//----- nvinfo : EIATTR_KPARAM_INFO
	.align		4
.L_3381:
        /*00a8*/ 	.byte	0x04, 0x17
        /*00aa*/ 	.short	(.L_3383 - .L_3382)
.L_3382:
        /*00ac*/ 	.word	0x00000000
        /*00b0*/ 	.short	0x0000
        /*00b2*/ 	.short	0x0000
        /*00b4*/ 	.byte	0x00, 0xf5, 0x21, 0x00


	//----- nvinfo : EIATTR_SPARSE_MMA_MASK
	.align		4
.L_3383:
        /*00b8*/ 	.byte	0x03, 0x50
        /*00ba*/ 	.short	0x0000


	//----- nvinfo : EIATTR_MAXREG_COUNT
	.align		4
        /*00bc*/ 	.byte	0x03, 0x1b
        /*00be*/ 	.short	0x00ff


	//----- nvinfo : EIATTR_NUM_BARRIERS
	.align		4
        /*00c0*/ 	.byte	0x02, 0x4c
        /*00c2*/ 	.byte	0x01
	.zero		1


	//----- nvinfo : EIATTR_MERCURY_ISA_VERSION
	.align		4
        /*00c4*/ 	.byte	0x03, 0x5f
        /*00c6*/ 	.short	0x0101


	//----- nvinfo : EIATTR_COOP_GROUP_MASK_REGIDS
	.align		4
        /*00c8*/ 	.byte	0x04, 0x29
        /*00ca*/ 	.short	(.L_3385 - .L_3384)


	//   ....[0]....
.L_3384:
        /*00cc*/ 	.word	0xffffffff


	//   ....[1]....
        /*00d0*/ 	.word	0xffffffff


	//   ....[2]....
        /*00d4*/ 	.word	0xffffffff


	//   ....[3]....
        /*00d8*/ 	.word	0xffffffff


	//   ....[4]....
        /*00dc*/ 	.word	0xffffffff


	//   ....[5]....
        /*00e0*/ 	.word	0xffffffff


	//   ....[6]....
        /*00e4*/ 	.word	0xffffffff


	//   ....[7]....
        /*00e8*/ 	.word	0xffffffff


	//   ....[8]....
        /*00ec*/ 	.word	0xffffffff


	//   ....[9]....
        /*00f0*/ 	.word	0xffffffff


	//   ....[10]....
        /*00f4*/ 	.word	0xffffffff


	//   ....[11]....
        /*00f8*/ 	.word	0xffffffff


	//   ....[12]....
        /*00fc*/ 	.word	0xffffffff


	//   ....[13]....
        /*0100*/ 	.word	0xffffffff


	//   ....[14]....
        /*0104*/ 	.word	0xffffffff


	//   ....[15]....
        /*0108*/ 	.word	0xffffffff


	//   ....[16]....
        /*010c*/ 	.word	0xffffffff


	//   ....[17]....
        /*0110*/ 	.word	0xffffffff


	//   ....[18]....
        /*0114*/ 	.word	0xffffffff


	//   ....[19]....
        /*0118*/ 	.word	0xffffffff


	//   ....[20]....
        /*011c*/ 	.word	0xffffffff


	//   ....[21]....
        /*0120*/ 	.word	0xffffffff


	//   ....[22]....
        /*0124*/ 	.word	0xffffffff


	//   ....[23]....
        /*0128*/ 	.word	0xffffffff


	//   ....[24]....
        /*012c*/ 	.word	0xffffffff


	//   ....[25]....
        /*0130*/ 	.word	0xffffffff


	//   ....[26]....
        /*0134*/ 	.word	0xffffffff


	//   ....[27]....
        /*0138*/ 	.word	0xffffffff


	//   ....[28]....
        /*013c*/ 	.word	0xffffffff


	//   ....[29]....
        /*0140*/ 	.word	0xffffffff


	//   ....[30]....
        /*0144*/ 	.word	0xffffffff


	//   ....[31]....
        /*0148*/ 	.word	0xffffffff


	//   ....[32]....
        /*014c*/ 	.word	0xffffffff


	//   ....[33]....
        /*0150*/ 	.word	0xffffffff


	//   ....[34]....
        /*0154*/ 	.word	0xffffffff


	//   ....[35]....
        /*0158*/ 	.word	0xffffffff


	//   ....[36]....
        /*015c*/ 	.word	0xffffffff


	//   ....[37]....
        /*0160*/ 	.word	0xffffffff


	//   ....[38]....
        /*0164*/ 	.word	0xffffffff


	//   ....[39]....
        /*0168*/ 	.word	0xffffffff


	//   ....[40]....
        /*016c*/ 	.word	0xffffffff


	//   ....[41]....
        /*0170*/ 	.word	0xffffffff


	//   ....[42]....
        /*0174*/ 	.word	0xffffffff


	//   ....[43]....
        /*0178*/ 	.word	0xffffffff


	//   ....[44]....
        /*017c*/ 	.word	0xffffffff


	//   ....[45]....
        /*0180*/ 	.word	0xffffffff


	//   ....[46]....
        /*0184*/ 	.word	0xffffffff


	//   ....[47]....
        /*0188*/ 	.word	0xffffffff


	//   ....[48]....
        /*018c*/ 	.word	0xffffffff


	//   ....[49]....
        /*0190*/ 	.word	0xffffffff


	//   ....[50]....
        /*0194*/ 	.word	0xffffffff


	//   ....[51]....
        /*0198*/ 	.word	0xffffffff


	//   ....[52]....
        /*019c*/ 	.word	0xffffffff


	//   ....[53]....
        /*01a0*/ 	.word	0xffffffff


	//   ....[54]....
        /*01a4*/ 	.word	0xffffffff


	//   ....[55]....
        /*01a8*/ 	.word	0xffffffff


	//   ....[56]....
        /*01ac*/ 	.word	0xffffffff


	//   ....[57]....
        /*01b0*/ 	.word	0xffffffff


	//   ....[58]....
        /*01b4*/ 	.word	0xffffffff


	//   ....[59]....
        /*01b8*/ 	.word	0xffffffff


	//   ....[60]....
        /*01bc*/ 	.word	0xffffffff


	//   ....[61]....
        /*01c0*/ 	.word	0xffffffff


	//   ....[62]....
        /*01c4*/ 	.word	0xffffffff


	//   ....[63]....
        /*01c8*/ 	.word	0xffffffff


	//   ....[64]....
        /*01cc*/ 	.word	0xffffffff


	//   ....[65]....
        /*01d0*/ 	.word	0xffffffff


	//   ....[66]....
        /*01d4*/ 	.word	0xffffffff


	//   ....[67]....
        /*01d8*/ 	.word	0xffffffff


	//   ....[68]....
        /*01dc*/ 	.word	0xffffffff


	//   ....[69]....
        /*01e0*/ 	.word	0xffffffff


	//   ....[70]....
        /*01e4*/ 	.word	0xffffffff


	//   ....[71]....
        /*01e8*/ 	.word	0xffffffff


	//   ....[72]....
        /*01ec*/ 	.word	0xffffffff


	//   ....[73]....
        /*01f0*/ 	.word	0xffffffff


	//   ....[74]....
        /*01f4*/ 	.word	0xffffffff


	//   ....[75]....
        /*01f8*/ 	.word	0xffffffff


	//   ....[76]....
        /*01fc*/ 	.word	0xffffffff


	//   ....[77]....
        /*0200*/ 	.word	0xffffffff


	//   ....[78]....
        /*0204*/ 	.word	0xffffffff


	//   ....[79]....
        /*0208*/ 	.word	0xffffffff


	//   ....[80]....
        /*020c*/ 	.word	0xffffffff


	//   ....[81]....
        /*0210*/ 	.word	0xffffffff


	//   ....[82]....
        /*0214*/ 	.word	0xffffffff


	//   ....[83]....
        /*0218*/ 	.word	0xffffffff


	//   ....[84]....
        /*021c*/ 	.word	0xffffffff


	//   ....[85]....
        /*0220*/ 	.word	0xffffffff


	//   ....[86]....
        /*0224*/ 	.word	0xffffffff


	//   ....[87]....
        /*0228*/ 	.word	0xffffffff


	//   ....[88]....
        /*022c*/ 	.word	0xffffffff


	//   ....[89]....
        /*0230*/ 	.word	0xffffffff


	//   ....[90]....
        /*0234*/ 	.word	0xffffffff


	//   ....[91]....
        /*0238*/ 	.word	0xffffffff


	//   ....[92]....
        /*023c*/ 	.word	0xffffffff


	//   ....[93]....
        /*0240*/ 	.word	0xffffffff


	//   ....[94]....
        /*0244*/ 	.word	0xffffffff


	//   ....[95]....
        /*0248*/ 	.word	0xffffffff


	//   ....[96]....
        /*024c*/ 	.word	0xffffffff


	//   ....[97]....
        /*0250*/ 	.word	0xffffffff


	//   ....[98]....
        /*0254*/ 	.word	0xffffffff


	//   ....[99]....
        /*0258*/ 	.word	0xffffffff


	//   ....[100]....
        /*025c*/ 	.word	0xffffffff


	//   ....[101]....
        /*0260*/ 	.word	0xffffffff


	//   ....[102]....
        /*0264*/ 	.word	0xffffffff


	//   ....[103]....
        /*0268*/ 	.word	0xffffffff


	//   ....[104]....
        /*026c*/ 	.word	0xffffffff


	//   ....[105]....
        /*0270*/ 	.word	0xffffffff


	//   ....[106]....
        /*0274*/ 	.word	0xffffffff


	//   ....[107]....
        /*0278*/ 	.word	0xffffffff


	//   ....[108]....
        /*027c*/ 	.word	0xffffffff


	//   ....[109]....
        /*0280*/ 	.word	0xffffffff


	//   ....[110]....
        /*0284*/ 	.word	0xffffffff


	//   ....[111]....
        /*0288*/ 	.word	0xffffffff


	//   ....[112]....
        /*028c*/ 	.word	0xffffffff


	//   ....[113]....
        /*0290*/ 	.word	0xffffffff


	//   ....[114]....
        /*0294*/ 	.word	0xffffffff


	//   ....[115]....
        /*0298*/ 	.word	0xffffffff


	//   ....[116]....
        /*029c*/ 	.word	0xffffffff


	//   ....[117]....
        /*02a0*/ 	.word	0xffffffff


	//   ....[118]....
        /*02a4*/ 	.word	0xffffffff


	//   ....[119]....
        /*02a8*/ 	.word	0xffffffff


	//   ....[120]....
        /*02ac*/ 	.word	0xffffffff


	//   ....[121]....
        /*02b0*/ 	.word	0xffffffff


	//   ....[122]....
        /*02b4*/ 	.word	0xffffffff


	//   ....[123]....
        /*02b8*/ 	.word	0xffffffff


	//   ....[124]....
        /*02bc*/ 	.word	0xffffffff


	//   ....[125]....
        /*02c0*/ 	.word	0xffffffff


	//   ....[126]....
        /*02c4*/ 	.word	0xffffffff


	//   ....[127]....
        /*02c8*/ 	.word	0xffffffff


	//   ....[128]....
        /*02cc*/ 	.word	0xffffffff


	//   ....[129]....
        /*02d0*/ 	.word	0xffffffff


	//   ....[130]....
        /*02d4*/ 	.word	0xffffffff


	//   ....[131]....
        /*02d8*/ 	.word	0xffffffff


	//   ....[132]....
        /*02dc*/ 	.word	0xffffffff


	//   ....[133]....
        /*02e0*/ 	.word	0xffffffff


	//   ....[134]....
        /*02e4*/ 	.word	0xffffffff


	//   ....[135]....
        /*02e8*/ 	.word	0xffffffff


	//   ....[136]....
        /*02ec*/ 	.word	0xffffffff


	//   ....[137]....
        /*02f0*/ 	.word	0xffffffff


	//   ....[138]....
        /*02f4*/ 	.word	0xffffffff


	//   ....[139]....
        /*02f8*/ 	.word	0xffffffff


	//   ....[140]....
        /*02fc*/ 	.word	0xffffffff


	//   ....[141]....
        /*0300*/ 	.word	0xffffffff


	//   ....[142]....
        /*0304*/ 	.word	0xffffffff


	//   ....[143]....
        /*0308*/ 	.word	0xffffffff


	//   ....[144]....
        /*030c*/ 	.word	0xffffffff


	//   ....[145]....
        /*0310*/ 	.word	0xffffffff


	//   ....[146]....
        /*0314*/ 	.word	0xffffffff


	//   ....[147]....
        /*0318*/ 	.word	0xffffffff


	//   ....[148]....
        /*031c*/ 	.word	0xffffffff


	//   ....[149]....
        /*0320*/ 	.word	0xffffffff


	//   ....[150]....
        /*0324*/ 	.word	0xffffffff


	//   ....[151]....
        /*0328*/ 	.word	0xffffffff


	//   ....[152]....
        /*032c*/ 	.word	0xffffffff


	//   ....[153]....
        /*0330*/ 	.word	0xffffffff


	//   ....[154]....
        /*0334*/ 	.word	0xffffffff


	//   ....[155]....
        /*0338*/ 	.word	0xffffffff


	//   ....[156]....
        /*033c*/ 	.word	0xffffffff


	//   ....[157]....
        /*0340*/ 	.word	0xffffffff


	//   ....[158]....
        /*0344*/ 	.word	0xffffffff


	//   ....[159]....
        /*0348*/ 	.word	0xffffffff


	//   ....[160]....
        /*034c*/ 	.word	0xffffffff


	//   ....[161]....
        /*0350*/ 	.word	0xffffffff


	//   ....[162]....
        /*0354*/ 	.word	0xffffffff


	//   ....[163]....
        /*0358*/ 	.word	0xffffffff


	//   ....[164]....
        /*035c*/ 	.word	0xffffffff


	//   ....[165]....
        /*0360*/ 	.word	0xffffffff


	//   ....[166]....
        /*0364*/ 	.word	0xffffffff


	//   ....[167]....
        /*0368*/ 	.word	0xffffffff


	//   ....[168]....
        /*036c*/ 	.word	0xffffffff


	//   ....[169]....
        /*0370*/ 	.word	0xffffffff


	//   ....[170]....
        /*0374*/ 	.word	0xffffffff


	//   ....[171]....
        /*0378*/ 	.word	0xffffffff


	//   ....[172]....
        /*037c*/ 	.word	0xffffffff


	//   ....[173]....
        /*0380*/ 	.word	0xffffffff


	//   ....[174]....
        /*0384*/ 	.word	0xffffffff


	//   ....[175]....
        /*0388*/ 	.word	0xffffffff


	//   ....[176]....
        /*038c*/ 	.word	0xffffffff


	//   ....[177]....
        /*0390*/ 	.word	0xffffffff


	//   ....[178]....
        /*0394*/ 	.word	0xffffffff


	//   ....[179]....
        /*0398*/ 	.word	0xffffffff


	//   ....[180]....
        /*039c*/ 	.word	0xffffffff


	//   ....[181]....
        /*03a0*/ 	.word	0xffffffff


	//   ....[182]....
        /*03a4*/ 	.word	0xffffffff


	//   ....[183]....
        /*03a8*/ 	.word	0xffffffff


	//   ....[184]....
        /*03ac*/ 	.word	0xffffffff


	//   ....[185]....
        /*03b0*/ 	.word	0xffffffff


	//   ....[186]....
        /*03b4*/ 	.word	0x05000006


	//   ....[187]....
        /*03b8*/ 	.word	0x05000006


	//   ....[188]....
        /*03bc*/ 	.word	0x05000006


	//   ....[189]....
        /*03c0*/ 	.word	0x05000006


	//   ....[190]....
        /*03c4*/ 	.word	0x05000006


	//   ....[191]....
        /*03c8*/ 	.word	0x05000006


	//   ....[192]....
        /*03cc*/ 	.word	0x05000006


	//   ....[193]....
        /*03d0*/ 	.word	0x05000006


	//   ....[194]....
        /*03d4*/ 	.word	0x05000006


	//   ....[195]....
        /*03d8*/ 	.word	0x05000006


	//   ....[196]....
        /*03dc*/ 	.word	0x05000006


	//   ....[197]....
        /*03e0*/ 	.word	0x05000006


	//   ....[198]....
        /*03e4*/ 	.word	0x05000006


	//   ....[199]....
        /*03e8*/ 	.word	0x05000006


	//   ....[200]....
        /*03ec*/ 	.word	0x05000006


	//   ....[201]....
        /*03f0*/ 	.word	0x05000006


	//   ....[202]....
        /*03f4*/ 	.word	0x05000006


	//   ....[203]....
        /*03f8*/ 	.word	0x05000006


	//   ....[204]....
        /*03fc*/ 	.word	0x05000006


	//   ....[205]....
        /*0400*/ 	.word	0x05000006


	//   ....[206]....
        /*0404*/ 	.word	0x05000006


	//   ....[207]....
        /*0408*/ 	.word	0x05000006


	//   ....[208]....
        /*040c*/ 	.word	0x05000006


	//   ....[209]....
        /*0410*/ 	.word	0x05000006


	//   ....[210]....
        /*0414*/ 	.word	0x05000006


	//   ....[211]....
        /*0418*/ 	.word	0x05000006


	//   ....[212]....
        /*041c*/ 	.word	0x05000006


	//   ....[213]....
        /*0420*/ 	.word	0x05000006


	//   ....[214]....
        /*0424*/ 	.word	0x05000006


	//   ....[215]....
        /*0428*/ 	.word	0x05000006


	//   ....[216]....
        /*042c*/ 	.word	0x05000006


	//   ....[217]....
        /*0430*/ 	.word	0x05000006


	//   ....[218]....
        /*0434*/ 	.word	0x05000006


	//   ....[219]....
        /*0438*/ 	.word	0x05000006


	//   ....[220]....
        /*043c*/ 	.word	0x05000006


	//   ....[221]....
        /*0440*/ 	.word	0x05000006


	//   ....[222]....
        /*0444*/ 	.word	0x05000006


	//   ....[223]....
        /*0448*/ 	.word	0x05000006


	//   ....[224]....
        /*044c*/ 	.word	0x05000006


	//   ....[225]....
        /*0450*/ 	.word	0x05000006


	//   ....[226]....
        /*0454*/ 	.word	0x05000006


	//   ....[227]....
        /*0458*/ 	.word	0x05000006


	//   ....[228]....
        /*045c*/ 	.word	0x05000006


	//   ....[229]....
        /*0460*/ 	.word	0x05000006


	//   ....[230]....
        /*0464*/ 	.word	0x05000006


	//   ....[231]....
        /*0468*/ 	.word	0x05000006


	//   ....[232]....
        /*046c*/ 	.word	0x05000006


	//   ....[233]....
        /*0470*/ 	.word	0x05000006


	//----- nvinfo : EIATTR_COOP_GROUP_INSTR_OFFSETS
	.align		4
.L_3385:
        /*0474*/ 	.byte	0x04, 0x28
        /*0476*/ 	.short	(.L_3387 - .L_3386)


	//   ....[0]....
.L_3386:
        /*0478*/ 	.word	0x00001be0


	//   ....[1]....
        /*047c*/ 	.word	0x00001c20


	//   ....[2]....
        /*0480*/ 	.word	0x00001c60


	//   ....[3]....
        /*0484*/ 	.word	0x00001ca0


	//   ....[4]....
        /*0488*/ 	.word	0x00001ce0


	//   ....[5]....
        /*048c*/ 	.word	0x00001d30


	//   ....[6]....
        /*0490*/ 	.word	0x00001db0


	//   ....[7]....
        /*0494*/ 	.word	0x00001df0


	//   ....[8]....
        /*0498*/ 	.word	0x00001e30


	//   ....[9]....
        /*049c*/ 	.word	0x00001e70


	//   ....[10]....
        /*04a0*/ 	.word	0x00001eb0


	//   ....[11]....
        /*04a4*/ 	.word	0x00002150


	//   ....[12]....
        /*04a8*/ 	.word	0x00002250


	//   ....[13]....
        /*04ac*/ 	.word	0x00002300


	//   ....[14]....
        /*04b0*/ 	.word	0x00002310


	//   ....[15]....
        /*04b4*/ 	.word	0x00002430


	//   ....[16]....
        /*04b8*/ 	.word	0x00002450


	//   ....[17]....
        /*04bc*/ 	.word	0x00002560


	//   ....[18]....
        /*04c0*/ 	.word	0x00002570


	//   ....[19]....
        /*04c4*/ 	.word	0x00002690


	//   ....[20]....
        /*04c8*/ 	.word	0x000026b0


	//   ....[21]....
        /*04cc*/ 	.word	0x000027c0


	//   ....[22]....
        /*04d0*/ 	.word	0x000027d0


	//   ....[23]....
        /*04d4*/ 	.word	0x000028e0


	//   ....[24]....
        /*04d8*/ 	.word	0x000028f0


	//   ....[25]....
        /*04dc*/ 	.word	0x00002a10


	//   ....[26]....
        /*04e0*/ 	.word	0x00002a30


	//   ....[27]....
        /*04e4*/ 	.word	0x00002b40


	//   ....[28]....
        /*04e8*/ 	.word	0x00002b50


	//   ....[29]....
        /*04ec*/ 	.word	0x00002c60


	//   ....[30]....
        /*04f0*/ 	.word	0x00002c70


	//   ....[31]....
        /*04f4*/ 	.word	0x00002d80


	//   ....[32]....
        /*04f8*/ 	.word	0x00002d90


	//   ....[33]....
        /*04fc*/ 	.word	0x00002e90


	//   ....[34]....
        /*0500*/ 	.word	0x00002ea0


	//   ....[35]....
        /*0504*/ 	.word	0x00002fc0


	//   ....[36]....
        /*0508*/ 	.word	0x00002fd0


	//   ....[37]....
        /*050c*/ 	.word	0x000030e0


	//   ....[38]....
        /*0510*/ 	.word	0x000030f0


	//   ....[39]....
        /*0514*/ 	.word	0x00003200


	//   ....[40]....
        /*0518*/ 	.word	0x00003210


	//   ....[41]....
        /*051c*/ 	.word	0x00003300


	//   ....[42]....
        /*0520*/ 	.word	0x00003310


	//   ....[43]....
        /*0524*/ 	.word	0x00003480


	//   ....[44]....
        /*0528*/ 	.word	0x00003490


	//   ....[45]....
        /*052c*/ 	.word	0x00003580


	//   ....[46]....
        /*0530*/ 	.word	0x00003590


	//   ....[47]....
        /*0534*/ 	.word	0x00003680


	//   ....[48]....
        /*0538*/ 	.word	0x00003690


	//   ....[49]....
        /*053c*/ 	.word	0x00003780


	//   ....[50]....
        /*0540*/ 	.word	0x00003790


	//   ....[51]....
        /*0544*/ 	.word	0x00003880


	//   ....[52]....
        /*0548*/ 	.word	0x00003890


	//   ....[53]....
        /*054c*/ 	.word	0x00003960


	//   ....[54]....
        /*0550*/ 	.word	0x00003a50


	//   ....[55]....
        /*0554*/ 	.word	0x00003a70


	//   ....[56]....
        /*0558*/ 	.word	0x00003b90


	//   ....[57]....
        /*055c*/ 	.word	0x00003bb0


	//   ....[58]....
        /*0560*/ 	.word	0x00003cc0


	//   ....[59]....
        /*0564*/ 	.word	0x00003cd0


	//   ....[60]....
        /*0568*/ 	.word	0x00003df0


	//   ....[61]....
        /*056c*/ 	.word	0x00003e10


	//   ....[62]....
        /*0570*/ 	.word	0x00003f20


	//   ....[63]....
        /*0574*/ 	.word	0x00003f30


	//   ....[64]....
        /*0578*/ 	.word	0x00004040


	//   ....[65]....
        /*057c*/ 	.word	0x00004050


	//   ....[66]....
        /*0580*/ 	.word	0x00004170


	//   ....[67]....
        /*0584*/ 	.word	0x00004190


	//   ....[68]....
        /*0588*/ 	.word	0x000042a0


	//   ....[69]....
        /*058c*/ 	.word	0x000042b0


	//   ....[70]....
        /*0590*/ 	.word	0x000043c0


	//   ....[71]....
        /*0594*/ 	.word	0x000043d0


	//   ....[72]....
        /*0598*/ 	.word	0x000044e0


	//   ....[73]....
        /*059c*/ 	.word	0x000044f0


	//   ....[74]....
        /*05a0*/ 	.word	0x000045f0


	//   ....[75]....
        /*05a4*/ 	.word	0x00004600


	//   ....[76]....
        /*05a8*/ 	.word	0x00004720


	//   ....[77]....
        /*05ac*/ 	.word	0x00004730


	//   ....[78]....
        /*05b0*/ 	.word	0x00004840


	//   ....[79]....
        /*05b4*/ 	.word	0x00004850


	//   ....[80]....
        /*05b8*/ 	.word	0x00004960


	//   ....[81]....
        /*05bc*/ 	.word	0x00004970


	//   ....[82]....
        /*05c0*/ 	.word	0x00004a60


	//   ....[83]....
        /*05c4*/ 	.word	0x00004a70


	//   ....[84]....
        /*05c8*/ 	.word	0x00004bf0


	//   ....[85]....
        /*05cc*/ 	.word	0x00004c00


	//   ....[86]....
        /*05d0*/ 	.word	0x00004cf0


	//   ....[87]....
        /*05d4*/ 	.word	0x00004d00


	//   ....[88]....
        /*05d8*/ 	.word	0x00004df0


	//   ....[89]....
        /*05dc*/ 	.word	0x00004e00


	//   ....[90]....
        /*05e0*/ 	.word	0x00004ef0


	//   ....[91]....
        /*05e4*/ 	.word	0x00004f00


	//   ....[92]....
        /*05e8*/ 	.word	0x00004ff0


	//   ....[93]....
        /*05ec*/ 	.word	0x00005000


	//   ....[94]....
        /*05f0*/ 	.word	0x000050f0


	//   ....[95]....
        /*05f4*/ 	.word	0x00005a50


	//   ....[96]....
        /*05f8*/ 	.word	0x00005d10


	//   ....[97]....
        /*05fc*/ 	.word	0x00005e70


	//   ....[98]....
        /*0600*/ 	.word	0x00005ed0


	//   ....[99]....
        /*0604*/ 	.word	0x00005ee0


	//   ....[100]....
        /*0608*/ 	.word	0x00005fd0


	//   ....[101]....
        /*060c*/ 	.word	0x00005fe0


	//   ....[102]....
        /*0610*/ 	.word	0x000060d0


	//   ....[103]....
        /*0614*/ 	.word	0x000060e0


	//   ....[104]....
        /*0618*/ 	.word	0x000061d0


	//   ....[105]....
        /*061c*/ 	.word	0x000061e0


	//   ....[106]....
        /*0620*/ 	.word	0x000062d0


	//   ....[107]....
        /*0624*/ 	.word	0x000062e0


	//   ....[108]....
        /*0628*/ 	.word	0x000063d0


	//   ....[109]....
        /*062c*/ 	.word	0x000063e0


	//   ....[110]....
        /*0630*/ 	.word	0x000064d0


	//   ....[111]....
        /*0634*/ 	.word	0x000064e0


	//   ....[112]....
        /*0638*/ 	.word	0x000065d0


	//   ....[113]....
        /*063c*/ 	.word	0x000065e0


	//   ....[114]....
        /*0640*/ 	.word	0x000066d0


	//   ....[115]....
        /*0644*/ 	.word	0x000066e0


	//   ....[116]....
        /*0648*/ 	.word	0x000067d0


	//   ....[117]....
        /*064c*/ 	.word	0x000067e0


	//   ....[118]....
        /*0650*/ 	.word	0x000068d0


	//   ....[119]....
        /*0654*/ 	.word	0x000068e0


	//   ....[120]....
        /*0658*/ 	.word	0x000069e0


	//   ....[121]....
        /*065c*/ 	.word	0x000069f0


	//   ....[122]....
        /*0660*/ 	.word	0x00006ae0


	//   ....[123]....
        /*0664*/ 	.word	0x00006af0


	//   ....[124]....
        /*0668*/ 	.word	0x00006be0


	//   ....[125]....
        /*066c*/ 	.word	0x00006bf0


	//   ....[126]....
        /*0670*/ 	.word	0x00006ce0


	//   ....[127]....
        /*0674*/ 	.word	0x00006cf0


	//   ....[128]....
        /*0678*/ 	.word	0x00006e70


	//   ....[129]....
        /*067c*/ 	.word	0x00006e80


	//   ....[130]....
        /*0680*/ 	.word	0x00006f70


	//   ....[131]....
        /*0684*/ 	.word	0x00006f80


	//   ....[132]....
        /*0688*/ 	.word	0x00007070


	//   ....[133]....
        /*068c*/ 	.word	0x00007080


	//   ....[134]....
        /*0690*/ 	.word	0x00007170


	//   ....[135]....
        /*0694*/ 	.word	0x00007180


	//   ....[136]....
        /*0698*/ 	.word	0x00007270


	//   ....[137]....
        /*069c*/ 	.word	0x00007280


	//   ....[138]....
        /*06a0*/ 	.word	0x00007380


	//   ....[139]....
        /*06a4*/ 	.word	0x00007390


	//   ....[140]....
        /*06a8*/ 	.word	0x000073d0


	//   ....[141]....
        /*06ac*/ 	.word	0x00007500


	//   ....[142]....
        /*06b0*/ 	.word	0x00007520


	//   ....[143]....
        /*06b4*/ 	.word	0x00007620


	//   ....[144]....
        /*06b8*/ 	.word	0x00007630


	//   ....[145]....
        /*06bc*/ 	.word	0x00007740


	//   ....[146]....
        /*06c0*/ 	.word	0x00007760


	//   ....[147]....
        /*06c4*/ 	.word	0x00007860


	//   ....[148]....
        /*06c8*/ 	.word	0x00007870


	//   ....[149]....
        /*06cc*/ 	.word	0x00007970


	//   ....[150]....
        /*06d0*/ 	.word	0x00007980


	//   ....[151]....
        /*06d4*/ 	.word	0x00007a80


	//   ....[152]....
        /*06d8*/ 	.word	0x00007aa0


	//   ....[153]....
        /*06dc*/ 	.word	0x00007b90


	//   ....[154]....
        /*06e0*/ 	.word	0x00007ba0


	//   ....[155]....
        /*06e4*/ 	.word	0x00007ca0


	//   ....[156]....
        /*06e8*/ 	.word	0x00007cb0


	//   ....[157]....
        /*06ec*/ 	.word	0x00007db0


	//   ....[158]....
        /*06f0*/ 	.word	0x00007dc0


	//   ....[159]....
        /*06f4*/ 	.word	0x00007ec0


	//   ....[160]....
        /*06f8*/ 	.word	0x00007ee0


	//   ....[161]....
        /*06fc*/ 	.word	0x00007fd0


	//   ....[162]....
        /*0700*/ 	.word	0x00007fe0


	//   ....[163]....
        /*0704*/ 	.word	0x000080f0


	//   ....[164]....
        /*0708*/ 	.word	0x00008100


	//   ....[165]....
        /*070c*/ 	.word	0x00008200


	//   ....[166]....
        /*0710*/ 	.word	0x00008210


	//   ....[167]....
        /*0714*/ 	.word	0x00008310


	//   ....[168]....
        /*0718*/ 	.word	0x00008320


	//   ....[169]....
        /*071c*/ 	.word	0x00008420


	//   ....[170]....
        /*0720*/ 	.word	0x00008440


	//   ....[171]....
        /*0724*/ 	.word	0x000085c0


	//   ....[172]....
        /*0728*/ 	.word	0x000085d0


	//   ....[173]....
        /*072c*/ 	.word	0x000086d0


	//   ....[174]....
        /*0730*/ 	.word	0x000086e0


	//   ....[175]....
        /*0734*/ 	.word	0x000087e0


	//   ....[176]....
        /*0738*/ 	.word	0x000087f0


	//   ....[177]....
        /*073c*/ 	.word	0x000088f0


	//   ....[178]....
        /*0740*/ 	.word	0x00008900


	//   ....[179]....
        /*0744*/ 	.word	0x00008a00


	//   ....[180]....
        /*0748*/ 	.word	0x00008a20


	//   ....[181]....
        /*074c*/ 	.word	0x00008d20


	//   ....[182]....
        /*0750*/ 	.word	0x00008d40


	//   ....[183]....
        /*0754*/ 	.word	0x00008d60


	//   ....[184]....
        /*0758*/ 	.word	0x00008d80


	//   ....[185]....
        /*075c*/ 	.word	0x00008da0


	//   ....[186]....
        /*0760*/ 	.word	0x00009030


	//   ....[187]....
        /*0764*/ 	.word	0x000090c0


	//   ....[188]....
        /*0768*/ 	.word	0x00009160


	//   ....[189]....
        /*076c*/ 	.word	0x000091e0


	//   ....[190]....
        /*0770*/ 	.word	0x00009270


	//   ....[191]....
        /*0774*/ 	.word	0x000092f0


	//   ....[192]....
        /*0778*/ 	.word	0x00009390


	//   ....[193]....
        /*077c*/ 	.word	0x00009410


	//   ....[194]....
        /*0780*/ 	.word	0x000094a0


	//   ....[195]....
        /*0784*/ 	.word	0x00009520


	//   ....[196]....
        /*0788*/ 	.word	0x000095b0


	//   ....[197]....
        /*078c*/ 	.word	0x00009630


	//   ....[198]....
        /*0790*/ 	.word	0x000096d0


	//   ....[199]....
        /*0794*/ 	.word	0x00009750


	//   ....[200]....
        /*0798*/ 	.word	0x000097e0


	//   ....[201]....
        /*079c*/ 	.word	0x00009860


	//   ....[202]....
        /*07a0*/ 	.word	0x000098f0


	//   ....[203]....
        /*07a4*/ 	.word	0x00009970


	//   ....[204]....
        /*07a8*/ 	.word	0x00009a00


	//   ....[205]....
        /*07ac*/ 	.word	0x00009a80


	//   ....[206]....
        /*07b0*/ 	.word	0x00009b20


	//   ....[207]....
        /*07b4*/ 	.word	0x00009ba0


	//   ....[208]....
        /*07b8*/ 	.word	0x00009c30


	//   ....[209]....
        /*07bc*/ 	.word	0x00009cb0


	//   ....[210]....
        /*07c0*/ 	.word	0x00009d40


	//   ....[211]....
        /*07c4*/ 	.word	0x00009dc0


	//   ....[212]....
        /*07c8*/ 	.word	0x00009e50


	//   ....[213]....
        /*07cc*/ 	.word	0x00009ed0


	//   ....[214]....
        /*07d0*/ 	.word	0x00009f60


	//   ....[215]....
        /*07d4*/ 	.word	0x00009fe0


	//   ....[216]....
        /*07d8*/ 	.word	0x0000a080


	//   ....[217]....
        /*07dc*/ 	.word	0x0000a100


	//   ....[218]....
        /*07e0*/ 	.word	0x0000a190


	//   ....[219]....
        /*07e4*/ 	.word	0x0000a210


	//   ....[220]....
        /*07e8*/ 	.word	0x0000a2a0


	//   ....[221]....
        /*07ec*/ 	.word	0x0000a320


	//   ....[222]....
        /*07f0*/ 	.word	0x0000a3b0


	//   ....[223]....
        /*07f4*/ 	.word	0x0000a430


	//   ....[224]....
        /*07f8*/ 	.word	0x0000a4c0


	//   ....[225]....
        /*07fc*/ 	.word	0x0000a540


	//   ....[226]....
        /*0800*/ 	.word	0x0000a5e0


	//   ....[227]....
        /*0804*/ 	.word	0x0000a680


	//   ....[228]....
        /*0808*/ 	.word	0x0000a730


	//   ....[229]....
        /*080c*/ 	.word	0x0000a7d0


	//   ....[230]....
        /*0810*/ 	.word	0x0000a850


	//   ....[231]....
        /*0814*/ 	.word	0x0000a8b0


	//   ....[232]....
        /*0818*/ 	.word	0x0000a910


	//   ....[233]....
        /*081c*/ 	.word	0x0000a970


	//----- nvinfo : EIATTR_VRC_CTA_INIT_COUNT
	.align		4
.L_3387:
        /*0820*/ 	.byte	0x02, 0x4a
	.zero		1
	.zero		1


	//----- nvinfo : EIATTR_EXIT_INSTR_OFFSETS
	.align		4
        /*0824*/ 	.byte	0x04, 0x1c
        /*0826*/ 	.short	(.L_3389 - .L_3388)


	//   ....[0]....
.L_3388:
        /*0828*/ 	.word	0x00000050


	//   ....[1]....
        /*082c*/ 	.word	0x000000d0


	//   ....[2]....
        /*0830*/ 	.word	0x00001f40


	//   ....[3]....
        /*0834*/ 	.word	0x00005680


	//   ....[4]....
        /*0838*/ 	.word	0x00008fe0


	//----- nvinfo : EIATTR_CRS_STACK_SIZE
	.align		4
.L_3389:
        /*083c*/ 	.byte	0x04, 0x1e
        /*083e*/ 	.short	(.L_3391 - .L_3390)
.L_3390:
        /*0840*/ 	.word	0x00000000


	//----- nvinfo : EIATTR_CBANK_PARAM_SIZE
	.align		4
.L_3391:
        /*0844*/ 	.byte	0x03, 0x19
        /*0846*/ 	.short	0x0058


	//----- nvinfo : EIATTR_PARAM_CBANK
	.align		4
        /*0848*/ 	.byte	0x04, 0x0a
        /*084a*/ 	.short	(.L_3393 - .L_3392)
	.align		4
.L_3392:
        /*084c*/ 	.word	index@(.nv.constant0._ZN4vllm3moe25grouped_topk_fused_kernelI13__nv_bfloat16fiLNS0_11ScoringFuncE1EEEvPT_PfPT1_PKT0_lllllbd)
        /*0850*/ 	.short	0x0380
        /*0852*/ 	.short	0x0058


	//----- nvinfo : EIATTR_SW_WAR
	.align		4
.L_3393:
        /*0854*/ 	.byte	0x04, 0x36
        /*0856*/ 	.short	(.L_3395 - .L_3394)
.L_3394:
        /*0858*/ 	.word	0x00000008
.L_3395:


//--------------------- .nv.info._ZN4vllm3moe44grouped_topk_fused_small_expert_count_kernelI13__nv_bfloat16fiLNS0_11ScoringFuncE1ELi128ELb0ELi8EEEvPT_PfPT1_PKT0_llllllbd --------------------------
	.section	.nv.info._ZN4vllm3moe44grouped_topk_fused_small_expert_count_kernelI13__nv_bfloat16fiLNS0_11ScoringFuncE1ELi128ELb0ELi8EEEvPT_PfPT1_PKT0_llllllbd,"",@"SHT_CUDA_INFO"
	.sectionflags	@""
	.align	4


	//----- nvinfo : EIATTR_CUDA_API_VERSION
	.align		4
        /*0000*/ 	.byte	0x04, 0x37
        /*0002*/ 	.short	(.L_3397 - .L_3396)
.L_3396:
        /*0004*/ 	.word	0x00000082


	//----- nvinfo : EIATTR_KPARAM_INFO
	.align		4
.L_3397:
        /*0008*/ 	.byte	0x04, 0x17
        /*000a*/ 	.short	(.L_3399 - .L_3398)
.L_3398:
        /*000c*/ 	.word	0x00000000
        /*0010*/ 	.short	0x000b
        /*0012*/ 	.short	0x0058
        /*0014*/ 	.byte	0x00, 0xf0, 0x21, 0x00


	//----- nvinfo : EIATTR_KPARAM_INFO
	.align		4
.L_3399:
        /*0018*/ 	.byte	0x04, 0x17
        /*001a*/ 	.short	(.L_3401 - .L_3400)
.L_3400:
        /*001c*/ 	.word	0x00000000
        /*0020*/ 	.short	0x000a
        /*0022*/ 	.short	0x0050
        /*0024*/ 	.byte	0x00, 0xf0, 0x05, 0x00


	//----- nvinfo : EIATTR_KPARAM_INFO
	.align		4
.L_3401:
        /*0028*/ 	.byte	0x04, 0x17
        /*002a*/ 	.short	(.L_3403 - .L_3402)
.L_3402:
        /*002c*/ 	.word	0x00000000
        /*0030*/ 	.short	0x0009
        /*0032*/ 	.short	0x0048
        /*0034*/ 	.byte	0x00, 0xf0, 0x21, 0x00


	//----- nvinfo : EIATTR_KPARAM_INFO
	.align		4
.L_3403:
        /*0038*/ 	.byte	0x04, 0x17
        /*003a*/ 	.short	(.L_3405 - .L_3404)
.L_3404:
        /*003c*/ 	.word	0x00000000
        /*0040*/ 	.short	0x0008
        /*0042*/ 	.short	0x0040
        /*0044*/ 	.byte	0x00, 0xf0, 0x21, 0x00


	//----- nvinfo : EIATTR_KPARAM_INFO
	.align		4
.L_3405:
        /*0048*/ 	.byte	0x04, 0x17
        /*004a*/ 	.short	(.L_3407 - .L_3406)
.L_3406:
        /*004c*/ 	.word	0x00000000
        /*0050*/ 	.short	0x0007
        /*0052*/ 	.short	0x0038
        /*0054*/ 	.byte	0x00, 0xf0, 0x21, 0x00


	//----- nvinfo : EIATTR_KPARAM_INFO
	.align		4
.L_3407:
        /*0058*/ 	.byte	0x04, 0x17
        /*005a*/ 	.short	(.L_3409 - .L_3408)
.L_3408:
        /*005c*/ 	.word	0x00000000
        /*0060*/ 	.short	0x0006
        /*0062*/ 	.short	0x0030
        /*0064*/ 	.byte	0x00, 0xf0, 0x21, 0x00


	//----- nvinfo : EIATTR_KPARAM_INFO
	.align		4
.L_3409:
        /*0068*/ 	.byte	0x04, 0x17
        /*006a*/ 	.short	(.L_3411 - .L_3410)
.L_3410:
        /*006c*/ 	.word	0x00000000
        /*0070*/ 	.short	0x0005
        /*0072*/ 	.short	0x0028
        /*0074*/ 	.byte	0x00, 0xf0, 0x21, 0x00


	//----- nvinfo : EIATTR_KPARAM_INFO
	.align		4
.L_3411:
        /*0078*/ 	.byte	0x04, 0x17
        /*007a*/ 	.short	(.L_3413 - .L_3412)
.L_3412:
        /*007c*/ 	.word	0x00000000
        /*0080*/ 	.short	0x0004
        /*0082*/ 	.short	0x0020
        /*0084*/ 	.byte	0x00, 0xf0, 0x21, 0x00


	//----- nvinfo : EIATTR_KPARAM_INFO
	.align		4
.L_3413:
        /*0088*/ 	.byte	0x04, 0x17
        /*008a*/ 	.short	(.L_3415 - .L_3414)
.L_3414:
        /*008c*/ 	.word	0x00000000
        /*0090*/ 	.short	0x0003
        /*0092*/ 	.short	0x0018
        /*0094*/ 	.byte	0x00, 0xf5, 0x21, 0x00


	//----- nvinfo : EIATTR_KPARAM_INFO
	.align		4
.L_3415:
        /*0098*/ 	.byte	0x04, 0x17
        /*009a*/ 	.short	(.L_3417 - .L_3416)
.L_3416:
        /*009c*/ 	.word	0x00000000
        /*00a0*/ 	.short	0x0002
        /*00a2*/ 	.short	0x0010
        /*00a4*/ 	.byte	0x00, 0xf5, 0x21, 0x00


	//----- nvinfo : EIATTR_KPARAM_INFO
	.align		4
.L_3417:
        /*00a8*/ 	.byte	0x04, 0x17
        /*00aa*/ 	.short	(.L_3419 - .L_3418)
.L_3418:
        /*00ac*/ 	.word	0x00000000
        /*00b0*/ 	.short	0x0001
        /*00b2*/ 	.short	0x0008
        /*00b4*/ 	.byte	0x00, 0xf5, 0x21, 0x00


	//----- nvinfo : EIATTR_KPARAM_INFO
	.align		4
.L_3419:
        /*00b8*/ 	.byte	0x04, 0x17
        /*00ba*/ 	.short	(.L_3421 - .L_3420)
.L_3420:
        /*00bc*/ 	.word	0x00000000
        /*00c0*/ 	.short	0x0000
        /*00c2*/ 	.short	0x0000
        /*00c4*/ 	.byte	0x00, 0xf5, 0x21, 0x00


	//----- nvinfo : EIATTR_SPARSE_MMA_MASK
	.align		4
.L_3421:
        /*00c8*/ 	.byte	0x03, 0x50
        /*00ca*/ 	.short	0x0000


	//----- nvinfo : EIATTR_MAXREG_COUNT
	.align		4
        /*00cc*/ 	.byte	0x03, 0x1b
        /*00ce*/ 	.short	0x00ff


	//----- nvinfo : EIATTR_NUM_BARRIERS
	.align		4
        /*00d0*/ 	.byte	0x02, 0x4c
        /*00d2*/ 	.byte	0x01
	.zero		1


	//----- nvinfo : EIATTR_MERCURY_ISA_VERSION
	.align		4
        /*00d4*/ 	.byte	0x03, 0x5f
        /*00d6*/ 	.short	0x0101


	//----- nvinfo : EIATTR_COOP_GROUP_MASK_REGIDS
	.align		4
        /*00d8*/ 	.byte	0x04, 0x29
        /*00da*/ 	.short	(.L_3423 - .L_3422)


	//   ....[0]....
.L_3422:
        /*00dc*/ 	.word	0xffffffff


	//   ....[1]....
        /*00e0*/ 	.word	0xffffffff


	//   ....[2]....
        /*00e4*/ 	.word	0xffffffff


	//   ....[3]....
        /*00e8*/ 	.word	0xffffffff


	//   ....[4]....
        /*00ec*/ 	.word	0xffffffff


	//   ....[5]....
        /*00f0*/ 	.word	0xffffffff


	//   ....[6]....
        /*00f4*/ 	.word	0xffffffff


	//   ....[7]....
        /*00f8*/ 	.word	0xffffffff


	//   ....[8]....
        /*00fc*/ 	.word	0xffffffff


	//   ....[9]....
        /*0100*/ 	.word	0xffffffff


	//   ....[10]....
        /*0104*/ 	.word	0xffffffff


	//   ....[11]....
        /*0108*/ 	.word	0xffffffff


	//   ....[12]....
        /*010c*/ 	.word	0xffffffff


	//   ....[13]....
        /*0110*/ 	.word	0xffffffff


	//   ....[14]....
        /*0114*/ 	.word	0xffffffff


	//   ....[15]....
        /*0118*/ 	.word	0xffffffff


	//   ....[16]....
        /*011c*/ 	.word	0xffffffff


	//   ....[17]....
        /*0120*/ 	.word	0xffffffff


	//   ....[18]....
        /*0124*/ 	.word	0xffffffff


	//   ....[19]....
        /*0128*/ 	.word	0xffffffff


	//   ....[20]....
        /*012c*/ 	.word	0xffffffff


	//   ....[21]....
        /*0130*/ 	.word	0xffffffff


	//   ....[22]....
        /*0134*/ 	.word	0xffffffff


	//   ....[23]....
        /*0138*/ 	.word	0xffffffff


	//   ....[24]....
        /*013c*/ 	.word	0xffffffff


	//   ....[25]....
        /*0140*/ 	.word	0xffffffff


	//   ....[26]....
        /*0144*/ 	.word	0xffffffff


	//   ....[27]....
        /*0148*/ 	.word	0xffffffff


	//   ....[28]....
        /*014c*/ 	.word	0xffffffff


	//   ....[29]....
        /*0150*/ 	.word	0xffffffff


	//   ....[30]....
        /*0154*/ 	.word	0xffffffff


	//   ....[31]....
        /*0158*/ 	.word	0xffffffff


	//   ....[32]....
        /*015c*/ 	.word	0xffffffff


	//   ....[33]....
        /*0160*/ 	.word	0xffffffff


	//   ....[34]....
        /*0164*/ 	.word	0xffffffff


	//   ....[35]....
        /*0168*/ 	.word	0xffffffff


	//   ....[36]....
        /*016c*/ 	.word	0xffffffff


	//   ....[37]....
        /*0170*/ 	.word	0xffffffff


	//   ....[38]....
        /*0174*/ 	.word	0xffffffff


	//   ....[39]....
        /*0178*/ 	.word	0xffffffff


	//   ....[40]....
        /*017c*/ 	.word	0xffffffff


	//   ....[41]....
        /*0180*/ 	.word	0xffffffff


	//   ....[42]....
        /*0184*/ 	.word	0xffffffff


	//   ....[43]....
        /*0188*/ 	.word	0xffffffff


	//   ....[44]....
        /*018c*/ 	.word	0xffffffff


	//   ....[45]....
        /*0190*/ 	.word	0xffffffff


	//   ....[46]....
        /*0194*/ 	.word	0xffffffff


	//   ....[47]....
        /*0198*/ 	.word	0xffffffff


	//   ....[48]....
        /*019c*/ 	.word	0xffffffff


	//   ....[49]....
        /*01a0*/ 	.word	0xffffffff


	//   ....[50]....
        /*01a4*/ 	.word	0xffffffff


	//   ....[51]....
        /*01a8*/ 	.word	0xffffffff


	//   ....[52]....
        /*01ac*/ 	.word	0xffffffff


	//   ....[53]....
        /*01b0*/ 	.word	0xffffffff


	//   ....[54]....
        /*01b4*/ 	.word	0xffffffff


	//   ....[55]....
        /*01b8*/ 	.word	0xffffffff


	//----- nvinfo : EIATTR_COOP_GROUP_INSTR_OFFSETS
	.align		4
.L_3423:
        /*01bc*/ 	.byte	0x04, 0x28
        /*01be*/ 	.short	(.L_3425 - .L_3424)


	//   ....[0]....
.L_3424:
        /*01c0*/ 	.word	0x000000b0


	//   ....[1]....
        /*01c4*/ 	.word	0x00000970


	//   ....[2]....
        /*01c8*/ 	.word	0x00000980


	//   ....[3]....
        /*01cc*/ 	.word	0x000009d0


	//   ....[4]....
        /*01d0*/ 	.word	0x000009e0


	//   ....[5]....
        /*01d4*/ 	.word	0x00000a30


	//   ....[6]....
        /*01d8*/ 	.word	0x00000a40


	//   ....[7]....
        /*01dc*/ 	.word	0x00000a90


	//   ....[8]....
        /*01e0*/ 	.word	0x00000aa0


	//   ....[9]....
        /*01e4*/ 	.word	0x00000af0


	//   ....[10]....
        /*01e8*/ 	.word	0x00000b00


	//   ....[11]....
        /*01ec*/ 	.word	0x00000bc0


	//   ....[12]....
        /*01f0*/ 	.word	0x00000bd0


	//   ....[13]....
        /*01f4*/ 	.word	0x00000c20


	//   ....[14]....
        /*01f8*/ 	.word	0x00000c30


	//   ....[15]....
        /*01fc*/ 	.word	0x00000c80


	//   ....[16]....
        /*0200*/ 	.word	0x00000c90


	//   ....[17]....
        /*0204*/ 	.word	0x00000ce0


	//   ....[18]....
        /*0208*/ 	.word	0x00000cf0


	//   ....[19]....
        /*020c*/ 	.word	0x00000d50


	//   ....[20]....
        /*0210*/ 	.word	0x00000d70


	//   ....[21]....
        /*0214*/ 	.word	0x00000e30


	//   ....[22]....
        /*0218*/ 	.word	0x00000e40


	//   ....[23]....
        /*021c*/ 	.word	0x00000ea0


	//   ....[24]....
        /*0220*/ 	.word	0x00000eb0


	//   ....[25]....
        /*0224*/ 	.word	0x00000f00


	//   ....[26]....
        /*0228*/ 	.word	0x00000f10


	//   ....[27]....
        /*022c*/ 	.word	0x00000f70


	//   ....[28]....
        /*0230*/ 	.word	0x00000f90


	//   ....[29]....
        /*0234*/ 	.word	0x00001000


	//   ....[30]....
        /*0238*/ 	.word	0x00001010


	//   ....[31]....
        /*023c*/ 	.word	0x000010d0


	//   ....[32]....
        /*0240*/ 	.word	0x000010e0


	//   ....[33]....
        /*0244*/ 	.word	0x00001130


	//   ....[34]....
        /*0248*/ 	.word	0x00001140


	//   ....[35]....
        /*024c*/ 	.word	0x00001190


	//   ....[36]....
        /*0250*/ 	.word	0x000011a0


	//   ....[37]....
        /*0254*/ 	.word	0x00001200


	//   ....[38]....
        /*0258*/ 	.word	0x00001220


	//   ....[39]....
        /*025c*/ 	.word	0x00001290


	//   ....[40]....
        /*0260*/ 	.word	0x000012a0


	//   ....[41]....
        /*0264*/ 	.word	0x00001480


	//   ....[42]....
        /*0268*/ 	.word	0x000014c0


	//   ....[43]....
        /*026c*/ 	.word	0x00001540


	//   ....[44]....
        /*0270*/ 	.word	0x00001550


	//   ....[45]....
        /*0274*/ 	.word	0x000015a0


	//   ....[46]....
        /*0278*/ 	.word	0x000015b0


	//   ....[47]....
        /*027c*/ 	.word	0x00001600


	//   ....[48]....
        /*0280*/ 	.word	0x00001610


	//   ....[49]....
        /*0284*/ 	.word	0x00001660


	//   ....[50]....
        /*0288*/ 	.word	0x00001670


	//   ....[51]....
        /*028c*/ 	.word	0x00001920


	//   ....[52]....
        /*0290*/ 	.word	0x00001970


	//   ....[53]....
        /*0294*/ 	.word	0x00001990


	//   ....[54]....
        /*0298*/ 	.word	0x000019b0


	//   ....[55]....
        /*029c*/ 	.word	0x000019d0


	//----- nvinfo : EIATTR_VRC_CTA_INIT_COUNT
	.align		4
.L_3425:
        /*02a0*/ 	.byte	0x02, 0x4a
	.zero		1
	.zero		1


	//----- nvinfo : EIATTR_EXIT_INSTR_OFFSETS
	.align		4
        /*02a4*/ 	.byte	0x04, 0x1c
        /*02a6*/ 	.short	(.L_3427 - .L_3426)


	//   ....[0]....
.L_3426:
        /*02a8*/ 	.word	0x00001fc0


	//----- nvinfo : EIATTR_CRS_STACK_SIZE
	.align		4
.L_3427:
        /*02ac*/ 	.byte	0x04, 0x1e
        /*02ae*/ 	.short	(.L_3429 - .L_3428)
.L_3428:
        /*02b0*/ 	.word	0x00000000


	//----- nvinfo : EIATTR_CBANK_PARAM_SIZE
	.align		4
.L_3429:
        /*02b4*/ 	.byte	0x03, 0x19
        /*02b6*/ 	.short	0x0060


	//----- nvinfo : EIATTR_PARAM_CBANK
	.align		4
        /*02b8*/ 	.byte	0x04, 0x0a
        /*02ba*/ 	.short	(.L_3431 - .L_3430)
	.align		4
.L_3430:
        /*02bc*/ 	.word	index@(.nv.constant0._ZN4vllm3moe44grouped_topk_fused_small_expert_count_kernelI13__nv_bfloat16fiLNS0_11ScoringFuncE1ELi128ELb0ELi8EEEvPT_PfPT1_PKT0_llllllbd)
        /*02c0*/ 	.short	0x0380
        /*02c2*/ 	.short	0x0060


	//----- nvinfo : EIATTR_SW_WAR
	.align		4
.L_3431:
        /*02c4*/ 	.byte	0x04, 0x36
        /*02c6*/ 	.short	(.L_3433 - .L_3432)
.L_3432:
        /*02c8*/ 	.word	0x00000008
.L_3433:


//--------------------- .nv.info._ZN4vllm3moe44grouped_topk_fused_small_expert_count_kernelI13__nv_bfloat16fiLNS0_11ScoringFuncE1ELi384ELb0ELi8EEEvPT_PfPT1_PKT0_llllllbd --------------------------
	.section	.nv.info._ZN4vllm3moe44grouped_topk_fused_small_expert_count_kernelI13__nv_bfloat16fiLNS0_11ScoringFuncE1ELi384ELb0ELi8EEEvPT_PfPT1_PKT0_llllllbd,"",@"SHT_CUDA_INFO"
	.sectionflags	@""
	.align	4


	//----- nvinfo : EIATTR_CUDA_API_VERSION
	.align		4
        /*0000*/ 	.byte	0x04, 0x37
        /*0002*/ 	.short	(.L_3435 - .L_3434)
.L_3434:
        /*0004*/ 	.word	0x00000082


	//----- nvinfo : EIATTR_KPARAM_INFO
	.align		4
.L_3435:
        /*0008*/ 	.byte	0x04, 0x17
        /*000a*/ 	.short	(.L_3437 - .L_3436)
.L_3436:
        /*000c*/ 	.word	0x00000000
        /*0010*/ 	.short	0x000b
        /*0012*/ 	.short	0x0058
        /*0014*/ 	.byte	0x00, 0xf0, 0x21, 0x00


	//----- nvinfo : EIATTR_KPARAM_INFO
	.align		4
.L_3437:
        /*0018*/ 	.byte	0x04, 0x17
        /*001a*/ 	.short	(.L_3439 - .L_3438)
.L_3438:
        /*001c*/ 	.word	0x00000000
        /*0020*/ 	.short	0x000a
        /*0022*/ 	.short	0x0050
        /*0024*/ 	.byte	0x00, 0xf0, 0x05, 0x00


	//----- nvinfo : EIATTR_KPARAM_INFO
	.align		4
.L_3439:
        /*0028*/ 	.byte	0x04, 0x17
        /*002a*/ 	.short	(.L_3441 - .L_3440)
.L_3440:
        /*002c*/ 	.word	0x00000000
        /*0030*/ 	.short	0x0009
        /*0032*/ 	.short	0x0048
        /*0034*/ 	.byte	0x00, 0xf0, 0x21, 0x00


	//----- nvinfo : EIATTR_KPARAM_INFO
	.align		4
.L_3441:
        /*0038*/ 	.byte	0x04, 0x17
        /*003a*/ 	.short	(.L_3443 - .L_3442)
.L_3442:
        /*003c*/ 	.word	0x00000000
        /*0040*/ 	.short	0x0008
        /*0042*/ 	.short	0x0040
        /*0044*/ 	.byte	0x00, 0xf0, 0x21, 0x00


	//----- nvinfo : EIATTR_KPARAM_INFO
	.align		4
.L_3443:
        /*0048*/ 	.byte	0x04, 0x17
        /*004a*/ 	.short	(.L_3445 - .L_3444)
.L_3444:
        /*004c*/ 	.word	0x00000000
        /*0050*/ 	.short	0x0007
        /*0052*/ 	.short	0x0038
        /*0054*/ 	.byte	0x00, 0xf0, 0x21, 0x00


	//----- nvinfo : EIATTR_KPARAM_INFO
	.align		4
.L_3445:
        /*0058*/ 	.byte	0x04, 0x17
        /*005a*/ 	.short	(.L_3447 - .L_3446)
.L_3446:
        /*005c*/ 	.word	0x00000000
        /*0060*/ 	.short	0x0006
        /*0062*/ 	.short	0x0030
        /*0064*/ 	.byte	0x00, 0xf0, 0x21, 0x00


	//----- nvinfo : EIATTR_KPARAM_INFO
	.align		4
.L_3447:
        /*0068*/ 	.byte	0x04, 0x17
        /*006a*/ 	.short	(.L_3449 - .L_3448)
.L_3448:
        /*006c*/ 	.word	0x00000000
        /*0070*/ 	.short	0x0005
        /*0072*/ 	.short	0x0028
        /*0074*/ 	.byte	0x00, 0xf0, 0x21, 0x00


	//----- nvinfo : EIATTR_KPARAM_INFO
	.align		4
.L_3449:
        /*0078*/ 	.byte	0x04, 0x17
        /*007a*/ 	.short	(.L_3451 - .L_3450)
.L_3450:
        /*007c*/ 	.word	0x00000000
        /*0080*/ 	.short	0x0004
        /*0082*/ 	.short	0x0020
        /*0084*/ 	.byte	0x00, 0xf0, 0x21, 0x00


	//----- nvinfo : EIATTR_KPARAM_INFO
	.align		4
.L_3451:
        /*0088*/ 	.byte	0x04, 0x17
        /*008a*/ 	.short	(.L_3453 - .L_3452)
.L_3452:
        /*008c*/ 	.word	0x00000000
        /*0090*/ 	.short	0x0003
        /*0092*/ 	.short	0x0018
        /*0094*/ 	.byte	0x00, 0xf5, 0x21, 0x00


	//----- nvinfo : EIATTR_KPARAM_INFO
	.align		4
.L_3453:
        /*0098*/ 	.byte	0x04, 0x17
        /*009a*/ 	.short	(.L_3455 - .L_3454)
.L_3454:
        /*009c*/ 	.word	0x00000000
        /*00a0*/ 	.short	0x0002
        /*00a2*/ 	.short	0x0010
        /*00a4*/ 	.byte	0x00, 0xf5, 0x21, 0x00


	//----- nvinfo : EIATTR_KPARAM_INFO
	.align		4
.L_3455:
        /*00a8*/ 	.byte	0x04, 0x17
        /*00aa*/ 	.short	(.L_3457 - .L_3456)
.L_3456:
        /*00ac*/ 	.word	0x00000000
        /*00b0*/ 	.short	0x0001
        /*00b2*/ 	.short	0x0008
        /*00b4*/ 	.byte	0x00, 0xf5, 0x21, 0x00


	//----- nvinfo : EIATTR_KPARAM_INFO
	.align		4
.L_3457:
        /*00b8*/ 	.byte	0x04, 0x17
        /*00ba*/ 	.short	(.L_3459 - .L_3458)
.L_3458:
        /*00bc*/ 	.word	0x00000000
        /*00c0*/ 	.short	0x0000
        /*00c2*/ 	.short	0x0000
        /*00c4*/ 	.byte	0x00, 0xf5, 0x21, 0x00


	//----- nvinfo : EIATTR_SPARSE_MMA_MASK
	.align		4
.L_3459:
        /*00c8*/ 	.byte	0x03, 0x50
        /*00ca*/ 	.short	0x0000


	//----- nvinfo : EIATTR_MAXREG_COUNT
	.align		4
        /*00cc*/ 	.byte	0x03, 0x1b
        /*00ce*/ 	.short	0x00ff


	//----- nvinfo : EIATTR_NUM_BARRIERS
	.align		4
        /*00d0*/ 	.byte	0x02, 0x4c
        /*00d2*/ 	.byte	0x01
	.zero		1


	//----- nvinfo : EIATTR_MERCURY_ISA_VERSION
	.align		4
        /*00d4*/ 	.byte	0x03, 0x5f
        /*00d6*/ 	.short	0x0101


	//----- nvinfo : EIATTR_COOP_GROUP_MASK_REGIDS
	.align		4
        /*00d8*/ 	.byte	0x04, 0x29
        /*00da*/ 	.short	(.L_3461 - .L_3460)


	//   ....[0]....
.L_3460:
        /*00dc*/ 	.word	0xffffffff


	//   ....[1]....
        /*00e0*/ 	.word	0xffffffff


	//   ....[2]....
        /*00e4*/ 	.word	0xffffffff


	//   ....[3]....
        /*00e8*/ 	.word	0xffffffff


	//   ....[4]....
        /*00ec*/ 	.word	0xffffffff


	//   ....[5]....
        /*00f0*/ 	.word	0xffffffff


	//   ....[6]....
        /*00f4*/ 	.word	0xffffffff


	//   ....[7]....
        /*00f8*/ 	.word	0xffffffff


	//   ....[8]....
        /*00fc*/ 	.word	0xffffffff


	//   ....[9]....
        /*0100*/ 	.word	0xffffffff


	//   ....[10]....
        /*0104*/ 	.word	0xffffffff


	//   ....[11]....
        /*0108*/ 	.word	0xffffffff


	//   ....[12]....
        /*010c*/ 	.word	0xffffffff


	//   ....[13]....
        /*0110*/ 	.word	0xffffffff


	//   ....[14]....
        /*0114*/ 	.word	0xffffffff


	//   ....[15]....
        /*0118*/ 	.word	0xffffffff


	//   ....[16]....
        /*011c*/ 	.word	0xffffffff


	//   ....[17]....
        /*0120*/ 	.word	0xffffffff


	//   ....[18]....
        /*0124*/ 	.word	0xffffffff


	//   ....[19]....
        /*0128*/ 	.word	0xffffffff


	//   ....[20]....
        /*012c*/ 	.word	0xffffffff


	//   ....[21]....
        /*0130*/ 	.word	0xffffffff


	//   ....[22]....
        /*0134*/ 	.word	0xffffffff


	//   ....[23]....
        /*0138*/ 	.word	0xffffffff


	//   ....[24]....
        /*013c*/ 	.word	0xffffffff


	//   ....[25]....
        /*0140*/ 	.word	0xffffffff


	//   ....[26]....
        /*0144*/ 	.word	0xffffffff


	//   ....[27]....
        /*0148*/ 	.word	0xffffffff


	//   ....[28]....
        /*014c*/ 	.word	0xffffffff


	//   ....[29]....
        /*0150*/ 	.word	0xffffffff


	//   ....[30]....
        /*0154*/ 	.word	0xffffffff


	//   ....[31]....
        /*0158*/ 	.word	0xffffffff


	//   ....[32]....
        /*015c*/ 	.word	0xffffffff


	//   ....[33]....
        /*0160*/ 	.word	0xffffffff


	//   ....[34]....
        /*0164*/ 	.word	0xffffffff


	//   ....[35]....
        /*0168*/ 	.word	0xffffffff


	//   ....[36]....
        /*016c*/ 	.word	0xffffffff


	//   ....[37]....
        /*0170*/ 	.word	0xffffffff


	//   ....[38]....
        /*0174*/ 	.word	0xffffffff


	//   ....[39]....
        /*0178*/ 	.word	0xffffffff


	//   ....[40]....
        /*017c*/ 	.word	0xffffffff


	//   ....[41]....
        /*0180*/ 	.word	0xffffffff


	//   ....[42]....
        /*0184*/ 	.word	0xffffffff


	//   ....[43]....
        /*0188*/ 	.word	0xffffffff


	//   ....[44]....
        /*018c*/ 	.word	0xffffffff


	//   ....[45]....
        /*0190*/ 	.word	0xffffffff


	//   ....[46]....
        /*0194*/ 	.word	0xffffffff


	//   ....[47]....
        /*0198*/ 	.word	0xffffffff


	//   ....[48]....
        /*019c*/ 	.word	0xffffffff


	//   ....[49]....
        /*01a0*/ 	.word	0xffffffff


	//   ....[50]....
        /*01a4*/ 	.word	0xffffffff


	//   ....[51]....
        /*01a8*/ 	.word	0xffffffff


	//   ....[52]....
        /*01ac*/ 	.word	0xffffffff


	//   ....[53]....
        /*01b0*/ 	.word	0xffffffff


	//   ....[54]....
        /*01b4*/ 	.word	0xffffffff


	//   ....[55]....
        /*01b8*/ 	.word	0xffffffff


	//   ....[56]....
        /*01bc*/ 	.word	0xffffffff


	//   ....[57]....
        /*01c0*/ 	.word	0xffffffff


	//   ....[58]....
        /*01c4*/ 	.word	0xffffffff


	//   ....[59]....
        /*01c8*/ 	.word	0xffffffff


	//   ....[60]....
        /*01cc*/ 	.word	0xffffffff


	//   ....[61]....
        /*01d0*/ 	.word	0xffffffff


	//   ....[62]....
        /*01d4*/ 	.word	0xffffffff


	//   ....[63]....
        /*01d8*/ 	.word	0xffffffff


	//   ....[64]....
        /*01dc*/ 	.word	0xffffffff


	//   ....[65]....
        /*01e0*/ 	.word	0xffffffff


	//   ....[66]....
        /*01e4*/ 	.word	0xffffffff


	//   ....[67]....
        /*01e8*/ 	.word	0xffffffff


	//   ....[68]....
        /*01ec*/ 	.word	0xffffffff


	//   ....[69]....
        /*01f0*/ 	.word	0xffffffff


	//   ....[70]....
        /*01f4*/ 	.word	0xffffffff


	//   ....[71]....
        /*01f8*/ 	.word	0xffffffff


	//   ....[72]....
        /*01fc*/ 	.word	0xffffffff


	//   ....[73]....
        /*0200*/ 	.word	0xffffffff


	//   ....[74]....
        /*0204*/ 	.word	0xffffffff


	//   ....[75]....
        /*0208*/ 	.word	0xffffffff


	//   ....[76]....
        /*020c*/ 	.word	0xffffffff


	//   ....[77]....
        /*0210*/ 	.word	0xffffffff


	//   ....[78]....
        /*0214*/ 	.word	0xffffffff


	//   ....[79]....
        /*0218*/ 	.word	0xffffffff


	//   ....[80]....
        /*021c*/ 	.word	0xffffffff


	//   ....[81]....
        /*0220*/ 	.word	0xffffffff


	//   ....[82]....
        /*0224*/ 	.word	0xffffffff


	//   ....[83]....
        /*0228*/ 	.word	0xffffffff


	//   ....[84]....
        /*022c*/ 	.word	0xffffffff


	//   ....[85]....
        /*0230*/ 	.word	0xffffffff


	//----- nvinfo : EIATTR_COOP_GROUP_INSTR_OFFSETS
	.align		4
.L_3461:
        /*0234*/ 	.byte	0x04, 0x28
        /*0236*/ 	.short	(.L_3463 - .L_3462)


	//   ....[0]....
.L_3462:
        /*0238*/ 	.word	0x000000b0


	//   ....[1]....
        /*023c*/ 	.word	0x00000a40


	//   ....[2]....
        /*0240*/ 	.word	0x00000a70


	//   ....[3]....
        /*0244*/ 	.word	0x00000af0


	//   ....[4]....
        /*0248*/ 	.word	0x00000b00


	//   ....[5]....
        /*024c*/ 	.word	0x00000b50


	//   ....[6]....
        /*0250*/ 	.word	0x00000b60


	//   ....[7]....
        /*0254*/ 	.word	0x00000bb0


	//   ....[8]....
        /*0258*/ 	.word	0x00000bc0


	//   ....[9]....
        /*025c*/ 	.word	0x00000c10


	//   ....[10]....
        /*0260*/ 	.word	0x00000c20


	//   ....[11]....
        /*0264*/ 	.word	0x00000cd0


	//   ....[12]....
        /*0268*/ 	.word	0x00000d00


	//   ....[13]....
        /*026c*/ 	.word	0x00000d80


	//   ....[14]....
        /*0270*/ 	.word	0x00000d90


	//   ....[15]....
        /*0274*/ 	.word	0x00000de0


	//   ....[16]....
        /*0278*/ 	.word	0x00000df0


	//   ....[17]....
        /*027c*/ 	.word	0x00000e50


	//   ....[18]....
        /*0280*/ 	.word	0x00000e70


	//   ....[19]....
        /*0284*/ 	.word	0x00000ed0


	//   ....[20]....
        /*0288*/ 	.word	0x00000ee0


	//   ....[21]....
        /*028c*/ 	.word	0x00001050


	//   ....[22]....
        /*0290*/ 	.word	0x00001060


	//   ....[23]....
        /*0294*/ 	.word	0x000010b0


	//   ....[24]....
        /*0298*/ 	.word	0x000010c0


	//   ....[25]....
        /*029c*/ 	.word	0x00001110


	//   ....[26]....
        /*02a0*/ 	.word	0x00001120


	//   ....[27]....
        /*02a4*/ 	.word	0x00001170


	//   ....[28]....
        /*02a8*/ 	.word	0x00001180


	//   ....[29]....
        /*02ac*/ 	.word	0x000011d0


	//   ....[30]....
        /*02b0*/ 	.word	0x000011e0


	//   ....[31]....
        /*02b4*/ 	.word	0x000017c0


	//   ....[32]....
        /*02b8*/ 	.word	0x000017d0


	//   ....[33]....
        /*02bc*/ 	.word	0x00001820


	//   ....[34]....
        /*02c0*/ 	.word	0x00001830


	//   ....[35]....
        /*02c4*/ 	.word	0x00001880


	//   ....[36]....
        /*02c8*/ 	.word	0x00001890


	//   ....[37]....
        /*02cc*/ 	.word	0x000018e0


	//   ....[38]....
        /*02d0*/ 	.word	0x000018f0


	//   ....[39]....
        /*02d4*/ 	.word	0x00001940


	//   ....[40]....
        /*02d8*/ 	.word	0x00001950


	//   ....[41]....
        /*02dc*/ 	.word	0x000019e0


	//   ....[42]....
        /*02e0*/ 	.word	0x000019f0


	//   ....[43]....
        /*02e4*/ 	.word	0x00001a40


	//   ....[44]....
        /*02e8*/ 	.word	0x00001a50


	//   ....[45]....
        /*02ec*/ 	.word	0x00001aa0


	//   ....[46]....
        /*02f0*/ 	.word	0x00001ab0


	//   ....[47]....
        /*02f4*/ 	.word	0x00001b00


	//   ....[48]....
        /*02f8*/ 	.word	0x00001b10


	//   ....[49]....
        /*02fc*/ 	.word	0x00001b60


	//   ....[50]....
        /*0300*/ 	.word	0x00001b70


	//   ....[51]....
        /*0304*/ 	.word	0x00001c20


	//   ....[52]....
        /*0308*/ 	.word	0x00001c30


	//   ....[53]....
        /*030c*/ 	.word	0x00001c80


	//   ....[54]....
        /*0310*/ 	.word	0x00001c90


	//   ....[55]....
        /*0314*/ 	.word	0x00001ce0


	//   ....[56]....
        /*0318*/ 	.word	0x00001cf0


	//   ....[57]....
        /*031c*/ 	.word	0x00001d40


	//   ....[58]....
        /*0320*/ 	.word	0x00001d50


	//   ....[59]....
        /*0324*/ 	.word	0x00001da0


	//   ....[60]....
        /*0328*/ 	.word	0x00001db0


	//   ....[61]....
        /*032c*/ 	.word	0x00001e40


	//   ....[62]....
        /*0330*/ 	.word	0x00001e50


	//   ....[63]....
        /*0334*/ 	.word	0x00001ea0


	//   ....[64]....
        /*0338*/ 	.word	0x00001eb0


	//   ....[65]....
        /*033c*/ 	.word	0x00001f00


	//   ....[66]....
        /*0340*/ 	.word	0x00001f10


	//   ....[67]....
        /*0344*/ 	.word	0x00001f70


	//   ....[68]....
        /*0348*/ 	.word	0x00001f80


	//   ....[69]....
        /*034c*/ 	.word	0x00001ff0


	//   ....[70]....
        /*0350*/ 	.word	0x00002010


	//   ....[71]....
        /*0354*/ 	.word	0x00002290


	//   ....[72]....
        /*0358*/ 	.word	0x000022a0


	//   ....[73]....
        /*035c*/ 	.word	0x000022f0


	//   ....[74]....
        /*0360*/ 	.word	0x00002300


	//   ....[75]....
        /*0364*/ 	.word	0x00002350


	//   ....[76]....
        /*0368*/ 	.word	0x00002360


	//   ....[77]....
        /*036c*/ 	.word	0x000023b0


	//   ....[78]....
        /*0370*/ 	.word	0x000023c0


	//   ....[79]....
        /*0374*/ 	.word	0x00002410


	//   ....[80]....
        /*0378*/ 	.word	0x00002420


	//   ....[81]....
        /*037c*/ 	.word	0x00002760


	//   ....[82]....
        /*0380*/ 	.word	0x000027b0


	//   ....[83]....
        /*0384*/ 	.word	0x000027d0


	//   ....[84]....
        /*0388*/ 	.word	0x000027f0


	//   ....[85]....
        /*038c*/ 	.word	0x00002810


	//----- nvinfo : EIATTR_VRC_CTA_INIT_COUNT
	.align		4
.L_3463:
        /*0390*/ 	.byte	0x02, 0x4a
	.zero		1
	.zero		1


	//----- nvinfo : EIATTR_EXIT_INSTR_OFFSETS
	.align		4
        /*0394*/ 	.byte	0x04, 0x1c
        /*0396*/ 	.short	(.L_3465 - .L_3464)


	//   ....[0]....
.L_3464:
        /*0398*/ 	.word	0x00002e00


	//----- nvinfo : EIATTR_CRS_STACK_SIZE
	.align		4
.L_3465:
        /*039c*/ 	.byte	0x04, 0x1e
        /*039e*/ 	.short	(.L_3467 - .L_3466)
.L_3466:
        /*03a0*/ 	.word	0x00000000


	//----- nvinfo : EIATTR_CBANK_PARAM_SIZE
	.align		4
.L_3467:
        /*03a4*/ 	.byte	0x03, 0x19
        /*03a6*/ 	.short	0x0060


	//----- nvinfo : EIATTR_PARAM_CBANK
	.align		4
        /*03a8*/ 	.byte	0x04, 0x0a
        /*03aa*/ 	.short	(.L_3469 - .L_3468)
	.align		4
.L_3468:
        /*03ac*/ 	.word	index@(.nv.constant0._ZN4vllm3moe44grouped_topk_fused_small_expert_count_kernelI13__nv_bfloat16fiLNS0_11ScoringFuncE1ELi384ELb0ELi8EEEvPT_PfPT1_PKT0_llllllbd)
        /*03b0*/ 	.short	0x0380
        /*03b2*/ 	.short	0x0060


	//----- nvinfo : EIATTR_SW_WAR
	.align		4
.L_3469:
        /*03b4*/ 	.byte	0x04, 0x36
        /*03b6*/ 	.short	(.L_3471 - .L_3470)
.L_3470:
        /*03b8*/ 	.word	0x00000008
.L_3471:


//--------------------- .nv.info._ZN4vllm3moe44grouped_topk_fused_small_expert_count_kernelI13__nv_bfloat16fiLNS0_11ScoringFuncE1ELi512ELb0ELi8EEEvPT_PfPT1_PKT0_llllllbd --------------------------
	.section	.nv.info._ZN4vllm3moe44grouped_topk_fused_small_expert_count_kernelI13__nv_bfloat16fiLNS0_11ScoringFuncE1ELi512ELb0ELi8EEEvPT_PfPT1_PKT0_llllllbd,"",@"SHT_CUDA_INFO"
	.sectionflags	@""
	.align	4


	//----- nvinfo : EIATTR_CUDA_API_VERSION
	.align		4
        /*0000*/ 	.byte	0x04, 0x37
        /*0002*/ 	.short	(.L_3473 - .L_3472)
.L_3472:
        /*0004*/ 	.word	0x00000082


	//----- nvinfo : EIATTR_KPARAM_INFO
	.align		4
.L_3473:
        /*0008*/ 	.byte	0x04, 0x17
        /*000a*/ 	.short	(.L_3475 - .L_3474)
.L_3474:
        /*000c*/ 	.word	0x00000000
        /*0010*/ 	.short	0x000b
        /*0012*/ 	.short	0x0058
        /*0014*/ 	.byte	0x00, 0xf0, 0x21, 0x00


	//----- nvinfo : EIATTR_KPARAM_INFO
	.align		4
.L_3475:
        /*0018*/ 	.byte	0x04, 0x17
        /*001a*/ 	.short	(.L_3477 - .L_3476)
.L_3476:
        /*001c*/ 	.word	0x00000000
        /*0020*/ 	.short	0x000a
        /*0022*/ 	.short	0x0050
        /*0024*/ 	.byte	0x00, 0xf0, 0x05, 0x00


	//----- nvinfo : EIATTR_KPARAM_INFO
	.align		4
.L_3477:
        /*0028*/ 	.byte	0x04, 0x17
        /*002a*/ 	.short	(.L_3479 - .L_3478)
.L_3478:
        /*002c*/ 	.word	0x00000000
        /*0030*/ 	.short	0x0009
        /*0032*/ 	.short	0x0048
        /*0034*/ 	.byte	0x00, 0xf0, 0x21, 0x00


	//----- nvinfo : EIATTR_KPARAM_INFO
	.align		4
.L_3479:
        /*0038*/ 	.byte	0x04, 0x17
        /*003a*/ 	.short	(.L_3481 - .L_3480)
.L_3480:
        /*003c*/ 	.word	0x00000000
        /*0040*/ 	.short	0x0008
        /*0042*/ 	.short	0x0040
        /*0044*/ 	.byte	0x00, 0xf0, 0x21, 0x00


	//----- nvinfo : EIATTR_KPARAM_INFO
	.align		4
.L_3481:
        /*0048*/ 	.byte	0x04, 0x17
        /*004a*/ 	.short	(.L_3483 - .L_3482)
.L_3482:
        /*004c*/ 	.word	0x00000000
        /*0050*/ 	.short	0x0007
        /*0052*/ 	.short	0x0038
        /*0054*/ 	.byte	0x00, 0xf0, 0x21, 0x00


	//----- nvinfo : EIATTR_KPARAM_INFO
	.align		4
.L_3483:
        /*0058*/ 	.byte	0x04, 0x17
        /*005a*/ 	.short	(.L_3485 - .L_3484)
.L_3484:
        /*005c*/ 	.word	0x00000000
        /*0060*/ 	.short	0x0006
        /*0062*/ 	.short	0x0030
        /*0064*/ 	.byte	0x00, 0xf0, 0x21, 0x00


	//----- nvinfo : EIATTR_KPARAM_INFO
	.align		4
.L_3485:
        /*0068*/ 	.byte	0x04, 0x17
        /*006a*/ 	.short	(.L_3487 - .L_3486)
.L_3486:
        /*006c*/ 	.word	0x00000000
        /*0070*/ 	.short	0x0005
        /*0072*/ 	.short	0x0028
        /*0074*/ 	.byte	0x00, 0xf0, 0x21, 0x00


	//----- nvinfo : EIATTR_KPARAM_INFO
	.align		4
.L_3487:
        /*0078*/ 	.byte	0x04, 0x17
        /*007a*/ 	.short	(.L_3489 - .L_3488)
.L_3488:
        /*007c*/ 	.word	0x00000000
        /*0080*/ 	.short	0x0004
        /*0082*/ 	.short	0x0020
        /*0084*/ 	.byte	0x00, 0xf0, 0x21, 0x00


	//----- nvinfo : EIATTR_KPARAM_INFO
	.align		4
.L_3489:
        /*0088*/ 	.byte	0x04, 0x17
        /*008a*/ 	.short	(.L_3491 - .L_3490)
.L_3490:
        /*008c*/ 	.word	0x00000000
        /*0090*/ 	.short	0x0003
        /*0092*/ 	.short	0x0018
        /*0094*/ 	.byte	0x00, 0xf5, 0x21, 0x00


	//----- nvinfo : EIATTR_KPARAM_INFO
	.align		4
.L_3491:
        /*0098*/ 	.byte	0x04, 0x17
        /*009a*/ 	.short	(.L_3493 - .L_3492)
.L_3492:
        /*009c*/ 	.word	0x00000000
        /*00a0*/ 	.short	0x0002
        /*00a2*/ 	.short	0x0010
        /*00a4*/ 	.byte	0x00, 0xf5, 0x21, 0x00


	//----- nvinfo : EIATTR_KPARAM_INFO
	.align		4
.L_3493:
        /*00a8*/ 	.byte	0x04, 0x17
        /*00aa*/ 	.short	(.L_3495 - .L_3494)
.L_3494:
        /*00ac*/ 	.word	0x00000000
        /*00b0*/ 	.short	0x0001
        /*00b2*/ 	.short	0x0008
        /*00b4*/ 	.byte	0x00, 0xf5, 0x21, 0x00


	//----- nvinfo : EIATTR_KPARAM_INFO
	.align		4
.L_3495:
        /*00b8*/ 	.byte	0x04, 0x17
        /*00ba*/ 	.short	(.L_3497 - .L_3496)
.L_3496:
        /*00bc*/ 	.word	0x00000000
        /*00c0*/ 	.short	0x0000
        /*00c2*/ 	.short	0x0000
        /*00c4*/ 	.byte	0x00, 0xf5, 0x21, 0x00


	//----- nvinfo : EIATTR_SPARSE_MMA_MASK
	.align		4
.L_3497:
        /*00c8*/ 	.byte	0x03, 0x50
        /*00ca*/ 	.short	0x0000


	//----- nvinfo : EIATTR_MAXREG_COUNT
	.align		4
        /*00cc*/ 	.byte	0x03, 0x1b
        /*00ce*/ 	.short	0x00ff


	//----- nvinfo : EIATTR_NUM_BARRIERS
	.align		4
        /*00d0*/ 	.byte	0x02, 0x4c
        /*00d2*/ 	.byte	0x01
	.zero		1


	//----- nvinfo : EIATTR_MERCURY_ISA_VERSION
	.align		4
        /*00d4*/ 	.byte	0x03, 0x5f
        /*00d6*/ 	.short	0x0101


	//----- nvinfo : EIATTR_COOP_GROUP_MASK_REGIDS
	.align		4
        /*00d8*/ 	.byte	0x04, 0x29
        /*00da*/ 	.short	(.L_3499 - .L_3498)


	//   ....[0]....
.L_3498:
        /*00dc*/ 	.word	0xffffffff


	//   ....[1]....
        /*00e0*/ 	.word	0xffffffff


	//   ....[2]....
        /*00e4*/ 	.word	0xffffffff


	//   ....[3]....
        /*00e8*/ 	.word	0xffffffff


	//   ....[4]....
        /*00ec*/ 	.word	0xffffffff


	//   ....[5]....
        /*00f0*/ 	.word	0xffffffff


	//   ....[6]....
        /*00f4*/ 	.word	0xffffffff


	//   ....[7]....
        /*00f8*/ 	.word	0xffffffff


	//   ....[8]....
        /*00fc*/ 	.word	0xffffffff


	//   ....[9]....
        /*0100*/ 	.word	0xffffffff


	//   ....[10]....
        /*0104*/ 	.word	0xffffffff


	//   ....[11]....
        /*0108*/ 	.word	0xffffffff


	//   ....[12]....
        /*010c*/ 	.word	0xffffffff


	//   ....[13]....
        /*0110*/ 	.word	0xffffffff


	//   ....[14]....
        /*0114*/ 	.word	0xffffffff


	//   ....[15]....
        /*0118*/ 	.word	0xffffffff


	//   ....[16]....
        /*011c*/ 	.word	0xffffffff


	//   ....[17]....
        /*0120*/ 	.word	0xffffffff


	//   ....[18]....
        /*0124*/ 	.word	0xffffffff


	//   ....[19]....
        /*0128*/ 	.word	0xffffffff


	//   ....[20]....
        /*012c*/ 	.word	0xffffffff


	//   ....[21]....
        /*0130*/ 	.word	0xffffffff


	//   ....[22]....
        /*0134*/ 	.word	0xffffffff


	//   ....[23]....
        /*0138*/ 	.word	0xffffffff


	//   ....[24]....
        /*013c*/ 	.word	0xffffffff


	//   ....[25]....
        /*0140*/ 	.word	0xffffffff


	//   ....[26]....
        /*0144*/ 	.word	0xffffffff


	//   ....[27]....
        /*0148*/ 	.word	0xffffffff


	//   ....[28]....
        /*014c*/ 	.word	0xffffffff


	//   ....[29]....
        /*0150*/ 	.word	0xffffffff


	//   ....[30]....
        /*0154*/ 	.word	0xffffffff


	//   ....[31]....
        /*0158*/ 	.word	0xffffffff


	//   ....[32]....
        /*015c*/ 	.word	0xffffffff


	//   ....[33]....
        /*0160*/ 	.word	0xffffffff


	//   ....[34]....
        /*0164*/ 	.word	0xffffffff


	//   ....[35]....
        /*0168*/ 	.word	0xffffffff


	//   ....[36]....
        /*016c*/ 	.word	0xffffffff


	//   ....[37]....
        /*0170*/ 	.word	0xffffffff


	//   ....[38]....
        /*0174*/ 	.word	0xffffffff


	//   ....[39]....
        /*0178*/ 	.word	0xffffffff


	//   ....[40]....
        /*017c*/ 	.word	0xffffffff


	//   ....[41]....
        /*0180*/ 	.word	0xffffffff


	//   ....[42]....
        /*0184*/ 	.word	0xffffffff


	//   ....[43]....
        /*0188*/ 	.word	0xffffffff


	//   ....[44]....
        /*018c*/ 	.word	0xffffffff


	//   ....[45]....
        /*0190*/ 	.word	0xffffffff


	//   ....[46]....
        /*0194*/ 	.word	0xffffffff


	//   ....[47]....
        /*0198*/ 	.word	0xffffffff


	//   ....[48]....
        /*019c*/ 	.word	0xffffffff


	//   ....[49]....
        /*01a0*/ 	.word	0xffffffff


	//   ....[50]....
        /*01a4*/ 	.word	0xffffffff


	//   ....[51]....
        /*01a8*/ 	.word	0xffffffff


	//   ....[52]....
        /*01ac*/ 	.word	0xffffffff


	//   ....[53]....
        /*01b0*/ 	.word	0xffffffff


	//   ....[54]....
        /*01b4*/ 	.word	0xffffffff


	//   ....[55]....
        /*01b8*/ 	.word	0xffffffff


	//   ....[56]....
        /*01bc*/ 	.word	0xffffffff


	//   ....[57]....
        /*01c0*/ 	.word	0xffffffff


	//   ....[58]....
        /*01c4*/ 	.word	0xffffffff


	//   ....[59]....
        /*01c8*/ 	.word	0xffffffff


	//   ....[60]....
        /*01cc*/ 	.word	0xffffffff


	//   ....[61]....
        /*01d0*/ 	.word	0xffffffff


	//   ....[62]....
        /*01d4*/ 	.word	0xffffffff


	//   ....[63]....
        /*01d8*/ 	.word	0xffffffff


	//   ....[64]....
        /*01dc*/ 	.word	0xffffffff


	//   ....[65]....
        /*01e0*/ 	.word	0xffffffff


	//   ....[66]....
        /*01e4*/ 	.word	0xffffffff


	//   ....[67]....
        /*01e8*/ 	.word	0xffffffff


	//   ....[68]....
        /*01ec*/ 	.word	0xffffffff


	//   ....[69]....
        /*01f0*/ 	.word	0xffffffff


	//   ....[70]....
        /*01f4*/ 	.word	0xffffffff


	//   ....[71]....
        /*01f8*/ 	.word	0xffffffff


	//   ....[72]....
        /*01fc*/ 	.word	0xffffffff


	//   ....[73]....
        /*0200*/ 	.word	0xffffffff


	//   ....[74]....
        /*0204*/ 	.word	0xffffffff


	//   ....[75]....
        /*0208*/ 	.word	0xffffffff


	//   ....[76]....
        /*020c*/ 	.word	0xffffffff


	//   ....[77]....
        /*0210*/ 	.word	0xffffffff


	//   ....[78]....
        /*0214*/ 	.word	0xffffffff


	//   ....[79]....
        /*0218*/ 	.word	0xffffffff


	//   ....[80]....
        /*021c*/ 	.word	0xffffffff


	//   ....[81]....
        /*0220*/ 	.word	0xffffffff


	//   ....[82]....
        /*0224*/ 	.word	0xffffffff


	//   ....[83]....
        /*0228*/ 	.word	0xffffffff


	//   ....[84]....
        /*022c*/ 	.word	0xffffffff


	//   ....[85]....
        /*0230*/ 	.word	0xffffffff


	//----- nvinfo : EIATTR_COOP_GROUP_INSTR_OFFSETS
	.align		4
.L_3499:
        /*0234*/ 	.byte	0x04, 0x28
        /*0236*/ 	.short	(.L_3501 - .L_3500)


	//   ....[0]....
.L_3500:
        /*0238*/ 	.word	0x000000b0


	//   ....[1]....
        /*023c*/ 	.word	0x00000a40


	//   ....[2]....
        /*0240*/ 	.word	0x00000a70


	//   ....[3]....
        /*0244*/ 	.word	0x00000af0


	//   ....[4]....
        /*0248*/ 	.word	0x00000b00


	//   ....[5]....
        /*024c*/ 	.word	0x00000b50


	//   ....[6]....
        /*0250*/ 	.word	0x00000b60


	//   ....[7]....
        /*0254*/ 	.word	0x00000bb0


	//   ....[8]....
        /*0258*/ 	.word	0x00000bc0


	//   ....[9]....
        /*025c*/ 	.word	0x00000c10


	//   ....[10]....
        /*0260*/ 	.word	0x00000c20


	//   ....[11]....
        /*0264*/ 	.word	0x00000cd0


	//   ....[12]....
        /*0268*/ 	.word	0x00000d00


	//   ....[13]....
        /*026c*/ 	.word	0x00000d80


	//   ....[14]....
        /*0270*/ 	.word	0x00000d90


	//   ....[15]....
        /*0274*/ 	.word	0x00000de0


	//   ....[16]....
        /*0278*/ 	.word	0x00000df0


	//   ....[17]....
        /*027c*/ 	.word	0x00000e50


	//   ....[18]....
        /*0280*/ 	.word	0x00000e70


	//   ....[19]....
        /*0284*/ 	.word	0x00000ed0


	//   ....[20]....
        /*0288*/ 	.word	0x00000ee0


	//   ....[21]....
        /*028c*/ 	.word	0x00001050


	//   ....[22]....
        /*0290*/ 	.word	0x00001060


	//   ....[23]....
        /*0294*/ 	.word	0x000010b0


	//   ....[24]....
        /*0298*/ 	.word	0x000010c0


	//   ....[25]....
        /*029c*/ 	.word	0x00001110


	//   ....[26]....
        /*02a0*/ 	.word	0x00001120


	//   ....[27]....
        /*02a4*/ 	.word	0x00001170


	//   ....[28]....
        /*02a8*/ 	.word	0x00001180


	//   ....[29]....
        /*02ac*/ 	.word	0x000011d0


	//   ....[30]....
        /*02b0*/ 	.word	0x000011e0


	//   ....[31]....
        /*02b4*/ 	.word	0x00001750


	//   ....[32]....
        /*02b8*/ 	.word	0x00001760


	//   ....[33]....
        /*02bc*/ 	.word	0x000017b0


	//   ....[34]....
        /*02c0*/ 	.word	0x000017c0


	//   ....[35]....
        /*02c4*/ 	.word	0x00001810


	//   ....[36]....
        /*02c8*/ 	.word	0x00001820


	//   ....[37]....
        /*02cc*/ 	.word	0x00001870


	//   ....[38]....
        /*02d0*/ 	.word	0x00001880


	//   ....[39]....
        /*02d4*/ 	.word	0x000018d0


	//   ....[40]....
        /*02d8*/ 	.word	0x000018e0


	//   ....[41]....
        /*02dc*/ 	.word	0x00001970


	//   ....[42]....
        /*02e0*/ 	.word	0x00001980


	//   ....[43]....
        /*02e4*/ 	.word	0x000019d0


	//   ....[44]....
        /*02e8*/ 	.word	0x000019e0


	//   ....[45]....
        /*02ec*/ 	.word	0x00001a30


	//   ....[46]....
        /*02f0*/ 	.word	0x00001a40


	//   ....[47]....
        /*02f4*/ 	.word	0x00001a90


	//   ....[48]....
        /*02f8*/ 	.word	0x00001aa0


	//   ....[49]....
        /*02fc*/ 	.word	0x00001af0


	//   ....[50]....
        /*0300*/ 	.word	0x00001b00


	//   ....[51]....
        /*0304*/ 	.word	0x00001ba0


	//   ....[52]....
        /*0308*/ 	.word	0x00001bb0


	//   ....[53]....
        /*030c*/ 	.word	0x00001c00


	//   ....[54]....
        /*0310*/ 	.word	0x00001c10


	//   ....[55]....
        /*0314*/ 	.word	0x00001c60


	//   ....[56]....
        /*0318*/ 	.word	0x00001c70


	//   ....[57]....
        /*031c*/ 	.word	0x00001cc0


	//   ....[58]....
        /*0320*/ 	.word	0x00001cd0


	//   ....[59]....
        /*0324*/ 	.word	0x00001d20


	//   ....[60]....
        /*0328*/ 	.word	0x00001d30


	//   ....[61]....
        /*032c*/ 	.word	0x00001dc0


	//   ....[62]....
        /*0330*/ 	.word	0x00001dd0


	//   ....[63]....
        /*0334*/ 	.word	0x00001e20


	//   ....[64]....
        /*0338*/ 	.word	0x00001e30


	//   ....[65]....
        /*033c*/ 	.word	0x00001e80


	//   ....[66]....
        /*0340*/ 	.word	0x00001e90


	//   ....[67]....
        /*0344*/ 	.word	0x00001ef0


	//   ....[68]....
        /*0348*/ 	.word	0x00001f00


	//   ....[69]....
        /*034c*/ 	.word	0x00001f70


	//   ....[70]....
        /*0350*/ 	.word	0x00001fa0


	//   ....[71]....
        /*0354*/ 	.word	0x00002210


	//   ....[72]....
        /*0358*/ 	.word	0x00002230


	//   ....[73]....
        /*035c*/ 	.word	0x00002280


	//   ....[74]....
        /*0360*/ 	.word	0x00002290


	//   ....[75]....
        /*0364*/ 	.word	0x000022e0


	//   ....[76]....
        /*0368*/ 	.word	0x000022f0


	//   ....[77]....
        /*036c*/ 	.word	0x00002340


	//   ....[78]....
        /*0370*/ 	.word	0x00002350


	//   ....[79]....
        /*0374*/ 	.word	0x000023a0


	//   ....[80]....
        /*0378*/ 	.word	0x000023b0


	//   ....[81]....
        /*037c*/ 	.word	0x000026c0


	//   ....[82]....
        /*0380*/ 	.word	0x00002710


	//   ....[83]....
        /*0384*/ 	.word	0x00002730


	//   ....[84]....
        /*0388*/ 	.word	0x00002750


	//   ....[85]....
        /*038c*/ 	.word	0x00002770


	//----- nvinfo : EIATTR_VRC_CTA_INIT_COUNT
	.align		4
.L_3501:
        /*0390*/ 	.byte	0x02, 0x4a
	.zero		1
	.zero		1


	//----- nvinfo : EIATTR_EXIT_INSTR_OFFSETS
	.align		4
        /*0394*/ 	.byte	0x04, 0x1c
        /*0396*/ 	.short	(.L_3503 - .L_3502)


	//   ....[0]....
.L_3502:
        /*0398*/ 	.word	0x00002d60


	//----- nvinfo : EIATTR_CRS_STACK_SIZE
	.align		4
.L_3503:
        /*039c*/ 	.byte	0x04, 0x1e
        /*039e*/ 	.short	(.L_3505 - .L_3504)
.L_3504:
        /*03a0*/ 	.word	0x00000000


	//----- nvinfo : EIATTR_CBANK_PARAM_SIZE
	.align		4
.L_3505:
        /*03a4*/ 	.byte	0x03, 0x19
        /*03a6*/ 	.short	0x0060


	//----- nvinfo : EIATTR_PARAM_CBANK
	.align		4
        /*03a8*/ 	.byte	0x04, 0x0a
        /*03aa*/ 	.short	(.L_3507 - .L_3506)
	.align		4
.L_3506:
        /*03ac*/ 	.word	index@(.nv.constant0._ZN4vllm3moe44grouped_topk_fused_small_expert_count_kernelI13__nv_bfloat16fiLNS0_11ScoringFuncE1ELi512ELb0ELi8EEEvPT_PfPT1_PKT0_llllllbd)
        /*03b0*/ 	.short	0x0380
        /*03b2*/ 	.short	0x0060


	//----- nvinfo : EIATTR_SW_WAR
	.align		4
.L_3507:
        /*03b4*/ 	.byte	0x04, 0x36
        /*03b6*/ 	.short	(.L_3509 - .L_3508)
.L_3508:
        /*03b8*/ 	.word	0x00000008
.L_3509:


//--------------------- .nv.info._ZN4vllm3moe44grouped_topk_fused_small_expert_count_kernelI13__nv_bfloat16fiLNS0_11ScoringFuncE1ELi512ELb0ELi22EEEvPT_PfPT1_PKT0_llllllbd --------------------------
	.section	.nv.info._ZN4vllm3moe44grouped_topk_fused_small_expert_count_kernelI13__nv_bfloat16fiLNS0_11ScoringFuncE1ELi512ELb0ELi22EEEvPT_PfPT1_PKT0_llllllbd,"",@"SHT_CUDA_INFO"
	.sectionflags	@""
	.align	4


	//----- nvinfo : EIATTR_CUDA_API_VERSION
	.align		4
        /*0000*/ 	.byte	0x04, 0x37
        /*0002*/ 	.short	(.L_3511 - .L_3510)
.L_3510:
        /*0004*/ 	.word	0x00000082


	//----- nvinfo : EIATTR_KPARAM_INFO
	.align		4
.L_3511:
        /*0008*/ 	.byte	0x04, 0x17
        /*000a*/ 	.short	(.L_3513 - .L_3512)
.L_3512:
        /*000c*/ 	.word	0x00000000
        /*0010*/ 	.short	0x000b
        /*0012*/ 	.short	0x0058
        /*0014*/ 	.byte	0x00, 0xf0, 0x21, 0x00


	//----- nvinfo : EIATTR_KPARAM_INFO
	.align		4
.L_3513:
        /*0018*/ 	.byte	0x04, 0x17
        /*001a*/ 	.short	(.L_3515 - .L_3514)
.L_3514:
        /*001c*/ 	.word	0x00000000
        /*0020*/ 	.short	0x000a
        /*0022*/ 	.short	0x0050
        /*0024*/ 	.byte	0x00, 0xf0, 0x05, 0x00


	//----- nvinfo : EIATTR_KPARAM_INFO
	.align		4
.L_3515:
        /*0028*/ 	.byte	0x04, 0x17
        /*002a*/ 	.short	(.L_3517 - .L_3516)
.L_3516:
        /*002c*/ 	.word	0x00000000
        /*0030*/ 	.short	0x0009
        /*0032*/ 	.short	0x0048
        /*0034*/ 	.byte	0x00, 0xf0, 0x21, 0x00


	//----- nvinfo : EIATTR_KPARAM_INFO
	.align		4
.L_3517:
        /*0038*/ 	.byte	0x04, 0x17
        /*003a*/ 	.short	(.L_3519 - .L_3518)
.L_3518:
        /*003c*/ 	.word	0x00000000
        /*0040*/ 	.short	0x0008
        /*0042*/ 	.short	0x0040
        /*0044*/ 	.byte	0x00, 0xf0, 0x21, 0x00


	//----- nvinfo : EIATTR_KPARAM_INFO
	.align		4
.L_3519:
        /*0048*/ 	.byte	0x04, 0x17
        /*004a*/ 	.short	(.L_3521 - .L_3520)
.L_3520:
        /*004c*/ 	.word	0x00000000
        /*0050*/ 	.short	0x0007
        /*0052*/ 	.short	0x0038
        /*0054*/ 	.byte	0x00, 0xf0, 0x21, 0x00


	//----- nvinfo : EIATTR_KPARAM_INFO
	.align		4
.L_3521:
        /*0058*/ 	.byte	0x04, 0x17
        /*005a*/ 	.short	(.L_3523 - .L_3522)
.L_3522:
        /*005c*/ 	.word	0x00000000
        /*0060*/ 	.short	0x0006
        /*0062*/ 	.short	0x0030
        /*0064*/ 	.byte	0x00, 0xf0, 0x21, 0x00


	//----- nvinfo : EIATTR_KPARAM_INFO
	.align		4
.L_3523:
        /*0068*/ 	.byte	0x04, 0x17
        /*006a*/ 	.short	(.L_3525 - .L_3524)
.L_3524:
        /*006c*/ 	.word	0x00000000
        /*0070*/ 	.short	0x0005
        /*0072*/ 	.short	0x0028
        /*0074*/ 	.byte	0x00, 0xf0, 0x21, 0x00


	//----- nvinfo : EIATTR_KPARAM_INFO
	.align		4
.L_3525:
        /*0078*/ 	.byte	0x04, 0x17
        /*007a*/ 	.short	(.L_3527 - .L_3526)
.L_3526:
        /*007c*/ 	.word	0x00000000
        /*0080*/ 	.short	0x0004
        /*0082*/ 	.short	0x0020
        /*0084*/ 	.byte	0x00, 0xf0, 0x21, 0x00


	//----- nvinfo : EIATTR_KPARAM_INFO
	.align		4
.L_3527:
        /*0088*/ 	.byte	0x04, 0x17
        /*008a*/ 	.short	(.L_3529 - .L_3528)
.L_3528:
        /*008c*/ 	.word	0x00000000
        /*0090*/ 	.short	0x0003
        /*0092*/ 	.short	0x0018
        /*0094*/ 	.byte	0x00, 0xf5, 0x21, 0x00


	//----- nvinfo : EIATTR_KPARAM_INFO
	.align		4
.L_3529:
        /*0098*/ 	.byte	0x04, 0x17
        /*009a*/ 	.short	(.L_3531 - .L_3530)
.L_3530:
        /*009c*/ 	.word	0x00000000
        /*00a0*/ 	.short	0x0002
        /*00a2*/ 	.short	0x0010
        /*00a4*/ 	.byte	0x00, 0xf5, 0x21, 0x00


	//----- nvinfo : EIATTR_KPARAM_INFO
	.align		4
.L_3531:
        /*00a8*/ 	.byte	0x04, 0x17
        /*00aa*/ 	.short	(.L_3533 - .L_3532)
.L_3532:
        /*00ac*/ 	.word	0x00000000
        /*00b0*/ 	.short	0x0001
        /*00b2*/ 	.short	0x0008
        /*00b4*/ 	.byte	0x00, 0xf5, 0x21, 0x00


	//----- nvinfo : EIATTR_KPARAM_INFO
	.align		4
.L_3533:
        /*00b8*/ 	.byte	0x04, 0x17
        /*00ba*/ 	.short	(.L_3535 - .L_3534)
.L_3534:
        /*00bc*/ 	.word	0x00000000
        /*00c0*/ 	.short	0x0000
        /*00c2*/ 	.short	0x0000
        /*00c4*/ 	.byte	0x00, 0xf5, 0x21, 0x00


	//----- nvinfo : EIATTR_SPARSE_MMA_MASK
	.align		4
.L_3535:
        /*00c8*/ 	.byte	0x03, 0x50
        /*00ca*/ 	.short	0x0000


	//----- nvinfo : EIATTR_MAXREG_COUNT
	.align		4
        /*00cc*/ 	.byte	0x03, 0x1b
        /*00ce*/ 	.short	0x00ff


	//----- nvinfo : EIATTR_NUM_BARRIERS
	.align		4
        /*00d0*/ 	.byte	0x02, 0x4c
        /*00d2*/ 	.byte	0x01
	.zero		1


	//----- nvinfo : EIATTR_MERCURY_ISA_VERSION
	.align		4
        /*00d4*/ 	.byte	0x03, 0x5f
        /*00d6*/ 	.short	0x0101


	//----- nvinfo : EIATTR_COOP_GROUP_MASK_REGIDS
	.align		4
        /*00d8*/ 	.byte	0x04, 0x29
        /*00da*/ 	.short	(.L_3537 - .L_3536)


	//   ....[0]....
.L_3536:
        /*00dc*/ 	.word	0xffffffff


	//   ....[1]....
        /*00e0*/ 	.word	0xffffffff


	//   ....[2]....
        /*00e4*/ 	.word	0xffffffff


	//   ....[3]....
        /*00e8*/ 	.word	0xffffffff


	//   ....[4]....
        /*00ec*/ 	.word	0xffffffff


	//   ....[5]....
        /*00f0*/ 	.word	0xffffffff


	//   ....[6]....
        /*00f4*/ 	.word	0xffffffff


	//   ....[7]....
        /*00f8*/ 	.word	0xffffffff


	//   ....[8]....
        /*00fc*/ 	.word	0xffffffff


	//   ....[9]....
        /*0100*/ 	.word	0xffffffff


	//   ....[10]....
        /*0104*/ 	.word	0xffffffff


	//   ....[11]....
        /*0108*/ 	.word	0xffffffff


	//   ....[12]....
        /*010c*/ 	.word	0xffffffff


	//   ....[13]....
        /*0110*/ 	.word	0xffffffff


	//   ....[14]....
        /*0114*/ 	.word	0xffffffff


	//   ....[15]....
        /*0118*/ 	.word	0xffffffff


	//   ....[16]....
        /*011c*/ 	.word	0xffffffff


	//   ....[17]....
        /*0120*/ 	.word	0xffffffff


	//   ....[18]....
        /*0124*/ 	.word	0xffffffff


	//   ....[19]....
        /*0128*/ 	.word	0xffffffff


	//   ....[20]....
        /*012c*/ 	.word	0xffffffff


	//   ....[21]....
        /*0130*/ 	.word	0xffffffff


	//   ....[22]....
        /*0134*/ 	.word	0xffffffff


	//   ....[23]....
        /*0138*/ 	.word	0xffffffff


	//   ....[24]....
        /*013c*/ 	.word	0xffffffff


	//   ....[25]....
        /*0140*/ 	.word	0xffffffff


	//   ....[26]....
        /*0144*/ 	.word	0xffffffff


	//   ....[27]....
        /*0148*/ 	.word	0xffffffff


	//   ....[28]....
        /*014c*/ 	.word	0xffffffff


	//   ....[29]....
        /*0150*/ 	.word	0xffffffff


	//   ....[30]....
        /*0154*/ 	.word	0xffffffff


	//   ....[31]....
        /*0158*/ 	.word	0xffffffff


	//   ....[32]....
        /*015c*/ 	.word	0xffffffff


	//   ....[33]....
        /*0160*/ 	.word	0xffffffff


	//   ....[34]....
        /*0164*/ 	.word	0xffffffff


	//   ....[35]....
        /*0168*/ 	.word	0xffffffff


	//   ....[36]....
        /*016c*/ 	.word	0xffffffff


	//   ....[37]....
        /*0170*/ 	.word	0xffffffff


	//   ....[38]....
        /*0174*/ 	.word	0xffffffff


	//   ....[39]....
        /*0178*/ 	.word	0xffffffff


	//   ....[40]....
        /*017c*/ 	.word	0xffffffff


	//   ....[41]....
        /*0180*/ 	.word	0xffffffff


	//   ....[42]....
        /*0184*/ 	.word	0xffffffff


	//   ....[43]....
        /*0188*/ 	.word	0xffffffff


	//   ....[44]....
        /*018c*/ 	.word	0xffffffff


	//   ....[45]....
        /*0190*/ 	.word	0xffffffff


	//   ....[46]....
        /*0194*/ 	.word	0xffffffff


	//   ....[47]....
        /*0198*/ 	.word	0xffffffff


	//   ....[48]....
        /*019c*/ 	.word	0xffffffff


	//   ....[49]....
        /*01a0*/ 	.word	0xffffffff


	//   ....[50]....
        /*01a4*/ 	.word	0xffffffff


	//   ....[51]....
        /*01a8*/ 	.word	0xffffffff


	//   ....[52]....
        /*01ac*/ 	.word	0xffffffff


	//   ....[53]....
        /*01b0*/ 	.word	0xffffffff


	//   ....[54]....
        /*01b4*/ 	.word	0xffffffff


	//   ....[55]....
        /*01b8*/ 	.word	0xffffffff


	//   ....[56]....
        /*01bc*/ 	.word	0xffffffff


	//   ....[57]....
        /*01c0*/ 	.word	0xffffffff


	//   ....[58]....
        /*01c4*/ 	.word	0xffffffff


	//   ....[59]....
        /*01c8*/ 	.word	0xffffffff


	//   ....[60]....
        /*01cc*/ 	.word	0xffffffff


	//   ....[61]....
        /*01d0*/ 	.word	0xffffffff


	//   ....[62]....
        /*01d4*/ 	.word	0xffffffff


	//   ....[63]....
        /*01d8*/ 	.word	0xffffffff


	//   ....[64]....
        /*01dc*/ 	.word	0xffffffff


	//   ....[65]....
        /*01e0*/ 	.word	0xffffffff


	//   ....[66]....
        /*01e4*/ 	.word	0xffffffff


	//   ....[67]....
        /*01e8*/ 	.word	0xffffffff


	//   ....[68]....
        /*01ec*/ 	.word	0xffffffff


	//   ....[69]....
        /*01f0*/ 	.word	0xffffffff


	//   ....[70]....
        /*01f4*/ 	.word	0xffffffff


	//   ....[71]....
        /*01f8*/ 	.word	0xffffffff


	//   ....[72]....
        /*01fc*/ 	.word	0xffffffff


	//   ....[73]....
        /*0200*/ 	.word	0xffffffff


	//   ....[74]....
        /*0204*/ 	.word	0xffffffff


	//   ....[75]....
        /*0208*/ 	.word	0xffffffff


	//   ....[76]....
        /*020c*/ 	.word	0xffffffff


	//   ....[77]....
        /*0210*/ 	.word	0xffffffff


	//   ....[78]....
        /*0214*/ 	.word	0xffffffff


	//   ....[79]....
        /*0218*/ 	.word	0xffffffff


	//   ....[80]....
        /*021c*/ 	.word	0xffffffff


	//   ....[81]....
        /*0220*/ 	.word	0xffffffff


	//   ....[82]....
        /*0224*/ 	.word	0xffffffff


	//   ....[83]....
        /*0228*/ 	.word	0xffffffff


	//   ....[84]....
        /*022c*/ 	.word	0xffffffff


	//   ....[85]....
        /*0230*/ 	.word	0xffffffff


	//----- nvinfo : EIATTR_COOP_GROUP_INSTR_OFFSETS
	.align		4
.L_3537:
        /*0234*/ 	.byte	0x04, 0x28
        /*0236*/ 	.short	(.L_3539 - .L_3538)


	//   ....[0]....
.L_3538:
        /*0238*/ 	.word	0x000000b0


	//   ....[1]....
        /*023c*/ 	.word	0x00000a40


	//   ....[2]....
        /*0240*/ 	.word	0x00000a70


	//   ....[3]....
        /*0244*/ 	.word	0x00000af0


	//   ....[4]....
        /*0248*/ 	.word	0x00000b00


	//   ....[5]....
        /*024c*/ 	.word	0x00000b50


	//   ....[6]....
        /*0250*/ 	.word	0x00000b60


	//   ....[7]....
        /*0254*/ 	.word	0x00000bb0


	//   ....[8]....
        /*0258*/ 	.word	0x00000bc0


	//   ....[9]....
        /*025c*/ 	.word	0x00000c10


	//   ....[10]....
        /*0260*/ 	.word	0x00000c20


	//   ....[11]....
        /*0264*/ 	.word	0x00000cd0


	//   ....[12]....
        /*0268*/ 	.word	0x00000d00


	//   ....[13]....
        /*026c*/ 	.word	0x00000d80


	//   ....[14]....
        /*0270*/ 	.word	0x00000d90


	//   ....[15]....
        /*0274*/ 	.word	0x00000de0


	//   ....[16]....
        /*0278*/ 	.word	0x00000df0


	//   ....[17]....
        /*027c*/ 	.word	0x00000e50


	//   ....[18]....
        /*0280*/ 	.word	0x00000e70


	//   ....[19]....
        /*0284*/ 	.word	0x00000ed0


	//   ....[20]....
        /*0288*/ 	.word	0x00000ee0


	//   ....[21]....
        /*028c*/ 	.word	0x00001050


	//   ....[22]....
        /*0290*/ 	.word	0x00001060


	//   ....[23]....
        /*0294*/ 	.word	0x000010b0


	//   ....[24]....
        /*0298*/ 	.word	0x000010c0


	//   ....[25]....
        /*029c*/ 	.word	0x00001110


	//   ....[26]....
        /*02a0*/ 	.word	0x00001120


	//   ....[27]....
        /*02a4*/ 	.word	0x00001170


	//   ....[28]....
        /*02a8*/ 	.word	0x00001180


	//   ....[29]....
        /*02ac*/ 	.word	0x000011d0


	//   ....[30]....
        /*02b0*/ 	.word	0x000011e0


	//   ....[31]....
        /*02b4*/ 	.word	0x000019d0


	//   ....[32]....
        /*02b8*/ 	.word	0x00001a00


	//   ....[33]....
        /*02bc*/ 	.word	0x00001a60


	//   ....[34]....
        /*02c0*/ 	.word	0x00001a70


	//   ....[35]....
        /*02c4*/ 	.word	0x00001ac0


	//   ....[36]....
        /*02c8*/ 	.word	0x00001ad0


	//   ....[37]....
        /*02cc*/ 	.word	0x00001b20


	//   ....[38]....
        /*02d0*/ 	.word	0x00001b30


	//   ....[39]....
        /*02d4*/ 	.word	0x00001b80


	//   ....[40]....
        /*02d8*/ 	.word	0x00001b90


	//   ....[41]....
        /*02dc*/ 	.word	0x00001c60


	//   ....[42]....
        /*02e0*/ 	.word	0x00001c90


	//   ....[43]....
        /*02e4*/ 	.word	0x00001d00


	//   ....[44]....
        /*02e8*/ 	.word	0x00001d10


	//   ....[45]....
        /*02ec*/ 	.word	0x00001d60


	//   ....[46]....
        /*02f0*/ 	.word	0x00001d70


	//   ....[47]....
        /*02f4*/ 	.word	0x00001dc0


	//   ....[48]....
        /*02f8*/ 	.word	0x00001dd0


	//   ....[49]....
        /*02fc*/ 	.word	0x00001e30


	//   ....[50]....
        /*0300*/ 	.word	0x00001e50


	//   ....[51]....
        /*0304*/ 	.word	0x00001f20


	//   ....[52]....
        /*0308*/ 	.word	0x00001f40


	//   ....[53]....
        /*030c*/ 	.word	0x00001fa0


	//   ....[54]....
        /*0310*/ 	.word	0x00001fc0


	//   ....[55]....
        /*0314*/ 	.word	0x00002020


	//   ....[56]....
        /*0318*/ 	.word	0x00002030


	//   ....[57]....
        /*031c*/ 	.word	0x00002080


	//   ....[58]....
        /*0320*/ 	.word	0x00002090


	//   ....[59]....
        /*0324*/ 	.word	0x000020f0


	//   ....[60]....
        /*0328*/ 	.word	0x00002120


	//   ....[61]....
        /*032c*/ 	.word	0x000021e0


	//   ....[62]....
        /*0330*/ 	.word	0x000021f0


	//   ....[63]....
        /*0334*/ 	.word	0x00002250


	//   ....[64]....
        /*0338*/ 	.word	0x00002270


	//   ....[65]....
        /*033c*/ 	.word	0x000022d0


	//   ....[66]....
        /*0340*/ 	.word	0x000022e0


	//   ....[67]....
        /*0344*/ 	.word	0x00002330


	//   ....[68]....
        /*0348*/ 	.word	0x00002340


	//   ....[69]....
        /*034c*/ 	.word	0x00002390


	//   ....[70]....
        /*0350*/ 	.word	0x000023a0


	//   ....[71]....
        /*0354*/ 	.word	0x00002580


	//   ....[72]....
        /*0358*/ 	.word	0x000025b0


	//   ....[73]....
        /*035c*/ 	.word	0x00002610


	//   ....[74]....
        /*0360*/ 	.word	0x00002620


	//   ....[75]....
        /*0364*/ 	.word	0x00002670


	//   ....[76]....
        /*0368*/ 	.word	0x00002680


	//   ....[77]....
        /*036c*/ 	.word	0x000026d0


	//   ....[78]....
        /*0370*/ 	.word	0x000026e0


	//   ....[79]....
        /*0374*/ 	.word	0x00002730


	//   ....[80]....
        /*0378*/ 	.word	0x00002740


	//   ....[81]....
        /*037c*/ 	.word	0x00002a60


	//   ....[82]....
        /*0380*/ 	.word	0x00002ab0


	//   ....[83]....
        /*0384*/ 	.word	0x00002ad0


	//   ....[84]....
        /*0388*/ 	.word	0x00002af0


	//   ....[85]....
        /*038c*/ 	.word	0x00002b10


	//----- nvinfo : EIATTR_VRC_CTA_INIT_COUNT
	.align		4
.L_3539:
        /*0390*/ 	.byte	0x02, 0x4a
	.zero		1
	.zero		1


	//----- nvinfo : EIATTR_EXIT_INSTR_OFFSETS
	.align		4
        /*0394*/ 	.byte	0x04, 0x1c
        /*0396*/ 	.short	(.L_3541 - .L_3540)


	//   ....[0]....
.L_3540:
        /*0398*/ 	.word	0x00003100


	//----- nvinfo : EIATTR_CRS_STACK_SIZE
	.align		4
.L_3541:
        /*039c*/ 	.byte	0x04, 0x1e
        /*039e*/ 	.short	(.L_3543 - .L_3542)
.L_3542:
        /*03a0*/ 	.word	0x00000000


	//----- nvinfo : EIATTR_CBANK_PARAM_SIZE
	.align		4
.L_3543:
        /*03a4*/ 	.byte	0x03, 0x19
        /*03a6*/ 	.short	0x0060


	//----- nvinfo : EIATTR_PARAM_CBANK
	.align		4
        /*03a8*/ 	.byte	0x04, 0x0a
        /*03aa*/ 	.short	(.L_3545 - .L_3544)
	.align		4
.L_3544:
        /*03ac*/ 	.word	index@(.nv.constant0._ZN4vllm3moe44grouped_topk_fused_small_expert_count_kernelI13__nv_bfloat16fiLNS0_11ScoringFuncE1ELi512ELb0ELi22EEEvPT_PfPT1_PKT0_llllllbd)
        /*03b0*/ 	.short	0x0380
        /*03b2*/ 	.short	0x0060


	//----- nvinfo : EIATTR_SW_WAR
	.align		4
.L_3545:
        /*03b4*/ 	.byte	0x04, 0x36
        /*03b6*/ 	.short	(.L_3547 - .L_3546)
.L_3546:
        /*03b8*/ 	.word	0x00000008
.L_3547:


//--------------------- .nv.info._ZN4vllm3moe44grouped_topk_fused_small_expert_count_kernelI13__nv_bfloat16fiLNS0_11ScoringFuncE1ELi256ELb1ELi8EEEvPT_PfPT1_PKT0_llllllbd --------------------------
	.section	.nv.info._ZN4vllm3moe44grouped_topk_fused_small_expert_count_kernelI13__nv_bfloat16fiLNS0_11ScoringFuncE1ELi256ELb1ELi8EEEvPT_PfPT1_PKT0_llllllbd,"",@"SHT_CUDA_INFO"
	.sectionflags	@""
	.align	4


	//----- nvinfo : EIATTR_CUDA_API_VERSION
	.align		4
        /*0000*/ 	.byte	0x04, 0x37
        /*0002*/ 	.short	(.L_3549 - .L_3548)
.L_3548:
        /*0004*/ 	.word	0x00000082


	//----- nvinfo : EIATTR_KPARAM_INFO
	.align		4
.L_3549:
        /*0008*/ 	.byte	0x04, 0x17
        /*000a*/ 	.short	(.L_3551 - .L_3550)
.L_3550:
        /*000c*/ 	.word	0x00000000
        /*0010*/ 	.short	0x000b
        /*0012*/ 	.short	0x0058
        /*0014*/ 	.byte	0x00, 0xf0, 0x21, 0x00


	//----- nvinfo : EIATTR_KPARAM_INFO
	.align		4
.L_3551:
        /*0018*/ 	.byte	0x04, 0x17
        /*001a*/ 	.short	(.L_3553 - .L_3552)
.L_3552:
        /*001c*/ 	.word	0x00000000
        /*0020*/ 	.short	0x000a
        /*0022*/ 	.short	0x0050
        /*0024*/ 	.byte	0x00, 0xf0, 0x05, 0x00


	//----- nvinfo : EIATTR_KPARAM_INFO
	.align		4
.L_3553:
        /*0028*/ 	.byte	0x04, 0x17
        /*002a*/ 	.short	(.L_3555 - .L_3554)
.L_3554:
        /*002c*/ 	.word	0x00000000
        /*0030*/ 	.short	0x0009
        /*0032*/ 	.short	0x0048
        /*0034*/ 	.byte	0x00, 0xf0, 0x21, 0x00


	//----- nvinfo : EIATTR_KPARAM_INFO
	.align		4
.L_3555:
        /*0038*/ 	.byte	0x04, 0x17
        /*003a*/ 	.short	(.L_3557 - .L_3556)
.L_3556:
        /*003c*/ 	.word	0x00000000
        /*0040*/ 	.short	0x0008
        /*0042*/ 	.short	0x0040
        /*0044*/ 	.byte	0x00, 0xf0, 0x21, 0x00


	//----- nvinfo : EIATTR_KPARAM_INFO
	.align		4
.L_3557:
        /*0048*/ 	.byte	0x04, 0x17
        /*004a*/ 	.short	(.L_3559 - .L_3558)
.L_3558:
        /*004c*/ 	.word	0x00000000
        /*0050*/ 	.short	0x0007
        /*0052*/ 	.short	0x0038
        /*0054*/ 	.byte	0x00, 0xf0, 0x21, 0x00


	//----- nvinfo : EIATTR_KPARAM_INFO
	.align		4
.L_3559:
        /*0058*/ 	.byte	0x04, 0x17
        /*005a*/ 	.short	(.L_3561 - .L_3560)
.L_3560:
        /*005c*/ 	.word	0x00000000
        /*0060*/ 	.short	0x0006
        /*0062*/ 	.short	0x0030
        /*0064*/ 	.byte	0x00, 0xf0, 0x21, 0x00


	//----- nvinfo : EIATTR_KPARAM_INFO
	.align		4
.L_3561:
        /*0068*/ 	.byte	0x04, 0x17
        /*006a*/ 	.short	(.L_3563 - .L_3562)
.L_3562:
        /*006c*/ 	.word	0x00000000
        /*0070*/ 	.short	0x0005
        /*0072*/ 	.short	0x0028
        /*0074*/ 	.byte	0x00, 0xf0, 0x21, 0x00


	//----- nvinfo : EIATTR_KPARAM_INFO
	.align		4
.L_3563:
        /*0078*/ 	.byte	0x04, 0x17
        /*007a*/ 	.short	(.L_3565 - .L_3564)
.L_3564:
        /*007c*/ 	.word	0x00000000
        /*0080*/ 	.short	0x0004
        /*0082*/ 	.short	0x0020
        /*0084*/ 	.byte	0x00, 0xf0, 0x21, 0x00


	//----- nvinfo : EIATTR_KPARAM_INFO
	.align		4
.L_3565:
        /*0088*/ 	.byte	0x04, 0x17
        /*008a*/ 	.short	(.L_3567 - .L_3566)
.L_3566:
        /*008c*/ 	.word	0x00000000
        /*0090*/ 	.short	0x0003
        /*0092*/ 	.short	0x0018
        /*0094*/ 	.byte	0x00, 0xf5, 0x21, 0x00


	//----- nvinfo : EIATTR_KPARAM_INFO
	.align		4
.L_3567:
        /*0098*/ 	.byte	0x04, 0x17
        /*009a*/ 	.short	(.L_3569 - .L_3568)
.L_3568:
        /*009c*/ 	.word	0x00000000
        /*00a0*/ 	.short	0x0002
        /*00a2*/ 	.short	0x0010
        /*00a4*/ 	.byte	0x00, 0xf5, 0x21, 0x00


	//----- nvinfo : EIATTR_KPARAM_INFO
	.align		4
.L_3569:
        /*00a8*/ 	.byte	0x04, 0x17
        /*00aa*/ 	.short	(.L_3571 - .L_3570)
.L_3570:
        /*00ac*/ 	.word	0x00000000
        /*00b0*/ 	.short	0x0001
        /*00b2*/ 	.short	0x0008
        /*00b4*/ 	.byte	0x00, 0xf5, 0x21, 0x00


	//----- nvinfo : EIATTR_KPARAM_INFO
	.align		4
.L_3571:
        /*00b8*/ 	.byte	0x04, 0x17
        /*00ba*/ 	.short	(.L_3573 - .L_3572)
.L_3572:
        /*00bc*/ 	.word	0x00000000
        /*00c0*/ 	.short	0x0000
        /*00c2*/ 	.short	0x0000
        /*00c4*/ 	.byte	0x00, 0xf5, 0x21, 0x00


	//----- nvinfo : EIATTR_SPARSE_MMA_MASK
	.align		4
.L_3573:
        /*00c8*/ 	.byte	0x03, 0x50
        /*00ca*/ 	.short	0x0000


	//----- nvinfo : EIATTR_MAXREG_COUNT
	.align		4
        /*00cc*/ 	.byte	0x03, 0x1b
        /*00ce*/ 	.short	0x00ff


	//----- nvinfo : EIATTR_NUM_BARRIERS
	.align		4
        /*00d0*/ 	.byte	0x02, 0x4c
        /*00d2*/ 	.byte	0x01
	.zero		1


	//----- nvinfo : EIATTR_MERCURY_ISA_VERSION
	.align		4
        /*00d4*/ 	.byte	0x03, 0x5f
        /*00d6*/ 	.short	0x0101


	//----- nvinfo : EIATTR_COOP_GROUP_MASK_REGIDS
	.align		4
        /*00d8*/ 	.byte	0x04, 0x29
        /*00da*/ 	.short	(.L_3575 - .L_3574)


	//   ....[0]....
.L_3574:
        /*00dc*/ 	.word	0xffffffff


	//   ....[1]....
        /*00e0*/ 	.word	0xffffffff


	//   ....[2]....
        /*00e4*/ 	.word	0xffffffff


	//   ....[3]....
        /*00e8*/ 	.word	0xffffffff


	//   ....[4]....
        /*00ec*/ 	.word	0xffffffff


	//   ....[5]....
        /*00f0*/ 	.word	0xffffffff


	//   ....[6]....
        /*00f4*/ 	.word	0xffffffff


	//   ....[7]....
        /*00f8*/ 	.word	0xffffffff


	//   ....[8]....
        /*00fc*/ 	.word	0xffffffff


	//   ....[9]....
        /*0100*/ 	.word	0xffffffff


	//   ....[10]....
        /*0104*/ 	.word	0xffffffff


	//   ....[11]....
        /*0108*/ 	.word	0xffffffff


	//   ....[12]....
        /*010c*/ 	.word	0xffffffff


	//   ....[13]....
        /*0110*/ 	.word	0xffffffff


	//   ....[14]....
        /*0114*/ 	.word	0xffffffff


	//   ....[15]....
        /*0118*/ 	.word	0xffffffff


	//   ....[16]....
        /*011c*/ 	.word	0xffffffff


	//   ....[17]....
        /*0120*/ 	.word	0xffffffff


	//   ....[18]....
        /*0124*/ 	.word	0xffffffff


	//   ....[19]....
        /*0128*/ 	.word	0xffffffff


	//   ....[20]....
        /*012c*/ 	.word	0xffffffff


	//   ....[21]....
        /*0130*/ 	.word	0xffffffff


	//   ....[22]....
        /*0134*/ 	.word	0xffffffff


	//   ....[23]....
        /*0138*/ 	.word	0xffffffff


	//   ....[24]....
        /*013c*/ 	.word	0xffffffff


	//   ....[25]....
        /*0140*/ 	.word	0xffffffff


	//   ....[26]....
        /*0144*/ 	.word	0xffffffff


	//   ....[27]....
        /*0148*/ 	.word	0xffffffff


	//   ....[28]....
        /*014c*/ 	.word	0xffffffff


	//   ....[29]....
        /*0150*/ 	.word	0xffffffff


	//   ....[30]....
        /*0154*/ 	.word	0xffffffff


	//   ....[31]....
        /*0158*/ 	.word	0xffffffff


	//   ....[32]....
        /*015c*/ 	.word	0xffffffff


	//   ....[33]....
        /*0160*/ 	.word	0xffffffff


	//   ....[34]....
        /*0164*/ 	.word	0xffffffff


	//   ....[35]....
        /*0168*/ 	.word	0xffffffff


	//   ....[36]....
        /*016c*/ 	.word	0xffffffff


	//   ....[37]....
        /*0170*/ 	.word	0xffffffff


	//   ....[38]....
        /*0174*/ 	.word	0xffffffff


	//   ....[39]....
        /*0178*/ 	.word	0xffffffff


	//   ....[40]....
        /*017c*/ 	.word	0xffffffff


	//   ....[41]....
        /*0180*/ 	.word	0xffffffff


	//   ....[42]....
        /*0184*/ 	.word	0xffffffff


	//   ....[43]....
        /*0188*/ 	.word	0xffffffff


	//   ....[44]....
        /*018c*/ 	.word	0xffffffff


	//   ....[45]....
        /*0190*/ 	.word	0xffffffff


	//   ....[46]....
        /*0194*/ 	.word	0xffffffff


	//   ....[47]....
        /*0198*/ 	.word	0xffffffff


	//   ....[48]....
        /*019c*/ 	.word	0xffffffff


	//   ....[49]....
        /*01a0*/ 	.word	0xffffffff


	//   ....[50]....
        /*01a4*/ 	.word	0xffffffff


	//   ....[51]....
        /*01a8*/ 	.word	0xffffffff


	//   ....[52]....
        /*01ac*/ 	.word	0xffffffff


	//   ....[53]....
        /*01b0*/ 	.word	0xffffffff


	//   ....[54]....
        /*01b4*/ 	.word	0xffffffff


	//   ....[55]....
        /*01b8*/ 	.word	0xffffffff


	//   ....[56]....
        /*01bc*/ 	.word	0xffffffff


	//   ....[57]....
        /*01c0*/ 	.word	0xffffffff


	//   ....[58]....
        /*01c4*/ 	.word	0xffffffff


	//   ....[59]....
        /*01c8*/ 	.word	0xffffffff


	//   ....[60]....
        /*01cc*/ 	.word	0xffffffff


	//   ....[61]....
        /*01d0*/ 	.word	0xffffffff


	//   ....[62]....
        /*01d4*/ 	.word	0xffffffff


	//   ....[63]....
        /*01d8*/ 	.word	0xffffffff


	//   ....[64]....
        /*01dc*/ 	.word	0xffffffff


	//   ....[65]....
        /*01e0*/ 	.word	0xffffffff


	//   ....[66]....
        /*01e4*/ 	.word	0xffffffff


	//   ....[67]....
        /*01e8*/ 	.word	0xffffffff


	//   ....[68]....
        /*01ec*/ 	.word	0xffffffff


	//   ....[69]....
        /*01f0*/ 	.word	0xffffffff


	//   ....[70]....
        /*01f4*/ 	.word	0xffffffff


	//   ....[71]....
        /*01f8*/ 	.word	0xffffffff


	//   ....[72]....
        /*01fc*/ 	.word	0xffffffff


	//   ....[73]....
        /*0200*/ 	.word	0xffffffff


	//   ....[74]....
        /*0204*/ 	.word	0xffffffff


	//   ....[75]....
        /*0208*/ 	.word	0xffffffff


	//   ....[76]....
        /*020c*/ 	.word	0xffffffff


	//   ....[77]....
        /*0210*/ 	.word	0xffffffff


	//   ....[78]....
        /*0214*/ 	.word	0xffffffff


	//   ....[79]....
        /*0218*/ 	.word	0xffffffff


	//   ....[80]....
        /*021c*/ 	.word	0xffffffff


	//   ....[81]....
        /*0220*/ 	.word	0xffffffff


	//   ....[82]....
        /*0224*/ 	.word	0xffffffff


	//   ....[83]....
        /*0228*/ 	.word	0xffffffff


	//   ....[84]....
        /*022c*/ 	.word	0xffffffff


	//   ....[85]....
        /*0230*/ 	.word	0xffffffff


	//   ....[86]....
        /*0234*/ 	.word	0xffffffff


	//   ....[87]....
        /*0238*/ 	.word	0xffffffff


	//   ....[88]....
        /*023c*/ 	.word	0xffffffff


	//   ....[89]....
        /*0240*/ 	.word	0xffffffff


	//   ....[90]....
        /*0244*/ 	.word	0xffffffff


	//   ....[91]....
        /*0248*/ 	.word	0xffffffff


	//   ....[92]....
        /*024c*/ 	.word	0xffffffff


	//   ....[93]....
        /*0250*/ 	.word	0xffffffff


	//   ....[94]....
        /*0254*/ 	.word	0xffffffff


	//   ....[95]....
        /*0258*/ 	.word	0xffffffff


	//   ....[96]....
        /*025c*/ 	.word	0xffffffff


	//   ....[97]....
        /*0260*/ 	.word	0xffffffff


	//   ....[98]....
        /*0264*/ 	.word	0xffffffff


	//   ....[99]....
        /*0268*/ 	.word	0xffffffff


	//   ....[100]....
        /*026c*/ 	.word	0xffffffff


	//   ....[101]....
        /*0270*/ 	.word	0xffffffff


	//   ....[102]....
        /*0274*/ 	.word	0xffffffff


	//   ....[103]....
        /*0278*/ 	.word	0xffffffff


	//   ....[104]....
        /*027c*/ 	.word	0xffffffff


	//   ....[105]....
        /*0280*/ 	.word	0xffffffff


	//   ....[106]....
        /*0284*/ 	.word	0xffffffff


	//   ....[107]....
        /*0288*/ 	.word	0xffffffff


	//   ....[108]....
        /*028c*/ 	.word	0xffffffff


	//   ....[109]....
        /*0290*/ 	.word	0xffffffff


	//   ....[110]....
        /*0294*/ 	.word	0xffffffff


	//   ....[111]....
        /*0298*/ 	.word	0xffffffff


	//----- nvinfo : EIATTR_COOP_GROUP_INSTR_OFFSETS
	.align		4
.L_3575:
        /*029c*/ 	.byte	0x04, 0x28
        /*029e*/ 	.short	(.L_3577 - .L_3576)


	//   ....[0]....
.L_3576:
        /*02a0*/ 	.word	0x00000060


	//   ....[1]....
        /*02a4*/ 	.word	0x00000260


	//   ....[2]....
        /*02a8*/ 	.word	0x00000320


	//   ....[3]....
        /*02ac*/ 	.word	0x00000360


	//   ....[4]....
        /*02b0*/ 	.word	0x00000370


	//   ....[5]....
        /*02b4*/ 	.word	0x000003c0


	//   ....[6]....
        /*02b8*/ 	.word	0x000003d0


	//   ....[7]....
        /*02bc*/ 	.word	0x00000420


	//   ....[8]....
        /*02c0*/ 	.word	0x00000430


	//   ....[9]....
        /*02c4*/ 	.word	0x00000480


	//   ....[10]....
        /*02c8*/ 	.word	0x00000490


	//   ....[11]....
        /*02cc*/ 	.word	0x00000510


	//   ....[12]....
        /*02d0*/ 	.word	0x00000560


	//   ....[13]....
        /*02d4*/ 	.word	0x00000570


	//   ....[14]....
        /*02d8*/ 	.word	0x000005e0


	//   ....[15]....
        /*02dc*/ 	.word	0x00000600


	//   ....[16]....
        /*02e0*/ 	.word	0x00000650


	//   ....[17]....
        /*02e4*/ 	.word	0x00000660


	//   ....[18]....
        /*02e8*/ 	.word	0x000006d0


	//   ....[19]....
        /*02ec*/ 	.word	0x00000700


	//   ....[20]....
        /*02f0*/ 	.word	0x000009b0


	//   ....[21]....
        /*02f4*/ 	.word	0x000009c0


	//   ....[22]....
        /*02f8*/ 	.word	0x00000a10


	//   ....[23]....
        /*02fc*/ 	.word	0x00000a20


	//   ....[24]....
        /*0300*/ 	.word	0x00000a70


	//   ....[25]....
        /*0304*/ 	.word	0x00000a80


	//   ....[26]....
        /*0308*/ 	.word	0x00000ad0


	//   ....[27]....
        /*030c*/ 	.word	0x00000ae0


	//   ....[28]....
        /*0310*/ 	.word	0x00000b30


	//   ....[29]....
        /*0314*/ 	.word	0x00000b40


	//   ....[30]....
        /*0318*/ 	.word	0x00000bd0


	//   ....[31]....
        /*031c*/ 	.word	0x00000c10


	//   ....[32]....
        /*0320*/ 	.word	0x00000c20


	//   ....[33]....
        /*0324*/ 	.word	0x00000c70


	//   ....[34]....
        /*0328*/ 	.word	0x00000c80


	//   ....[35]....
        /*032c*/ 	.word	0x00000cd0


	//   ....[36]....
        /*0330*/ 	.word	0x00000ce0


	//   ....[37]....
        /*0334*/ 	.word	0x00000d30


	//   ....[38]....
        /*0338*/ 	.word	0x00000d40


	//   ....[39]....
        /*033c*/ 	.word	0x00000dc0


	//   ....[40]....
        /*0340*/ 	.word	0x00000e00


	//   ....[41]....
        /*0344*/ 	.word	0x00000e10


	//   ....[42]....
        /*0348*/ 	.word	0x00000e60


	//   ....[43]....
        /*034c*/ 	.word	0x00000e70


	//   ....[44]....
        /*0350*/ 	.word	0x00000ec0


	//   ....[45]....
        /*0354*/ 	.word	0x00000ed0


	//   ....[46]....
        /*0358*/ 	.word	0x00000f20


	//   ....[47]....
        /*035c*/ 	.word	0x00000f30


	//   ....[48]....
        /*0360*/ 	.word	0x00000fe0


	//   ....[49]....
        /*0364*/ 	.word	0x00001030


	//   ....[50]....
        /*0368*/ 	.word	0x00001040


	//   ....[51]....
        /*036c*/ 	.word	0x000010a0


	//   ....[52]....
        /*0370*/ 	.word	0x000010b0


	//   ....[53]....
        /*0374*/ 	.word	0x00001140


	//   ....[54]....
        /*0378*/ 	.word	0x00001170


	//   ....[55]....
        /*037c*/ 	.word	0x00001210


	//   ....[56]....
        /*0380*/ 	.word	0x00001270


	//   ....[57]....
        /*0384*/ 	.word	0x00001990


	//   ....[58]....
        /*0388*/ 	.word	0x000019b0


	//   ....[59]....
        /*038c*/ 	.word	0x00001a00


	//   ....[60]....
        /*0390*/ 	.word	0x00001a10


	//   ....[61]....
        /*0394*/ 	.word	0x00001a60


	//   ....[62]....
        /*0398*/ 	.word	0x00001a70


	//   ....[63]....
        /*039c*/ 	.word	0x00001ac0


	//   ....[64]....
        /*03a0*/ 	.word	0x00001ad0


	//   ....[65]....
        /*03a4*/ 	.word	0x00001b20


	//   ....[66]....
        /*03a8*/ 	.word	0x00001b30


	//   ....[67]....
        /*03ac*/ 	.word	0x00001bf0


	//   ....[68]....
        /*03b0*/ 	.word	0x00001c20


	//   ....[69]....
        /*03b4*/ 	.word	0x00001c70


	//   ....[70]....
        /*03b8*/ 	.word	0x00001c80


	//   ....[71]....
        /*03bc*/ 	.word	0x00001cd0


	//   ....[72]....
        /*03c0*/ 	.word	0x00001ce0


	//   ....[73]....
        /*03c4*/ 	.word	0x00001d30


	//   ....[74]....
        /*03c8*/ 	.word	0x00001d40


	//   ....[75]....
        /*03cc*/ 	.word	0x00001d90


	//   ....[76]....
        /*03d0*/ 	.word	0x00001da0


	//   ....[77]....
        /*03d4*/ 	.word	0x00001e50


	//   ....[78]....
        /*03d8*/ 	.word	0x00001e60


	//   ....[79]....
        /*03dc*/ 	.word	0x00001eb0


	//   ....[80]....
        /*03e0*/ 	.word	0x00001ec0


	//   ....[81]....
        /*03e4*/ 	.word	0x00001f10


	//   ....[82]....
        /*03e8*/ 	.word	0x00001f20


	//   ....[83]....
        /*03ec*/ 	.word	0x00001f70


	//   ....[84]....
        /*03f0*/ 	.word	0x00001f80


	//   ....[85]....
        /*03f4*/ 	.word	0x00001fe0


	//   ....[86]....
        /*03f8*/ 	.word	0x00002000


	//   ....[87]....
        /*03fc*/ 	.word	0x000020f0


	//   ....[88]....
        /*0400*/ 	.word	0x00002130


	//   ....[89]....
        /*0404*/ 	.word	0x000021e0


	//   ....[90]....
        /*0408*/ 	.word	0x000021f0


	//   ....[91]....
        /*040c*/ 	.word	0x00002240


	//   ....[92]....
        /*0410*/ 	.word	0x00002250


	//   ....[93]....
        /*0414*/ 	.word	0x000022a0


	//   ....[94]....
        /*0418*/ 	.word	0x000022b0


	//   ....[95]....
        /*041c*/ 	.word	0x00002310


	//   ....[96]....
        /*0420*/ 	.word	0x00002320


	//   ....[97]....
        /*0424*/ 	.word	0x00002490


	//   ....[98]....
        /*0428*/ 	.word	0x000024c0


	//   ....[99]....
        /*042c*/ 	.word	0x00002540


	//   ....[100]....
        /*0430*/ 	.word	0x00002550


	//   ....[101]....
        /*0434*/ 	.word	0x000025a0


	//   ....[102]....
        /*0438*/ 	.word	0x000025b0


	//   ....[103]....
        /*043c*/ 	.word	0x00002600


	//   ....[104]....
        /*0440*/ 	.word	0x00002610


	//   ....[105]....
        /*0444*/ 	.word	0x00002660


	//   ....[106]....
        /*0448*/ 	.word	0x00002670


	//   ....[107]....
        /*044c*/ 	.word	0x00002940


	//   ....[108]....
        /*0450*/ 	.word	0x00002990


	//   ....[109]....
        /*0454*/ 	.word	0x000029c0


	//   ....[110]....
        /*0458*/ 	.word	0x000029e0


	//   ....[111]....
        /*045c*/ 	.word	0x00002a00


	//----- nvinfo : EIATTR_VRC_CTA_INIT_COUNT
	.align		4
.L_3577:
        /*0460*/ 	.byte	0x02, 0x4a
	.zero		1
	.zero		1


	//----- nvinfo : EIATTR_EXIT_INSTR_OFFSETS
	.align		4
        /*0464*/ 	.byte	0x04, 0x1c
        /*0466*/ 	.short	(.L_3579 - .L_3578)


	//   ....[0]....
.L_3578:
        /*0468*/ 	.word	0x000000a0


	//   ....[1]....
        /*046c*/ 	.word	0x00002fc0


	//----- nvinfo : EIATTR_CRS_STACK_SIZE
	.align		4
.L_3579:
        /*0470*/ 	.byte	0x04, 0x1e
        /*0472*/ 	.short	(.L_3581 - .L_3580)
.L_3580:
        /*0474*/ 	.word	0x00000000


	//----- nvinfo : EIATTR_CBANK_PARAM_SIZE
	.align		4
.L_3581:
        /*0478*/ 	.byte	0x03, 0x19
        /*047a*/ 	.short	0x0060


	//----- nvinfo : EIATTR_PARAM_CBANK
	.align		4
        /*047c*/ 	.byte	0x04, 0x0a
        /*047e*/ 	.short	(.L_3583 - .L_3582)
	.align		4
.L_3582:
        /*0480*/ 	.word	index@(.nv.constant0._ZN4vllm3moe44grouped_topk_fused_small_expert_count_kernelI13__nv_bfloat16fiLNS0_11ScoringFuncE1ELi256ELb1ELi8EEEvPT_PfPT1_PKT0_llllllbd)
        /*0484*/ 	.short	0x0380
        /*0486*/ 	.short	0x0060


	//----- nvinfo : EIATTR_SW_WAR
	.align		4
.L_3583:
        /*0488*/ 	.byte	0x04, 0x36
        /*048a*/ 	.short	(.L_3585 - .L_3584)
.L_3584:
        /*048c*/ 	.word	0x00000008
.L_3585:


//--------------------- .nv.info._ZN4vllm3moe25grouped_topk_fused_kernelI6__half13__nv_bfloat16iLNS0_11ScoringFuncE1EEEvPT_PfPT1_PKT0_lllllbd --------------------------
	.section	.nv.info._ZN4vllm3moe25grouped_topk_fused_kernelI6__half13__nv_bfloat16iLNS0_11ScoringFuncE1EEEvPT_PfPT1_PKT0_lllllbd,"",@"SHT_CUDA_INFO"
	.sectionflags	@""
	.align	4


	//----- nvinfo : EIATTR_CUDA_API_VERSION
	.align		4
        /*0000*/ 	.byte	0x04, 0x37
        /*0002*/ 	.short	(.L_3587 - .L_3586)
.L_3586:
        /*0004*/ 	.word	0x00000082


	//----- nvinfo : EIATTR_KPARAM_INFO
	.align		4
.L_3587:
        /*0008*/ 	.byte	0x04, 0x17
        /*000a*/ 	.short	(.L_3589 - .L_3588)
.L_3588:
        /*000c*/ 	.word	0x00000000
        /*0010*/ 	.short	0x000a
        /*0012*/ 	.short	0x0050
        /*0014*/ 	.byte	0x00, 0xf0, 0x21, 0x00


	//----- nvinfo : EIATTR_KPARAM_INFO
	.align		4
.L_3589:
        /*0018*/ 	.byte	0x04, 0x17
        /*001a*/ 	.short	(.L_3591 - .L_3590)
.L_3590:
        /*001c*/ 	.word	0x00000000
        /*0020*/ 	.short	0x0009
        /*0022*/ 	.short	0x0048
        /*0024*/ 	.byte	0x00, 0xf0, 0x05, 0x00


	//----- nvinfo : EIATTR_KPARAM_INFO
	.align		4
.L_3591:
        /*0028*/ 	.byte	0x04, 0x17
        /*002a*/ 	.short	(.L_3593 - .L_3592)
.L_3592:
        /*002c*/ 	.word	0x00000000
        /*0030*/ 	.short	0x0008
        /*0032*/ 	.short	0x0040
        /*0034*/ 	.byte	0x00, 0xf0, 0x21, 0x00


	//----- nvinfo : EIATTR_KPARAM_INFO
	.align		4
.L_3593:
        /*0038*/ 	.byte	0x04, 0x17
        /*003a*/ 	.short	(.L_3595 - .L_3594)
.L_3594:
        /*003c*/ 	.word	0x00000000
        /*0040*/ 	.short	0x0007
        /*0042*/ 	.short	0x0038
        /*0044*/ 	.byte	0x00, 0xf0, 0x21, 0x00


	//----- nvinfo : EIATTR_KPARAM_INFO
	.align		4
.L_3595:
        /*0048*/ 	.byte	0x04, 0x17
        /*004a*/ 	.short	(.L_3597 - .L_3596)
.L_3596:
        /*004c*/ 	.word	0x00000000
        /*0050*/ 	.short	0x0006
        /*0052*/ 	.short	0x0030
        /*0054*/ 	.byte	0x00, 0xf0, 0x21, 0x00


	//----- nvinfo : EIATTR_KPARAM_INFO
	.align		4
.L_3597:
        /*0058*/ 	.byte	0x04, 0x17
        /*005a*/ 	.short	(.L_3599 - .L_3598)
.L_3598:
        /*005c*/ 	.word	0x00000000
        /*0060*/ 	.short	0x0005
        /*0062*/ 	.short	0x0028
        /*0064*/ 	.byte	0x00, 0xf0, 0x21, 0x00


	//----- nvinfo : EIATTR_KPARAM_INFO
	.align		4
.L_3599:
        /*0068*/ 	.byte	0x04, 0x17
        /*006a*/ 	.short	(.L_3601 - .L_3600)
.L_3600:
        /*006c*/ 	.word	0x00000000
        /*0070*/ 	.short	0x0004
        /*0072*/ 	.short	0x0020
        /*0074*/ 	.byte	0x00, 0xf0, 0x21, 0x00


	//----- nvinfo : EIATTR_KPARAM_INFO
	.align		4
.L_3601:
        /*0078*/ 	.byte	0x04, 0x17
        /*007a*/ 	.short	(.L_3603 - .L_3602)
.L_3602:
        /*007c*/ 	.word	0x00000000
        /*0080*/ 	.short	0x0003
        /*0082*/ 	.short	0x0018
        /*0084*/ 	.byte	0x00, 0xf5, 0x21, 0x00


	//----- nvinfo : EIATTR_KPARAM_INFO
	.align		4
.L_3603:
        /*0088*/ 	.byte	0x04, 0x17
        /*008a*/ 	.short	(.L_3605 - .L_3604)
.L_3604:
        /*008c*/ 	.word	0x00000000
        /*0090*/ 	.short	0x0002
        /*0092*/ 	.short	0x0010
        /*0094*/ 	.byte	0x00, 0xf5, 0x21, 0x00


	//----- nvinfo : EIATTR_KPARAM_INFO
	.align		4
.L_3605:
        /*0098*/ 	.byte	0x04, 0x17
        /*009a*/ 	.short	(.L_3607 - .L_3606)
.L_3606:
        /*009c*/ 	.word	0x00000000
        /*00a0*/ 	.short	0x0001
        /*00a2*/ 	.short	0x0008
        /*00a4*/ 	.byte	0x00, 0xf5, 0x21, 0x00


	//----- nvinfo : EIATTR_KPARAM_INFO
	.align		4
.L_3607:
        /*00a8*/ 	.byte	0x04, 0x17
        /*00aa*/ 	.short	(.L_3609 - .L_3608)
.L_3608:
        /*00ac*/ 	.word	0x00000000
        /*00b0*/ 	.short	0x0000
        /*00b2*/ 	.short	0x0000
        /*00b4*/ 	.byte	0x00, 0xf5, 0x21, 0x00


	//----- nvinfo : EIATTR_SPARSE_MMA_MASK
	.align		4
.L_3609:
        /*00b8*/ 	.byte	0x03, 0x50
        /*00ba*/ 	.short	0x0000


	//----- nvinfo : EIATTR_MAXREG_COUNT
	.align		4
        /*00bc*/ 	.byte	0x03, 0x1b
        /*00be*/ 	.short	0x00ff


	//----- nvinfo : EIATTR_NUM_BARRIERS
	.align		4
        /*00c0*/ 	.byte	0x02, 0x4c
        /*00c2*/ 	.byte	0x01
	.zero		1


	//----- nvinfo : EIATTR_MERCURY_ISA_VERSION
	.align		4
        /*00c4*/ 	.byte	0x03, 0x5f
        /*00c6*/ 	.short	0x0101


	//----- nvinfo : EIATTR_COOP_GROUP_MASK_REGIDS
	.align		4
        /*00c8*/ 	.byte	0x04, 0x29
        /*00ca*/ 	.short	(.L_3611 - .L_3610)


	//   ....[0]....
.L_3610:
        /*00cc*/ 	.word	0xffffffff


	//   ....[1]....
        /*00d0*/ 	.word	0xffffffff


	//   ....[2]....
        /*00d4*/ 	.word	0xffffffff


	//   ....[3]....
        /*00d8*/ 	.word	0xffffffff


	//   ....[4]....
        /*00dc*/ 	.word	0xffffffff


	//   ....[5]....
        /*00e0*/ 	.word	0xffffffff


	//   ....[6]....
        /*00e4*/ 	.word	0xffffffff


	//   ....[7]....
        /*00e8*/ 	.word	0xffffffff


	//   ....[8]....
        /*00ec*/ 	.word	0xffffffff


	//   ....[9]....
        /*00f0*/ 	.word	0xffffffff


	//   ....[10]....
        /*00f4*/ 	.word	0xffffffff


	//   ....[11]....
        /*00f8*/ 	.word	0xffffffff


	//   ....[12]....
        /*00fc*/ 	.word	0xffffffff


	//   ....[13]....
        /*0100*/ 	.word	0xffffffff


	//   ....[14]....
        /*0104*/ 	.word	0xffffffff


	//   ....[15]....
        /*0108*/ 	.word	0xffffffff


	//   ....[16]....
        /*010c*/ 	.word	0xffffffff


	//   ....[17]....
        /*0110*/ 	.word	0xffffffff


	//   ....[18]....
        /*0114*/ 	.word	0xffffffff


	//   ....[19]....
        /*0118*/ 	.word	0xffffffff


	//   ....[20]....
        /*011c*/ 	.word	0xffffffff


	//   ....[21]....
        /*0120*/ 	.word	0xffffffff


	//   ....[22]....
        /*0124*/ 	.word	0xffffffff


	//   ....[23]....
        /*0128*/ 	.word	0xffffffff


	//   ....[24]....
        /*012c*/ 	.word	0xffffffff


	//   ....[25]....
        /*0130*/ 	.word	0xffffffff


	//   ....[26]....
        /*0134*/ 	.word	0xffffffff


	//   ....[27]....
        /*0138*/ 	.word	0xffffffff


	//   ....[28]....
        /*013c*/ 	.word	0xffffffff


	//   ....[29]....
        /*0140*/ 	.word	0xffffffff


	//   ....[30]....
        /*0144*/ 	.word	0xffffffff


	//   ....[31]....
        /*0148*/ 	.word	0xffffffff


	//   ....[32]....
        /*014c*/ 	.word	0xffffffff


	//   ....[33]....
        /*0150*/ 	.word	0xffffffff


	//   ....[34]....
        /*0154*/ 	.word	0xffffffff


	//   ....[35]....
        /*0158*/ 	.word	0xffffffff


	//   ....[36]....
        /*015c*/ 	.word	0xffffffff


	//   ....[37]....
        /*0160*/ 	.word	0xffffffff


	//   ....[38]....
        /*0164*/ 	.word	0xffffffff


	//   ....[39]....
        /*0168*/ 	.word	0xffffffff


	//   ....[40]....
        /*016c*/ 	.word	0xffffffff


	//   ....[41]....
        /*0170*/ 	.word	0xffffffff


	//   ....[42]....
        /*0174*/ 	.word	0xffffffff


	//   ....[43]....
        /*0178*/ 	.word	0xffffffff


	//   ....[44]....
        /*017c*/ 	.word	0xffffffff


	//   ....[45]....
        /*0180*/ 	.word	0xffffffff


	//   ....[46]....
        /*0184*/ 	.word	0xffffffff


	//   ....[47]....
        /*0188*/ 	.word	0xffffffff


	//   ....[48]....
        /*018c*/ 	.word	0xffffffff


	//   ....[49]....
        /*0190*/ 	.word	0xffffffff


	//   ....[50]....
        /*0194*/ 	.word	0xffffffff


	//   ....[51]....
        /*0198*/ 	.word	0xffffffff


	//   ....[52]....
        /*019c*/ 	.word	0xffffffff


	//   ....[53]....
        /*01a0*/ 	.word	0xffffffff


	//   ....[54]....
        /*01a4*/ 	.word	0xffffffff


	//   ....[55]....
        /*01a8*/ 	.word	0xffffffff


	//   ....[56]....
        /*01ac*/ 	.word	0xffffffff


	//   ....[57]....
        /*01b0*/ 	.word	0xffffffff


	//   ....[58]....
        /*01b4*/ 	.word	0xffffffff


	//   ....[59]....
        /*01b8*/ 	.word	0xffffffff


	//   ....[60]....
        /*01bc*/ 	.word	0xffffffff


	//   ....[61]....
        /*01c0*/ 	.word	0xffffffff


	//   ....[62]....
        /*01c4*/ 	.word	0xffffffff


	//   ....[63]....
        /*01c8*/ 	.word	0xffffffff


	//   ....[64]....
        /*01cc*/ 	.word	0xffffffff


	//   ....[65]....
        /*01d0*/ 	.word	0xffffffff


	//   ....[66]....
        /*01d4*/ 	.word	0xffffffff


	//   ....[67]....
        /*01d8*/ 	.word	0xffffffff


	//   ....[68]....
        /*01dc*/ 	.word	0xffffffff


	//   ....[69]....
        /*01e0*/ 	.word	0xffffffff


	//   ....[70]....
        /*01e4*/ 	.word	0xffffffff


	//   ....[71]....
        /*01e8*/ 	.word	0xffffffff


	//   ....[72]....
        /*01ec*/ 	.word	0xffffffff


	//   ....[73]....
        /*01f0*/ 	.word	0xffffffff


	//   ....[74]....
        /*01f4*/ 	.word	0xffffffff


	//   ....[75]....
        /*01f8*/ 	.word	0xffffffff


	//   ....[76]....
        /*01fc*/ 	.word	0xffffffff


	//   ....[77]....
        /*0200*/ 	.word	0xffffffff


	//   ....[78]....
        /*0204*/ 	.word	0xffffffff


	//   ....[79]....
        /*0208*/ 	.word	0xffffffff


	//   ....[80]....
        /*020c*/ 	.word	0xffffffff


	//   ....[81]....
        /*0210*/ 	.word	0xffffffff


	//   ....[82]....
        /*0214*/ 	.word	0xffffffff


	//   ....[83]....
        /*0218*/ 	.word	0xffffffff


	//   ....[84]....
        /*021c*/ 	.word	0xffffffff


	//   ....[85]....
        /*0220*/ 	.word	0xffffffff


	//   ....[86]....
        /*0224*/ 	.word	0xffffffff


	//   ....[87]....
        /*0228*/ 	.word	0xffffffff


	//   ....[88]....
        /*022c*/ 	.word	0xffffffff


	//   ....[89]....
        /*0230*/ 	.word	0xffffffff


	//   ....[90]....
        /*0234*/ 	.word	0xffffffff


	//   ....[91]....
        /*0238*/ 	.word	0xffffffff


	//   ....[92]....
        /*023c*/ 	.word	0xffffffff


	//   ....[93]....
        /*0240*/ 	.word	0xffffffff


	//   ....[94]....
        /*0244*/ 	.word	0xffffffff


	//   ....[95]....
        /*0248*/ 	.word	0xffffffff


	//   ....[96]....
        /*024c*/ 	.word	0xffffffff


	//   ....[97]....
        /*0250*/ 	.word	0xffffffff


	//   ....[98]....
        /*0254*/ 	.word	0xffffffff


	//   ....[99]....
        /*0258*/ 	.word	0xffffffff


	//   ....[100]....
        /*025c*/ 	.word	0xffffffff


	//   ....[101]....
        /*0260*/ 	.word	0xffffffff


	//   ....[102]....
        /*0264*/ 	.word	0xffffffff


	//   ....[103]....
        /*0268*/ 	.word	0xffffffff


	//   ....[104]....
        /*026c*/ 	.word	0xffffffff


	//   ....[105]....
        /*0270*/ 	.word	0xffffffff


	//   ....[106]....
        /*0274*/ 	.word	0xffffffff


	//   ....[107]....
        /*0278*/ 	.word	0xffffffff


	//   ....[108]....
        /*027c*/ 	.word	0xffffffff


	//   ....[109]....
        /*0280*/ 	.word	0xffffffff


	//   ....[110]....
        /*0284*/ 	.word	0xffffffff


	//   ....[111]....
        /*0288*/ 	.word	0xffffffff


	//   ....[112]....
        /*028c*/ 	.word	0xffffffff


	//   ....[113]....
        /*0290*/ 	.word	0xffffffff


	//   ....[114]....
        /*0294*/ 	.word	0xffffffff


	//   ....[115]....
        /*0298*/ 	.word	0xffffffff


	//   ....[116]....
        /*029c*/ 	.word	0xffffffff


	//   ....[117]....
        /*02a0*/ 	.word	0xffffffff


	//   ....[118]....
        /*02a4*/ 	.word	0xffffffff


	//   ....[119]....
        /*02a8*/ 	.word	0xffffffff


	//   ....[120]....
        /*02ac*/ 	.word	0xffffffff


	//   ....[121]....
        /*02b0*/ 	.word	0xffffffff


	//   ....[122]....
        /*02b4*/ 	.word	0xffffffff


	//   ....[123]....
        /*02b8*/ 	.word	0xffffffff


	//   ....[124]....
        /*02bc*/ 	.word	0xffffffff


	//   ....[125]....
        /*02c0*/ 	.word	0xffffffff


	//   ....[126]....
        /*02c4*/ 	.word	0xffffffff


	//   ....[127]....
        /*02c8*/ 	.word	0xffffffff


	//   ....[128]....
        /*02cc*/ 	.word	0xffffffff


	//   ....[129]....
        /*02d0*/ 	.word	0xffffffff


	//   ....[130]....
        /*02d4*/ 	.word	0xffffffff


	//   ....[131]....
        /*02d8*/ 	.word	0xffffffff


	//   ....[132]....
        /*02dc*/ 	.word	0xffffffff


	//   ....[133]....
        /*02e0*/ 	.word	0xffffffff


	//   ....[134]....
        /*02e4*/ 	.word	0xffffffff


	//   ....[135]....
        /*02e8*/ 	.word	0xffffffff


	//   ....[136]....
        /*02ec*/ 	.word	0xffffffff


	//   ....[137]....
        /*02f0*/ 	.word	0xffffffff


	//   ....[138]....
        /*02f4*/ 	.word	0xffffffff


	//   ....[139]....
        /*02f8*/ 	.word	0xffffffff


	//   ....[140]....
        /*02fc*/ 	.word	0xffffffff


	//   ....[141]....
        /*0300*/ 	.word	0xffffffff


	//   ....[142]....
        /*0304*/ 	.word	0xffffffff


	//   ....[143]....
        /*0308*/ 	.word	0xffffffff


	//   ....[144]....
        /*030c*/ 	.word	0xffffffff


	//   ....[145]....
        /*0310*/ 	.word	0xffffffff


	//   ....[146]....
        /*0314*/ 	.word	0xffffffff


	//   ....[147]....
        /*0318*/ 	.word	0xffffffff


	//   ....[148]....
        /*031c*/ 	.word	0xffffffff


	//   ....[149]....
        /*0320*/ 	.word	0xffffffff


	//   ....[150]....
        /*0324*/ 	.word	0xffffffff


	//   ....[151]....
        /*0328*/ 	.word	0xffffffff


	//   ....[152]....
        /*032c*/ 	.word	0xffffffff


	//   ....[153]....
        /*0330*/ 	.word	0xffffffff


	//   ....[154]....
        /*0334*/ 	.word	0xffffffff


	//   ....[155]....
        /*0338*/ 	.word	0xffffffff


	//   ....[156]....
        /*033c*/ 	.word	0xffffffff


	//   ....[157]....
        /*0340*/ 	.word	0xffffffff


	//   ....[158]....
        /*0344*/ 	.word	0xffffffff


	//   ....[159]....
        /*0348*/ 	.word	0xffffffff


	//   ....[160]....
        /*034c*/ 	.word	0xffffffff


	//   ....[161]....
        /*0350*/ 	.word	0xffffffff


	//   ....[162]....
        /*0354*/ 	.word	0xffffffff


	//   ....[163]....
        /*0358*/ 	.word	0xffffffff


	//   ....[164]....
        /*035c*/ 	.word	0xffffffff


	//   ....[165]....
        /*0360*/ 	.word	0xffffffff


	//   ....[166]....
        /*0364*/ 	.word	0xffffffff


	//   ....[167]....
        /*0368*/ 	.word	0xffffffff


	//   ....[168]....
        /*036c*/ 	.word	0xffffffff


	//   ....[169]....
        /*0370*/ 	.word	0xffffffff


	//   ....[170]....
        /*0374*/ 	.word	0xffffffff


	//   ....[171]....
        /*0378*/ 	.word	0xffffffff


	//   ....[172]....
        /*037c*/ 	.word	0xffffffff


	//   ....[173]....
        /*0380*/ 	.word	0xffffffff


	//   ....[174]....
        /*0384*/ 	.word	0xffffffff


	//   ....[175]....
        /*0388*/ 	.word	0xffffffff


	//   ....[176]....
        /*038c*/ 	.word	0xffffffff


	//   ....[177]....
        /*0390*/ 	.word	0xffffffff


	//   ....[178]....
        /*0394*/ 	.word	0xffffffff


	//   ....[179]....
        /*0398*/ 	.word	0xffffffff


	//   ....[180]....
        /*039c*/ 	.word	0xffffffff


	//   ....[181]....
        /*03a0*/ 	.word	0xffffffff


	//   ....[182]....
        /*03a4*/ 	.word	0xffffffff


	//   ....[183]....
        /*03a8*/ 	.word	0xffffffff


	//   ....[184]....
        /*03ac*/ 	.word	0xffffffff


	//   ....[185]....
        /*03b0*/ 	.word	0xffffffff


	//   ....[186]....
        /*03b4*/ 	.word	0x05000006


	//   ....[187]....
        /*03b8*/ 	.word	0x05000006


	//   ....[188]....
        /*03bc*/ 	.word	0x05000006


	//   ....[189]....
        /*03c0*/ 	.word	0x05000006


	//   ....[190]....
        /*03c4*/ 	.word	0x05000006


	//   ....[191]....
        /*03c8*/ 	.word	0x05000006


	//   ....[192]....
        /*03cc*/ 	.word	0x05000006


	//   ....[193]....
        /*03d0*/ 	.word	0x05000006


	//   ....[194]....
        /*03d4*/ 	.word	0x05000006


	//   ....[195]....
        /*03d8*/ 	.word	0x05000006


	//   ....[196]....
        /*03dc*/ 	.word	0x05000006


	//   ....[197]....
        /*03e0*/ 	.word	0x05000006


	//   ....[198]....
        /*03e4*/ 	.word	0x05000006


	//   ....[199]....
        /*03e8*/ 	.word	0x05000006


	//   ....[200]....
        /*03ec*/ 	.word	0x05000006


	//   ....[201]....
        /*03f0*/ 	.word	0x05000006


	//   ....[202]....
        /*03f4*/ 	.word	0x05000006


	//   ....[203]....
        /*03f8*/ 	.word	0x05000006


	//   ....[204]....
        /*03fc*/ 	.word	0x05000006


	//   ....[205]....
        /*0400*/ 	.word	0x05000006


	//   ....[206]....
        /*0404*/ 	.word	0x05000006


	//   ....[207]....
        /*0408*/ 	.word	0x05000006


	//   ....[208]....
        /*040c*/ 	.word	0x05000006


	//   ....[209]....
        /*0410*/ 	.word	0x05000006


	//   ....[210]....
        /*0414*/ 	.word	0x05000006


	//   ....[211]....
        /*0418*/ 	.word	0x05000006


	//   ....[212]....
        /*041c*/ 	.word	0x05000006


	//   ....[213]....
        /*0420*/ 	.word	0x05000006


	//   ....[214]....
        /*0424*/ 	.word	0x05000006


	//   ....[215]....
        /*0428*/ 	.word	0x05000006


	//   ....[216]....
        /*042c*/ 	.word	0x05000006


	//   ....[217]....
        /*0430*/ 	.word	0x05000006


	//   ....[218]....
        /*0434*/ 	.word	0x05000006


	//   ....[219]....
        /*0438*/ 	.word	0x05000006


	//   ....[220]....
        /*043c*/ 	.word	0x05000006


	//   ....[221]....
        /*0440*/ 	.word	0x05000006


	//   ....[222]....
        /*0444*/ 	.word	0x05000006


	//   ....[223]....
        /*0448*/ 	.word	0x05000006


	//   ....[224]....
        /*044c*/ 	.word	0x05000006


	//   ....[225]....
        /*0450*/ 	.word	0x05000006


	//   ....[226]....
        /*0454*/ 	.word	0x05000006


	//   ....[227]....
        /*0458*/ 	.word	0x05000006


	//   ....[228]....
        /*045c*/ 	.word	0x05000006


	//   ....[229]....
        /*0460*/ 	.word	0x05000006


	//   ....[230]....
        /*0464*/ 	.word	0x05000006


	//   ....[231]....
        /*0468*/ 	.word	0x05000006


	//   ....[232]....
        /*046c*/ 	.word	0x05000006


	//   ....[233]....
        /*0470*/ 	.word	0x05000006


	//----- nvinfo : EIATTR_COOP_GROUP_INSTR_OFFSETS
	.align		4
.L_3611:
        /*0474*/ 	.byte	0x04, 0x28
        /*0476*/ 	.short	(.L_3613 - .L_3612)


	//   ....[0]....
.L_3612:
        /*0478*/ 	.word	0x00001d10


	//   ....[1]....
        /*047c*/ 	.word	0x00001d50


	//   ....[2]....
        /*0480*/ 	.word	0x00001d90


	//   ....[3]....
        /*0484*/ 	.word	0x00001dd0


	//   ....[4]....
        /*0488*/ 	.word	0x00001e10


	//   ....[5]....
        /*048c*/ 	.word	0x00001e60


	//   ....[6]....
        /*0490*/ 	.word	0x00001ee0


	//   ....[7]....
        /*0494*/ 	.word	0x00001f20


	//   ....[8]....
        /*0498*/ 	.word	0x00001f60


	//   ....[9]....
        /*049c*/ 	.word	0x00001fa0


	//   ....[10]....
        /*04a0*/ 	.word	0x00001fe0


	//   ....[11]....
        /*04a4*/ 	.word	0x00002270


	//   ....[12]....
        /*04a8*/ 	.word	0x00002370


	//   ....[13]....
        /*04ac*/ 	.word	0x00002420


	//   ....[14]....
        /*04b0*/ 	.word	0x00002430


	//   ....[15]....
        /*04b4*/ 	.word	0x00002550


	//   ....[16]....
        /*04b8*/ 	.word	0x00002570


	//   ....[17]....
        /*04bc*/ 	.word	0x00002680


	//   ....[18]....
        /*04c0*/ 	.word	0x00002690


	//   ....[19]....
        /*04c4*/ 	.word	0x000027b0


	//   ....[20]....
        /*04c8*/ 	.word	0x000027d0


	//   ....[21]....
        /*04cc*/ 	.word	0x000028e0


	//   ....[22]....
        /*04d0*/ 	.word	0x000028f0


	//   ....[23]....
        /*04d4*/ 	.word	0x00002a00


	//   ....[24]....
        /*04d8*/ 	.word	0x00002a10


	//   ....[25]....
        /*04dc*/ 	.word	0x00002b30


	//   ....[26]....
        /*04e0*/ 	.word	0x00002b50


	//   ....[27]....
        /*04e4*/ 	.word	0x00002c60


	//   ....[28]....
        /*04e8*/ 	.word	0x00002c70


	//   ....[29]....
        /*04ec*/ 	.word	0x00002d80


	//   ....[30]....
        /*04f0*/ 	.word	0x00002d90


	//   ....[31]....
        /*04f4*/ 	.word	0x00002ea0


	//   ....[32]....
        /*04f8*/ 	.word	0x00002eb0


	//   ....[33]....
        /*04fc*/ 	.word	0x00002fb0


	//   ....[34]....
        /*0500*/ 	.word	0x00002fc0


	//   ....[35]....
        /*0504*/ 	.word	0x000030e0


	//   ....[36]....
        /*0508*/ 	.word	0x000030f0


	//   ....[37]....
        /*050c*/ 	.word	0x00003200


	//   ....[38]....
        /*0510*/ 	.word	0x00003210


	//   ....[39]....
        /*0514*/ 	.word	0x00003320


	//   ....[40]....
        /*0518*/ 	.word	0x00003330


	//   ....[41]....
        /*051c*/ 	.word	0x00003420


	//   ....[42]....
        /*0520*/ 	.word	0x00003430


	//   ....[43]....
        /*0524*/ 	.word	0x000035a0


	//   ....[44]....
        /*0528*/ 	.word	0x000035b0


	//   ....[45]....
        /*052c*/ 	.word	0x000036a0


	//   ....[46]....
        /*0530*/ 	.word	0x000036b0


	//   ....[47]....
        /*0534*/ 	.word	0x000037a0


	//   ....[48]....
        /*0538*/ 	.word	0x000037b0


	//   ....[49]....
        /*053c*/ 	.word	0x000038a0


	//   ....[50]....
        /*0540*/ 	.word	0x000038b0


	//   ....[51]....
        /*0544*/ 	.word	0x000039a0


	//   ....[52]....
        /*0548*/ 	.word	0x000039b0


	//   ....[53]....
        /*054c*/ 	.word	0x00003a80


	//   ....[54]....
        /*0550*/ 	.word	0x00003b70


	//   ....[55]....
        /*0554*/ 	.word	0x00003b90


	//   ....[56]....
        /*0558*/ 	.word	0x00003cb0


	//   ....[57]....
        /*055c*/ 	.word	0x00003cd0


	//   ....[58]....
        /*0560*/ 	.word	0x00003de0


	//   ....[59]....
        /*0564*/ 	.word	0x00003df0


	//   ....[60]....
        /*0568*/ 	.word	0x00003f10


	//   ....[61]....
        /*056c*/ 	.word	0x00003f30


	//   ....[62]....
        /*0570*/ 	.word	0x00004040


	//   ....[63]....
        /*0574*/ 	.word	0x00004050


	//   ....[64]....
        /*0578*/ 	.word	0x00004160


	//   ....[65]....
        /*057c*/ 	.word	0x00004170


	//   ....[66]....
        /*0580*/ 	.word	0x00004290


	//   ....[67]....
        /*0584*/ 	.word	0x000042b0


	//   ....[68]....
        /*0588*/ 	.word	0x000043c0


	//   ....[69]....
        /*058c*/ 	.word	0x000043d0


	//   ....[70]....
        /*0590*/ 	.word	0x000044e0


	//   ....[71]....
        /*0594*/ 	.word	0x000044f0


	//   ....[72]....
        /*0598*/ 	.word	0x00004600


	//   ....[73]....
        /*059c*/ 	.word	0x00004610


	//   ....[74]....
        /*05a0*/ 	.word	0x00004710


	//   ....[75]....
        /*05a4*/ 	.word	0x00004720


	//   ....[76]....
        /*05a8*/ 	.word	0x00004840


	//   ....[77]....
        /*05ac*/ 	.word	0x00004850


	//   ....[78]....
        /*05b0*/ 	.word	0x00004960


	//   ....[79]....
        /*05b4*/ 	.word	0x00004970


	//   ....[80]....
        /*05b8*/ 	.word	0x00004a80


	//   ....[81]....
        /*05bc*/ 	.word	0x00004a90


	//   ....[82]....
        /*05c0*/ 	.word	0x00004b80


	//   ....[83]....
        /*05c4*/ 	.word	0x00004b90


	//   ....[84]....
        /*05c8*/ 	.word	0x00004d10


	//   ....[85]....
        /*05cc*/ 	.word	0x00004d20


	//   ....[86]....
        /*05d0*/ 	.word	0x00004e10


	//   ....[87]....
        /*05d4*/ 	.word	0x00004e20


	//   ....[88]....
        /*05d8*/ 	.word	0x00004f10


	//   ....[89]....
        /*05dc*/ 	.word	0x00004f20


	//   ....[90]....
        /*05e0*/ 	.word	0x00005010


	//   ....[91]....
        /*05e4*/ 	.word	0x00005020


	//   ....[92]....
        /*05e8*/ 	.word	0x00005110


	//   ....[93]....
        /*05ec*/ 	.word	0x00005120


	//   ....[94]....
        /*05f0*/ 	.word	0x00005210


	//   ....[95]....
        /*05f4*/ 	.word	0x00005b70


	//   ....[96]....
        /*05f8*/ 	.word	0x00005e40


	//   ....[97]....
        /*05fc*/ 	.word	0x00005fa0


	//   ....[98]....
        /*0600*/ 	.word	0x00006000


	//   ....[99]....
        /*0604*/ 	.word	0x00006010


	//   ....[100]....
        /*0608*/ 	.word	0x00006100


	//   ....[101]....
        /*060c*/ 	.word	0x00006110


	//   ....[102]....
        /*0610*/ 	.word	0x00006200


	//   ....[103]....
        /*0614*/ 	.word	0x00006210


	//   ....[104]....
        /*0618*/ 	.word	0x00006300


	//   ....[105]....
        /*061c*/ 	.word	0x00006310


	//   ....[106]....
        /*0620*/ 	.word	0x00006400


	//   ....[107]....
        /*0624*/ 	.word	0x00006410


	//   ....[108]....
        /*0628*/ 	.word	0x00006500


	//   ....[109]....
        /*062c*/ 	.word	0x00006510


	//   ....[110]....
        /*0630*/ 	.word	0x00006600


	//   ....[111]....
        /*0634*/ 	.word	0x00006610


	//   ....[112]....
        /*0638*/ 	.word	0x00006700


	//   ....[113]....
        /*063c*/ 	.word	0x00006710


	//   ....[114]....
        /*0640*/ 	.word	0x00006800


	//   ....[115]....
        /*0644*/ 	.word	0x00006810


	//   ....[116]....
        /*0648*/ 	.word	0x00006900


	//   ....[117]....
        /*064c*/ 	.word	0x00006910


	//   ....[118]....
        /*0650*/ 	.word	0x00006a00


	//   ....[119]....
        /*0654*/ 	.word	0x00006a10


	//   ....[120]....
        /*0658*/ 	.word	0x00006b10


	//   ....[121]....
        /*065c*/ 	.word	0x00006b20


	//   ....[122]....
        /*0660*/ 	.word	0x00006c10


	//   ....[123]....
        /*0664*/ 	.word	0x00006c20


	//   ....[124]....
        /*0668*/ 	.word	0x00006d10


	//   ....[125]....
        /*066c*/ 	.word	0x00006d20


	//   ....[126]....
        /*0670*/ 	.word	0x00006e10


	//   ....[127]....
        /*0674*/ 	.word	0x00006e20


	//   ....[128]....
        /*0678*/ 	.word	0x00006fa0


	//   ....[129]....
        /*067c*/ 	.word	0x00006fb0


	//   ....[130]....
        /*0680*/ 	.word	0x000070a0


	//   ....[131]....
        /*0684*/ 	.word	0x000070b0


	//   ....[132]....
        /*0688*/ 	.word	0x000071a0


	//   ....[133]....
        /*068c*/ 	.word	0x000071b0


	//   ....[134]....
        /*0690*/ 	.word	0x000072a0


	//   ....[135]....
        /*0694*/ 	.word	0x000072b0


	//   ....[136]....
        /*0698*/ 	.word	0x000073a0


	//   ....[137]....
        /*069c*/ 	.word	0x000073b0


	//   ....[138]....
        /*06a0*/ 	.word	0x000074b0


	//   ....[139]....
        /*06a4*/ 	.word	0x000074c0


	//   ....[140]....
        /*06a8*/ 	.word	0x00007500


	//   ....[141]....
        /*06ac*/ 	.word	0x00007630


	//   ....[142]....
        /*06b0*/ 	.word	0x00007650


	//   ....[143]....
        /*06b4*/ 	.word	0x00007750


	//   ....[144]....
        /*06b8*/ 	.word	0x00007760


	//   ....[145]....
        /*06bc*/ 	.word	0x00007870


	//   ....[146]....
        /*06c0*/ 	.word	0x00007890


	//   ....[147]....
        /*06c4*/ 	.word	0x00007990


	//   ....[148]....
        /*06c8*/ 	.word	0x000079a0


	//   ....[149]....
        /*06cc*/ 	.word	0x00007aa0


	//   ....[150]....
        /*06d0*/ 	.word	0x00007ab0


	//   ....[151]....
        /*06d4*/ 	.word	0x00007bb0


	//   ....[152]....
        /*06d8*/ 	.word	0x00007bd0


	//   ....[153]....
        /*06dc*/ 	.word	0x00007cc0


	//   ....[154]....
        /*06e0*/ 	.word	0x00007cd0


	//   ....[155]....
        /*06e4*/ 	.word	0x00007dd0


	//   ....[156]....
        /*06e8*/ 	.word	0x00007de0


	//   ....[157]....
        /*06ec*/ 	.word	0x00007ee0


	//   ....[158]....
        /*06f0*/ 	.word	0x00007ef0


	//   ....[159]....
        /*06f4*/ 	.word	0x00007ff0


	//   ....[160]....
        /*06f8*/ 	.word	0x00008010


	//   ....[161]....
        /*06fc*/ 	.word	0x00008100


	//   ....[162]....
        /*0700*/ 	.word	0x00008110


	//   ....[163]....
        /*0704*/ 	.word	0x00008220


	//   ....[164]....
        /*0708*/ 	.word	0x00008230


	//   ....[165]....
        /*070c*/ 	.word	0x00008330


	//   ....[166]....
        /*0710*/ 	.word	0x00008340


	//   ....[167]....
        /*0714*/ 	.word	0x00008440


	//   ....[168]....
        /*0718*/ 	.word	0x00008450


	//   ....[169]....
        /*071c*/ 	.word	0x00008550


	//   ....[170]....
        /*0720*/ 	.word	0x00008570


	//   ....[171]....
        /*0724*/ 	.word	0x000086f0


	//   ....[172]....
        /*0728*/ 	.word	0x00008700


	//   ....[173]....
        /*072c*/ 	.word	0x00008800


	//   ....[174]....
        /*0730*/ 	.word	0x00008810


	//   ....[175]....
        /*0734*/ 	.word	0x00008910


	//   ....[176]....
        /*0738*/ 	.word	0x00008920


	//   ....[177]....
        /*073c*/ 	.word	0x00008a20


	//   ....[178]....
        /*0740*/ 	.word	0x00008a30


	//   ....[179]....
        /*0744*/ 	.word	0x00008b30


	//   ....[180]....
        /*0748*/ 	.word	0x00008b50


	//   ....[181]....
        /*074c*/ 	.word	0x00008e50


	//   ....[182]....
        /*0750*/ 	.word	0x00008e70


	//   ....[183]....
        /*0754*/ 	.word	0x00008e90


	//   ....[184]....
        /*0758*/ 	.word	0x00008eb0


	//   ....[185]....
        /*075c*/ 	.word	0x00008ed0


	//   ....[186]....
        /*0760*/ 	.word	0x00009160


	//   ....[187]....
        /*0764*/ 	.word	0x000091f0


	//   ....[188]....
        /*0768*/ 	.word	0x00009290


	//   ....[189]....
        /*076c*/ 	.word	0x00009310


	//   ....[190]....
        /*0770*/ 	.word	0x000093a0


	//   ....[191]....
        /*0774*/ 	.word	0x00009420


	//   ....[192]....
        /*0778*/ 	.word	0x000094c0


	//   ....[193]....
        /*077c*/ 	.word	0x00009540


	//   ....[194]....
        /*0780*/ 	.word	0x000095d0


	//   ....[195]....
        /*0784*/ 	.word	0x00009650


	//   ....[196]....
        /*0788*/ 	.word	0x000096e0


	//   ....[197]....
        /*078c*/ 	.word	0x00009760


	//   ....[198]....
        /*0790*/ 	.word	0x00009800


	//   ....[199]....
        /*0794*/ 	.word	0x00009880


	//   ....[200]....
        /*0798*/ 	.word	0x00009910


	//   ....[201]....
        /*079c*/ 	.word	0x00009990


	//   ....[202]....
        /*07a0*/ 	.word	0x00009a20


	//   ....[203]....
        /*07a4*/ 	.word	0x00009aa0


	//   ....[204]....
        /*07a8*/ 	.word	0x00009b30


	//   ....[205]....
        /*07ac*/ 	.word	0x00009bb0


	//   ....[206]....
        /*07b0*/ 	.word	0x00009c50


	//   ....[207]....
        /*07b4*/ 	.word	0x00009cd0


	//   ....[208]....
        /*07b8*/ 	.word	0x00009d60


	//   ....[209]....
        /*07bc*/ 	.word	0x00009de0


	//   ....[210]....
        /*07c0*/ 	.word	0x00009e70


	//   ....[211]....
        /*07c4*/ 	.word	0x00009ef0


	//   ....[212]....
        /*07c8*/ 	.word	0x00009f80


	//   ....[213]....
        /*07cc*/ 	.word	0x0000a000


	//   ....[214]....
        /*07d0*/ 	.word	0x0000a090


	//   ....[215]....
        /*07d4*/ 	.word	0x0000a110


	//   ....[216]....
        /*07d8*/ 	.word	0x0000a1b0


	//   ....[217]....
        /*07dc*/ 	.word	0x0000a230


	//   ....[218]....
        /*07e0*/ 	.word	0x0000a2c0


	//   ....[219]....
        /*07e4*/ 	.word	0x0000a340


	//   ....[220]....
        /*07e8*/ 	.word	0x0000a3d0


	//   ....[221]....
        /*07ec*/ 	.word	0x0000a450


	//   ....[222]....
        /*07f0*/ 	.word	0x0000a4e0


	//   ....[223]....
        /*07f4*/ 	.word	0x0000a560


	//   ....[224]....
        /*07f8*/ 	.word	0x0000a5f0


	//   ....[225]....
        /*07fc*/ 	.word	0x0000a670


	//   ....[226]....
        /*0800*/ 	.word	0x0000a710


	//   ....[227]....
        /*0804*/ 	.word	0x0000a7b0


	//   ....[228]....
        /*0808*/ 	.word	0x0000a860


	//   ....[229]....
        /*080c*/ 	.word	0x0000a900


	//   ....[230]....
        /*0810*/ 	.word	0x0000a980


	//   ....[231]....
        /*0814*/ 	.word	0x0000a9e0


	//   ....[232]....
        /*0818*/ 	.word	0x0000aa40


	//   ....[233]....
        /*081c*/ 	.word	0x0000aaa0


	//----- nvinfo : EIATTR_VRC_CTA_INIT_COUNT
	.align		4
.L_3613:
        /*0820*/ 	.byte	0x02, 0x4a
	.zero		1
	.zero		1


	//----- nvinfo : EIATTR_EXIT_INSTR_OFFSETS
	.align		4
        /*0824*/ 	.byte	0x04, 0x1c
        /*0826*/ 	.short	(.L_3615 - .L_3614)


	//   ....[0]....
.L_3614:
        /*0828*/ 	.word	0x00000050


	//   ....[1]....
        /*082c*/ 	.word	0x000000d0


	//   ....[2]....
        /*0830*/ 	.word	0x00002060


	//   ....[3]....
        /*0834*/ 	.word	0x000057a0


	//   ....[4]....
        /*0838*/ 	.word	0x00009110


	//----- nvinfo : EIATTR_CRS_STACK_SIZE
	.align		4
.L_3615:
        /*083c*/ 	.byte	0x04, 0x1e
        /*083e*/ 	.short	(.L_3617 - .L_3616)
.L_3616:
        /*0840*/ 	.word	0x00000000


	//----- nvinfo : EIATTR_CBANK_PARAM_SIZE
	.align		4
.L_3617:
        /*0844*/ 	.byte	0x03, 0x19
        /*0846*/ 	.short	0x0058


	//----- nvinfo : EIATTR_PARAM_CBANK
	.align		4
        /*0848*/ 	.byte	0x04, 0x0a
        /*084a*/ 	.short	(.L_3619 - .L_3618)
	.align		4
.L_3618:
        /*084c*/ 	.word	index@(.nv.constant0._ZN4vllm3moe25grouped_topk_fused_kernelI6__half13__nv_bfloat16iLNS0_11ScoringFuncE1EEEvPT_PfPT1_PKT0_lllllbd)
        /*0850*/ 	.short	0x0380
        /*0852*/ 	.short	0x0058


	//----- nvinfo : EIATTR_SW_WAR
	.align		4
.L_3619:
        /*0854*/ 	.byte	0x04, 0x36
        /*0856*/ 	.short	(.L_3621 - .L_3620)
.L_3620:
        /*0858*/ 	.word	0x00000008
.L_3621:


//--------------------- .nv.info._ZN4vllm3moe44grouped_topk_fused_small_expert_count_kernelI6__half13__nv_bfloat16iLNS0_11ScoringFuncE1ELi128ELb0ELi8EEEvPT_PfPT1_PKT0_llllllbd --------------------------
	.section	.nv.info._ZN4vllm3moe44grouped_topk_fused_small_expert_count_kernelI6__half13__nv_bfloat16iLNS0_11ScoringFuncE1ELi128ELb0ELi8EEEvPT_PfPT1_PKT0_llllllbd,"",@"SHT_CUDA_INFO"
	.sectionflags	@""
	.align	4


	//----- nvinfo : EIATTR_CUDA_API_VERSION
	.align		4
        /*0000*/ 	.byte	0x04, 0x37
        /*0002*/ 	.short	(.L_3623 - .L_3622)
.L_3622:
        /*0004*/ 	.word	0x00000082


	//----- nvinfo : EIATTR_KPARAM_INFO
	.align		4
.L_3623:
        /*0008*/ 	.byte	0x04, 0x17
        /*000a*/ 	.short	(.L_3625 - .L_3624)
.L_3624:
        /*000c*/ 	.word	0x00000000
        /*0010*/ 	.short	0x000b
        /*0012*/ 	.short	0x0058
        /*0014*/ 	.byte	0x00, 0xf0, 0x21, 0x00


	//----- nvinfo : EIATTR_KPARAM_INFO
	.align		4
.L_3625:
        /*0018*/ 	.byte	0x04, 0x17
        /*001a*/ 	.short	(.L_3627 - .L_3626)
.L_3626:
        /*001c*/ 	.word	0x00000000
        /*0020*/ 	.short	0x000a
        /*0022*/ 	.short	0x0050
        /*0024*/ 	.byte	0x00, 0xf0, 0x05, 0x00


	//----- nvinfo : EIATTR_KPARAM_INFO
	.align		4
.L_3627:
        /*0028*/ 	.byte	0x04, 0x17
        /*002a*/ 	.short	(.L_3629 - .L_3628)
.L_3628:
        /*002c*/ 	.word	0x00000000
        /*0030*/ 	.short	0x0009
        /*0032*/ 	.short	0x0048
        /*0034*/ 	.byte	0x00, 0xf0, 0x21, 0x00


	//----- nvinfo : EIATTR_KPARAM_INFO
	.align		4
.L_3629:
        /*0038*/ 	.byte	0x04, 0x17
        /*003a*/ 	.short	(.L_3631 - .L_3630)
.L_3630:
        /*003c*/ 	.word	0x00000000
        /*0040*/ 	.short	0x0008
        /*0042*/ 	.short	0x0040
        /*0044*/ 	.byte	0x00, 0xf0, 0x21, 0x00


	//----- nvinfo : EIATTR_KPARAM_INFO
	.align		4
.L_3631:
        /*0048*/ 	.byte	0x04, 0x17
        /*004a*/ 	.short	(.L_3633 - .L_3632)
.L_3632:
        /*004c*/ 	.word	0x00000000
        /*0050*/ 	.short	0x0007
        /*0052*/ 	.short	0x0038
        /*0054*/ 	.byte	0x00, 0xf0, 0x21, 0x00


	//----- nvinfo : EIATTR_KPARAM_INFO
	.align		4
.L_3633:
        /*0058*/ 	.byte	0x04, 0x17
        /*005a*/ 	.short	(.L_3635 - .L_3634)
.L_3634:
        /*005c*/ 	.word	0x00000000
        /*0060*/ 	.short	0x0006
        /*0062*/ 	.short	0x0030
        /*0064*/ 	.byte	0x00, 0xf0, 0x21, 0x00


	//----- nvinfo : EIATTR_KPARAM_INFO
	.align		4
.L_3635:
        /*0068*/ 	.byte	0x04, 0x17
        /*006a*/ 	.short	(.L_3637 - .L_3636)
.L_3636:
        /*006c*/ 	.word	0x00000000
        /*0070*/ 	.short	0x0005
        /*0072*/ 	.short	0x0028
        /*0074*/ 	.byte	0x00, 0xf0, 0x21, 0x00


	//----- nvinfo : EIATTR_KPARAM_INFO
	.align		4
.L_3637:
        /*0078*/ 	.byte	0x04, 0x17
        /*007a*/ 	.short	(.L_3639 - .L_3638)
.L_3638:
        /*007c*/ 	.word	0x00000000
        /*0080*/ 	.short	0x0004
        /*0082*/ 	.short	0x0020
        /*0084*/ 	.byte	0x00, 0xf0, 0x21, 0x00


	//----- nvinfo : EIATTR_KPARAM_INFO
	.align		4
.L_3639:
        /*0088*/ 	.byte	0x04, 0x17
        /*008a*/ 	.short	(.L_3641 - .L_3640)
.L_3640:
        /*008c*/ 	.word	0x00000000
        /*0090*/ 	.short	0x0003
        /*0092*/ 	.short	0x0018
        /*0094*/ 	.byte	0x00, 0xf5, 0x21, 0x00


	//----- nvinfo : EIATTR_KPARAM_INFO
	.align		4
.L_3641:
        /*0098*/ 	.byte	0x04, 0x17
        /*009a*/ 	.short	(.L_3643 - .L_3642)
.L_3642:
        /*009c*/ 	.word	0x00000000
        /*00a0*/ 	.short	0x0002
        /*00a2*/ 	.short	0x0010
        /*00a4*/ 	.byte	0x00, 0xf5, 0x21, 0x00


	//----- nvinfo : EIATTR_KPARAM_INFO
	.align		4
.L_3643:
        /*00a8*/ 	.byte	0x04, 0x17
        /*00aa*/ 	.short	(.L_3645 - .L_3644)
.L_3644:
        /*00ac*/ 	.word	0x00000000
        /*00b0*/ 	.short	0x0001
        /*00b2*/ 	.short	0x0008
        /*00b4*/ 	.byte	0x00, 0xf5, 0x21, 0x00


	//----- nvinfo : EIATTR_KPARAM_INFO
	.align		4
.L_3645:
        /*00b8*/ 	.byte	0x04, 0x17
        /*00ba*/ 	.short	(.L_3647 - .L_3646)
.L_3646:
        /*00bc*/ 	.word	0x00000000
        /*00c0*/ 	.short	0x0000
        /*00c2*/ 	.short	0x0000
        /*00c4*/ 	.byte	0x00, 0xf5, 0x21, 0x00


	//----- nvinfo : EIATTR_SPARSE_MMA_MASK
	.align		4
.L_3647:
        /*00c8*/ 	.byte	0x03, 0x50
        /*00ca*/ 	.short	0x0000


	//----- nvinfo : EIATTR_MAXREG_COUNT
	.align		4
        /*00cc*/ 	.byte	0x03, 0x1b
        /*00ce*/ 	.short	0x00ff


	//----- nvinfo : EIATTR_NUM_BARRIERS
	.align		4
        /*00d0*/ 	.byte	0x02, 0x4c
        /*00d2*/ 	.byte	0x01
	.zero		1


	//----- nvinfo : EIATTR_MERCURY_ISA_VERSION
	.align		4
        /*00d4*/ 	.byte	0x03, 0x5f
        /*00d6*/ 	.short	0x0101


	//----- nvinfo : EIATTR_COOP_GROUP_MASK_REGIDS
	.align		4
        /*00d8*/ 	.byte	0x04, 0x29
        /*00da*/ 	.short	(.L_3649 - .L_3648)


	//   ....[0]....
.L_3648:
        /*00dc*/ 	.word	0xffffffff


	//   ....[1]....
        /*00e0*/ 	.word	0xffffffff


	//   ....[2]....
        /*00e4*/ 	.word	0xffffffff


	//   ....[3]....
        /*00e8*/ 	.word	0xffffffff


	//   ....[4]....
        /*00ec*/ 	.word	0xffffffff


	//   ....[5]....
        /*00f0*/ 	.word	0xffffffff


	//   ....[6]....
        /*00f4*/ 	.word	0xffffffff


	//   ....[7]....
        /*00f8*/ 	.word	0xffffffff


	//   ....[8]....
        /*00fc*/ 	.word	0xffffffff


	//   ....[9]....
        /*0100*/ 	.word	0xffffffff


	//   ....[10]....
        /*0104*/ 	.word	0xffffffff


	//   ....[11]....
        /*0108*/ 	.word	0xffffffff


	//   ....[12]....
        /*010c*/ 	.word	0xffffffff


	//   ....[13]....
        /*0110*/ 	.word	0xffffffff


	//   ....[14]....
        /*0114*/ 	.word	0xffffffff


	//   ....[15]....
        /*0118*/ 	.word	0xffffffff


	//   ....[16]....
        /*011c*/ 	.word	0xffffffff


	//   ....[17]....
        /*0120*/ 	.word	0xffffffff


	//   ....[18]....
        /*0124*/ 	.word	0xffffffff


	//   ....[19]....
        /*0128*/ 	.word	0xffffffff


	//   ....[20]....
        /*012c*/ 	.word	0xffffffff


	//   ....[21]....
        /*0130*/ 	.word	0xffffffff


	//   ....[22]....
        /*0134*/ 	.word	0xffffffff


	//   ....[23]....
        /*0138*/ 	.word	0xffffffff


	//   ....[24]....
        /*013c*/ 	.word	0xffffffff


	//   ....[25]....
        /*0140*/ 	.word	0xffffffff


	//   ....[26]....
        /*0144*/ 	.word	0xffffffff


	//   ....[27]....
        /*0148*/ 	.word	0xffffffff


	//   ....[28]....
        /*014c*/ 	.word	0xffffffff


	//   ....[29]....
        /*0150*/ 	.word	0xffffffff


	//   ....[30]....
        /*0154*/ 	.word	0xffffffff


	//   ....[31]....
        /*0158*/ 	.word	0xffffffff


	//   ....[32]....
        /*015c*/ 	.word	0xffffffff


	//   ....[33]....
        /*0160*/ 	.word	0xffffffff


	//   ....[34]....
        /*0164*/ 	.word	0xffffffff


	//   ....[35]....
        /*0168*/ 	.word	0xffffffff


	//   ....[36]....
        /*016c*/ 	.word	0xffffffff


	//   ....[37]....
        /*0170*/ 	.word	0xffffffff


	//   ....[38]....
        /*0174*/ 	.word	0xffffffff


	//   ....[39]....
        /*0178*/ 	.word	0xffffffff


	//   ....[40]....
        /*017c*/ 	.word	0xffffffff


	//   ....[41]....
        /*0180*/ 	.word	0xffffffff


	//   ....[42]....
        /*0184*/ 	.word	0xffffffff


	//   ....[43]....
        /*0188*/ 	.word	0xffffffff


	//   ....[44]....
        /*018c*/ 	.word	0xffffffff


	//   ....[45]....
        /*0190*/ 	.word	0xffffffff


	//   ....[46]....
        /*0194*/ 	.word	0xffffffff


	//   ....[47]....
        /*0198*/ 	.word	0xffffffff


	//   ....[48]....
        /*019c*/ 	.word	0xffffffff


	//   ....[49]....
        /*01a0*/ 	.word	0xffffffff


	//   ....[50]....
        /*01a4*/ 	.word	0xffffffff


	//   ....[51]....
        /*01a8*/ 	.word	0xffffffff


	//   ....[52]....
        /*01ac*/ 	.word	0xffffffff


	//   ....[53]....
        /*01b0*/ 	.word	0xffffffff


	//   ....[54]....
        /*01b4*/ 	.word	0xffffffff


	//   ....[55]....
        /*01b8*/ 	.word	0xffffffff


	//----- nvinfo : EIATTR_COOP_GROUP_INSTR_OFFSETS
	.align		4
.L_3649:
        /*01bc*/ 	.byte	0x04, 0x28
        /*01be*/ 	.short	(.L_3651 - .L_3650)


	//   ....[0]....
.L_3650:
        /*01c0*/ 	.word	0x000000b0


	//   ....[1]....
        /*01c4*/ 	.word	0x00000980


	//   ....[2]....
        /*01c8*/ 	.word	0x00000990


	//   ....[3]....
        /*01cc*/ 	.word	0x000009e0


	//   ....[4]....
        /*01d0*/ 	.word	0x000009f0


	//   ....[5]....
        /*01d4*/ 	.word	0x00000a40


	//   ....[6]....
        /*01d8*/ 	.word	0x00000a50


	//   ....[7]....
        /*01dc*/ 	.word	0x00000aa0


	//   ....[8]....
        /*01e0*/ 	.word	0x00000ab0


	//   ....[9]....
        /*01e4*/ 	.word	0x00000b00


	//   ....[10]....
        /*01e8*/ 	.word	0x00000b10


	//   ....[11]....
        /*01ec*/ 	.word	0x00000bd0


	//   ....[12]....
        /*01f0*/ 	.word	0x00000be0


	//   ....[13]....
        /*01f4*/ 	.word	0x00000c30


	//   ....[14]....
        /*01f8*/ 	.word	0x00000c40


	//   ....[15]....
        /*01fc*/ 	.word	0x00000c90


	//   ....[16]....
        /*0200*/ 	.word	0x00000ca0


	//   ....[17]....
        /*0204*/ 	.word	0x00000cf0


	//   ....[18]....
        /*0208*/ 	.word	0x00000d00


	//   ....[19]....
        /*020c*/ 	.word	0x00000d60


	//   ....[20]....
        /*0210*/ 	.word	0x00000d80


	//   ....[21]....
        /*0214*/ 	.word	0x00000e40


	//   ....[22]....
        /*0218*/ 	.word	0x00000e50


	//   ....[23]....
        /*021c*/ 	.word	0x00000eb0


	//   ....[24]....
        /*0220*/ 	.word	0x00000ec0


	//   ....[25]....
        /*0224*/ 	.word	0x00000f10


	//   ....[26]....
        /*0228*/ 	.word	0x00000f20


	//   ....[27]....
        /*022c*/ 	.word	0x00000f80


	//   ....[28]....
        /*0230*/ 	.word	0x00000fa0


	//   ....[29]....
        /*0234*/ 	.word	0x00001010


	//   ....[30]....
        /*0238*/ 	.word	0x00001020


	//   ....[31]....
        /*023c*/ 	.word	0x000010e0


	//   ....[32]....
        /*0240*/ 	.word	0x000010f0


	//   ....[33]....
        /*0244*/ 	.word	0x00001140


	//   ....[34]....
        /*0248*/ 	.word	0x00001150


	//   ....[35]....
        /*024c*/ 	.word	0x000011a0


	//   ....[36]....
        /*0250*/ 	.word	0x000011b0


	//   ....[37]....
        /*0254*/ 	.word	0x00001210


	//   ....[38]....
        /*0258*/ 	.word	0x00001230


	//   ....[39]....
        /*025c*/ 	.word	0x000012a0


	//   ....[40]....
        /*0260*/ 	.word	0x000012b0


	//   ....[41]....
        /*0264*/ 	.word	0x00001490


	//   ....[42]....
        /*0268*/ 	.word	0x000014d0


	//   ....[43]....
        /*026c*/ 	.word	0x00001550


	//   ....[44]....
        /*0270*/ 	.word	0x00001560


	//   ....[45]....
        /*0274*/ 	.word	0x000015b0


	//   ....[46]....
        /*0278*/ 	.word	0x000015c0


	//   ....[47]....
        /*027c*/ 	.word	0x00001610


	//   ....[48]....
        /*0280*/ 	.word	0x00001620


	//   ....[49]....
        /*0284*/ 	.word	0x00001670


	//   ....[50]....
        /*0288*/ 	.word	0x00001680


	//   ....[51]....
        /*028c*/ 	.word	0x00001930


	//   ....[52]....
        /*0290*/ 	.word	0x00001980


	//   ....[53]....
        /*0294*/ 	.word	0x000019a0


	//   ....[54]....
        /*0298*/ 	.word	0x000019c0


	//   ....[55]....
        /*029c*/ 	.word	0x000019e0


	//----- nvinfo : EIATTR_VRC_CTA_INIT_COUNT
	.align		4
.L_3651:
        /*02a0*/ 	.byte	0x02, 0x4a
	.zero		1
	.zero		1


	//----- nvinfo : EIATTR_EXIT_INSTR_OFFSETS
	.align		4
        /*02a4*/ 	.byte	0x04, 0x1c
        /*02a6*/ 	.short	(.L_3653 - .L_3652)


	//   ....[0]....
.L_3652:
        /*02a8*/ 	.word	0x00001fd0


	//----- nvinfo : EIATTR_CRS_STACK_SIZE
	.align		4
.L_3653:
        /*02ac*/ 	.byte	0x04, 0x1e
        /*02ae*/ 	.short	(.L_3655 - .L_3654)
.L_3654:
        /*02b0*/ 	.word	0x00000000


	//----- nvinfo : EIATTR_CBANK_PARAM_SIZE
	.align		4
.L_3655:
        /*02b4*/ 	.byte	0x03, 0x19
        /*02b6*/ 	.short	0x0060


	//----- nvinfo : EIATTR_PARAM_CBANK
	.align		4
        /*02b8*/ 	.byte	0x04, 0x0a
        /*02ba*/ 	.short	(.L_3657 - .L_3656)
	.align		4
.L_3656:
        /*02bc*/ 	.word	index@(.nv.constant0._ZN4vllm3moe44grouped_topk_fused_small_expert_count_kernelI6__half13__nv_bfloat16iLNS0_11ScoringFuncE1ELi128ELb0ELi8EEEvPT_PfPT1_PKT0_llllllbd)
        /*02c0*/ 	.short	0x0380
        /*02c2*/ 	.short	0x0060


	//----- nvinfo : EIATTR_SW_WAR
	.align		4
.L_3657:
        /*02c4*/ 	.byte	0x04, 0x36
        /*02c6*/ 	.short	(.L_3659 - .L_3658)
.L_3658:
        /*02c8*/ 	.word	0x00000008
.L_3659:


//--------------------- .nv.info._ZN4vllm3moe44grouped_topk_fused_small_expert_count_kernelI6__half13__nv_bfloat16iLNS0_11ScoringFuncE1ELi384ELb0ELi8EEEvPT_PfPT1_PKT0_llllllbd --------------------------
	.section	.nv.info._ZN4vllm3moe44grouped_topk_fused_small_expert_count_kernelI6__half13__nv_bfloat16iLNS0_11ScoringFuncE1ELi384ELb0ELi8EEEvPT_PfPT1_PKT0_llllllbd,"",@"SHT_CUDA_INFO"
	.sectionflags	@""
	.align	4


	//----- nvinfo : EIATTR_CUDA_API_VERSION
	.align		4
        /*0000*/ 	.byte	0x04, 0x37
        /*0002*/ 	.short	(.L_3661 - .L_3660)
.L_3660:
        /*0004*/ 	.word	0x00000082


	//----- nvinfo : EIATTR_KPARAM_INFO
	.align		4
.L_3661:
        /*0008*/ 	.byte	0x04, 0x17
        /*000a*/ 	.short	(.L_3663 - .L_3662)
.L_3662:
        /*000c*/ 	.word	0x00000000
        /*0010*/ 	.short	0x000b
        /*0012*/ 	.short	0x0058
        /*0014*/ 	.byte	0x00, 0xf0, 0x21, 0x00


	//----- nvinfo : EIATTR_KPARAM_INFO
	.align		4
.L_3663:
        /*0018*/ 	.byte	0x04, 0x17
        /*001a*/ 	.short	(.L_3665 - .L_3664)
.L_3664:
        /*001c*/ 	.word	0x00000000
        /*0020*/ 	.short	0x000a
        /*0022*/ 	.short	0x0050
        /*0024*/ 	.byte	0x00, 0xf0, 0x05, 0x00


	//----- nvinfo : EIATTR_KPARAM_INFO
	.align		4
.L_3665:
        /*0028*/ 	.byte	0x04, 0x17
        /*002a*/ 	.short	(.L_3667 - .L_3666)
.L_3666:
        /*002c*/ 	.word	0x00000000
        /*0030*/ 	.short	0x0009
        /*0032*/ 	.short	0x0048
        /*0034*/ 	.byte	0x00, 0xf0, 0x21, 0x00


	//----- nvinfo : EIATTR_KPARAM_INFO
	.align		4
.L_3667:
        /*0038*/ 	.byte	0x04, 0x17
        /*003a*/ 	.short	(.L_3669 - .L_3668)
.L_3668:
        /*003c*/ 	.word	0x00000000
        /*0040*/ 	.short	0x0008
        /*0042*/ 	.short	0x0040
        /*0044*/ 	.byte	0x00, 0xf0, 0x21, 0x00


	//----- nvinfo : EIATTR_KPARAM_INFO
	.align		4
.L_3669:
        /*0048*/ 	.byte	0x04, 0x17
        /*004a*/ 	.short	(.L_3671 - .L_3670)
.L_3670:
        /*004c*/ 	.word	0x00000000
        /*0050*/ 	.short	0x0007
        /*0052*/ 	.short	0x0038
        /*0054*/ 	.byte	0x00, 0xf0, 0x21, 0x00


	//----- nvinfo : EIATTR_KPARAM_INFO
	.align		4
.L_3671:
        /*0058*/ 	.byte	0x04, 0x17
        /*005a*/ 	.short	(.L_3673 - .L_3672)
.L_3672:
        /*005c*/ 	.word	0x00000000
        /*0060*/ 	.short	0x0006
        /*0062*/ 	.short	0x0030
        /*0064*/ 	.byte	0x00, 0xf0, 0x21, 0x00


	//----- nvinfo : EIATTR_KPARAM_INFO
	.align		4
.L_3673:
        /*0068*/ 	.byte	0x04, 0x17
        /*006a*/ 	.short	(.L_3675 - .L_3674)
.L_3674:
        /*006c*/ 	.word	0x00000000
        /*0070*/ 	.short	0x0005
        /*0072*/ 	.short	0x0028
        /*0074*/ 	.byte	0x00, 0xf0, 0x21, 0x00


	//----- nvinfo : EIATTR_KPARAM_INFO
	.align		4
.L_3675:
        /*0078*/ 	.byte	0x04, 0x17
        /*007a*/ 	.short	(.L_3677 - .L_3676)
.L_3676:
        /*007c*/ 	.word	0x00000000
        /*0080*/ 	.short	0x0004
        /*0082*/ 	.short	0x0020
        /*0084*/ 	.byte	0x00, 0xf0, 0x21, 0x00


	//----- nvinfo : EIATTR_KPARAM_INFO
	.align		4
.L_3677:
        /*0088*/ 	.byte	0x04, 0x17
        /*008a*/ 	.short	(.L_3679 - .L_3678)
.L_3678:
        /*008c*/ 	.word	0x00000000
        /*0090*/ 	.short	0x0003
        /*0092*/ 	.short	0x0018
        /*0094*/ 	.byte	0x00, 0xf5, 0x21, 0x00


	//----- nvinfo : EIATTR_KPARAM_INFO
	.align		4
.L_3679:
        /*0098*/ 	.byte	0x04, 0x17
        /*009a*/ 	.short	(.L_3681 - .L_3680)
.L_3680:
        /*009c*/ 	.word	0x00000000
        /*00a0*/ 	.short	0x0002
        /*00a2*/ 	.short	0x0010
        /*00a4*/ 	.byte	0x00, 0xf5, 0x21, 0x00


	//----- nvinfo : EIATTR_KPARAM_INFO
	.align		4
.L_3681:
        /*00a8*/ 	.byte	0x04, 0x17
        /*00aa*/ 	.short	(.L_3683 - .L_3682)
.L_3682:
        /*00ac*/ 	.word	0x00000000
        /*00b0*/ 	.short	0x0001
        /*00b2*/ 	.short	0x0008
        /*00b4*/ 	.byte	0x00, 0xf5, 0x21, 0x00


	//----- nvinfo : EIATTR_KPARAM_INFO
	.align		4
.L_3683:
        /*00b8*/ 	.byte	0x04, 0x17
        /*00ba*/ 	.short	(.L_3685 - .L_3684)
.L_3684:
        /*00bc*/ 	.word	0x00000000
        /*00c0*/ 	.short	0x0000
        /*00c2*/ 	.short	0x0000
        /*00c4*/ 	.byte	0x00, 0xf5, 0x21, 0x00


	//----- nvinfo : EIATTR_SPARSE_MMA_MASK
	.align		4
.L_3685:
        /*00c8*/ 	.byte	0x03, 0x50
        /*00ca*/ 	.short	0x0000


	//----- nvinfo : EIATTR_MAXREG_COUNT
	.align		4
        /*00cc*/ 	.byte	0x03, 0x1b
        /*00ce*/ 	.short	0x00ff


	//----- nvinfo : EIATTR_NUM_BARRIERS
	.align		4
        /*00d0*/ 	.byte	0x02, 0x4c
        /*00d2*/ 	.byte	0x01
	.zero		1


	//----- nvinfo : EIATTR_MERCURY_ISA_VERSION
	.align		4
        /*00d4*/ 	.byte	0x03, 0x5f
        /*00d6*/ 	.short	0x0101


	//----- nvinfo : EIATTR_COOP_GROUP_MASK_REGIDS
	.align		4
        /*00d8*/ 	.byte	0x04, 0x29
        /*00da*/ 	.short	(.L_3687 - .L_3686)


	//   ....[0]....
.L_3686:
        /*00dc*/ 	.word	0xffffffff


	//   ....[1]....
        /*00e0*/ 	.word	0xffffffff


	//   ....[2]....
        /*00e4*/ 	.word	0xffffffff


	//   ....[3]....
        /*00e8*/ 	.word	0xffffffff


	//   ....[4]....
        /*00ec*/ 	.word	0xffffffff


	//   ....[5]....
        /*00f0*/ 	.word	0xffffffff


	//   ....[6]....
        /*00f4*/ 	.word	0xffffffff


	//   ....[7]....
        /*00f8*/ 	.word	0xffffffff


	//   ....[8]....
        /*00fc*/ 	.word	0xffffffff


	//   ....[9]....
        /*0100*/ 	.word	0xffffffff


	//   ....[10]....
        /*0104*/ 	.word	0xffffffff


	//   ....[11]....
        /*0108*/ 	.word	0xffffffff


	//   ....[12]....
        /*010c*/ 	.word	0xffffffff


	//   ....[13]....
        /*0110*/ 	.word	0xffffffff


	//   ....[14]....
        /*0114*/ 	.word	0xffffffff


	//   ....[15]....
        /*0118*/ 	.word	0xffffffff


	//   ....[16]....
        /*011c*/ 	.word	0xffffffff


	//   ....[17]....
        /*0120*/ 	.word	0xffffffff


	//   ....[18]....
        /*0124*/ 	.word	0xffffffff


	//   ....[19]....
        /*0128*/ 	.word	0xffffffff


	//   ....[20]....
        /*012c*/ 	.word	0xffffffff


	//   ....[21]....
        /*0130*/ 	.word	0xffffffff


	//   ....[22]....
        /*0134*/ 	.word	0xffffffff


	//   ....[23]....
        /*0138*/ 	.word	0xffffffff


	//   ....[24]....
        /*013c*/ 	.word	0xffffffff


	//   ....[25]....
        /*0140*/ 	.word	0xffffffff


	//   ....[26]....
        /*0144*/ 	.word	0xffffffff


	//   ....[27]....
        /*0148*/ 	.word	0xffffffff


	//   ....[28]....
        /*014c*/ 	.word	0xffffffff


	//   ....[29]....
        /*0150*/ 	.word	0xffffffff


	//   ....[30]....
        /*0154*/ 	.word	0xffffffff


	//   ....[31]....
        /*0158*/ 	.word	0xffffffff


	//   ....[32]....
        /*015c*/ 	.word	0xffffffff


	//   ....[33]....
        /*0160*/ 	.word	0xffffffff


	//   ....[34]....
        /*0164*/ 	.word	0xffffffff


	//   ....[35]....
        /*0168*/ 	.word	0xffffffff


	//   ....[36]....
        /*016c*/ 	.word	0xffffffff


	//   ....[37]....
        /*0170*/ 	.word	0xffffffff


	//   ....[38]....
        /*0174*/ 	.word	0xffffffff


	//   ....[39]....
        /*0178*/ 	.word	0xffffffff


	//   ....[40]....
        /*017c*/ 	.word	0xffffffff


	//   ....[41]....
        /*0180*/ 	.word	0xffffffff


	//   ....[42]....
        /*0184*/ 	.word	0xffffffff


	//   ....[43]....
        /*0188*/ 	.word	0xffffffff


	//   ....[44]....
        /*018c*/ 	.word	0xffffffff


	//   ....[45]....
        /*0190*/ 	.word	0xffffffff


	//   ....[46]....
        /*0194*/ 	.word	0xffffffff


	//   ....[47]....
        /*0198*/ 	.word	0xffffffff


	//   ....[48]....
        /*019c*/ 	.word	0xffffffff


	//   ....[49]....
        /*01a0*/ 	.word	0xffffffff


	//   ....[50]....
        /*01a4*/ 	.word	0xffffffff


	//   ....[51]....
        /*01a8*/ 	.word	0xffffffff


	//   ....[52]....
        /*01ac*/ 	.word	0xffffffff


	//   ....[53]....
        /*01b0*/ 	.word	0xffffffff


	//   ....[54]....
        /*01b4*/ 	.word	0xffffffff


	//   ....[55]....
        /*01b8*/ 	.word	0xffffffff


	//   ....[56]....
        /*01bc*/ 	.word	0xffffffff


	//   ....[57]....
        /*01c0*/ 	.word	0xffffffff


	//   ....[58]....
        /*01c4*/ 	.word	0xffffffff


	//   ....[59]....
        /*01c8*/ 	.word	0xffffffff


	//   ....[60]....
        /*01cc*/ 	.word	0xffffffff


	//   ....[61]....
        /*01d0*/ 	.word	0xffffffff


	//   ....[62]....
        /*01d4*/ 	.word	0xffffffff


	//   ....[63]....
        /*01d8*/ 	.word	0xffffffff


	//   ....[64]....
        /*01dc*/ 	.word	0xffffffff


	//   ....[65]....
        /*01e0*/ 	.word	0xffffffff


	//   ....[66]....
        /*01e4*/ 	.word	0xffffffff


	//   ....[67]....
        /*01e8*/ 	.word	0xffffffff


	//   ....[68]....
        /*01ec*/ 	.word	0xffffffff


	//   ....[69]....
        /*01f0*/ 	.word	0xffffffff


	//   ....[70]....
        /*01f4*/ 	.word	0xffffffff


	//   ....[71]....
        /*01f8*/ 	.word	0xffffffff


	//   ....[72]....
        /*01fc*/ 	.word	0xffffffff


	//   ....[73]....
        /*0200*/ 	.word	0xffffffff


	//   ....[74]....
        /*0204*/ 	.word	0xffffffff


	//   ....[75]....
        /*0208*/ 	.word	0xffffffff


	//   ....[76]....
        /*020c*/ 	.word	0xffffffff


	//   ....[77]....
        /*0210*/ 	.word	0xffffffff


	//   ....[78]....
        /*0214*/ 	.word	0xffffffff


	//   ....[79]....
        /*0218*/ 	.word	0xffffffff


	//   ....[80]....
        /*021c*/ 	.word	0xffffffff


	//   ....[81]....
        /*0220*/ 	.word	0xffffffff


	//   ....[82]....
        /*0224*/ 	.word	0xffffffff


	//   ....[83]....
        /*0228*/ 	.word	0xffffffff


	//   ....[84]....
        /*022c*/ 	.word	0xffffffff


	//   ....[85]....
        /*0230*/ 	.word	0xffffffff


	//----- nvinfo : EIATTR_COOP_GROUP_INSTR_OFFSETS
	.align		4
.L_3687:
        /*0234*/ 	.byte	0x04, 0x28
        /*0236*/ 	.short	(.L_3689 - .L_3688)


	//   ....[0]....
.L_3688:
        /*0238*/ 	.word	0x000000b0


	//   ....[1]....
        /*023c*/ 	.word	0x00000a50


	//   ....[2]....
        /*0240*/ 	.word	0x00000a80


	//   ....[3]....
        /*0244*/ 	.word	0x00000b00


	//   ....[4]....
        /*0248*/ 	.word	0x00000b10


	//   ....[5]....
        /*024c*/ 	.word	0x00000b60


	//   ....[6]....
        /*0250*/ 	.word	0x00000b70


	//   ....[7]....
        /*0254*/ 	.word	0x00000bc0


	//   ....[8]....
        /*0258*/ 	.word	0x00000bd0


	//   ....[9]....
        /*025c*/ 	.word	0x00000c20


	//   ....[10]....
        /*0260*/ 	.word	0x00000c30


	//   ....[11]....
        /*0264*/ 	.word	0x00000ce0


	//   ....[12]....
        /*0268*/ 	.word	0x00000d10


	//   ....[13]....
        /*026c*/ 	.word	0x00000d90


	//   ....[14]....
        /*0270*/ 	.word	0x00000da0


	//   ....[15]....
        /*0274*/ 	.word	0x00000df0


	//   ....[16]....
        /*0278*/ 	.word	0x00000e00


	//   ....[17]....
        /*027c*/ 	.word	0x00000e60


	//   ....[18]....
        /*0280*/ 	.word	0x00000e80


	//   ....[19]....
        /*0284*/ 	.word	0x00000ee0


	//   ....[20]....
        /*0288*/ 	.word	0x00000ef0


	//   ....[21]....
        /*028c*/ 	.word	0x00001060


	//   ....[22]....
        /*0290*/ 	.word	0x00001070


	//   ....[23]....
        /*0294*/ 	.word	0x000010c0


	//   ....[24]....
        /*0298*/ 	.word	0x000010d0


	//   ....[25]....
        /*029c*/ 	.word	0x00001120


	//   ....[26]....
        /*02a0*/ 	.word	0x00001130


	//   ....[27]....
        /*02a4*/ 	.word	0x00001180


	//   ....[28]....
        /*02a8*/ 	.word	0x00001190


	//   ....[29]....
        /*02ac*/ 	.word	0x000011e0


	//   ....[30]....
        /*02b0*/ 	.word	0x000011f0


	//   ....[31]....
        /*02b4*/ 	.word	0x000017d0


	//   ....[32]....
        /*02b8*/ 	.word	0x000017e0


	//   ....[33]....
        /*02bc*/ 	.word	0x00001830


	//   ....[34]....
        /*02c0*/ 	.word	0x00001840


	//   ....[35]....
        /*02c4*/ 	.word	0x00001890


	//   ....[36]....
        /*02c8*/ 	.word	0x000018a0


	//   ....[37]....
        /*02cc*/ 	.word	0x000018f0


	//   ....[38]....
        /*02d0*/ 	.word	0x00001900


	//   ....[39]....
        /*02d4*/ 	.word	0x00001950


	//   ....[40]....
        /*02d8*/ 	.word	0x00001960


	//   ....[41]....
        /*02dc*/ 	.word	0x000019f0


	//   ....[42]....
        /*02e0*/ 	.word	0x00001a00


	//   ....[43]....
        /*02e4*/ 	.word	0x00001a50


	//   ....[44]....
        /*02e8*/ 	.word	0x00001a60


	//   ....[45]....
        /*02ec*/ 	.word	0x00001ab0


	//   ....[46]....
        /*02f0*/ 	.word	0x00001ac0


	//   ....[47]....
        /*02f4*/ 	.word	0x00001b10


	//   ....[48]....
        /*02f8*/ 	.word	0x00001b20


	//   ....[49]....
        /*02fc*/ 	.word	0x00001b70


	//   ....[50]....
        /*0300*/ 	.word	0x00001b80


	//   ....[51]....
        /*0304*/ 	.word	0x00001c30


	//   ....[52]....
        /*0308*/ 	.word	0x00001c40


	//   ....[53]....
        /*030c*/ 	.word	0x00001c90


	//   ....[54]....
        /*0310*/ 	.word	0x00001ca0


	//   ....[55]....
        /*0314*/ 	.word	0x00001cf0


	//   ....[56]....
        /*0318*/ 	.word	0x00001d00


	//   ....[57]....
        /*031c*/ 	.word	0x00001d50


	//   ....[58]....
        /*0320*/ 	.word	0x00001d60


	//   ....[59]....
        /*0324*/ 	.word	0x00001db0


	//   ....[60]....
        /*0328*/ 	.word	0x00001dc0


	//   ....[61]....
        /*032c*/ 	.word	0x00001e50


	//   ....[62]....
        /*0330*/ 	.word	0x00001e60


	//   ....[63]....
        /*0334*/ 	.word	0x00001eb0


	//   ....[64]....
        /*0338*/ 	.word	0x00001ec0


	//   ....[65]....
        /*033c*/ 	.word	0x00001f10


	//   ....[66]....
        /*0340*/ 	.word	0x00001f20


	//   ....[67]....
        /*0344*/ 	.word	0x00001f80


	//   ....[68]....
        /*0348*/ 	.word	0x00001f90


	//   ....[69]....
        /*034c*/ 	.word	0x00002000


	//   ....[70]....
        /*0350*/ 	.word	0x00002020


	//   ....[71]....
        /*0354*/ 	.word	0x000022a0


	//   ....[72]....
        /*0358*/ 	.word	0x000022b0


	//   ....[73]....
        /*035c*/ 	.word	0x00002300


	//   ....[74]....
        /*0360*/ 	.word	0x00002310


	//   ....[75]....
        /*0364*/ 	.word	0x00002360


	//   ....[76]....
        /*0368*/ 	.word	0x00002370


	//   ....[77]....
        /*036c*/ 	.word	0x000023c0


	//   ....[78]....
        /*0370*/ 	.word	0x000023d0


	//   ....[79]....
        /*0374*/ 	.word	0x00002420


	//   ....[80]....
        /*0378*/ 	.word	0x00002430


	//   ....[81]....
        /*037c*/ 	.word	0x00002770


	//   ....[82]....
        /*0380*/ 	.word	0x000027c0


	//   ....[83]....
        /*0384*/ 	.word	0x000027e0


	//   ....[84]....
        /*0388*/ 	.word	0x00002800


	//   ....[85]....
        /*038c*/ 	.word	0x00002820


	//----- nvinfo : EIATTR_VRC_CTA_INIT_COUNT
	.align		4
.L_3689:
        /*0390*/ 	.byte	0x02, 0x4a
	.zero		1
	.zero		1


	//----- nvinfo : EIATTR_EXIT_INSTR_OFFSETS
	.align		4
        /*0394*/ 	.byte	0x04, 0x1c
        /*0396*/ 	.short	(.L_3691 - .L_3690)


	//   ....[0]....
.L_3690:
        /*0398*/ 	.word	0x00002e10


	//----- nvinfo : EIATTR_CRS_STACK_SIZE
	.align		4
.L_3691:
        /*039c*/ 	.byte	0x04, 0x1e
        /*039e*/ 	.short	(.L_3693 - .L_3692)
.L_3692:
        /*03a0*/ 	.word	0x00000000


	//----- nvinfo : EIATTR_CBANK_PARAM_SIZE
	.align		4
.L_3693:
        /*03a4*/ 	.byte	0x03, 0x19
        /*03a6*/ 	.short	0x0060


	//----- nvinfo : EIATTR_PARAM_CBANK
	.align		4
        /*03a8*/ 	.byte	0x04, 0x0a
        /*03aa*/ 	.short	(.L_3695 - .L_3694)
	.align		4
.L_3694:
        /*03ac*/ 	.word	index@(.nv.constant0._ZN4vllm3moe44grouped_topk_fused_small_expert_count_kernelI6__half13__nv_bfloat16iLNS0_11ScoringFuncE1ELi384ELb0ELi8EEEvPT_PfPT1_PKT0_llllllbd)
        /*03b0*/ 	.short	0x0380
        /*03b2*/ 	.short	0x0060


	//----- nvinfo : EIATTR_SW_WAR
	.align		4
.L_3695:
        /*03b4*/ 	.byte	0x04, 0x36
        /*03b6*/ 	.short	(.L_3697 - .L_3696)
.L_3696:
        /*03b8*/ 	.word	0x00000008
.L_3697:


//--------------------- .nv.info._ZN4vllm3moe44grouped_topk_fused_small_expert_count_kernelI6__half13__nv_bfloat16iLNS0_11ScoringFuncE1ELi512ELb0ELi8EEEvPT_PfPT1_PKT0_llllllbd --------------------------
	.section	.nv.info._ZN4vllm3moe44grouped_topk_fused_small_expert_count_kernelI6__half13__nv_bfloat16iLNS0_11ScoringFuncE1ELi512ELb0ELi8EEEvPT_PfPT1_PKT0_llllllbd,"",@"SHT_CUDA_INFO"
	.sectionflags	@""
	.align	4


	//----- nvinfo : EIATTR_CUDA_API_VERSION
	.align		4
        /*0000*/ 	.byte	0x04, 0x37
        /*0002*/ 	.short	(.L_3699 - .L_3698)
.L_3698:
        /*0004*/ 	.word	0x00000082


	//----- nvinfo : EIATTR_KPARAM_INFO
	.align		4
.L_3699:
        /*0008*/ 	.byte	0x04, 0x17
        /*000a*/ 	.short	(.L_3701 - .L_3700)
.L_3700:
        /*000c*/ 	.word	0x00000000
        /*0010*/ 	.short	0x000b
        /*0012*/ 	.short	0x0058
        /*0014*/ 	.byte	0x00, 0xf0, 0x21, 0x00


	//----- nvinfo : EIATTR_KPARAM_INFO
	.align		4
.L_3701:
        /*0018*/ 	.byte	0x04, 0x17
        /*001a*/ 	.short	(.L_3703 - .L_3702)
.L_3702:
        /*001c*/ 	.word	0x00000000
        /*0020*/ 	.short	0x000a
        /*0022*/ 	.short	0x0050
        /*0024*/ 	.byte	0x00, 0xf0, 0x05, 0x00


	//----- nvinfo : EIATTR_KPARAM_INFO
	.align		4
.L_3703:
        /*0028*/ 	.byte	0x04, 0x17
        /*002a*/ 	.short	(.L_3705 - .L_3704)
.L_3704:
        /*002c*/ 	.word	0x00000000
        /*0030*/ 	.short	0x0009
        /*0032*/ 	.short	0x0048
        /*0034*/ 	.byte	0x00, 0xf0, 0x21, 0x00


	//----- nvinfo : EIATTR_KPARAM_INFO
	.align		4
.L_3705:
        /*0038*/ 	.byte	0x04, 0x17
        /*003a*/ 	.short	(.L_3707 - .L_3706)
.L_3706:
        /*003c*/ 	.word	0x00000000
        /*0040*/ 	.short	0x0008
        /*0042*/ 	.short	0x0040
        /*0044*/ 	.byte	0x00, 0xf0, 0x21, 0x00


	//----- nvinfo : EIATTR_KPARAM_INFO
	.align		4
.L_3707:
        /*0048*/ 	.byte	0x04, 0x17
        /*004a*/ 	.short	(.L_3709 - .L_3708)
.L_3708:
        /*004c*/ 	.word	0x00000000
        /*0050*/ 	.short	0x0007
        /*0052*/ 	.short	0x0038
        /*0054*/ 	.byte	0x00, 0xf0, 0x21, 0x00


	//----- nvinfo : EIATTR_KPARAM_INFO
	.align		4
.L_3709:
        /*0058*/ 	.byte	0x04, 0x17
        /*005a*/ 	.short	(.L_3711 - .L_3710)
.L_3710:
        /*005c*/ 	.word	0x00000000
        /*0060*/ 	.short	0x0006
        /*0062*/ 	.short	0x0030
        /*0064*/ 	.byte	0x00, 0xf0, 0x21, 0x00


	//----- nvinfo : EIATTR_KPARAM_INFO
	.align		4
.L_3711:
        /*0068*/ 	.byte	0x04, 0x17
        /*006a*/ 	.short	(.L_3713 - .L_3712)
.L_3712:
        /*006c*/ 	.word	0x00000000
        /*0070*/ 	.short	0x0005
        /*0072*/ 	.short	0x0028
        /*0074*/ 	.byte	0x00, 0xf0, 0x21, 0x00


	//----- nvinfo : EIATTR_KPARAM_INFO
	.align		4
.L_3713:
        /*0078*/ 	.byte	0x04, 0x17
        /*007a*/ 	.short	(.L_3715 - .L_3714)
.L_3714:
        /*007c*/ 	.word	0x00000000
        /*0080*/ 	.short	0x0004
        /*0082*/ 	.short	0x0020
        /*0084*/ 	.byte	0x00, 0xf0, 0x21, 0x00


	//----- nvinfo : EIATTR_KPARAM_INFO
	.align		4
.L_3715:
        /*0088*/ 	.byte	0x04, 0x17
        /*008a*/ 	.short	(.L_3717 - .L_3716)
.L_3716:
        /*008c*/ 	.word	0x00000000
        /*0090*/ 	.short	0x0003
        /*0092*/ 	.short	0x0018
        /*0094*/ 	.byte	0x00, 0xf5, 0x21, 0x00


	//----- nvinfo : EIATTR_KPARAM_INFO
	.align		4
.L_3717:
        /*0098*/ 	.byte	0x04, 0x17
        /*009a*/ 	.short	(.L_3719 - .L_3718)
.L_3718:
        /*009c*/ 	.word	0x00000000
        /*00a0*/ 	.short	0x0002
        /*00a2*/ 	.short	0x0010
        /*00a4*/ 	.byte	0x00, 0xf5, 0x21, 0x00


	//----- nvinfo : EIATTR_KPARAM_INFO
	.align		4
.L_3719:
        /*00a8*/ 	.byte	0x04, 0x17
        /*00aa*/ 	.short	(.L_3721 - .L_3720)
.L_3720:
        /*00ac*/ 	.word	0x00000000
        /*00b0*/ 	.short	0x0001
        /*00b2*/ 	.short	0x0008
        /*00b4*/ 	.byte	0x00, 0xf5, 0x21, 0x00


	//----- nvinfo : EIATTR_KPARAM_INFO
	.align		4
.L_3721:
        /*00b8*/ 	.byte	0x04, 0x17
        /*00ba*/ 	.short	(.L_3723 - .L_3722)
.L_3722:
        /*00bc*/ 	.word	0x00000000
        /*00c0*/ 	.short	0x0000
        /*00c2*/ 	.short	0x0000
        /*00c4*/ 	.byte	0x00, 0xf5, 0x21, 0x00


	//----- nvinfo : EIATTR_SPARSE_MMA_MASK
	.align		4
.L_3723:
        /*00c8*/ 	.byte	0x03, 0x50
        /*00ca*/ 	.short	0x0000


	//----- nvinfo : EIATTR_MAXREG_COUNT
	.align		4
        /*00cc*/ 	.byte	0x03, 0x1b
        /*00ce*/ 	.short	0x00ff


	//----- nvinfo : EIATTR_NUM_BARRIERS
	.align		4
        /*00d0*/ 	.byte	0x02, 0x4c
        /*00d2*/ 	.byte	0x01
	.zero		1


	//----- nvinfo : EIATTR_MERCURY_ISA_VERSION
	.align		4
        /*00d4*/ 	.byte	0x03, 0x5f
        /*00d6*/ 	.short	0x0101


	//----- nvinfo : EIATTR_COOP_GROUP_MASK_REGIDS
	.align		4
        /*00d8*/ 	.byte	0x04, 0x29
        /*00da*/ 	.short	(.L_3725 - .L_3724)


	//   ....[0]....
.L_3724:
        /*00dc*/ 	.word	0xffffffff


	//   ....[1]....
        /*00e0*/ 	.word	0xffffffff


	//   ....[2]....
        /*00e4*/ 	.word	0xffffffff


	//   ....[3]....
        /*00e8*/ 	.word	0xffffffff


	//   ....[4]....
        /*00ec*/ 	.word	0xffffffff


	//   ....[5]....
        /*00f0*/ 	.word	0xffffffff


	//   ....[6]....
        /*00f4*/ 	.word	0xffffffff


	//   ....[7]....
        /*00f8*/ 	.word	0xffffffff


	//   ....[8]....
        /*00fc*/ 	.word	0xffffffff


	//   ....[9]....
        /*0100*/ 	.word	0xffffffff


	//   ....[10]....
        /*0104*/ 	.word	0xffffffff


	//   ....[11]....
        /*0108*/ 	.word	0xffffffff


	//   ....[12]....
        /*010c*/ 	.word	0xffffffff


	//   ....[13]....
        /*0110*/ 	.word	0xffffffff


	//   ....[14]....
        /*0114*/ 	.word	0xffffffff


	//   ....[15]....
        /*0118*/ 	.word	0xffffffff


	//   ....[16]....
        /*011c*/ 	.word	0xffffffff


	//   ....[17]....
        /*0120*/ 	.word	0xffffffff


	//   ....[18]....
        /*0124*/ 	.word	0xffffffff


	//   ....[19]....
        /*0128*/ 	.word	0xffffffff


	//   ....[20]....
        /*012c*/ 	.word	0xffffffff


	//   ....[21]....
        /*0130*/ 	.word	0xffffffff


	//   ....[22]....
        /*0134*/ 	.word	0xffffffff


	//   ....[23]....
        /*0138*/ 	.word	0xffffffff


	//   ....[24]....
        /*013c*/ 	.word	0xffffffff


	//   ....[25]....
        /*0140*/ 	.word	0xffffffff


	//   ....[26]....
        /*0144*/ 	.word	0xffffffff


	//   ....[27]....
        /*0148*/ 	.word	0xffffffff


	//   ....[28]....
        /*014c*/ 	.word	0xffffffff


	//   ....[29]....
        /*0150*/ 	.word	0xffffffff


	//   ....[30]....
        /*0154*/ 	.word	0xffffffff


	//   ....[31]....
        /*0158*/ 	.word	0xffffffff


	//   ....[32]....
        /*015c*/ 	.word	0xffffffff


	//   ....[33]....
        /*0160*/ 	.word	0xffffffff


	//   ....[34]....
        /*0164*/ 	.word	0xffffffff


	//   ....[35]....
        /*0168*/ 	.word	0xffffffff


	//   ....[36]....
        /*016c*/ 	.word	0xffffffff


	//   ....[37]....
        /*0170*/ 	.word	0xffffffff


	//   ....[38]....
        /*0174*/ 	.word	0xffffffff


	//   ....[39]....
        /*0178*/ 	.word	0xffffffff


	//   ....[40]....
        /*017c*/ 	.word	0xffffffff


	//   ....[41]....
        /*0180*/ 	.word	0xffffffff


	//   ....[42]....
        /*0184*/ 	.word	0xffffffff


	//   ....[43]....
        /*0188*/ 	.word	0xffffffff


	//   ....[44]....
        /*018c*/ 	.word	0xffffffff


	//   ....[45]....
        /*0190*/ 	.word	0xffffffff


	//   ....[46]....
        /*0194*/ 	.word	0xffffffff


	//   ....[47]....
        /*0198*/ 	.word	0xffffffff


	//   ....[48]....
        /*019c*/ 	.word	0xffffffff


	//   ....[49]....
        /*01a0*/ 	.word	0xffffffff


	//   ....[50]....
        /*01a4*/ 	.word	0xffffffff


	//   ....[51]....
        /*01a8*/ 	.word	0xffffffff


	//   ....[52]....
        /*01ac*/ 	.word	0xffffffff


	//   ....[53]....
        /*01b0*/ 	.word	0xffffffff


	//   ....[54]....
        /*01b4*/ 	.word	0xffffffff


	//   ....[55]....
        /*01b8*/ 	.word	0xffffffff


	//   ....[56]....
        /*01bc*/ 	.word	0xffffffff


	//   ....[57]....
        /*01c0*/ 	.word	0xffffffff


	//   ....[58]....
        /*01c4*/ 	.word	0xffffffff


	//   ....[59]....
        /*01c8*/ 	.word	0xffffffff


	//   ....[60]....
        /*01cc*/ 	.word	0xffffffff


	//   ....[61]....
        /*01d0*/ 	.word	0xffffffff


	//   ....[62]....
        /*01d4*/ 	.word	0xffffffff


	//   ....[63]....
        /*01d8*/ 	.word	0xffffffff


	//   ....[64]....
        /*01dc*/ 	.word	0xffffffff


	//   ....[65]....
        /*01e0*/ 	.word	0xffffffff


	//   ....[66]....
        /*01e4*/ 	.word	0xffffffff


	//   ....[67]....
        /*01e8*/ 	.word	0xffffffff


	//   ....[68]....
        /*01ec*/ 	.word	0xffffffff


	//   ....[69]....
        /*01f0*/ 	.word	0xffffffff


	//   ....[70]....
        /*01f4*/ 	.word	0xffffffff


	//   ....[71]....
        /*01f8*/ 	.word	0xffffffff


	//   ....[72]....
        /*01fc*/ 	.word	0xffffffff


	//   ....[73]....
        /*0200*/ 	.word	0xffffffff


	//   ....[74]....
        /*0204*/ 	.word	0xffffffff


	//   ....[75]....
        /*0208*/ 	.word	0xffffffff


	//   ....[76]....
        /*020c*/ 	.word	0xffffffff


	//   ....[77]....
        /*0210*/ 	.word	0xffffffff


	//   ....[78]....
        /*0214*/ 	.word	0xffffffff


	//   ....[79]....
        /*0218*/ 	.word	0xffffffff


	//   ....[80]....
        /*021c*/ 	.word	0xffffffff


	//   ....[81]....
        /*0220*/ 	.word	0xffffffff


	//   ....[82]....
        /*0224*/ 	.word	0xffffffff


	//   ....[83]....
        /*0228*/ 	.word	0xffffffff


	//   ....[84]....
        /*022c*/ 	.word	0xffffffff


	//   ....[85]....
        /*0230*/ 	.word	0xffffffff


	//----- nvinfo : EIATTR_COOP_GROUP_INSTR_OFFSETS
	.align		4
.L_3725:
        /*0234*/ 	.byte	0x04, 0x28
        /*0236*/ 	.short	(.L_3727 - .L_3726)


	//   ....[0]....
.L_3726:
        /*0238*/ 	.word	0x000000b0


	//   ....[1]....
        /*023c*/ 	.word	0x00000a50


	//   ....[2]....
        /*0240*/ 	.word	0x00000a80


	//   ....[3]....
        /*0244*/ 	.word	0x00000b00


	//   ....[4]....
        /*0248*/ 	.word	0x00000b10


	//   ....[5]....
        /*024c*/ 	.word	0x00000b60


	//   ....[6]....
        /*0250*/ 	.word	0x00000b70


	//   ....[7]....
        /*0254*/ 	.word	0x00000bc0


	//   ....[8]....
        /*0258*/ 	.word	0x00000bd0


	//   ....[9]....
        /*025c*/ 	.word	0x00000c20


	//   ....[10]....
        /*0260*/ 	.word	0x00000c30


	//   ....[11]....
        /*0264*/ 	.word	0x00000ce0


	//   ....[12]....
        /*0268*/ 	.word	0x00000d10


	//   ....[13]....
        /*026c*/ 	.word	0x00000d90


	//   ....[14]....
        /*0270*/ 	.word	0x00000da0


	//   ....[15]....
        /*0274*/ 	.word	0x00000df0


	//   ....[16]....
        /*0278*/ 	.word	0x00000e00


	//   ....[17]....
        /*027c*/ 	.word	0x00000e60


	//   ....[18]....
        /*0280*/ 	.word	0x00000e80


	//   ....[19]....
        /*0284*/ 	.word	0x00000ee0


	//   ....[20]....
        /*0288*/ 	.word	0x00000ef0


	//   ....[21]....
        /*028c*/ 	.word	0x00001060


	//   ....[22]....
        /*0290*/ 	.word	0x00001070


	//   ....[23]....
        /*0294*/ 	.word	0x000010c0


	//   ....[24]....
        /*0298*/ 	.word	0x000010d0


	//   ....[25]....
        /*029c*/ 	.word	0x00001120


	//   ....[26]....
        /*02a0*/ 	.word	0x00001130


	//   ....[27]....
        /*02a4*/ 	.word	0x00001180


	//   ....[28]....
        /*02a8*/ 	.word	0x00001190


	//   ....[29]....
        /*02ac*/ 	.word	0x000011e0


	//   ....[30]....
        /*02b0*/ 	.word	0x000011f0


	//   ....[31]....
        /*02b4*/ 	.word	0x00001760


	//   ....[32]....
        /*02b8*/ 	.word	0x00001770


	//   ....[33]....
        /*02bc*/ 	.word	0x000017c0


	//   ....[34]....
        /*02c0*/ 	.word	0x000017d0


	//   ....[35]....
        /*02c4*/ 	.word	0x00001820


	//   ....[36]....
        /*02c8*/ 	.word	0x00001830


	//   ....[37]....
        /*02cc*/ 	.word	0x00001880


	//   ....[38]....
        /*02d0*/ 	.word	0x00001890


	//   ....[39]....
        /*02d4*/ 	.word	0x000018e0


	//   ....[40]....
        /*02d8*/ 	.word	0x000018f0


	//   ....[41]....
        /*02dc*/ 	.word	0x00001980


	//   ....[42]....
        /*02e0*/ 	.word	0x00001990


	//   ....[43]....
        /*02e4*/ 	.word	0x000019e0


	//   ....[44]....
        /*02e8*/ 	.word	0x000019f0


	//   ....[45]....
        /*02ec*/ 	.word	0x00001a40


	//   ....[46]....
        /*02f0*/ 	.word	0x00001a50


	//   ....[47]....
        /*02f4*/ 	.word	0x00001aa0


	//   ....[48]....
        /*02f8*/ 	.word	0x00001ab0


	//   ....[49]....
        /*02fc*/ 	.word	0x00001b00


	//   ....[50]....
        /*0300*/ 	.word	0x00001b10


	//   ....[51]....
        /*0304*/ 	.word	0x00001bb0


	//   ....[52]....
        /*0308*/ 	.word	0x00001bc0


	//   ....[53]....
        /*030c*/ 	.word	0x00001c10


	//   ....[54]....
        /*0310*/ 	.word	0x00001c20


	//   ....[55]....
        /*0314*/ 	.word	0x00001c70


	//   ....[56]....
        /*0318*/ 	.word	0x00001c80


	//   ....[57]....
        /*031c*/ 	.word	0x00001cd0


	//   ....[58]....
        /*0320*/ 	.word	0x00001ce0


	//   ....[59]....
        /*0324*/ 	.word	0x00001d30


	//   ....[60]....
        /*0328*/ 	.word	0x00001d40


	//   ....[61]....
        /*032c*/ 	.word	0x00001dd0


	//   ....[62]....
        /*0330*/ 	.word	0x00001de0


	//   ....[63]....
        /*0334*/ 	.word	0x00001e30


	//   ....[64]....
        /*0338*/ 	.word	0x00001e40


	//   ....[65]....
        /*033c*/ 	.word	0x00001e90


	//   ....[66]....
        /*0340*/ 	.word	0x00001ea0


	//   ....[67]....
        /*0344*/ 	.word	0x00001f00


	//   ....[68]....
        /*0348*/ 	.word	0x00001f10


	//   ....[69]....
        /*034c*/ 	.word	0x00001f80


	//   ....[70]....
        /*0350*/ 	.word	0x00001fb0


	//   ....[71]....
        /*0354*/ 	.word	0x00002220


	//   ....[72]....
        /*0358*/ 	.word	0x00002240


	//   ....[73]....
        /*035c*/ 	.word	0x00002290


	//   ....[74]....
        /*0360*/ 	.word	0x000022a0


	//   ....[75]....
        /*0364*/ 	.word	0x000022f0


	//   ....[76]....
        /*0368*/ 	.word	0x00002300


	//   ....[77]....
        /*036c*/ 	.word	0x00002350


	//   ....[78]....
        /*0370*/ 	.word	0x00002360


	//   ....[79]....
        /*0374*/ 	.word	0x000023b0


	//   ....[80]....
        /*0378*/ 	.word	0x000023c0


	//   ....[81]....
        /*037c*/ 	.word	0x000026d0


	//   ....[82]....
        /*0380*/ 	.word	0x00002720


	//   ....[83]....
        /*0384*/ 	.word	0x00002740


	//   ....[84]....
        /*0388*/ 	.word	0x00002760


	//   ....[85]....
        /*038c*/ 	.word	0x00002780


	//----- nvinfo : EIATTR_VRC_CTA_INIT_COUNT
	.align		4
.L_3727:
        /*0390*/ 	.byte	0x02, 0x4a
	.zero		1
	.zero		1


	//----- nvinfo : EIATTR_EXIT_INSTR_OFFSETS
	.align		4
        /*0394*/ 	.byte	0x04, 0x1c
        /*0396*/ 	.short	(.L_3729 - .L_3728)


	//   ....[0]....
.L_3728:
        /*0398*/ 	.word	0x00002d70


	//----- nvinfo : EIATTR_CRS_STACK_SIZE
	.align		4
.L_3729:
        /*039c*/ 	.byte	0x04, 0x1e
        /*039e*/ 	.short	(.L_3731 - .L_3730)
.L_3730:
        /*03a0*/ 	.word	0x00000000


	//----- nvinfo : EIATTR_CBANK_PARAM_SIZE
	.align		4
.L_3731:
        /*03a4*/ 	.byte	0x03, 0x19
        /*03a6*/ 	.short	0x0060


	//----- nvinfo : EIATTR_PARAM_CBANK
	.align		4
        /*03a8*/ 	.byte	0x04, 0x0a
        /*03aa*/ 	.short	(.L_3733 - .L_3732)
	.align		4
.L_3732:
        /*03ac*/ 	.word	index@(.nv.constant0._ZN4vllm3moe44grouped_topk_fused_small_expert_count_kernelI6__half13__nv_bfloat16iLNS0_11ScoringFuncE1ELi512ELb0ELi8EEEvPT_PfPT1_PKT0_llllllbd)
        /*03b0*/ 	.short	0x0380
        /*03b2*/ 	.short	0x0060


	//----- nvinfo : EIATTR_SW_WAR
	.align		4
.L_3733:
        /*03b4*/ 	.byte	0x04, 0x36
        /*03b6*/ 	.short	(.L_3735 - .L_3734)
.L_3734:
        /*03b8*/ 	.word	0x00000008
.L_3735:


//--------------------- .nv.info._ZN4vllm3moe44grouped_topk_fused_small_expert_count_kernelI6__half13__nv_bfloat16iLNS0_11ScoringFuncE1ELi512ELb0ELi22EEEvPT_PfPT1_PKT0_llllllbd --------------------------
	.section	.nv.info._ZN4vllm3moe44grouped_topk_fused_small_expert_count_kernelI6__half13__nv_bfloat16iLNS0_11ScoringFuncE1ELi512ELb0ELi22EEEvPT_PfPT1_PKT0_llllllbd,"",@"SHT_CUDA_INFO"
	.sectionflags	@""
	.align	4


	//----- nvinfo : EIATTR_CUDA_API_VERSION
	.align		4
        /*0000*/ 	.byte	0x04, 0x37
        /*0002*/ 	.short	(.L_3737 - .L_3736)
.L_3736:
        /*0004*/ 	.word	0x00000082


	//----- nvinfo : EIATTR_KPARAM_INFO
	.align		4
.L_3737:
        /*0008*/ 	.byte	0x04, 0x17
        /*000a*/ 	.short	(.L_3739 - .L_3738)
.L_3738:
        /*000c*/ 	.word	0x00000000
        /*0010*/ 	.short	0x000b
        /*0012*/ 	.short	0x0058
        /*0014*/ 	.byte	0x00, 0xf0, 0x21, 0x00


	//----- nvinfo : EIATTR_KPARAM_INFO
	.align		4
.L_3739:
        /*0018*/ 	.byte	0x04, 0x17
        /*001a*/ 	.short	(.L_3741 - .L_3740)
.L_3740:
        /*001c*/ 	.word	0x00000000
        /*0020*/ 	.short	0x000a
        /*0022*/ 	.short	0x0050
        /*0024*/ 	.byte	0x00, 0xf0, 0x05, 0x00


	//----- nvinfo : EIATTR_KPARAM_INFO
	.align		4
.L_3741:
        /*0028*/ 	.byte	0x04, 0x17
        /*002a*/ 	.short	(.L_3743 - .L_3742)
.L_3742:
        /*002c*/ 	.word	0x00000000
        /*0030*/ 	.short	0x0009
        /*0032*/ 	.short	0x0048
        /*0034*/ 	.byte	0x00, 0xf0, 0x21, 0x00


	//----- nvinfo : EIATTR_KPARAM_INFO
	.align		4
.L_3743:
        /*0038*/ 	.byte	0x04, 0x17
        /*003a*/ 	.short	(.L_3745 - .L_3744)
.L_3744:
        /*003c*/ 	.word	0x00000000
        /*0040*/ 	.short	0x0008
        /*0042*/ 	.short	0x0040
        /*0044*/ 	.byte	0x00, 0xf0, 0x21, 0x00


	//----- nvinfo : EIATTR_KPARAM_INFO
	.align		4
.L_3745:
        /*0048*/ 	.byte	0x04, 0x17
        /*004a*/ 	.short	(.L_3747 - .L_3746)
.L_3746:
        /*004c*/ 	.word	0x00000000
        /*0050*/ 	.short	0x0007
        /*0052*/ 	.short	0x0038
        /*0054*/ 	.byte	0x00, 0xf0, 0x21, 0x00


	//----- nvinfo : EIATTR_KPARAM_INFO
	.align		4
.L_3747:
        /*0058*/ 	.byte	0x04, 0x17
        /*005a*/ 	.short	(.L_3749 - .L_3748)
.L_3748:
        /*005c*/ 	.word	0x00000000
        /*0060*/ 	.short	0x0006
        /*0062*/ 	.short	0x0030
        /*0064*/ 	.byte	0x00, 0xf0, 0x21, 0x00


	//----- nvinfo : EIATTR_KPARAM_INFO
	.align		4
.L_3749:
        /*0068*/ 	.byte	0x04, 0x17
        /*006a*/ 	.short	(.L_3751 - .L_3750)
.L_3750:
        /*006c*/ 	.word	0x00000000
        /*0070*/ 	.short	0x0005
        /*0072*/ 	.short	0x0028
        /*0074*/ 	.byte	0x00, 0xf0, 0x21, 0x00


	//----- nvinfo : EIATTR_KPARAM_INFO
	.align		4
.L_3751:
        /*0078*/ 	.byte	0x04, 0x17
        /*007a*/ 	.short	(.L_3753 - .L_3752)
.L_3752:
        /*007c*/ 	.word	0x00000000
        /*0080*/ 	.short	0x0004
        /*0082*/ 	.short	0x0020
        /*0084*/ 	.byte	0x00, 0xf0, 0x21, 0x00


	//----- nvinfo : EIATTR_KPARAM_INFO
	.align		4
.L_3753:
        /*0088*/ 	.byte	0x04, 0x17
        /*008a*/ 	.short	(.L_3755 - .L_3754)
.L_3754:
        /*008c*/ 	.word	0x00000000
        /*0090*/ 	.short	0x0003
        /*0092*/ 	.short	0x0018
        /*0094*/ 	.byte	0x00, 0xf5, 0x21, 0x00


	//----- nvinfo : EIATTR_KPARAM_INFO
	.align		4
.L_3755:
        /*0098*/ 	.byte	0x04, 0x17
        /*009a*/ 	.short	(.L_3757 - .L_3756)
.L_3756:
        /*009c*/ 	.word	0x00000000
        /*00a0*/ 	.short	0x0002
        /*00a2*/ 	.short	0x0010
        /*00a4*/ 	.byte	0x00, 0xf5, 0x21, 0x00


	//----- nvinfo : EIATTR_KPARAM_INFO
	.align		4
.L_3757:
        /*00a8*/ 	.byte	0x04, 0x17
        /*00aa*/ 	.short	(.L_3759 - .L_3758)
.L_3758:
        /*00ac*/ 	.word	0x00000000
        /*00b0*/ 	.short	0x0001
        /*00b2*/ 	.short	0x0008
        /*00b4*/ 	.byte	0x00, 0xf5, 0x21, 0x00


	//----- nvinfo : EIATTR_KPARAM_INFO
	.align		4
.L_3759:
        /*00b8*/ 	.byte	0x04, 0x17
        /*00ba*/ 	.short	(.L_3761 - .L_3760)
.L_3760:
        /*00bc*/ 	.word	0x00000000
        /*00c0*/ 	.short	0x0000
        /*00c2*/ 	.short	0x0000
        /*00c4*/ 	.byte	0x00, 0xf5, 0x21, 0x00


	//----- nvinfo : EIATTR_SPARSE_MMA_MASK
	.align		4
.L_3761:
        /*00c8*/ 	.byte	0x03, 0x50
        /*00ca*/ 	.short	0x0000


	//----- nvinfo : EIATTR_MAXREG_COUNT
	.align		4
        /*00cc*/ 	.byte	0x03, 0x1b
        /*00ce*/ 	.short	0x00ff


	//----- nvinfo : EIATTR_NUM_BARRIERS
	.align		4
        /*00d0*/ 	.byte	0x02, 0x4c
        /*00d2*/ 	.byte	0x01
	.zero		1


	//----- nvinfo : EIATTR_MERCURY_ISA_VERSION
	.align		4
        /*00d4*/ 	.byte	0x03, 0x5f
        /*00d6*/ 	.short	0x0101


	//----- nvinfo : EIATTR_COOP_GROUP_MASK_REGIDS
	.align		4
        /*00d8*/ 	.byte	0x04, 0x29
        /*00da*/ 	.short	(.L_3763 - .L_3762)


	//   ....[0]....
.L_3762:
        /*00dc*/ 	.word	0xffffffff


	//   ....[1]....
        /*00e0*/ 	.word	0xffffffff


	//   ....[2]....
        /*00e4*/ 	.word	0xffffffff


	//   ....[3]....
        /*00e8*/ 	.word	0xffffffff


	//   ....[4]....
        /*00ec*/ 	.word	0xffffffff


	//   ....[5]....
        /*00f0*/ 	.word	0xffffffff


	//   ....[6]....
        /*00f4*/ 	.word	0xffffffff


	//   ....[7]....
        /*00f8*/ 	.word	0xffffffff


	//   ....[8]....
        /*00fc*/ 	.word	0xffffffff


	//   ....[9]....
        /*0100*/ 	.word	0xffffffff


	//   ....[10]....
        /*0104*/ 	.word	0xffffffff


	//   ....[11]....
        /*0108*/ 	.word	0xffffffff


	//   ....[12]....
        /*010c*/ 	.word	0xffffffff


	//   ....[13]....
        /*0110*/ 	.word	0xffffffff


	//   ....[14]....
        /*0114*/ 	.word	0xffffffff


	//   ....[15]....
        /*0118*/ 	.word	0xffffffff


	//   ....[16]....
        /*011c*/ 	.word	0xffffffff


	//   ....[17]....
        /*0120*/ 	.word	0xffffffff


	//   ....[18]....
        /*0124*/ 	.word	0xffffffff


	//   ....[19]....
        /*0128*/ 	.word	0xffffffff


	//   ....[20]....
        /*012c*/ 	.word	0xffffffff


	//   ....[21]....
        /*0130*/ 	.word	0xffffffff


	//   ....[22]....
        /*0134*/ 	.word	0xffffffff


	//   ....[23]....
        /*0138*/ 	.word	0xffffffff


	//   ....[24]....
        /*013c*/ 	.word	0xffffffff


	//   ....[25]....
        /*0140*/ 	.word	0xffffffff


	//   ....[26]....
        /*0144*/ 	.word	0xffffffff


	//   ....[27]....
        /*0148*/ 	.word	0xffffffff


	//   ....[28]....
        /*014c*/ 	.word	0xffffffff


	//   ....[29]....
        /*0150*/ 	.word	0xffffffff


	//   ....[30]....
        /*0154*/ 	.word	0xffffffff


	//   ....[31]....
        /*0158*/ 	.word	0xffffffff


	//   ....[32]....
        /*015c*/ 	.word	0xffffffff


	//   ....[33]....
        /*0160*/ 	.word	0xffffffff


	//   ....[34]....
        /*0164*/ 	.word	0xffffffff


	//   ....[35]....
        /*0168*/ 	.word	0xffffffff


	//   ....[36]....
        /*016c*/ 	.word	0xffffffff


	//   ....[37]....
        /*0170*/ 	.word	0xffffffff


	//   ....[38]....
        /*0174*/ 	.word	0xffffffff


	//   ....[39]....
        /*0178*/ 	.word	0xffffffff


	//   ....[40]....
        /*017c*/ 	.word	0xffffffff


	//   ....[41]....
        /*0180*/ 	.word	0xffffffff


	//   ....[42]....
        /*0184*/ 	.word	0xffffffff


	//   ....[43]....
        /*0188*/ 	.word	0xffffffff


	//   ....[44]....
        /*018c*/ 	.word	0xffffffff


	//   ....[45]....
        /*0190*/ 	.word	0xffffffff


	//   ....[46]....
        /*0194*/ 	.word	0xffffffff


	//   ....[47]....
        /*0198*/ 	.word	0xffffffff


	//   ....[48]....
        /*019c*/ 	.word	0xffffffff


	//   ....[49]....
        /*01a0*/ 	.word	0xffffffff


	//   ....[50]....
        /*01a4*/ 	.word	0xffffffff


	//   ....[51]....
        /*01a8*/ 	.word	0xffffffff


	//   ....[52]....
        /*01ac*/ 	.word	0xffffffff


	//   ....[53]....
        /*01b0*/ 	.word	0xffffffff


	//   ....[54]....
        /*01b4*/ 	.word	0xffffffff


	//   ....[55]....
        /*01b8*/ 	.word	0xffffffff


	//   ....[56]....
        /*01bc*/ 	.word	0xffffffff


	//   ....[57]....
        /*01c0*/ 	.word	0xffffffff


	//   ....[58]....
        /*01c4*/ 	.word	0xffffffff


	//   ....[59]....
        /*01c8*/ 	.word	0xffffffff


	//   ....[60]....
        /*01cc*/ 	.word	0xffffffff


	//   ....[61]....
        /*01d0*/ 	.word	0xffffffff


	//   ....[62]....
        /*01d4*/ 	.word	0xffffffff


	//   ....[63]....
        /*01d8*/ 	.word	0xffffffff


	//   ....[64]....
        /*01dc*/ 	.word	0xffffffff


	//   ....[65]....
        /*01e0*/ 	.word	0xffffffff


	//   ....[66]....
        /*01e4*/ 	.word	0xffffffff


	//   ....[67]....
        /*01e8*/ 	.word	0xffffffff


	//   ....[68]....
        /*01ec*/ 	.word	0xffffffff


	//   ....[69]....
        /*01f0*/ 	.word	0xffffffff


	//   ....[70]....
        /*01f4*/ 	.word	0xffffffff


	//   ....[71]....
        /*01f8*/ 	.word	0xffffffff


	//   ....[72]....
        /*01fc*/ 	.word	0xffffffff


	//   ....[73]....
        /*0200*/ 	.word	0xffffffff


	//   ....[74]....
        /*0204*/ 	.word	0xffffffff


	//   ....[75]....
        /*0208*/ 	.word	0xffffffff


	//   ....[76]....
        /*020c*/ 	.word	0xffffffff


	//   ....[77]....
        /*0210*/ 	.word	0xffffffff


	//   ....[78]....
        /*0214*/ 	.word	0xffffffff


	//   ....[79]....
        /*0218*/ 	.word	0xffffffff


	//   ....[80]....
        /*021c*/ 	.word	0xffffffff


	//   ....[81]....
        /*0220*/ 	.word	0xffffffff


	//   ....[82]....
        /*0224*/ 	.word	0xffffffff


	//   ....[83]....
        /*0228*/ 	.word	0xffffffff


	//   ....[84]....
        /*022c*/ 	.word	0xffffffff


	//   ....[85]....
        /*0230*/ 	.word	0xffffffff


	//----- nvinfo : EIATTR_COOP_GROUP_INSTR_OFFSETS
	.align		4
.L_3763:
        /*0234*/ 	.byte	0x04, 0x28
        /*0236*/ 	.short	(.L_3765 - .L_3764)


	//   ....[0]....
.L_3764:
        /*0238*/ 	.word	0x000000b0


	//   ....[1]....
        /*023c*/ 	.word	0x00000a50


	//   ....[2]....
        /*0240*/ 	.word	0x00000a80


	//   ....[3]....
        /*0244*/ 	.word	0x00000b00


	//   ....[4]....
        /*0248*/ 	.word	0x00000b10


	//   ....[5]....
        /*024c*/ 	.word	0x00000b60


	//   ....[6]....
        /*0250*/ 	.word	0x00000b70


	//   ....[7]....
        /*0254*/ 	.word	0x00000bc0


	//   ....[8]....
        /*0258*/ 	.word	0x00000bd0


	//   ....[9]....
        /*025c*/ 	.word	0x00000c20


	//   ....[10]....
        /*0260*/ 	.word	0x00000c30


	//   ....[11]....
        /*0264*/ 	.word	0x00000ce0


	//   ....[12]....
        /*0268*/ 	.word	0x00000d10


	//   ....[13]....
        /*026c*/ 	.word	0x00000d90


	//   ....[14]....
        /*0270*/ 	.word	0x00000da0


	//   ....[15]....
        /*0274*/ 	.word	0x00000df0


	//   ....[16]....
        /*0278*/ 	.word	0x00000e00


	//   ....[17]....
        /*027c*/ 	.word	0x00000e60


	//   ....[18]....
        /*0280*/ 	.word	0x00000e80


	//   ....[19]....
        /*0284*/ 	.word	0x00000ee0


	//   ....[20]....
        /*0288*/ 	.word	0x00000ef0


	//   ....[21]....
        /*028c*/ 	.word	0x00001060


	//   ....[22]....
        /*0290*/ 	.word	0x00001070


	//   ....[23]....
        /*0294*/ 	.word	0x000010c0


	//   ....[24]....
        /*0298*/ 	.word	0x000010d0


	//   ....[25]....
        /*029c*/ 	.word	0x00001120


	//   ....[26]....
        /*02a0*/ 	.word	0x00001130


	//   ....[27]....
        /*02a4*/ 	.word	0x00001180


	//   ....[28]....
        /*02a8*/ 	.word	0x00001190


	//   ....[29]....
        /*02ac*/ 	.word	0x000011e0


	//   ....[30]....
        /*02b0*/ 	.word	0x000011f0


	//   ....[31]....
        /*02b4*/ 	.word	0x000019e0


	//   ....[32]....
        /*02b8*/ 	.word	0x00001a10


	//   ....[33]....
        /*02bc*/ 	.word	0x00001a70


	//   ....[34]....
        /*02c0*/ 	.word	0x00001a80


	//   ....[35]....
        /*02c4*/ 	.word	0x00001ad0


	//   ....[36]....
        /*02c8*/ 	.word	0x00001ae0


	//   ....[37]....
        /*02cc*/ 	.word	0x00001b30


	//   ....[38]....
        /*02d0*/ 	.word	0x00001b40


	//   ....[39]....
        /*02d4*/ 	.word	0x00001b90


	//   ....[40]....
        /*02d8*/ 	.word	0x00001ba0


	//   ....[41]....
        /*02dc*/ 	.word	0x00001c70


	//   ....[42]....
        /*02e0*/ 	.word	0x00001ca0


	//   ....[43]....
        /*02e4*/ 	.word	0x00001d10


	//   ....[44]....
        /*02e8*/ 	.word	0x00001d20


	//   ....[45]....
        /*02ec*/ 	.word	0x00001d70


	//   ....[46]....
        /*02f0*/ 	.word	0x00001d80


	//   ....[47]....
        /*02f4*/ 	.word	0x00001dd0


	//   ....[48]....
        /*02f8*/ 	.word	0x00001de0


	//   ....[49]....
        /*02fc*/ 	.word	0x00001e40


	//   ....[50]....
        /*0300*/ 	.word	0x00001e60


	//   ....[51]....
        /*0304*/ 	.word	0x00001f30


	//   ....[52]....
        /*0308*/ 	.word	0x00001f50


	//   ....[53]....
        /*030c*/ 	.word	0x00001fb0


	//   ....[54]....
        /*0310*/ 	.word	0x00001fd0


	//   ....[55]....
        /*0314*/ 	.word	0x00002030


	//   ....[56]....
        /*0318*/ 	.word	0x00002040


	//   ....[57]....
        /*031c*/ 	.word	0x00002090


	//   ....[58]....
        /*0320*/ 	.word	0x000020a0


	//   ....[59]....
        /*0324*/ 	.word	0x00002100


	//   ....[60]....
        /*0328*/ 	.word	0x00002130


	//   ....[61]....
        /*032c*/ 	.word	0x000021f0


	//   ....[62]....
        /*0330*/ 	.word	0x00002200


	//   ....[63]....
        /*0334*/ 	.word	0x00002260


	//   ....[64]....
        /*0338*/ 	.word	0x00002280


	//   ....[65]....
        /*033c*/ 	.word	0x000022e0


	//   ....[66]....
        /*0340*/ 	.word	0x000022f0


	//   ....[67]....
        /*0344*/ 	.word	0x00002340


	//   ....[68]....
        /*0348*/ 	.word	0x00002350


	//   ....[69]....
        /*034c*/ 	.word	0x000023a0


	//   ....[70]....
        /*0350*/ 	.word	0x000023b0


	//   ....[71]....
        /*0354*/ 	.word	0x00002590


	//   ....[72]....
        /*0358*/ 	.word	0x000025c0


	//   ....[73]....
        /*035c*/ 	.word	0x00002620


	//   ....[74]....
        /*0360*/ 	.word	0x00002630


	//   ....[75]....
        /*0364*/ 	.word	0x00002680


	//   ....[76]....
        /*0368*/ 	.word	0x00002690


	//   ....[77]....
        /*036c*/ 	.word	0x000026e0


	//   ....[78]....
        /*0370*/ 	.word	0x000026f0


	//   ....[79]....
        /*0374*/ 	.word	0x00002740


	//   ....[80]....
        /*0378*/ 	.word	0x00002750


	//   ....[81]....
        /*037c*/ 	.word	0x00002a70


	//   ....[82]....
        /*0380*/ 	.word	0x00002ac0


	//   ....[83]....
        /*0384*/ 	.word	0x00002ae0


	//   ....[84]....
        /*0388*/ 	.word	0x00002b00


	//   ....[85]....
        /*038c*/ 	.word	0x00002b20


	//----- nvinfo : EIATTR_VRC_CTA_INIT_COUNT
	.align		4
.L_3765:
        /*0390*/ 	.byte	0x02, 0x4a
	.zero		1
	.zero		1


	//----- nvinfo : EIATTR_EXIT_INSTR_OFFSETS
	.align		4
        /*0394*/ 	.byte	0x04, 0x1c
        /*0396*/ 	.short	(.L_3767 - .L_3766)


	//   ....[0]....
.L_3766:
        /*0398*/ 	.word	0x00003110


	//----- nvinfo : EIATTR_CRS_STACK_SIZE
	.align		4
.L_3767:
        /*039c*/ 	.byte	0x04, 0x1e
        /*039e*/ 	.short	(.L_3769 - .L_3768)
.L_3768:
        /*03a0*/ 	.word	0x00000000


	//----- nvinfo : EIATTR_CBANK_PARAM_SIZE
	.align		4
.L_3769:
        /*03a4*/ 	.byte	0x03, 0x19
        /*03a6*/ 	.short	0x0060


	//----- nvinfo : EIATTR_PARAM_CBANK
	.align		4
        /*03a8*/ 	.byte	0x04, 0x0a
        /*03aa*/ 	.short	(.L_3771 - .L_3770)
	.align		4
.L_3770:
        /*03ac*/ 	.word	index@(.nv.constant0._ZN4vllm3moe44grouped_topk_fused_small_expert_count_kernelI6__half13__nv_bfloat16iLNS0_11ScoringFuncE1ELi512ELb0ELi22EEEvPT_PfPT1_PKT0_llllllbd)
        /*03b0*/ 	.short	0x0380
        /*03b2*/ 	.short	0x0060


	//----- nvinfo : EIATTR_SW_WAR
	.align		4
.L_3771:
        /*03b4*/ 	.byte	0x04, 0x36
        /*03b6*/ 	.short	(.L_3773 - .L_3772)
.L_3772:
        /*03b8*/ 	.word	0x00000008
.L_3773:


//--------------------- .nv.info._ZN4vllm3moe44grouped_topk_fused_small_expert_count_kernelI6__half13__nv_bfloat16iLNS0_11ScoringFuncE1ELi256ELb1ELi8EEEvPT_PfPT1_PKT0_llllllbd --------------------------
	.section	.nv.info._ZN4vllm3moe44grouped_topk_fused_small_expert_count_kernelI6__half13__nv_bfloat16iLNS0_11ScoringFuncE1ELi256ELb1ELi8EEEvPT_PfPT1_PKT0_llllllbd,"",@"SHT_CUDA_INFO"
	.sectionflags	@""
	.align	4


	//----- nvinfo : EIATTR_CUDA_API_VERSION
	.align		4
        /*0000*/ 	.byte	0x04, 0x37
        /*0002*/ 	.short	(.L_3775 - .L_3774)
.L_3774:
        /*0004*/ 	.word	0x00000082


	//----- nvinfo : EIATTR_KPARAM_INFO
	.align		4
.L_3775:
        /*0008*/ 	.byte	0x04, 0x17
        /*000a*/ 	.short	(.L_3777 - .L_3776)
.L_3776:
        /*000c*/ 	.word	0x00000000
        /*0010*/ 	.short	0x000b
        /*0012*/ 	.short	0x0058
        /*0014*/ 	.byte	0x00, 0xf0, 0x21, 0x00


	//----- nvinfo : EIATTR_KPARAM_INFO
	.align		4
.L_3777:
        /*0018*/ 	.byte	0x04, 0x17
        /*001a*/ 	.short	(.L_3779 - .L_3778)
.L_3778:
        /*001c*/ 	.word	0x00000000
        /*0020*/ 	.short	0x000a
        /*0022*/ 	.short	0x0050
        /*0024*/ 	.byte	0x00, 0xf0, 0x05, 0x00


	//----- nvinfo : EIATTR_KPARAM_INFO
	.align		4
.L_3779:
        /*0028*/ 	.byte	0x04, 0x17
        /*002a*/ 	.short	(.L_3781 - .L_3780)
.L_3780:
        /*002c*/ 	.word	0x00000000
        /*0030*/ 	.short	0x0009
        /*0032*/ 	.short	0x0048
        /*0034*/ 	.byte	0x00, 0xf0, 0x21, 0x00


	//----- nvinfo : EIATTR_KPARAM_INFO
	.align		4
.L_3781:
        /*0038*/ 	.byte	0x04, 0x17
        /*003a*/ 	.short	(.L_3783 - .L_3782)
.L_3782:
        /*003c*/ 	.word	0x00000000
        /*0040*/ 	.short	0x0008
        /*0042*/ 	.short	0x0040
        /*0044*/ 	.byte	0x00, 0xf0, 0x21, 0x00


	//----- nvinfo : EIATTR_KPARAM_INFO
	.align		4
.L_3783:
        /*0048*/ 	.byte	0x04, 0x17
        /*004a*/ 	.short	(.L_3785 - .L_3784)
.L_3784:
        /*004c*/ 	.word	0x00000000
        /*0050*/ 	.short	0x0007
        /*0052*/ 	.short	0x0038
        /*0054*/ 	.byte	0x00, 0xf0, 0x21, 0x00


	//----- nvinfo : EIATTR_KPARAM_INFO
	.align		4
.L_3785:
        /*0058*/ 	.byte	0x04, 0x17
        /*005a*/ 	.short	(.L_3787 - .L_3786)
.L_3786:
        /*005c*/ 	.word	0x00000000
        /*0060*/ 	.short	0x0006
        /*0062*/ 	.short	0x0030
        /*0064*/ 	.byte	0x00, 0xf0, 0x21, 0x00


	//----- nvinfo : EIATTR_KPARAM_INFO
	.align		4
.L_3787:
        /*0068*/ 	.byte	0x04, 0x17
        /*006a*/ 	.short	(.L_3789 - .L_3788)
.L_3788:
        /*006c*/ 	.word	0x00000000
        /*0070*/ 	.short	0x0005
        /*0072*/ 	.short	0x0028
        /*0074*/ 	.byte	0x00, 0xf0, 0x21, 0x00


	//----- nvinfo : EIATTR_KPARAM_INFO
	.align		4
.L_3789:
        /*0078*/ 	.byte	0x04, 0x17
        /*007a*/ 	.short	(.L_3791 - .L_3790)
.L_3790:
        /*007c*/ 	.word	0x00000000
        /*0080*/ 	.short	0x0004
        /*0082*/ 	.short	0x0020
        /*0084*/ 	.byte	0x00, 0xf0, 0x21, 0x00


	//----- nvinfo : EIATTR_KPARAM_INFO
	.align		4
.L_3791:
        /*0088*/ 	.byte	0x04, 0x17
        /*008a*/ 	.short	(.L_3793 - .L_3792)
.L_3792:
        /*008c*/ 	.word	0x00000000
        /*0090*/ 	.short	0x0003
        /*0092*/ 	.short	0x0018
        /*0094*/ 	.byte	0x00, 0xf5, 0x21, 0x00


	//----- nvinfo : EIATTR_KPARAM_INFO
	.align		4
.L_3793:
        /*0098*/ 	.byte	0x04, 0x17
        /*009a*/ 	.short	(.L_3795 - .L_3794)
.L_3794:
        /*009c*/ 	.word	0x00000000
        /*00a0*/ 	.short	0x0002
        /*00a2*/ 	.short	0x0010
        /*00a4*/ 	.byte	0x00, 0xf5, 0x21, 0x00


	//----- nvinfo : EIATTR_KPARAM_INFO
	.align		4
.L_3795:
        /*00a8*/ 	.byte	0x04, 0x17
        /*00aa*/ 	.short	(.L_3797 - .L_3796)
.L_3796:
        /*00ac*/ 	.word	0x00000000
        /*00b0*/ 	.short	0x0001
        /*00b2*/ 	.short	0x0008
        /*00b4*/ 	.byte	0x00, 0xf5, 0x21, 0x00


	//----- nvinfo : EIATTR_KPARAM_INFO
	.align		4
.L_3797:
        /*00b8*/ 	.byte	0x04, 0x17
        /*00ba*/ 	.short	(.L_3799 - .L_3798)
.L_3798:
        /*00bc*/ 	.word	0x00000000
        /*00c0*/ 	.short	0x0000
        /*00c2*/ 	.short	0x0000
        /*00c4*/ 	.byte	0x00, 0xf5, 0x21, 0x00


	//----- nvinfo : EIATTR_SPARSE_MMA_MASK
	.align		4
.L_3799:
        /*00c8*/ 	.byte	0x03, 0x50
        /*00ca*/ 	.short	0x0000


	//----- nvinfo : EIATTR_MAXREG_COUNT
	.align		4
        /*00cc*/ 	.byte	0x03, 0x1b
        /*00ce*/ 	.short	0x00ff


	//----- nvinfo : EIATTR_NUM_BARRIERS
	.align		4
        /*00d0*/ 	.byte	0x02, 0x4c
        /*00d2*/ 	.byte	0x01
	.zero		1


	//----- nvinfo : EIATTR_MERCURY_ISA_VERSION
	.align		4
        /*00d4*/ 	.byte	0x03, 0x5f
        /*00d6*/ 	.short	0x0101


	//----- nvinfo : EIATTR_COOP_GROUP_MASK_REGIDS
	.align		4
        /*00d8*/ 	.byte	0x04, 0x29
        /*00da*/ 	.short	(.L_3801 - .L_3800)


	//   ....[0]....
.L_3800:
        /*00dc*/ 	.word	0xffffffff


	//   ....[1]....
        /*00e0*/ 	.word	0xffffffff


	//   ....[2]....
        /*00e4*/ 	.word	0xffffffff


	//   ....[3]....
        /*00e8*/ 	.word	0xffffffff


	//   ....[4]....
        /*00ec*/ 	.word	0xffffffff


	//   ....[5]....
        /*00f0*/ 	.word	0xffffffff


	//   ....[6]....
        /*00f4*/ 	.word	0xffffffff


	//   ....[7]....
        /*00f8*/ 	.word	0xffffffff


	//   ....[8]....
        /*00fc*/ 	.word	0xffffffff


	//   ....[9]....
        /*0100*/ 	.word	0xffffffff


	//   ....[10]....
        /*0104*/ 	.word	0xffffffff


	//   ....[11]....
        /*0108*/ 	.word	0xffffffff


	//   ....[12]....
        /*010c*/ 	.word	0xffffffff


	//   ....[13]....
        /*0110*/ 	.word	0xffffffff


	//   ....[14]....
        /*0114*/ 	.word	0xffffffff


	//   ....[15]....
        /*0118*/ 	.word	0xffffffff


	//   ....[16]....
        /*011c*/ 	.word	0xffffffff


	//   ....[17]....
        /*0120*/ 	.word	0xffffffff


	//   ....[18]....
        /*0124*/ 	.word	0xffffffff


	//   ....[19]....
        /*0128*/ 	.word	0xffffffff


	//   ....[20]....
        /*012c*/ 	.word	0xffffffff


	//   ....[21]....
        /*0130*/ 	.word	0xffffffff


	//   ....[22]....
        /*0134*/ 	.word	0xffffffff


	//   ....[23]....
        /*0138*/ 	.word	0xffffffff


	//   ....[24]....
        /*013c*/ 	.word	0xffffffff


	//   ....[25]....
        /*0140*/ 	.word	0xffffffff


	//   ....[26]....
        /*0144*/ 	.word	0xffffffff


	//   ....[27]....
        /*0148*/ 	.word	0xffffffff


	//   ....[28]....
        /*014c*/ 	.word	0xffffffff


	//   ....[29]....
        /*0150*/ 	.word	0xffffffff


	//   ....[30]....
        /*0154*/ 	.word	0xffffffff


	//   ....[31]....
        /*0158*/ 	.word	0xffffffff


	//   ....[32]....
        /*015c*/ 	.word	0xffffffff


	//   ....[33]....
        /*0160*/ 	.word	0xffffffff


	//   ....[34]....
        /*0164*/ 	.word	0xffffffff


	//   ....[35]....
        /*0168*/ 	.word	0xffffffff


	//   ....[36]....
        /*016c*/ 	.word	0xffffffff


	//   ....[37]....
        /*0170*/ 	.word	0xffffffff


	//   ....[38]....
        /*0174*/ 	.word	0xffffffff


	//   ....[39]....
        /*0178*/ 	.word	0xffffffff


	//   ....[40]....
        /*017c*/ 	.word	0xffffffff


	//   ....[41]....
        /*0180*/ 	.word	0xffffffff


	//   ....[42]....
        /*0184*/ 	.word	0xffffffff


	//   ....[43]....
        /*0188*/ 	.word	0xffffffff


	//   ....[44]....
        /*018c*/ 	.word	0xffffffff


	//   ....[45]....
        /*0190*/ 	.word	0xffffffff


	//   ....[46]....
        /*0194*/ 	.word	0xffffffff


	//   ....[47]....
        /*0198*/ 	.word	0xffffffff


	//   ....[48]....
        /*019c*/ 	.word	0xffffffff


	//   ....[49]....
        /*01a0*/ 	.word	0xffffffff


	//   ....[50]....
        /*01a4*/ 	.word	0xffffffff


	//   ....[51]....
        /*01a8*/ 	.word	0xffffffff


	//   ....[52]....
        /*01ac*/ 	.word	0xffffffff


	//   ....[53]....
        /*01b0*/ 	.word	0xffffffff


	//   ....[54]....
        /*01b4*/ 	.word	0xffffffff


	//   ....[55]....
        /*01b8*/ 	.word	0xffffffff


	//   ....[56]....
        /*01bc*/ 	.word	0xffffffff


	//   ....[57]....
        /*01c0*/ 	.word	0xffffffff


	//   ....[58]....
        /*01c4*/ 	.word	0xffffffff


	//   ....[59]....
        /*01c8*/ 	.word	0xffffffff


	//   ....[60]....
        /*01cc*/ 	.word	0xffffffff


	//   ....[61]....
        /*01d0*/ 	.word	0xffffffff


	//   ....[62]....
        /*01d4*/ 	.word	0xffffffff


	//   ....[63]....
        /*01d8*/ 	.word	0xffffffff


	//   ....[64]....
        /*01dc*/ 	.word	0xffffffff


	//   ....[65]....
        /*01e0*/ 	.word	0xffffffff


	//   ....[66]....
        /*01e4*/ 	.word	0xffffffff


	//   ....[67]....
        /*01e8*/ 	.word	0xffffffff


	//   ....[68]....
        /*01ec*/ 	.word	0xffffffff


	//   ....[69]....
        /*01f0*/ 	.word	0xffffffff


	//   ....[70]....
        /*01f4*/ 	.word	0xffffffff


	//   ....[71]....
        /*01f8*/ 	.word	0xffffffff


	//   ....[72]....
        /*01fc*/ 	.word	0xffffffff


	//   ....[73]....
        /*0200*/ 	.word	0xffffffff


	//   ....[74]....
        /*0204*/ 	.word	0xffffffff


	//   ....[75]....
        /*0208*/ 	.word	0xffffffff


	//   ....[76]....
        /*020c*/ 	.word	0xffffffff


	//   ....[77]....
        /*0210*/ 	.word	0xffffffff


	//   ....[78]....
        /*0214*/ 	.word	0xffffffff


	//   ....[79]....
        /*0218*/ 	.word	0xffffffff


	//   ....[80]....
        /*021c*/ 	.word	0xffffffff


	//   ....[81]....
        /*0220*/ 	.word	0xffffffff


	//   ....[82]....
        /*0224*/ 	.word	0xffffffff


	//   ....[83]....
        /*0228*/ 	.word	0xffffffff


	//   ....[84]....
        /*022c*/ 	.word	0xffffffff


	//   ....[85]....
        /*0230*/ 	.word	0xffffffff


	//   ....[86]....
        /*0234*/ 	.word	0xffffffff


	//   ....[87]....
        /*0238*/ 	.word	0xffffffff


	//   ....[88]....
        /*023c*/ 	.word	0xffffffff


	//   ....[89]....
        /*0240*/ 	.word	0xffffffff


	//   ....[90]....
        /*0244*/ 	.word	0xffffffff


	//   ....[91]....
        /*0248*/ 	.word	0xffffffff


	//   ....[92]....
        /*024c*/ 	.word	0xffffffff


	//   ....[93]....
        /*0250*/ 	.word	0xffffffff


	//   ....[94]....
        /*0254*/ 	.word	0xffffffff


	//   ....[95]....
        /*0258*/ 	.word	0xffffffff


	//   ....[96]....
        /*025c*/ 	.word	0xffffffff


	//   ....[97]....
        /*0260*/ 	.word	0xffffffff


	//   ....[98]....
        /*0264*/ 	.word	0xffffffff


	//   ....[99]....
        /*0268*/ 	.word	0xffffffff


	//   ....[100]....
        /*026c*/ 	.word	0xffffffff


	//   ....[101]....
        /*0270*/ 	.word	0xffffffff


	//   ....[102]....
        /*0274*/ 	.word	0xffffffff


	//   ....[103]....
        /*0278*/ 	.word	0xffffffff


	//   ....[104]....
        /*027c*/ 	.word	0xffffffff


	//   ....[105]....
        /*0280*/ 	.word	0xffffffff


	//   ....[106]....
        /*0284*/ 	.word	0xffffffff


	//   ....[107]....
        /*0288*/ 	.word	0xffffffff


	//   ....[108]....
        /*028c*/ 	.word	0xffffffff


	//   ....[109]....
        /*0290*/ 	.word	0xffffffff


	//   ....[110]....
        /*0294*/ 	.word	0xffffffff


	//   ....[111]....
        /*0298*/ 	.word	0xffffffff


	//----- nvinfo : EIATTR_COOP_GROUP_INSTR_OFFSETS
	.align		4
.L_3801:
        /*029c*/ 	.byte	0x04, 0x28
        /*029e*/ 	.short	(.L_3803 - .L_3802)


	//   ....[0]....
.L_3802:
        /*02a0*/ 	.word	0x00000060


	//   ....[1]....
        /*02a4*/ 	.word	0x00000270


	//   ....[2]....
        /*02a8*/ 	.word	0x00000330


	//   ....[3]....
        /*02ac*/ 	.word	0x00000370


	//   ....[4]....
        /*02b0*/ 	.word	0x00000380


	//   ....[5]....
        /*02b4*/ 	.word	0x000003d0


	//   ....[6]....
        /*02b8*/ 	.word	0x000003e0


	//   ....[7]....
        /*02bc*/ 	.word	0x00000430


	//   ....[8]....
        /*02c0*/ 	.word	0x00000440


	//   ....[9]....
        /*02c4*/ 	.word	0x00000490


	//   ....[10]....
        /*02c8*/ 	.word	0x000004a0


	//   ....[11]....
        /*02cc*/ 	.word	0x00000520


	//   ....[12]....
        /*02d0*/ 	.word	0x00000570


	//   ....[13]....
        /*02d4*/ 	.word	0x00000580


	//   ....[14]....
        /*02d8*/ 	.word	0x000005f0


	//   ....[15]....
        /*02dc*/ 	.word	0x00000610


	//   ....[16]....
        /*02e0*/ 	.word	0x00000660


	//   ....[17]....
        /*02e4*/ 	.word	0x00000670


	//   ....[18]....
        /*02e8*/ 	.word	0x000006e0


	//   ....[19]....
        /*02ec*/ 	.word	0x00000710


	//   ....[20]....
        /*02f0*/ 	.word	0x000009c0


	//   ....[21]....
        /*02f4*/ 	.word	0x000009d0


	//   ....[22]....
        /*02f8*/ 	.word	0x00000a20


	//   ....[23]....
        /*02fc*/ 	.word	0x00000a30


	//   ....[24]....
        /*0300*/ 	.word	0x00000a80


	//   ....[25]....
        /*0304*/ 	.word	0x00000a90


	//   ....[26]....
        /*0308*/ 	.word	0x00000ae0


	//   ....[27]....
        /*030c*/ 	.word	0x00000af0


	//   ....[28]....
        /*0310*/ 	.word	0x00000b40


	//   ....[29]....
        /*0314*/ 	.word	0x00000b50


	//   ....[30]....
        /*0318*/ 	.word	0x00000be0


	//   ....[31]....
        /*031c*/ 	.word	0x00000c20


	//   ....[32]....
        /*0320*/ 	.word	0x00000c30


	//   ....[33]....
        /*0324*/ 	.word	0x00000c80


	//   ....[34]....
        /*0328*/ 	.word	0x00000c90


	//   ....[35]....
        /*032c*/ 	.word	0x00000ce0


	//   ....[36]....
        /*0330*/ 	.word	0x00000cf0


	//   ....[37]....
        /*0334*/ 	.word	0x00000d40


	//   ....[38]....
        /*0338*/ 	.word	0x00000d50


	//   ....[39]....
        /*033c*/ 	.word	0x00000dd0


	//   ....[40]....
        /*0340*/ 	.word	0x00000e10


	//   ....[41]....
        /*0344*/ 	.word	0x00000e20


	//   ....[42]....
        /*0348*/ 	.word	0x00000e70


	//   ....[43]....
        /*034c*/ 	.word	0x00000e80


	//   ....[44]....
        /*0350*/ 	.word	0x00000ed0


	//   ....[45]....
        /*0354*/ 	.word	0x00000ee0


	//   ....[46]....
        /*0358*/ 	.word	0x00000f30


	//   ....[47]....
        /*035c*/ 	.word	0x00000f40


	//   ....[48]....
        /*0360*/ 	.word	0x00000ff0


	//   ....[49]....
        /*0364*/ 	.word	0x00001040


	//   ....[50]....
        /*0368*/ 	.word	0x00001050


	//   ....[51]....
        /*036c*/ 	.word	0x000010b0


	//   ....[52]....
        /*0370*/ 	.word	0x000010c0


	//   ....[53]....
        /*0374*/ 	.word	0x00001150


	//   ....[54]....
        /*0378*/ 	.word	0x00001180


	//   ....[55]....
        /*037c*/ 	.word	0x00001220


	//   ....[56]....
        /*0380*/ 	.word	0x00001280


	//   ....[57]....
        /*0384*/ 	.word	0x000019a0


	//   ....[58]....
        /*0388*/ 	.word	0x000019c0


	//   ....[59]....
        /*038c*/ 	.word	0x00001a10


	//   ....[60]....
        /*0390*/ 	.word	0x00001a20


	//   ....[61]....
        /*0394*/ 	.word	0x00001a70


	//   ....[62]....
        /*0398*/ 	.word	0x00001a80


	//   ....[63]....
        /*039c*/ 	.word	0x00001ad0


	//   ....[64]....
        /*03a0*/ 	.word	0x00001ae0


	//   ....[65]....
        /*03a4*/ 	.word	0x00001b30


	//   ....[66]....
        /*03a8*/ 	.word	0x00001b40


	//   ....[67]....
        /*03ac*/ 	.word	0x00001c00


	//   ....[68]....
        /*03b0*/ 	.word	0x00001c30


	//   ....[69]....
        /*03b4*/ 	.word	0x00001c80


	//   ....[70]....
        /*03b8*/ 	.word	0x00001c90


	//   ....[71]....
        /*03bc*/ 	.word	0x00001ce0


	//   ....[72]....
        /*03c0*/ 	.word	0x00001cf0


	//   ....[73]....
        /*03c4*/ 	.word	0x00001d40


	//   ....[74]....
        /*03c8*/ 	.word	0x00001d50


	//   ....[75]....
        /*03cc*/ 	.word	0x00001da0


	//   ....[76]....
        /*03d0*/ 	.word	0x00001db0


	//   ....[77]....
        /*03d4*/ 	.word	0x00001e60


	//   ....[78]....
        /*03d8*/ 	.word	0x00001e70


	//   ....[79]....
        /*03dc*/ 	.word	0x00001ec0


	//   ....[80]....
        /*03e0*/ 	.word	0x00001ed0


	//   ....[81]....
        /*03e4*/ 	.word	0x00001f20


	//   ....[82]....
        /*03e8*/ 	.word	0x00001f30


	//   ....[83]....
        /*03ec*/ 	.word	0x00001f80


	//   ....[84]....
        /*03f0*/ 	.word	0x00001f90


	//   ....[85]....
        /*03f4*/ 	.word	0x00001ff0


	//   ....[86]....
        /*03f8*/ 	.word	0x00002010


	//   ....[87]....
        /*03fc*/ 	.word	0x00002100


	//   ....[88]....
        /*0400*/ 	.word	0x00002140


	//   ....[89]....
        /*0404*/ 	.word	0x000021f0


	//   ....[90]....
        /*0408*/ 	.word	0x00002200


	//   ....[91]....
        /*040c*/ 	.word	0x00002250


	//   ....[92]....
        /*0410*/ 	.word	0x00002260


	//   ....[93]....
        /*0414*/ 	.word	0x000022b0


	//   ....[94]....
        /*0418*/ 	.word	0x000022c0


	//   ....[95]....
        /*041c*/ 	.word	0x00002320


	//   ....[96]....
        /*0420*/ 	.word	0x00002330


	//   ....[97]....
        /*0424*/ 	.word	0x000024a0


	//   ....[98]....
        /*0428*/ 	.word	0x000024d0


	//   ....[99]....
        /*042c*/ 	.word	0x00002550


	//   ....[100]....
        /*0430*/ 	.word	0x00002560


	//   ....[101]....
        /*0434*/ 	.word	0x000025b0


	//   ....[102]....
        /*0438*/ 	.word	0x000025c0


	//   ....[103]....
        /*043c*/ 	.word	0x00002610


	//   ....[104]....
        /*0440*/ 	.word	0x00002620


	//   ....[105]....
        /*0444*/ 	.word	0x00002670


	//   ....[106]....
        /*0448*/ 	.word	0x00002680


	//   ....[107]....
        /*044c*/ 	.word	0x00002950


	//   ....[108]....
        /*0450*/ 	.word	0x000029a0


	//   ....[109]....
        /*0454*/ 	.word	0x000029d0


	//   ....[110]....
        /*0458*/ 	.word	0x000029f0


	//   ....[111]....
        /*045c*/ 	.word	0x00002a10


	//----- nvinfo : EIATTR_VRC_CTA_INIT_COUNT
	.align		4
.L_3803:
        /*0460*/ 	.byte	0x02, 0x4a
	.zero		1
	.zero		1


	//----- nvinfo : EIATTR_EXIT_INSTR_OFFSETS
	.align		4
        /*0464*/ 	.byte	0x04, 0x1c
        /*0466*/ 	.short	(.L_3805 - .L_3804)


	//   ....[0]....
.L_3804:
        /*0468*/ 	.word	0x000000a0


	//   ....[1]....
        /*046c*/ 	.word	0x00002fd0


	//----- nvinfo : EIATTR_CRS_STACK_SIZE
	.align		4
.L_3805:
        /*0470*/ 	.byte	0x04, 0x1e
        /*0472*/ 	.short	(.L_3807 - .L_3806)
.L_3806:
        /*0474*/ 	.word	0x00000000


	//----- nvinfo : EIATTR_CBANK_PARAM_SIZE
	.align		4
.L_3807:
        /*0478*/ 	.byte	0x03, 0x19
        /*047a*/ 	.short	0x0060


	//----- nvinfo : EIATTR_PARAM_CBANK
	.align		4
        /*047c*/ 	.byte	0x04, 0x0a
        /*047e*/ 	.short	(.L_3809 - .L_3808)
	.align		4
.L_3808:
        /*0480*/ 	.word	index@(.nv.constant0._ZN4vllm3moe44grouped_topk_fused_small_expert_count_kernelI6__half13__nv_bfloat16iLNS0_11ScoringFuncE1ELi256ELb1ELi8EEEvPT_PfPT1_PKT0_llllllbd)
        /*0484*/ 	.short	0x0380
        /*0486*/ 	.short	0x0060


	//----- nvinfo : EIATTR_SW_WAR
	.align		4
.L_3809:
        /*0488*/ 	.byte	0x04, 0x36
        /*048a*/ 	.short	(.L_3811 - .L_3810)
.L_3810:
        /*048c*/ 	.word	0x00000008
.L_3811:


//--------------------- .nv.info._ZN4vllm3moe25grouped_topk_fused_kernelI6__halfS2_iLNS0_11ScoringFuncE1EEEvPT_PfPT1_PKT0_lllllbd --------------------------
	.section	.nv.info._ZN4vllm3moe25grouped_topk_fused_kernelI6__halfS2_iLNS0_11ScoringFuncE1EEEvPT_PfPT1_PKT0_lllllbd,"",@"SHT_CUDA_INFO"
	.sectionflags	@""
	.align	4


	//----- nvinfo : EIATTR_CUDA_API_VERSION
	.align		4
        /*0000*/ 	.byte	0x04, 0x37
        /*0002*/ 	.short	(.L_3813 - .L_3812)
.L_3812:
        /*0004*/ 	.word	0x00000082


	//----- nvinfo : EIATTR_KPARAM_INFO
	.align		4
.L_3813:
        /*0008*/ 	.byte	0x04, 0x17
        /*000a*/ 	.short	(.L_3815 - .L_3814)
.L_3814:
        /*000c*/ 	.word	0x00000000
        /*0010*/ 	.short	0x000a
        /*0012*/ 	.short	0x0050
        /*0014*/ 	.byte	0x00, 0xf0, 0x21, 0x00


	//----- nvinfo : EIATTR_KPARAM_INFO
	.align		4
.L_3815:
        /*0018*/ 	.byte	0x04, 0x17
        /*001a*/ 	.short	(.L_3817 - .L_3816)
.L_3816:
        /*001c*/ 	.word	0x00000000
        /*0020*/ 	.short	0x0009
        /*0022*/ 	.short	0x0048
        /*0024*/ 	.byte	0x00, 0xf0, 0x05, 0x00


	//----- nvinfo : EIATTR_KPARAM_INFO
	.align		4
.L_3817:
        /*0028*/ 	.byte	0x04, 0x17
        /*002a*/ 	.short	(.L_3819 - .L_3818)
.L_3818:
        /*002c*/ 	.word	0x00000000
        /*0030*/ 	.short	0x0008
        /*0032*/ 	.short	0x0040
        /*0034*/ 	.byte	0x00, 0xf0, 0x21, 0x00


	//----- nvinfo : EIATTR_KPARAM_INFO
	.align		4
.L_3819:
        /*0038*/ 	.byte	0x04, 0x17
        /*003a*/ 	.short	(.L_3821 - .L_3820)
.L_3820:
        /*003c*/ 	.word	0x00000000
        /*0040*/ 	.short	0x0007
        /*0042*/ 	.short	0x0038
        /*0044*/ 	.byte	0x00, 0xf0, 0x21, 0x00


	//----- nvinfo : EIATTR_KPARAM_INFO
	.align		4
.L_3821:
        /*0048*/ 	.byte	0x04, 0x17
        /*004a*/ 	.short	(.L_3823 - .L_3822)
.L_3822:
        /*004c*/ 	.word	0x00000000
        /*0050*/ 	.short	0x0006
        /*0052*/ 	.short	0x0030
        /*0054*/ 	.byte	0x00, 0xf0, 0x21, 0x00


	//----- nvinfo : EIATTR_KPARAM_INFO
	.align		4
.L_3823:
        /*0058*/ 	.byte	0x04, 0x17
        /*005a*/ 	.short	(.L_3825 - .L_3824)
.L_3824:
        /*005c*/ 	.word	0x00000000
        /*0060*/ 	.short	0x0005
        /*0062*/ 	.short	0x0028
        /*0064*/ 	.byte	0x00, 0xf0, 0x21, 0x00


	//----- nvinfo : EIATTR_KPARAM_INFO
	.align		4
.L_3825:
        /*0068*/ 	.byte	0x04, 0x17
        /*006a*/ 	.short	(.L_3827 - .L_3826)
.L_3826:
        /*006c*/ 	.word	0x00000000
        /*0070*/ 	.short	0x0004
        /*0072*/ 	.short	0x0020
        /*0074*/ 	.byte	0x00, 0xf0, 0x21, 0x00


	//----- nvinfo : EIATTR_KPARAM_INFO
	.align		4
.L_3827:
        /*0078*/ 	.byte	0x04, 0x17
        /*007a*/ 	.short	(.L_3829 - .L_3828)
.L_3828:
        /*007c*/ 	.word	0x00000000
        /*0080*/ 	.short	0x0003
        /*0082*/ 	.short	0x0018
        /*0084*/ 	.byte	0x00, 0xf5, 0x21, 0x00


	//----- nvinfo : EIATTR_KPARAM_INFO
	.align		4
.L_3829:
        /*0088*/ 	.byte	0x04, 0x17
        /*008a*/ 	.short	(.L_3831 - .L_3830)
.L_3830:
        /*008c*/ 	.word	0x00000000
        /*0090*/ 	.short	0x0002
        /*0092*/ 	.short	0x0010
        /*0094*/ 	.byte	0x00, 0xf5, 0x21, 0x00


	//----- nvinfo : EIATTR_KPARAM_INFO
	.align		4
.L_3831:
        /*0098*/ 	.byte	0x04, 0x17
        /*009a*/ 	.short	(.L_3833 - .L_3832)
.L_3832:
        /*009c*/ 	.word	0x00000000
        /*00a0*/ 	.short	0x0001
        /*00a2*/ 	.short	0x0008
        /*00a4*/ 	.byte	0x00, 0xf5, 0x21, 0x00


	//----- nvinfo : EIATTR_KPARAM_INFO
	.align		4
.L_3833:
        /*00a8*/ 	.byte	0x04, 0x17
        /*00aa*/ 	.short	(.L_3835 - .L_3834)
.L_3834:
        /*00ac*/ 	.word	0x00000000
        /*00b0*/ 	.short	0x0000
        /*00b2*/ 	.short	0x0000
        /*00b4*/ 	.byte	0x00, 0xf5, 0x21, 0x00


	//----- nvinfo : EIATTR_SPARSE_MMA_MASK
	.align		4
.L_3835:
        /*00b8*/ 	.byte	0x03, 0x50
        /*00ba*/ 	.short	0x0000


	//----- nvinfo : EIATTR_MAXREG_COUNT
	.align		4
        /*00bc*/ 	.byte	0x03, 0x1b
        /*00be*/ 	.short	0x00ff


	//----- nvinfo : EIATTR_NUM_BARRIERS
	.align		4
        /*00c0*/ 	.byte	0x02, 0x4c
        /*00c2*/ 	.byte	0x01
	.zero		1


	//----- nvinfo : EIATTR_MERCURY_ISA_VERSION
	.align		4
        /*00c4*/ 	.byte	0x03, 0x5f
        /*00c6*/ 	.short	0x0101


	//----- nvinfo : EIATTR_COOP_GROUP_MASK_REGIDS
	.align		4
        /*00c8*/ 	.byte	0x04, 0x29
        /*00ca*/ 	.short	(.L_3837 - .L_3836)


	//   ....[0]....
.L_3836:
        /*00cc*/ 	.word	0xffffffff


	//   ....[1]....
        /*00d0*/ 	.word	0xffffffff


	//   ....[2]....
        /*00d4*/ 	.word	0xffffffff


	//   ....[3]....
        /*00d8*/ 	.word	0xffffffff


	//   ....[4]....
        /*00dc*/ 	.word	0xffffffff


	//   ....[5]....
        /*00e0*/ 	.word	0xffffffff


	//   ....[6]....
        /*00e4*/ 	.word	0xffffffff


	//   ....[7]....
        /*00e8*/ 	.word	0xffffffff


	//   ....[8]....
        /*00ec*/ 	.word	0xffffffff


	//   ....[9]....
        /*00f0*/ 	.word	0xffffffff


	//   ....[10]....
        /*00f4*/ 	.word	0xffffffff


	//   ....[11]....
        /*00f8*/ 	.word	0xffffffff


	//   ....[12]....
        /*00fc*/ 	.word	0xffffffff


	//   ....[13]....
        /*0100*/ 	.word	0xffffffff


	//   ....[14]....
        /*0104*/ 	.word	0xffffffff


	//   ....[15]....
        /*0108*/ 	.word	0xffffffff


	//   ....[16]....
        /*010c*/ 	.word	0xffffffff


	//   ....[17]....
        /*0110*/ 	.word	0xffffffff


	//   ....[18]....
        /*0114*/ 	.word	0xffffffff


	//   ....[19]....
        /*0118*/ 	.word	0xffffffff


	//   ....[20]....
        /*011c*/ 	.word	0xffffffff


	//   ....[21]....
        /*0120*/ 	.word	0xffffffff


	//   ....[22]....
        /*0124*/ 	.word	0xffffffff


	//   ....[23]....
        /*0128*/ 	.word	0xffffffff


	//   ....[24]....
        /*012c*/ 	.word	0xffffffff


	//   ....[25]....
        /*0130*/ 	.word	0xffffffff


	//   ....[26]....
        /*0134*/ 	.word	0xffffffff


	//   ....[27]....
        /*0138*/ 	.word	0xffffffff


	//   ....[28]....
        /*013c*/ 	.word	0xffffffff


	//   ....[29]....
        /*0140*/ 	.word	0xffffffff


	//   ....[30]....
        /*0144*/ 	.word	0xffffffff


	//   ....[31]....
        /*0148*/ 	.word	0xffffffff


	//   ....[32]....
        /*014c*/ 	.word	0xffffffff


	//   ....[33]....
        /*0150*/ 	.word	0xffffffff


	//   ....[34]....
        /*0154*/ 	.word	0xffffffff


	//   ....[35]....
        /*0158*/ 	.word	0xffffffff


	//   ....[36]....
        /*015c*/ 	.word	0xffffffff


	//   ....[37]....
        /*0160*/ 	.word	0xffffffff


	//   ....[38]....
        /*0164*/ 	.word	0xffffffff


	//   ....[39]....
        /*0168*/ 	.word	0xffffffff


	//   ....[40]....
        /*016c*/ 	.word	0xffffffff


	//   ....[41]....
        /*0170*/ 	.word	0xffffffff


	//   ....[42]....
        /*0174*/ 	.word	0xffffffff


	//   ....[43]....
        /*0178*/ 	.word	0xffffffff


	//   ....[44]....
        /*017c*/ 	.word	0xffffffff


	//   ....[45]....
        /*0180*/ 	.word	0xffffffff


	//   ....[46]....
        /*0184*/ 	.word	0xffffffff


	//   ....[47]....
        /*0188*/ 	.word	0xffffffff


	//   ....[48]....
        /*018c*/ 	.word	0xffffffff


	//   ....[49]....
        /*0190*/ 	.word	0xffffffff


	//   ....[50]....
        /*0194*/ 	.word	0xffffffff


	//   ....[51]....
        /*0198*/ 	.word	0xffffffff


	//   ....[52]....
        /*019c*/ 	.word	0xffffffff


	//   ....[53]....
        /*01a0*/ 	.word	0xffffffff


	//   ....[54]....
        /*01a4*/ 	.word	0xffffffff


	//   ....[55]....
        /*01a8*/ 	.word	0xffffffff


	//   ....[56]....
        /*01ac*/ 	.word	0xffffffff


	//   ....[57]....
        /*01b0*/ 	.word	0xffffffff


	//   ....[58]....
        /*01b4*/ 	.word	0xffffffff


	//   ....[59]....
        /*01b8*/ 	.word	0xffffffff


	//   ....[60]....
        /*01bc*/ 	.word	0xffffffff


	//   ....[61]....
        /*01c0*/ 	.word	0xffffffff


	//   ....[62]....
        /*01c4*/ 	.word	0xffffffff


	//   ....[63]....
        /*01c8*/ 	.word	0xffffffff


	//   ....[64]....
        /*01cc*/ 	.word	0xffffffff


	//   ....[65]....
        /*01d0*/ 	.word	0xffffffff


	//   ....[66]....
        /*01d4*/ 	.word	0xffffffff


	//   ....[67]....
        /*01d8*/ 	.word	0xffffffff


	//   ....[68]....
        /*01dc*/ 	.word	0xffffffff


	//   ....[69]....
        /*01e0*/ 	.word	0xffffffff


	//   ....[70]....
        /*01e4*/ 	.word	0xffffffff


	//   ....[71]....
        /*01e8*/ 	.word	0xffffffff


	//   ....[72]....
        /*01ec*/ 	.word	0xffffffff


	//   ....[73]....
        /*01f0*/ 	.word	0xffffffff


	//   ....[74]....
        /*01f4*/ 	.word	0xffffffff


	//   ....[75]....
        /*01f8*/ 	.word	0xffffffff


	//   ....[76]....
        /*01fc*/ 	.word	0xffffffff


	//   ....[77]....
        /*0200*/ 	.word	0xffffffff


	//   ....[78]....
        /*0204*/ 	.word	0xffffffff


	//   ....[79]....
        /*0208*/ 	.word	0xffffffff


	//   ....[80]....
        /*020c*/ 	.word	0xffffffff


	//   ....[81]....
        /*0210*/ 	.word	0xffffffff


	//   ....[82]....
        /*0214*/ 	.word	0xffffffff


	//   ....[83]....
        /*0218*/ 	.word	0xffffffff


	//   ....[84]....
        /*021c*/ 	.word	0xffffffff


	//   ....[85]....
        /*0220*/ 	.word	0xffffffff


	//   ....[86]....
        /*0224*/ 	.word	0xffffffff


	//   ....[87]....
        /*0228*/ 	.word	0xffffffff


	//   ....[88]....
        /*022c*/ 	.word	0xffffffff


	//   ....[89]....
        /*0230*/ 	.word	0xffffffff


	//   ....[90]....
        /*0234*/ 	.word	0xffffffff


	//   ....[91]....
        /*0238*/ 	.word	0xffffffff


	//   ....[92]....
        /*023c*/ 	.word	0xffffffff


	//   ....[93]....
        /*0240*/ 	.word	0xffffffff


	//   ....[94]....
        /*0244*/ 	.word	0xffffffff


	//   ....[95]....
        /*0248*/ 	.word	0xffffffff


	//   ....[96]....
        /*024c*/ 	.word	0xffffffff


	//   ....[97]....
        /*0250*/ 	.word	0xffffffff


	//   ....[98]....
        /*0254*/ 	.word	0xffffffff


	//   ....[99]....
        /*0258*/ 	.word	0xffffffff


	//   ....[100]....
        /*025c*/ 	.word	0xffffffff


	//   ....[101]....
        /*0260*/ 	.word	0xffffffff


	//   ....[102]....
        /*0264*/ 	.word	0xffffffff


	//   ....[103]....
        /*0268*/ 	.word	0xffffffff


	//   ....[104]....
        /*026c*/ 	.word	0xffffffff


	//   ....[105]....
        /*0270*/ 	.word	0xffffffff


	//   ....[106]....
        /*0274*/ 	.word	0xffffffff


	//   ....[107]....
        /*0278*/ 	.word	0xffffffff


	//   ....[108]....
        /*027c*/ 	.word	0xffffffff


	//   ....[109]....
        /*0280*/ 	.word	0xffffffff


	//   ....[110]....
        /*0284*/ 	.word	0xffffffff


	//   ....[111]....
        /*0288*/ 	.word	0xffffffff


	//   ....[112]....
        /*028c*/ 	.word	0xffffffff


	//   ....[113]....
        /*0290*/ 	.word	0xffffffff


	//   ....[114]....
        /*0294*/ 	.word	0xffffffff


	//   ....[115]....
        /*0298*/ 	.word	0xffffffff


	//   ....[116]....
        /*029c*/ 	.word	0xffffffff


	//   ....[117]....
        /*02a0*/ 	.word	0xffffffff


	//   ....[118]....
        /*02a4*/ 	.word	0xffffffff


	//   ....[119]....
        /*02a8*/ 	.word	0xffffffff


	//   ....[120]....
        /*02ac*/ 	.word	0xffffffff


	//   ....[121]....
        /*02b0*/ 	.word	0xffffffff


	//   ....[122]....
        /*02b4*/ 	.word	0xffffffff


	//   ....[123]....
        /*02b8*/ 	.word	0xffffffff


	//   ....[124]....
        /*02bc*/ 	.word	0xffffffff


	//   ....[125]....
        /*02c0*/ 	.word	0xffffffff


	//   ....[126]....
        /*02c4*/ 	.word	0xffffffff


	//   ....[127]....
        /*02c8*/ 	.word	0xffffffff


	//   ....[128]....
        /*02cc*/ 	.word	0xffffffff


	//   ....[129]....
        /*02d0*/ 	.word	0xffffffff


	//   ....[130]....
        /*02d4*/ 	.word	0xffffffff


	//   ....[131]....
        /*02d8*/ 	.word	0xffffffff


	//   ....[132]....
        /*02dc*/ 	.word	0xffffffff


	//   ....[133]....
        /*02e0*/ 	.word	0xffffffff


	//   ....[134]....
        /*02e4*/ 	.word	0xffffffff


	//   ....[135]....
        /*02e8*/ 	.word	0xffffffff


	//   ....[136]....
        /*02ec*/ 	.word	0xffffffff


	//   ....[137]....
        /*02f0*/ 	.word	0xffffffff


	//   ....[138]....
        /*02f4*/ 	.word	0xffffffff


	//   ....[139]....
        /*02f8*/ 	.word	0xffffffff


	//   ....[140]....
        /*02fc*/ 	.word	0xffffffff


	//   ....[141]....
        /*0300*/ 	.word	0xffffffff


	//   ....[142]....
        /*0304*/ 	.word	0xffffffff


	//   ....[143]....
        /*0308*/ 	.word	0xffffffff


	//   ....[144]....
        /*030c*/ 	.word	0xffffffff


	//   ....[145]....
        /*0310*/ 	.word	0xffffffff


	//   ....[146]....
        /*0314*/ 	.word	0xffffffff


	//   ....[147]....
        /*0318*/ 	.word	0xffffffff


	//   ....[148]....
        /*031c*/ 	.word	0xffffffff


	//   ....[149]....
        /*0320*/ 	.word	0xffffffff


	//   ....[150]....
        /*0324*/ 	.word	0xffffffff


	//   ....[151]....
        /*0328*/ 	.word	0xffffffff


	//   ....[152]....
        /*032c*/ 	.word	0xffffffff


	//   ....[153]....
        /*0330*/ 	.word	0xffffffff


	//   ....[154]....
        /*0334*/ 	.word	0xffffffff


	//   ....[155]....
        /*0338*/ 	.word	0xffffffff


	//   ....[156]....
        /*033c*/ 	.word	0xffffffff


	//   ....[157]....
        /*0340*/ 	.word	0xffffffff


	//   ....[158]....
        /*0344*/ 	.word	0xffffffff


	//   ....[159]....
        /*0348*/ 	.word	0xffffffff


	//   ....[160]....
        /*034c*/ 	.word	0xffffffff


	//   ....[161]....
        /*0350*/ 	.word	0xffffffff


	//   ....[162]....
        /*0354*/ 	.word	0xffffffff


	//   ....[163]....
        /*0358*/ 	.word	0xffffffff


	//   ....[164]....
        /*035c*/ 	.word	0xffffffff


	//   ....[165]....
        /*0360*/ 	.word	0xffffffff


	//   ....[166]....
        /*0364*/ 	.word	0xffffffff


	//   ....[167]....
        /*0368*/ 	.word	0xffffffff


	//   ....[168]....
        /*036c*/ 	.word	0xffffffff


	//   ....[169]....
        /*0370*/ 	.word	0xffffffff


	//   ....[170]....
        /*0374*/ 	.word	0xffffffff


	//   ....[171]....
        /*0378*/ 	.word	0xffffffff


	//   ....[172]....
        /*037c*/ 	.word	0xffffffff


	//   ....[173]....
        /*0380*/ 	.word	0xffffffff


	//   ....[174]....
        /*0384*/ 	.word	0xffffffff


	//   ....[175]....
        /*0388*/ 	.word	0xffffffff


	//   ....[176]....
        /*038c*/ 	.word	0xffffffff


	//   ....[177]....
        /*0390*/ 	.word	0xffffffff


	//   ....[178]....
        /*0394*/ 	.word	0xffffffff


	//   ....[179]....
        /*0398*/ 	.word	0xffffffff


	//   ....[180]....
        /*039c*/ 	.word	0xffffffff


	//   ....[181]....
        /*03a0*/ 	.word	0xffffffff


	//   ....[182]....
        /*03a4*/ 	.word	0xffffffff


	//   ....[183]....
        /*03a8*/ 	.word	0xffffffff


	//   ....[184]....
        /*03ac*/ 	.word	0xffffffff


	//   ....[185]....
        /*03b0*/ 	.word	0xffffffff


	//   ....[186]....
        /*03b4*/ 	.word	0x05000006


	//   ....[187]....
        /*03b8*/ 	.word	0x05000006


	//   ....[188]....
        /*03bc*/ 	.word	0x05000006


	//   ....[189]....
        /*03c0*/ 	.word	0x05000006


	//   ....[190]....
        /*03c4*/ 	.word	0x05000006


	//   ....[191]....
        /*03c8*/ 	.word	0x05000006


	//   ....[192]....
        /*03cc*/ 	.word	0x05000006


	//   ....[193]....
        /*03d0*/ 	.word	0x05000006


	//   ....[194]....
        /*03d4*/ 	.word	0x05000006


	//   ....[195]....
        /*03d8*/ 	.word	0x05000006


	//   ....[196]....
        /*03dc*/ 	.word	0x05000006


	//   ....[197]....
        /*03e0*/ 	.word	0x05000006


	//   ....[198]....
        /*03e4*/ 	.word	0x05000006


	//   ....[199]....
        /*03e8*/ 	.word	0x05000006


	//   ....[200]....
        /*03ec*/ 	.word	0x05000006


	//   ....[201]....
        /*03f0*/ 	.word	0x05000006


	//   ....[202]....
        /*03f4*/ 	.word	0x05000006


	//   ....[203]....
        /*03f8*/ 	.word	0x05000006


	//   ....[204]....
        /*03fc*/ 	.word	0x05000006


	//   ....[205]....
        /*0400*/ 	.word	0x05000006


	//   ....[206]....
        /*0404*/ 	.word	0x05000006


	//   ....[207]....
        /*0408*/ 	.word	0x05000006


	//   ....[208]....
        /*040c*/ 	.word	0x05000006


	//   ....[209]....
        /*0410*/ 	.word	0x05000006


	//   ....[210]....
        /*0414*/ 	.word	0x05000006


	//   ....[211]....
        /*0418*/ 	.word	0x05000006


	//   ....[212]....
        /*041c*/ 	.word	0x05000006


	//   ....[213]....
        /*0420*/ 	.word	0x05000006


	//   ....[214]....
        /*0424*/ 	.word	0x05000006


	//   ....[215]....
        /*0428*/ 	.word	0x05000006


	//   ....[216]....
        /*042c*/ 	.word	0x05000006


	//   ....[217]....
        /*0430*/ 	.word	0x05000006


	//   ....[218]....
        /*0434*/ 	.word	0x05000006


	//   ....[219]....
        /*0438*/ 	.word	0x05000006


	//   ....[220]....
        /*043c*/ 	.word	0x05000006


	//   ....[221]....
        /*0440*/ 	.word	0x05000006


	//   ....[222]....
        /*0444*/ 	.word	0x05000006


	//   ....[223]....
        /*0448*/ 	.word	0x05000006


	//   ....[224]....
        /*044c*/ 	.word	0x05000006


	//   ....[225]....
        /*0450*/ 	.word	0x05000006


	//   ....[226]....
        /*0454*/ 	.word	0x05000006


	//   ....[227]....
        /*0458*/ 	.word	0x05000006


	//   ....[228]....
        /*045c*/ 	.word	0x05000006


	//   ....[229]....
        /*0460*/ 	.word	0x05000006


	//   ....[230]....
        /*0464*/ 	.word	0x05000006


	//   ....[231]....
        /*0468*/ 	.word	0x05000006


	//   ....[232]....
        /*046c*/ 	.word	0x05000006


	//   ....[233]....
        /*0470*/ 	.word	0x05000006


	//----- nvinfo : EIATTR_COOP_GROUP_INSTR_OFFSETS
	.align		4
.L_3837:
        /*0474*/ 	.byte	0x04, 0x28
        /*0476*/ 	.short	(.L_3839 - .L_3838)


	//   ....[0]....
.L_3838:
        /*0478*/ 	.word	0x00001be0


	//   ....[1]....
        /*047c*/ 	.word	0x00001c20


	//   ....[2]....
        /*0480*/ 	.word	0x00001c60


	//   ....[3]....
        /*0484*/ 	.word	0x00001ca0


	//   ....[4]....
        /*0488*/ 	.word	0x00001ce0


	//   ....[5]....
        /*048c*/ 	.word	0x00001d30


	//   ....[6]....
        /*0490*/ 	.word	0x00001db0


	//   ....[7]....
        /*0494*/ 	.word	0x00001df0


	//   ....[8]....
        /*0498*/ 	.word	0x00001e30


	//   ....[9]....
        /*049c*/ 	.word	0x00001e70


	//   ....[10]....
        /*04a0*/ 	.word	0x00001eb0


	//   ....[11]....
        /*04a4*/ 	.word	0x00002150


	//   ....[12]....
        /*04a8*/ 	.word	0x00002250


	//   ....[13]....
        /*04ac*/ 	.word	0x00002300


	//   ....[14]....
        /*04b0*/ 	.word	0x00002310


	//   ....[15]....
        /*04b4*/ 	.word	0x00002430


	//   ....[16]....
        /*04b8*/ 	.word	0x00002450


	//   ....[17]....
        /*04bc*/ 	.word	0x00002560


	//   ....[18]....
        /*04c0*/ 	.word	0x00002570


	//   ....[19]....
        /*04c4*/ 	.word	0x00002690


	//   ....[20]....
        /*04c8*/ 	.word	0x000026b0


	//   ....[21]....
        /*04cc*/ 	.word	0x000027c0


	//   ....[22]....
        /*04d0*/ 	.word	0x000027d0


	//   ....[23]....
        /*04d4*/ 	.word	0x000028e0


	//   ....[24]....
        /*04d8*/ 	.word	0x000028f0


	//   ....[25]....
        /*04dc*/ 	.word	0x00002a10


	//   ....[26]....
        /*04e0*/ 	.word	0x00002a30


	//   ....[27]....
        /*04e4*/ 	.word	0x00002b40


	//   ....[28]....
        /*04e8*/ 	.word	0x00002b50


	//   ....[29]....
        /*04ec*/ 	.word	0x00002c60


	//   ....[30]....
        /*04f0*/ 	.word	0x00002c70


	//   ....[31]....
        /*04f4*/ 	.word	0x00002d80


	//   ....[32]....
        /*04f8*/ 	.word	0x00002d90


	//   ....[33]....
        /*04fc*/ 	.word	0x00002e90


	//   ....[34]....
        /*0500*/ 	.word	0x00002ea0


	//   ....[35]....
        /*0504*/ 	.word	0x00002fc0


	//   ....[36]....
        /*0508*/ 	.word	0x00002fd0


	//   ....[37]....
        /*050c*/ 	.word	0x000030e0


	//   ....[38]....
        /*0510*/ 	.word	0x000030f0


	//   ....[39]....
        /*0514*/ 	.word	0x00003200


	//   ....[40]....
        /*0518*/ 	.word	0x00003210


	//   ....[41]....
        /*051c*/ 	.word	0x00003300


	//   ....[42]....
        /*0520*/ 	.word	0x00003310


	//   ....[43]....
        /*0524*/ 	.word	0x00003480


	//   ....[44]....
        /*0528*/ 	.word	0x00003490


	//   ....[45]....
        /*052c*/ 	.word	0x00003580


	//   ....[46]....
        /*0530*/ 	.word	0x00003590


	//   ....[47]....
        /*0534*/ 	.word	0x00003680


	//   ....[48]....
        /*0538*/ 	.word	0x00003690


	//   ....[49]....
        /*053c*/ 	.word	0x00003780


	//   ....[50]....
        /*0540*/ 	.word	0x00003790


	//   ....[51]....
        /*0544*/ 	.word	0x00003880


	//   ....[52]....
        /*0548*/ 	.word	0x00003890


	//   ....[53]....
        /*054c*/ 	.word	0x00003960


	//   ....[54]....
        /*0550*/ 	.word	0x00003a50


	//   ....[55]....
        /*0554*/ 	.word	0x00003a70


	//   ....[56]....
        /*0558*/ 	.word	0x00003b90


	//   ....[57]....
        /*055c*/ 	.word	0x00003bb0


	//   ....[58]....
        /*0560*/ 	.word	0x00003cc0


	//   ....[59]....
        /*0564*/ 	.word	0x00003cd0


	//   ....[60]....
        /*0568*/ 	.word	0x00003df0


	//   ....[61]....
        /*056c*/ 	.word	0x00003e10


	//   ....[62]....
        /*0570*/ 	.word	0x00003f20


	//   ....[63]....
        /*0574*/ 	.word	0x00003f30


	//   ....[64]....
        /*0578*/ 	.word	0x00004040


	//   ....[65]....
        /*057c*/ 	.word	0x00004050


	//   ....[66]....
        /*0580*/ 	.word	0x00004170


	//   ....[67]....
        /*0584*/ 	.word	0x00004190


	//   ....[68]....
        /*0588*/ 	.word	0x000042a0


	//   ....[69]....
        /*058c*/ 	.word	0x000042b0


	//   ....[70]....
        /*0590*/ 	.word	0x000043c0


	//   ....[71]....
        /*0594*/ 	.word	0x000043d0


	//   ....[72]....
        /*0598*/ 	.word	0x000044e0


	//   ....[73]....
        /*059c*/ 	.word	0x000044f0


	//   ....[74]....
        /*05a0*/ 	.word	0x000045f0


	//   ....[75]....
        /*05a4*/ 	.word	0x00004600


	//   ....[76]....
        /*05a8*/ 	.word	0x00004720


	//   ....[77]....
        /*05ac*/ 	.word	0x00004730


	//   ....[78]....
        /*05b0*/ 	.word	0x00004840


	//   ....[79]....
        /*05b4*/ 	.word	0x00004850


	//   ....[80]....
        /*05b8*/ 	.word	0x00004960


	//   ....[81]....
        /*05bc*/ 	.word	0x00004970


	//   ....[82]....
        /*05c0*/ 	.word	0x00004a60


	//   ....[83]....
        /*05c4*/ 	.word	0x00004a70


	//   ....[84]....
        /*05c8*/ 	.word	0x00004bf0


	//   ....[85]....
        /*05cc*/ 	.word	0x00004c00


	//   ....[86]....
        /*05d0*/ 	.word	0x00004cf0


	//   ....[87]....
        /*05d4*/ 	.word	0x00004d00


	//   ....[88]....
        /*05d8*/ 	.word	0x00004df0


	//   ....[89]....
        /*05dc*/ 	.word	0x00004e00


	//   ....[90]....
        /*05e0*/ 	.word	0x00004ef0


	//   ....[91]....
        /*05e4*/ 	.word	0x00004f00


	//   ....[92]....
        /*05e8*/ 	.word	0x00004ff0


	//   ....[93]....
        /*05ec*/ 	.word	0x00005000


	//   ....[94]....
        /*05f0*/ 	.word	0x000050f0


	//   ....[95]....
        /*05f4*/ 	.word	0x00005a50


	//   ....[96]....
        /*05f8*/ 	.word	0x00005d10


	//   ....[97]....
        /*05fc*/ 	.word	0x00005e70


	//   ....[98]....
        /*0600*/ 	.word	0x00005ed0


	//   ....[99]....
        /*0604*/ 	.word	0x00005ee0


	//   ....[100]....
        /*0608*/ 	.word	0x00005fd0


	//   ....[101]....
        /*060c*/ 	.word	0x00005fe0


	//   ....[102]....
        /*0610*/ 	.word	0x000060d0


	//   ....[103]....
        /*0614*/ 	.word	0x000060e0


	//   ....[104]....
        /*0618*/ 	.word	0x000061d0


	//   ....[105]....
        /*061c*/ 	.word	0x000061e0


	//   ....[106]....
        /*0620*/ 	.word	0x000062d0


	//   ....[107]....
        /*0624*/ 	.word	0x000062e0


	//   ....[108]....
        /*0628*/ 	.word	0x000063d0


	//   ....[109]....
        /*062c*/ 	.word	0x000063e0


	//   ....[110]....
        /*0630*/ 	.word	0x000064d0


	//   ....[111]....
        /*0634*/ 	.word	0x000064e0


	//   ....[112]....
        /*0638*/ 	.word	0x000065d0


	//   ....[113]....
        /*063c*/ 	.word	0x000065e0


	//   ....[114]....
        /*0640*/ 	.word	0x000066d0


	//   ....[115]....
        /*0644*/ 	.word	0x000066e0


	//   ....[116]....
        /*0648*/ 	.word	0x000067d0


	//   ....[117]....
        /*064c*/ 	.word	0x000067e0


	//   ....[118]....
        /*0650*/ 	.word	0x000068d0


	//   ....[119]....
        /*0654*/ 	.word	0x000068e0


	//   ....[120]....
        /*0658*/ 	.word	0x000069e0


	//   ....[121]....
        /*065c*/ 	.word	0x000069f0


	//   ....[122]....
        /*0660*/ 	.word	0x00006ae0


	//   ....[123]....
        /*0664*/ 	.word	0x00006af0


	//   ....[124]....
        /*0668*/ 	.word	0x00006be0


	//   ....[125]....
        /*066c*/ 	.word	0x00006bf0


	//   ....[126]....
        /*0670*/ 	.word	0x00006ce0


	//   ....[127]....
        /*0674*/ 	.word	0x00006cf0


	//   ....[128]....
        /*0678*/ 	.word	0x00006e70


	//   ....[129]....
        /*067c*/ 	.word	0x00006e80


	//   ....[130]....
        /*0680*/ 	.word	0x00006f70


	//   ....[131]....
        /*0684*/ 	.word	0x00006f80


	//   ....[132]....
        /*0688*/ 	.word	0x00007070


	//   ....[133]....
        /*068c*/ 	.word	0x00007080


	//   ....[134]....
        /*0690*/ 	.word	0x00007170


	//   ....[135]....
        /*0694*/ 	.word	0x00007180


	//   ....[136]....
        /*0698*/ 	.word	0x00007270


	//   ....[137]....
        /*069c*/ 	.word	0x00007280


	//   ....[138]....
        /*06a0*/ 	.word	0x00007380


	//   ....[139]....
        /*06a4*/ 	.word	0x00007390


	//   ....[140]....
        /*06a8*/ 	.word	0x000073d0


	//   ....[141]....
        /*06ac*/ 	.word	0x00007500


	//   ....[142]....
        /*06b0*/ 	.word	0x00007520


	//   ....[143]....
        /*06b4*/ 	.word	0x00007620


	//   ....[144]....
        /*06b8*/ 	.word	0x00007630


	//   ....[145]....
        /*06bc*/ 	.word	0x00007740


	//   ....[146]....
        /*06c0*/ 	.word	0x00007760


	//   ....[147]....
        /*06c4*/ 	.word	0x00007860


	//   ....[148]....
        /*06c8*/ 	.word	0x00007870


	//   ....[149]....
        /*06cc*/ 	.word	0x00007970


	//   ....[150]....
        /*06d0*/ 	.word	0x00007980


	//   ....[151]....
        /*06d4*/ 	.word	0x00007a80


	//   ....[152]....
        /*06d8*/ 	.word	0x00007aa0


	//   ....[153]....
        /*06dc*/ 	.word	0x00007b90


	//   ....[154]....
        /*06e0*/ 	.word	0x00007ba0


	//   ....[155]....
        /*06e4*/ 	.word	0x00007ca0


	//   ....[156]....
        /*06e8*/ 	.word	0x00007cb0


	//   ....[157]....
        /*06ec*/ 	.word	0x00007db0


	//   ....[158]....
        /*06f0*/ 	.word	0x00007dc0


	//   ....[159]....
        /*06f4*/ 	.word	0x00007ec0


	//   ....[160]....
        /*06f8*/ 	.word	0x00007ee0


	//   ....[161]....
        /*06fc*/ 	.word	0x00007fd0


	//   ....[162]....
        /*0700*/ 	.word	0x00007fe0


	//   ....[163]....
        /*0704*/ 	.word	0x000080f0


	//   ....[164]....
        /*0708*/ 	.word	0x00008100


	//   ....[165]....
        /*070c*/ 	.word	0x00008200


	//   ....[166]....
        /*0710*/ 	.word	0x00008210


	//   ....[167]....
        /*0714*/ 	.word	0x00008310


	//   ....[168]....
        /*0718*/ 	.word	0x00008320


	//   ....[169]....
        /*071c*/ 	.word	0x00008420


	//   ....[170]....
        /*0720*/ 	.word	0x00008440


	//   ....[171]....
        /*0724*/ 	.word	0x000085c0


	//   ....[172]....
        /*0728*/ 	.word	0x000085d0


	//   ....[173]....
        /*072c*/ 	.word	0x000086d0


	//   ....[174]....
        /*0730*/ 	.word	0x000086e0


	//   ....[175]....
        /*0734*/ 	.word	0x000087e0


	//   ....[176]....
        /*0738*/ 	.word	0x000087f0


	//   ....[177]....
        /*073c*/ 	.word	0x000088f0


	//   ....[178]....
        /*0740*/ 	.word	0x00008900


	//   ....[179]....
        /*0744*/ 	.word	0x00008a00


	//   ....[180]....
        /*0748*/ 	.word	0x00008a20


	//   ....[181]....
        /*074c*/ 	.word	0x00008d20


	//   ....[182]....
        /*0750*/ 	.word	0x00008d40


	//   ....[183]....
        /*0754*/ 	.word	0x00008d60


	//   ....[184]....
        /*0758*/ 	.word	0x00008d80


	//   ....[185]....
        /*075c*/ 	.word	0x00008da0


	//   ....[186]....
        /*0760*/ 	.word	0x00009030


	//   ....[187]....
        /*0764*/ 	.word	0x000090c0


	//   ....[188]....
        /*0768*/ 	.word	0x00009160


	//   ....[189]....
        /*076c*/ 	.word	0x000091e0


	//   ....[190]....
        /*0770*/ 	.word	0x00009270


	//   ....[191]....
        /*0774*/ 	.word	0x000092f0


	//   ....[192]....
        /*0778*/ 	.word	0x00009390


	//   ....[193]....
        /*077c*/ 	.word	0x00009410


	//   ....[194]....
        /*0780*/ 	.word	0x000094a0


	//   ....[195]....
        /*0784*/ 	.word	0x00009520


	//   ....[196]....
        /*0788*/ 	.word	0x000095b0


	//   ....[197]....
        /*078c*/ 	.word	0x00009630


	//   ....[198]....
        /*0790*/ 	.word	0x000096d0


	//   ....[199]....
        /*0794*/ 	.word	0x00009750


	//   ....[200]....
        /*0798*/ 	.word	0x000097e0


	//   ....[201]....
        /*079c*/ 	.word	0x00009860


	//   ....[202]....
        /*07a0*/ 	.word	0x000098f0


	//   ....[203]....
        /*07a4*/ 	.word	0x00009970


	//   ....[204]....
        /*07a8*/ 	.word	0x00009a00


	//   ....[205]....
        /*07ac*/ 	.word	0x00009a80


	//   ....[206]....
        /*07b0*/ 	.word	0x00009b20


	//   ....[207]....
        /*07b4*/ 	.word	0x00009ba0


	//   ....[208]....
        /*07b8*/ 	.word	0x00009c30


	//   ....[209]....
        /*07bc*/ 	.word	0x00009cb0


	//   ....[210]....
        /*07c0*/ 	.word	0x00009d40


	//   ....[211]....
        /*07c4*/ 	.word	0x00009dc0


	//   ....[212]....
        /*07c8*/ 	.word	0x00009e50


	//   ....[213]....
        /*07cc*/ 	.word	0x00009ed0


	//   ....[214]....
        /*07d0*/ 	.word	0x00009f60


	//   ....[215]....
        /*07d4*/ 	.word	0x00009fe0


	//   ....[216]....
        /*07d8*/ 	.word	0x0000a080


	//   ....[217]....
        /*07dc*/ 	.word	0x0000a100


	//   ....[218]....
        /*07e0*/ 	.word	0x0000a190


	//   ....[219]....
        /*07e4*/ 	.word	0x0000a210


	//   ....[220]....
        /*07e8*/ 	.word	0x0000a2a0


	//   ....[221]....
        /*07ec*/ 	.word	0x0000a320


	//   ....[222]....
        /*07f0*/ 	.word	0x0000a3b0


	//   ....[223]....
        /*07f4*/ 	.word	0x0000a430


	//   ....[224]....
        /*07f8*/ 	.word	0x0000a4c0


	//   ....[225]....
        /*07fc*/ 	.word	0x0000a540


	//   ....[226]....
        /*0800*/ 	.word	0x0000a5e0


	//   ....[227]....
        /*0804*/ 	.word	0x0000a680


	//   ....[228]....
        /*0808*/ 	.word	0x0000a730


	//   ....[229]....
        /*080c*/ 	.word	0x0000a7d0


	//   ....[230]....
        /*0810*/ 	.word	0x0000a850


	//   ....[231]....
        /*0814*/ 	.word	0x0000a8b0


	//   ....[232]....
        /*0818*/ 	.word	0x0000a910


	//   ....[233]....
        /*081c*/ 	.word	0x0000a970


	//----- nvinfo : EIATTR_VRC_CTA_INIT_COUNT
	.align		4
.L_3839:
        /*0820*/ 	.byte	0x02, 0x4a
	.zero		1
	.zero		1


	//----- nvinfo : EIATTR_EXIT_INSTR_OFFSETS
	.align		4
        /*0824*/ 	.byte	0x04, 0x1c
        /*0826*/ 	.short	(.L_3841 - .L_3840)


	//   ....[0]....
.L_3840:
        /*0828*/ 	.word	0x00000050


	//   ....[1]....
        /*082c*/ 	.word	0x000000d0


	//   ....[2]....
        /*0830*/ 	.word	0x00001f40


	//   ....[3]....
        /*0834*/ 	.word	0x00005680


	//   ....[4]....
        /*0838*/ 	.word	0x00008fe0


	//----- nvinfo : EIATTR_CRS_STACK_SIZE
	.align		4
.L_3841:
        /*083c*/ 	.byte	0x04, 0x1e
        /*083e*/ 	.short	(.L_3843 - .L_3842)
.L_3842:
        /*0840*/ 	.word	0x00000000


	//----- nvinfo : EIATTR_CBANK_PARAM_SIZE
	.align		4
.L_3843:
        /*0844*/ 	.byte	0x03, 0x19
        /*0846*/ 	.short	0x0058


	//----- nvinfo : EIATTR_PARAM_CBANK
	.align		4
        /*0848*/ 	.byte	0x04, 0x0a
        /*084a*/ 	.short	(.L_3845 - .L_3844)
	.align		4
.L_3844:
        /*084c*/ 	.word	index@(.nv.constant0._ZN4vllm3moe25grouped_topk_fused_kernelI6__halfS2_iLNS0_11ScoringFuncE1EEEvPT_PfPT1_PKT0_lllllbd)
        /*0850*/ 	.short	0x0380
        /*0852*/ 	.short	0x0058


	//----- nvinfo : EIATTR_SW_WAR
	.align		4
.L_3845:
        /*0854*/ 	.byte	0x04, 0x36
        /*0856*/ 	.short	(.L_3847 - .L_3846)
.L_3846:
        /*0858*/ 	.word	0x00000008
.L_3847:


//--------------------- .nv.info._ZN4vllm3moe44grouped_topk_fused_small_expert_count_kernelI6__halfS2_iLNS0_11ScoringFuncE1ELi128ELb0ELi8EEEvPT_PfPT1_PKT0_llllllbd --------------------------
	.section	.nv.info._ZN4vllm3moe44grouped_topk_fused_small_expert_count_kernelI6__halfS2_iLNS0_11ScoringFuncE1ELi128ELb0ELi8EEEvPT_PfPT1_PKT0_llllllbd,"",@"SHT_CUDA_INFO"
	.sectionflags	@""
	.align	4


	//----- nvinfo : EIATTR_CUDA_API_VERSION
	.align		4
        /*0000*/ 	.byte	0x04, 0x37
        /*0002*/ 	.short	(.L_3849 - .L_3848)
.L_3848:
        /*0004*/ 	.word	0x00000082


	//----- nvinfo : EIATTR_KPARAM_INFO
	.align		4
.L_3849:
        /*0008*/ 	.byte	0x04, 0x17
        /*000a*/ 	.short	(.L_3851 - .L_3850)
.L_3850:
        /*000c*/ 	.word	0x00000000
        /*0010*/ 	.short	0x000b
        /*0012*/ 	.short	0x0058
        /*0014*/ 	.byte	0x00, 0xf0, 0x21, 0x00


	//----- nvinfo : EIATTR_KPARAM_INFO
	.align		4
.L_3851:
        /*0018*/ 	.byte	0x04, 0x17
        /*001a*/ 	.short	(.L_3853 - .L_3852)
.L_3852:
        /*001c*/ 	.word	0x00000000
        /*0020*/ 	.short	0x000a
        /*0022*/ 	.short	0x0050
        /*0024*/ 	.byte	0x00, 0xf0, 0x05, 0x00


	//----- nvinfo : EIATTR_KPARAM_INFO
	.align		4
.L_3853:
        /*0028*/ 	.byte	0x04, 0x17
        /*002a*/ 	.short	(.L_3855 - .L_3854)
.L_3854:
        /*002c*/ 	.word	0x00000000
        /*0030*/ 	.short	0x0009
        /*0032*/ 	.short	0x0048
        /*0034*/ 	.byte	0x00, 0xf0, 0x21, 0x00


	//----- nvinfo : EIATTR_KPARAM_INFO
	.align		4
.L_3855:
        /*0038*/ 	.byte	0x04, 0x17
        /*003a*/ 	.short	(.L_3857 - .L_3856)
.L_3856:
        /*003c*/ 	.word	0x00000000
        /*0040*/ 	.short	0x0008
        /*0042*/ 	.short	0x0040
        /*0044*/ 	.byte	0x00, 0xf0, 0x21, 0x00


	//----- nvinfo : EIATTR_KPARAM_INFO
	.align		4
.L_3857:
        /*0048*/ 	.byte	0x04, 0x17
        /*004a*/ 	.short	(.L_3859 - .L_3858)
.L_3858:
        /*004c*/ 	.word	0x00000000
        /*0050*/ 	.short	0x0007
        /*0052*/ 	.short	0x0038
        /*0054*/ 	.byte	0x00, 0xf0, 0x21, 0x00


	//----- nvinfo : EIATTR_KPARAM_INFO
	.align		4
.L_3859:
        /*0058*/ 	.byte	0x04, 0x17
        /*005a*/ 	.short	(.L_3861 - .L_3860)
.L_3860:
        /*005c*/ 	.word	0x00000000
        /*0060*/ 	.short	0x0006
        /*0062*/ 	.short	0x0030
        /*0064*/ 	.byte	0x00, 0xf0, 0x21, 0x00


	//----- nvinfo : EIATTR_KPARAM_INFO
	.align		4
.L_3861:
        /*0068*/ 	.byte	0x04, 0x17
        /*006a*/ 	.short	(.L_3863 - .L_3862)
.L_3862:
        /*006c*/ 	.word	0x00000000
        /*0070*/ 	.short	0x0005
        /*0072*/ 	.short	0x0028
        /*0074*/ 	.byte	0x00, 0xf0, 0x21, 0x00


	//----- nvinfo : EIATTR_KPARAM_INFO
	.align		4
.L_3863:
        /*0078*/ 	.byte	0x04, 0x17
        /*007a*/ 	.short	(.L_3865 - .L_3864)
.L_3864:
        /*007c*/ 	.word	0x00000000
        /*0080*/ 	.short	0x0004
        /*0082*/ 	.short	0x0020
        /*0084*/ 	.byte	0x00, 0xf0, 0x21, 0x00


	//----- nvinfo : EIATTR_KPARAM_INFO
	.align		4
.L_3865:
        /*0088*/ 	.byte	0x04, 0x17
        /*008a*/ 	.short	(.L_3867 - .L_3866)
.L_3866:
        /*008c*/ 	.word	0x00000000
        /*0090*/ 	.short	0x0003
        /*0092*/ 	.short	0x0018
        /*0094*/ 	.byte	0x00, 0xf5, 0x21, 0x00


	//----- nvinfo : EIATTR_KPARAM_INFO
	.align		4
.L_3867:
        /*0098*/ 	.byte	0x04, 0x17
        /*009a*/ 	.short	(.L_3869 - .L_3868)
.L_3868:
        /*009c*/ 	.word	0x00000000
        /*00a0*/ 	.short	0x0002
        /*00a2*/ 	.short	0x0010
        /*00a4*/ 	.byte	0x00, 0xf5, 0x21, 0x00


	//----- nvinfo : EIATTR_KPARAM_INFO
	.align		4
.L_3869:
        /*00a8*/ 	.byte	0x04, 0x17
        /*00aa*/ 	.short	(.L_3871 - .L_3870)
.L_3870:
        /*00ac*/ 	.word	0x00000000
        /*00b0*/ 	.short	0x0001
        /*00b2*/ 	.short	0x0008
        /*00b4*/ 	.byte	0x00, 0xf5, 0x21, 0x00


	//----- nvinfo : EIATTR_KPARAM_INFO
	.align		4
.L_3871:
        /*00b8*/ 	.byte	0x04, 0x17
        /*00ba*/ 	.short	(.L_3873 - .L_3872)
.L_3872:
        /*00bc*/ 	.word	0x00000000
        /*00c0*/ 	.short	0x0000
        /*00c2*/ 	.short	0x0000
        /*00c4*/ 	.byte	0x00, 0xf5, 0x21, 0x00


	//----- nvinfo : EIATTR_SPARSE_MMA_MASK
	.align		4
.L_3873:
        /*00c8*/ 	.byte	0x03, 0x50
        /*00ca*/ 	.short	0x0000


	//----- nvinfo : EIATTR_MAXREG_COUNT
	.align		4
        /*00cc*/ 	.byte	0x03, 0x1b
        /*00ce*/ 	.short	0x00ff


	//----- nvinfo : EIATTR_NUM_BARRIERS
	.align		4
        /*00d0*/ 	.byte	0x02, 0x4c
        /*00d2*/ 	.byte	0x01
	.zero		1


	//----- nvinfo : EIATTR_MERCURY_ISA_VERSION
	.align		4
        /*00d4*/ 	.byte	0x03, 0x5f
        /*00d6*/ 	.short	0x0101


	//----- nvinfo : EIATTR_COOP_GROUP_MASK_REGIDS
	.align		4
        /*00d8*/ 	.byte	0x04, 0x29
        /*00da*/ 	.short	(.L_3875 - .L_3874)


	//   ....[0]....
.L_3874:
        /*00dc*/ 	.word	0xffffffff


	//   ....[1]....
        /*00e0*/ 	.word	0xffffffff


	//   ....[2]....
        /*00e4*/ 	.word	0xffffffff


	//   ....[3]....
        /*00e8*/ 	.word	0xffffffff


	//   ....[4]....
        /*00ec*/ 	.word	0xffffffff


	//   ....[5]....
        /*00f0*/ 	.word	0xffffffff


	//   ....[6]....
        /*00f4*/ 	.word	0xffffffff


	//   ....[7]....
        /*00f8*/ 	.word	0xffffffff


	//   ....[8]....
        /*00fc*/ 	.word	0xffffffff


	//   ....[9]....
        /*0100*/ 	.word	0xffffffff


	//   ....[10]....
        /*0104*/ 	.word	0xffffffff


	//   ....[11]....
        /*0108*/ 	.word	0xffffffff


	//   ....[12]....
        /*010c*/ 	.word	0xffffffff


	//   ....[13]....
        /*0110*/ 	.word	0xffffffff


	//   ....[14]....
        /*0114*/ 	.word	0xffffffff


	//   ....[15]....
        /*0118*/ 	.word	0xffffffff


	//   ....[16]....
        /*011c*/ 	.word	0xffffffff


	//   ....[17]....
        /*0120*/ 	.word	0xffffffff


	//   ....[18]....
        /*0124*/ 	.word	0xffffffff


	//   ....[19]....
        /*0128*/ 	.word	0xffffffff


	//   ....[20]....
        /*012c*/ 	.word	0xffffffff


	//   ....[21]....
        /*0130*/ 	.word	0xffffffff


	//   ....[22]....
        /*0134*/ 	.word	0xffffffff


	//   ....[23]....
        /*0138*/ 	.word	0xffffffff


	//   ....[24]....
        /*013c*/ 	.word	0xffffffff


	//   ....[25]....
        /*0140*/ 	.word	0xffffffff


	//   ....[26]....
        /*0144*/ 	.word	0xffffffff


	//   ....[27]....
        /*0148*/ 	.word	0xffffffff


	//   ....[28]....
        /*014c*/ 	.word	0xffffffff


	//   ....[29]....
        /*0150*/ 	.word	0xffffffff


	//   ....[30]....
        /*0154*/ 	.word	0xffffffff


	//   ....[31]....
        /*0158*/ 	.word	0xffffffff


	//   ....[32]....
        /*015c*/ 	.word	0xffffffff


	//   ....[33]....
        /*0160*/ 	.word	0xffffffff


	//   ....[34]....
        /*0164*/ 	.word	0xffffffff


	//   ....[35]....
        /*0168*/ 	.word	0xffffffff


	//   ....[36]....
        /*016c*/ 	.word	0xffffffff


	//   ....[37]....
        /*0170*/ 	.word	0xffffffff


	//   ....[38]....
        /*0174*/ 	.word	0xffffffff


	//   ....[39]....
        /*0178*/ 	.word	0xffffffff


	//   ....[40]....
        /*017c*/ 	.word	0xffffffff


	//   ....[41]....
        /*0180*/ 	.word	0xffffffff


	//   ....[42]....
        /*0184*/ 	.word	0xffffffff


	//   ....[43]....
        /*0188*/ 	.word	0xffffffff


	//   ....[44]....
        /*018c*/ 	.word	0xffffffff


	//   ....[45]....
        /*0190*/ 	.word	0xffffffff


	//   ....[46]....
        /*0194*/ 	.word	0xffffffff


	//   ....[47]....
        /*0198*/ 	.word	0xffffffff


	//   ....[48]....
        /*019c*/ 	.word	0xffffffff


	//   ....[49]....
        /*01a0*/ 	.word	0xffffffff


	//   ....[50]....
        /*01a4*/ 	.word	0xffffffff


	//   ....[51]....
        /*01a8*/ 	.word	0xffffffff


	//   ....[52]....
        /*01ac*/ 	.word	0xffffffff


	//   ....[53]....
        /*01b0*/ 	.word	0xffffffff


	//   ....[54]....
        /*01b4*/ 	.word	0xffffffff


	//   ....[55]....
        /*01b8*/ 	.word	0xffffffff


	//----- nvinfo : EIATTR_COOP_GROUP_INSTR_OFFSETS
	.align		4
.L_3875:
        /*01bc*/ 	.byte	0x04, 0x28
        /*01be*/ 	.short	(.L_3877 - .L_3876)


	//   ....[0]....
.L_3876:
        /*01c0*/ 	.word	0x000000b0


	//   ....[1]....
        /*01c4*/ 	.word	0x00000980


	//   ....[2]....
        /*01c8*/ 	.word	0x00000990


	//   ....[3]....
        /*01cc*/ 	.word	0x000009e0


	//   ....[4]....
        /*01d0*/ 	.word	0x000009f0


	//   ....[5]....
        /*01d4*/ 	.word	0x00000a40


	//   ....[6]....
        /*01d8*/ 	.word	0x00000a50


	//   ....[7]....
        /*01dc*/ 	.word	0x00000aa0


	//   ....[8]....
        /*01e0*/ 	.word	0x00000ab0


	//   ....[9]....
        /*01e4*/ 	.word	0x00000b00


	//   ....[10]....
        /*01e8*/ 	.word	0x00000b10


	//   ....[11]....
        /*01ec*/ 	.word	0x00000bd0


	//   ....[12]....
        /*01f0*/ 	.word	0x00000be0


	//   ....[13]....
        /*01f4*/ 	.word	0x00000c30


	//   ....[14]....
        /*01f8*/ 	.word	0x00000c40


	//   ....[15]....
        /*01fc*/ 	.word	0x00000c90


	//   ....[16]....
        /*0200*/ 	.word	0x00000ca0


	//   ....[17]....
        /*0204*/ 	.word	0x00000cf0


	//   ....[18]....
        /*0208*/ 	.word	0x00000d00


	//   ....[19]....
        /*020c*/ 	.word	0x00000d60


	//   ....[20]....
        /*0210*/ 	.word	0x00000d80


	//   ....[21]....
        /*0214*/ 	.word	0x00000e40


	//   ....[22]....
        /*0218*/ 	.word	0x00000e50


	//   ....[23]....
        /*021c*/ 	.word	0x00000eb0


	//   ....[24]....
        /*0220*/ 	.word	0x00000ec0


	//   ....[25]....
        /*0224*/ 	.word	0x00000f10


	//   ....[26]....
        /*0228*/ 	.word	0x00000f20


	//   ....[27]....
        /*022c*/ 	.word	0x00000f80


	//   ....[28]....
        /*0230*/ 	.word	0x00000fa0


	//   ....[29]....
        /*0234*/ 	.word	0x00001010


	//   ....[30]....
        /*0238*/ 	.word	0x00001020


	//   ....[31]....
        /*023c*/ 	.word	0x000010e0


	//   ....[32]....
        /*0240*/ 	.word	0x000010f0


	//   ....[33]....
        /*0244*/ 	.word	0x00001140


	//   ....[34]....
        /*0248*/ 	.word	0x00001150


	//   ....[35]....
        /*024c*/ 	.word	0x000011a0


	//   ....[36]....
        /*0250*/ 	.word	0x000011b0


	//   ....[37]....
        /*0254*/ 	.word	0x00001210


	//   ....[38]....
        /*0258*/ 	.word	0x00001230


	//   ....[39]....
        /*025c*/ 	.word	0x000012a0


	//   ....[40]....
        /*0260*/ 	.word	0x000012b0


	//   ....[41]....
        /*0264*/ 	.word	0x00001490


	//   ....[42]....
        /*0268*/ 	.word	0x000014d0


	//   ....[43]....
        /*026c*/ 	.word	0x00001550


	//   ....[44]....
        /*0270*/ 	.word	0x00001560


	//   ....[45]....
        /*0274*/ 	.word	0x000015b0


	//   ....[46]....
        /*0278*/ 	.word	0x000015c0


	//   ....[47]....
        /*027c*/ 	.word	0x00001610


	//   ....[48]....
        /*0280*/ 	.word	0x00001620


	//   ....[49]....
        /*0284*/ 	.word	0x00001670


	//   ....[50]....
        /*0288*/ 	.word	0x00001680


	//   ....[51]....
        /*028c*/ 	.word	0x00001930


	//   ....[52]....
        /*0290*/ 	.word	0x00001980


	//   ....[53]....
        /*0294*/ 	.word	0x000019a0


	//   ....[54]....
        /*0298*/ 	.word	0x000019c0


	//   ....[55]....
        /*029c*/ 	.word	0x000019e0


	//----- nvinfo : EIATTR_VRC_CTA_INIT_COUNT
	.align		4
.L_3877:
        /*02a0*/ 	.byte	0x02, 0x4a
	.zero		1
	.zero		1


	//----- nvinfo : EIATTR_EXIT_INSTR_OFFSETS
	.align		4
        /*02a4*/ 	.byte	0x04, 0x1c
        /*02a6*/ 	.short	(.L_3879 - .L_3878)


	//   ....[0]....
.L_3878:
        /*02a8*/ 	.word	0x00001fd0


	//----- nvinfo : EIATTR_CRS_STACK_SIZE
	.align		4
.L_3879:
        /*02ac*/ 	.byte	0x04, 0x1e
        /*02ae*/ 	.short	(.L_3881 - .L_3880)
.L_3880:
        /*02b0*/ 	.word	0x00000000


	//----- nvinfo : EIATTR_CBANK_PARAM_SIZE
	.align		4
.L_3881:
        /*02b4*/ 	.byte	0x03, 0x19
        /*02b6*/ 	.short	0x0060


	//----- nvinfo : EIATTR_PARAM_CBANK
	.align		4
        /*02b8*/ 	.byte	0x04, 0x0a
        /*02ba*/ 	.short	(.L_3883 - .L_3882)
	.align		4
.L_3882:
        /*02bc*/ 	.word	index@(.nv.constant0._ZN4vllm3moe44grouped_topk_fused_small_expert_count_kernelI6__halfS2_iLNS0_11ScoringFuncE1ELi128ELb0ELi8EEEvPT_PfPT1_PKT0_llllllbd)
        /*02c0*/ 	.short	0x0380
        /*02c2*/ 	.short	0x0060


	//----- nvinfo : EIATTR_SW_WAR
	.align		4
.L_3883:
        /*02c4*/ 	.byte	0x04, 0x36
        /*02c6*/ 	.short	(.L_3885 - .L_3884)
.L_3884:
        /*02c8*/ 	.word	0x00000008
.L_3885:


//--------------------- .nv.info._ZN4vllm3moe44grouped_topk_fused_small_expert_count_kernelI6__halfS2_iLNS0_11ScoringFuncE1ELi384ELb0ELi8EEEvPT_PfPT1_PKT0_llllllbd --------------------------
	.section	.nv.info._ZN4vllm3moe44grouped_topk_fused_small_expert_count_kernelI6__halfS2_iLNS0_11ScoringFuncE1ELi384ELb0ELi8EEEvPT_PfPT1_PKT0_llllllbd,"",@"SHT_CUDA_INFO"
	.sectionflags	@""
	.align	4


	//----- nvinfo : EIATTR_CUDA_API_VERSION
	.align		4
        /*0000*/ 	.byte	0x04, 0x37
        /*0002*/ 	.short	(.L_3887 - .L_3886)
.L_3886:
        /*0004*/ 	.word	0x00000082


	//----- nvinfo : EIATTR_KPARAM_INFO
	.align		4
.L_3887:
        /*0008*/ 	.byte	0x04, 0x17
        /*000a*/ 	.short	(.L_3889 - .L_3888)
.L_3888:
        /*000c*/ 	.word	0x00000000
        /*0010*/ 	.short	0x000b
        /*0012*/ 	.short	0x0058
        /*0014*/ 	.byte	0x00, 0xf0, 0x21, 0x00


	//----- nvinfo : EIATTR_KPARAM_INFO
	.align		4
.L_3889:
        /*0018*/ 	.byte	0x04, 0x17
        /*001a*/ 	.short	(.L_3891 - .L_3890)
.L_3890:
        /*001c*/ 	.word	0x00000000
        /*0020*/ 	.short	0x000a
        /*0022*/ 	.short	0x0050
        /*0024*/ 	.byte	0x00, 0xf0, 0x05, 0x00


	//----- nvinfo : EIATTR_KPARAM_INFO
	.align		4
.L_3891:
        /*0028*/ 	.byte	0x04, 0x17
        /*002a*/ 	.short	(.L_3893 - .L_3892)
.L_3892:
        /*002c*/ 	.word	0x00000000
        /*0030*/ 	.short	0x0009
        /*0032*/ 	.short	0x0048
        /*0034*/ 	.byte	0x00, 0xf0, 0x21, 0x00


	//----- nvinfo : EIATTR_KPARAM_INFO
	.align		4
.L_3893:
        /*0038*/ 	.byte	0x04, 0x17
        /*003a*/ 	.short	(.L_3895 - .L_3894)
.L_3894:
        /*003c*/ 	.word	0x00000000
        /*0040*/ 	.short	0x0008
        /*0042*/ 	.short	0x0040
        /*0044*/ 	.byte	0x00, 0xf0, 0x21, 0x00


	//----- nvinfo : EIATTR_KPARAM_INFO
	.align		4
.L_3895:
        /*0048*/ 	.byte	0x04, 0x17
        /*004a*/ 	.short	(.L_3897 - .L_3896)
.L_3896:
        /*004c*/ 	.word	0x00000000
        /*0050*/ 	.short	0x0007
        /*0052*/ 	.short	0x0038
        /*0054*/ 	.byte	0x00, 0xf0, 0x21, 0x00


	//----- nvinfo : EIATTR_KPARAM_INFO
	.align		4
.L_3897:
        /*0058*/ 	.byte	0x04, 0x17
        /*005a*/ 	.short	(.L_3899 - .L_3898)
.L_3898:
        /*005c*/ 	.word	0x00000000
        /*0060*/ 	.short	0x0006
        /*0062*/ 	.short	0x0030
        /*0064*/ 	.byte	0x00, 0xf0, 0x21, 0x00


	//----- nvinfo : EIATTR_KPARAM_INFO
	.align		4
.L_3899:
        /*0068*/ 	.byte	0x04, 0x17
        /*006a*/ 	.short	(.L_3901 - .L_3900)
.L_3900:
        /*006c*/ 	.word	0x00000000
        /*0070*/ 	.short	0x0005
        /*0072*/ 	.short	0x0028
        /*0074*/ 	.byte	0x00, 0xf0, 0x21, 0x00


	//----- nvinfo : EIATTR_KPARAM_INFO
	.align		4
.L_3901:
        /*0078*/ 	.byte	0x04, 0x17
        /*007a*/ 	.short	(.L_3903 - .L_3902)
.L_3902:
        /*007c*/ 	.word	0x00000000
        /*0080*/ 	.short	0x0004
        /*0082*/ 	.short	0x0020
        /*0084*/ 	.byte	0x00, 0xf0, 0x21, 0x00


	//----- nvinfo : EIATTR_KPARAM_INFO
	.align		4
.L_3903:
        /*0088*/ 	.byte	0x04, 0x17
        /*008a*/ 	.short	(.L_3905 - .L_3904)
.L_3904:
        /*008c*/ 	.word	0x00000000
        /*0090*/ 	.short	0x0003
        /*0092*/ 	.short	0x0018
        /*0094*/ 	.byte	0x00, 0xf5, 0x21, 0x00


	//----- nvinfo : EIATTR_KPARAM_INFO
	.align		4
.L_3905:
        /*0098*/ 	.byte	0x04, 0x17
        /*009a*/ 	.short	(.L_3907 - .L_3906)
.L_3906:
        /*009c*/ 	.word	0x00000000
        /*00a0*/ 	.short	0x0002
        /*00a2*/ 	.short	0x0010
        /*00a4*/ 	.byte	0x00, 0xf5, 0x21, 0x00


	//----- nvinfo : EIATTR_KPARAM_INFO
	.align		4
.L_3907:
        /*00a8*/ 	.byte	0x04, 0x17
        /*00aa*/ 	.short	(.L_3909 - .L_3908)
.L_3908:
        /*00ac*/ 	.word	0x00000000
        /*00b0*/ 	.short	0x0001
        /*00b2*/ 	.short	0x0008
        /*00b4*/ 	.byte	0x00, 0xf5, 0x21, 0x00


	//----- nvinfo : EIATTR_KPARAM_INFO
	.align		4
.L_3909:
        /*00b8*/ 	.byte	0x04, 0x17
        /*00ba*/ 	.short	(.L_3911 - .L_3910)
.L_3910:
        /*00bc*/ 	.word	0x00000000
        /*00c0*/ 	.short	0x0000
        /*00c2*/ 	.short	0x0000
        /*00c4*/ 	.byte	0x00, 0xf5, 0x21, 0x00


	//----- nvinfo : EIATTR_SPARSE_MMA_MASK
	.align		4
.L_3911:
        /*00c8*/ 	.byte	0x03, 0x50
        /*00ca*/ 	.short	0x0000


	//----- nvinfo : EIATTR_MAXREG_COUNT
	.align		4
        /*00cc*/ 	.byte	0x03, 0x1b
        /*00ce*/ 	.short	0x00ff


	//----- nvinfo : EIATTR_NUM_BARRIERS
	.align		4
        /*00d0*/ 	.byte	0x02, 0x4c
        /*00d2*/ 	.byte	0x01
	.zero		1


	//----- nvinfo : EIATTR_MERCURY_ISA_VERSION
	.align		4
        /*00d4*/ 	.byte	0x03, 0x5f
        /*00d6*/ 	.short	0x0101


	//----- nvinfo : EIATTR_COOP_GROUP_MASK_REGIDS
	.align		4
        /*00d8*/ 	.byte	0x04, 0x29
        /*00da*/ 	.short	(.L_3913 - .L_3912)


	//   ....[0]....
.L_3912:
        /*00dc*/ 	.word	0xffffffff


	//   ....[1]....
        /*00e0*/ 	.word	0xffffffff


	//   ....[2]....
        /*00e4*/ 	.word	0xffffffff


	//   ....[3]....
        /*00e8*/ 	.word	0xffffffff


	//   ....[4]....
        /*00ec*/ 	.word	0xffffffff


	//   ....[5]....
        /*00f0*/ 	.word	0xffffffff


	//   ....[6]....
        /*00f4*/ 	.word	0xffffffff


	//   ....[7]....
        /*00f8*/ 	.word	0xffffffff


	//   ....[8]....
        /*00fc*/ 	.word	0xffffffff


	//   ....[9]....
        /*0100*/ 	.word	0xffffffff


	//   ....[10]....
        /*0104*/ 	.word	0xffffffff


	//   ....[11]....
        /*0108*/ 	.word	0xffffffff


	//   ....[12]....
        /*010c*/ 	.word	0xffffffff


	//   ....[13]....
        /*0110*/ 	.word	0xffffffff


	//   ....[14]....
        /*0114*/ 	.word	0xffffffff


	//   ....[15]....
        /*0118*/ 	.word	0xffffffff


	//   ....[16]....
        /*011c*/ 	.word	0xffffffff


	//   ....[17]....
        /*0120*/ 	.word	0xffffffff


	//   ....[18]....
        /*0124*/ 	.word	0xffffffff


	//   ....[19]....
        /*0128*/ 	.word	0xffffffff


	//   ....[20]....
        /*012c*/ 	.word	0xffffffff


	//   ....[21]....
        /*0130*/ 	.word	0xffffffff


	//   ....[22]....
        /*0134*/ 	.word	0xffffffff


	//   ....[23]....
        /*0138*/ 	.word	0xffffffff


	//   ....[24]....
        /*013c*/ 	.word	0xffffffff


	//   ....[25]....
        /*0140*/ 	.word	0xffffffff


	//   ....[26]....
        /*0144*/ 	.word	0xffffffff


	//   ....[27]....
        /*0148*/ 	.word	0xffffffff


	//   ....[28]....
        /*014c*/ 	.word	0xffffffff


	//   ....[29]....
        /*0150*/ 	.word	0xffffffff


	//   ....[30]....
        /*0154*/ 	.word	0xffffffff


	//   ....[31]....
        /*0158*/ 	.word	0xffffffff


	//   ....[32]....
        /*015c*/ 	.word	0xffffffff


	//   ....[33]....
        /*0160*/ 	.word	0xffffffff


	//   ....[34]....
        /*0164*/ 	.word	0xffffffff


	//   ....[35]....
        /*0168*/ 	.word	0xffffffff


	//   ....[36]....
        /*016c*/ 	.word	0xffffffff


	//   ....[37]....
        /*0170*/ 	.word	0xffffffff


	//   ....[38]....
        /*0174*/ 	.word	0xffffffff


	//   ....[39]....
        /*0178*/ 	.word	0xffffffff


	//   ....[40]....
        /*017c*/ 	.word	0xffffffff


	//   ....[41]....
        /*0180*/ 	.word	0xffffffff


	//   ....[42]....
        /*0184*/ 	.word	0xffffffff


	//   ....[43]....
        /*0188*/ 	.word	0xffffffff


	//   ....[44]....
        /*018c*/ 	.word	0xffffffff


	//   ....[45]....
        /*0190*/ 	.word	0xffffffff


	//   ....[46]....
        /*0194*/ 	.word	0xffffffff


	//   ....[47]....
        /*0198*/ 	.word	0xffffffff


	//   ....[48]....
        /*019c*/ 	.word	0xffffffff


	//   ....[49]....
        /*01a0*/ 	.word	0xffffffff


	//   ....[50]....
        /*01a4*/ 	.word	0xffffffff


	//   ....[51]....
        /*01a8*/ 	.word	0xffffffff


	//   ....[52]....
        /*01ac*/ 	.word	0xffffffff


	//   ....[53]....
        /*01b0*/ 	.word	0xffffffff


	//   ....[54]....
        /*01b4*/ 	.word	0xffffffff


	//   ....[55]....
        /*01b8*/ 	.word	0xffffffff


	//   ....[56]....
        /*01bc*/ 	.word	0xffffffff


	//   ....[57]....
        /*01c0*/ 	.word	0xffffffff


	//   ....[58]....
        /*01c4*/ 	.word	0xffffffff


	//   ....[59]....
        /*01c8*/ 	.word	0xffffffff


	//   ....[60]....
        /*01cc*/ 	.word	0xffffffff


	//   ....[61]....
        /*01d0*/ 	.word	0xffffffff


	//   ....[62]....
        /*01d4*/ 	.word	0xffffffff


	//   ....[63]....
        /*01d8*/ 	.word	0xffffffff


	//   ....[64]....
        /*01dc*/ 	.word	0xffffffff


	//   ....[65]....
        /*01e0*/ 	.word	0xffffffff


	//   ....[66]....
        /*01e4*/ 	.word	0xffffffff


	//   ....[67]....
        /*01e8*/ 	.word	0xffffffff


	//   ....[68]....
        /*01ec*/ 	.word	0xffffffff


	//   ....[69]....
        /*01f0*/ 	.word	0xffffffff


	//   ....[70]....
        /*01f4*/ 	.word	0xffffffff


	//   ....[71]....
        /*01f8*/ 	.word	0xffffffff


	//   ....[72]....
        /*01fc*/ 	.word	0xffffffff


	//   ....[73]....
        /*0200*/ 	.word	0xffffffff


	//   ....[74]....
        /*0204*/ 	.word	0xffffffff


	//   ....[75]....
        /*0208*/ 	.word	0xffffffff


	//   ....[76]....
        /*020c*/ 	.word	0xffffffff


	//   ....[77]....
        /*0210*/ 	.word	0xffffffff


	//   ....[78]....
        /*0214*/ 	.word	0xffffffff


	//   ....[79]....
        /*0218*/ 	.word	0xffffffff


	//   ....[80]....
        /*021c*/ 	.word	0xffffffff


	//   ....[81]....
        /*0220*/ 	.word	0xffffffff


	//   ....[82]....
        /*0224*/ 	.word	0xffffffff


	//   ....[83]....
        /*0228*/ 	.word	0xffffffff


	//   ....[84]....
        /*022c*/ 	.word	0xffffffff


	//   ....[85]....
        /*0230*/ 	.word	0xffffffff


	//----- nvinfo : EIATTR_COOP_GROUP_INSTR_OFFSETS
	.align		4
.L_3913:
        /*0234*/ 	.byte	0x04, 0x28
        /*0236*/ 	.short	(.L_3915 - .L_3914)


	//   ....[0]....
.L_3914:
        /*0238*/ 	.word	0x000000b0


	//   ....[1]....
        /*023c*/ 	.word	0x00000a50


	//   ....[2]....
        /*0240*/ 	.word	0x00000a80


	//   ....[3]....
        /*0244*/ 	.word	0x00000b00


	//   ....[4]....
        /*0248*/ 	.word	0x00000b10


	//   ....[5]....
        /*024c*/ 	.word	0x00000b60


	//   ....[6]....
        /*0250*/ 	.word	0x00000b70


	//   ....[7]....
        /*0254*/ 	.word	0x00000bc0


	//   ....[8]....
        /*0258*/ 	.word	0x00000bd0


	//   ....[9]....
        /*025c*/ 	.word	0x00000c20


	//   ....[10]....
        /*0260*/ 	.word	0x00000c30


	//   ....[11]....
        /*0264*/ 	.word	0x00000ce0


	//   ....[12]....
        /*0268*/ 	.word	0x00000d10


	//   ....[13]....
        /*026c*/ 	.word	0x00000d90


	//   ....[14]....
        /*0270*/ 	.word	0x00000da0


	//   ....[15]....
        /*0274*/ 	.word	0x00000df0


	//   ....[16]....
        /*0278*/ 	.word	0x00000e00


	//   ....[17]....
        /*027c*/ 	.word	0x00000e60


	//   ....[18]....
        /*0280*/ 	.word	0x00000e80


	//   ....[19]....
        /*0284*/ 	.word	0x00000ee0


	//   ....[20]....
        /*0288*/ 	.word	0x00000ef0


	//   ....[21]....
        /*028c*/ 	.word	0x00001060


	//   ....[22]....
        /*0290*/ 	.word	0x00001070


	//   ....[23]....
        /*0294*/ 	.word	0x000010c0


	//   ....[24]....
        /*0298*/ 	.word	0x000010d0


	//   ....[25]....
        /*029c*/ 	.word	0x00001120


	//   ....[26]....
        /*02a0*/ 	.word	0x00001130


	//   ....[27]....
        /*02a4*/ 	.word	0x00001180


	//   ....[28]....
        /*02a8*/ 	.word	0x00001190


	//   ....[29]....
        /*02ac*/ 	.word	0x000011e0


	//   ....[30]....
        /*02b0*/ 	.word	0x000011f0


	//   ....[31]....
        /*02b4*/ 	.word	0x000017d0


	//   ....[32]....
        /*02b8*/ 	.word	0x000017e0


	//   ....[33]....
        /*02bc*/ 	.word	0x00001830


	//   ....[34]....
        /*02c0*/ 	.word	0x00001840


	//   ....[35]....
        /*02c4*/ 	.word	0x00001890


	//   ....[36]....
        /*02c8*/ 	.word	0x000018a0


	//   ....[37]....
        /*02cc*/ 	.word	0x000018f0


	//   ....[38]....
        /*02d0*/ 	.word	0x00001900


	//   ....[39]....
        /*02d4*/ 	.word	0x00001950


	//   ....[40]....
        /*02d8*/ 	.word	0x00001960


	//   ....[41]....
        /*02dc*/ 	.word	0x000019f0


	//   ....[42]....
        /*02e0*/ 	.word	0x00001a00


	//   ....[43]....
        /*02e4*/ 	.word	0x00001a50


	//   ....[44]....
        /*02e8*/ 	.word	0x00001a60


	//   ....[45]....
        /*02ec*/ 	.word	0x00001ab0


	//   ....[46]....
        /*02f0*/ 	.word	0x00001ac0


	//   ....[47]....
        /*02f4*/ 	.word	0x00001b10


	//   ....[48]....
        /*02f8*/ 	.word	0x00001b20


	//   ....[49]....
        /*02fc*/ 	.word	0x00001b70


	//   ....[50]....
        /*0300*/ 	.word	0x00001b80


	//   ....[51]....
        /*0304*/ 	.word	0x00001c30


	//   ....[52]....
        /*0308*/ 	.word	0x00001c40


	//   ....[53]....
        /*030c*/ 	.word	0x00001c90


	//   ....[54]....
        /*0310*/ 	.word	0x00001ca0


	//   ....[55]....
        /*0314*/ 	.word	0x00001cf0


	//   ....[56]....
        /*0318*/ 	.word	0x00001d00


	//   ....[57]....
        /*031c*/ 	.word	0x00001d50


	//   ....[58]....
        /*0320*/ 	.word	0x00001d60


	//   ....[59]....
        /*0324*/ 	.word	0x00001db0


	//   ....[60]....
        /*0328*/ 	.word	0x00001dc0


	//   ....[61]....
        /*032c*/ 	.word	0x00001e50


	//   ....[62]....
        /*0330*/ 	.word	0x00001e60


	//   ....[63]....
        /*0334*/ 	.word	0x00001eb0


	//   ....[64]....
        /*0338*/ 	.word	0x00001ec0


	//   ....[65]....
        /*033c*/ 	.word	0x00001f10


	//   ....[66]....
        /*0340*/ 	.word	0x00001f20


	//   ....[67]....
        /*0344*/ 	.word	0x00001f80


	//   ....[68]....
        /*0348*/ 	.word	0x00001f90


	//   ....[69]....
        /*034c*/ 	.word	0x00002000


	//   ....[70]....
        /*0350*/ 	.word	0x00002020


	//   ....[71]....
        /*0354*/ 	.word	0x000022a0


	//   ....[72]....
        /*0358*/ 	.word	0x000022b0


	//   ....[73]....
        /*035c*/ 	.word	0x00002300


	//   ....[74]....
        /*0360*/ 	.word	0x00002310


	//   ....[75]....
        /*0364*/ 	.word	0x00002360


	//   ....[76]....
        /*0368*/ 	.word	0x00002370


	//   ....[77]....
        /*036c*/ 	.word	0x000023c0


	//   ....[78]....
        /*0370*/ 	.word	0x000023d0


	//   ....[79]....
        /*0374*/ 	.word	0x00002420


	//   ....[80]....
        /*0378*/ 	.word	0x00002430


	//   ....[81]....
        /*037c*/ 	.word	0x00002770


	//   ....[82]....
        /*0380*/ 	.word	0x000027c0


	//   ....[83]....
        /*0384*/ 	.word	0x000027e0


	//   ....[84]....
        /*0388*/ 	.word	0x00002800


	//   ....[85]....
        /*038c*/ 	.word	0x00002820


	//----- nvinfo : EIATTR_VRC_CTA_INIT_COUNT
	.align		4
.L_3915:
        /*0390*/ 	.byte	0x02, 0x4a
	.zero		1
	.zero		1


	//----- nvinfo : EIATTR_EXIT_INSTR_OFFSETS
	.align		4
        /*0394*/ 	.byte	0x04, 0x1c
        /*0396*/ 	.short	(.L_3917 - .L_3916)


	//   ....[0]....
.L_3916:
        /*0398*/ 	.word	0x00002e10


	//----- nvinfo : EIATTR_CRS_STACK_SIZE
	.align		4
.L_3917:
        /*039c*/ 	.byte	0x04, 0x1e
        /*039e*/ 	.short	(.L_3919 - .L_3918)
.L_3918:
        /*03a0*/ 	.word	0x00000000


	//----- nvinfo : EIATTR_CBANK_PARAM_SIZE
	.align		4
.L_3919:
        /*03a4*/ 	.byte	0x03, 0x19
        /*03a6*/ 	.short	0x0060


	//----- nvinfo : EIATTR_PARAM_CBANK
	.align		4
        /*03a8*/ 	.byte	0x04, 0x0a
        /*03aa*/ 	.short	(.L_3921 - .L_3920)
	.align		4
.L_3920:
        /*03ac*/ 	.word	index@(.nv.constant0._ZN4vllm3moe44grouped_topk_fused_small_expert_count_kernelI6__halfS2_iLNS0_11ScoringFuncE1ELi384ELb0ELi8EEEvPT_PfPT1_PKT0_llllllbd)
        /*03b0*/ 	.short	0x0380
        /*03b2*/ 	.short	0x0060


	//----- nvinfo : EIATTR_SW_WAR
	.align		4
.L_3921:
        /*03b4*/ 	.byte	0x04, 0x36
        /*03b6*/ 	.short	(.L_3923 - .L_3922)
.L_3922:
        /*03b8*/ 	.word	0x00000008
.L_3923:


//--------------------- .nv.info._ZN4vllm3moe44grouped_topk_fused_small_expert_count_kernelI6__halfS2_iLNS0_11ScoringFuncE1ELi512ELb0ELi8EEEvPT_PfPT1_PKT0_llllllbd --------------------------
	.section	.nv.info._ZN4vllm3moe44grouped_topk_fused_small_expert_count_kernelI6__halfS2_iLNS0_11ScoringFuncE1ELi512ELb0ELi8EEEvPT_PfPT1_PKT0_llllllbd,"",@"SHT_CUDA_INFO"
	.sectionflags	@""
	.align	4


	//----- nvinfo : EIATTR_CUDA_API_VERSION
	.align		4
        /*0000*/ 	.byte	0x04, 0x37
        /*0002*/ 	.short	(.L_3925 - .L_3924)
.L_3924:
        /*0004*/ 	.word	0x00000082


	//----- nvinfo : EIATTR_KPARAM_INFO
	.align		4
.L_3925:
        /*0008*/ 	.byte	0x04, 0x17
        /*000a*/ 	.short	(.L_3927 - .L_3926)
.L_3926:
        /*000c*/ 	.word	0x00000000
        /*0010*/ 	.short	0x000b
        /*0012*/ 	.short	0x0058
        /*0014*/ 	.byte	0x00, 0xf0, 0x21, 0x00


	//----- nvinfo : EIATTR_KPARAM_INFO
	.align		4
.L_3927:
        /*0018*/ 	.byte	0x04, 0x17
        /*001a*/ 	.short	(.L_3929 - .L_3928)
.L_3928:
        /*001c*/ 	.word	0x00000000
        /*0020*/ 	.short	0x000a
        /*0022*/ 	.short	0x0050
        /*0024*/ 	.byte	0x00, 0xf0, 0x05, 0x00


	//----- nvinfo : EIATTR_KPARAM_INFO
	.align		4
.L_3929:
        /*0028*/ 	.byte	0x04, 0x17
        /*002a*/ 	.short	(.L_3931 - .L_3930)
.L_3930:
        /*002c*/ 	.word	0x00000000
        /*0030*/ 	.short	0x0009
        /*0032*/ 	.short	0x0048
        /*0034*/ 	.byte	0x00, 0xf0, 0x21, 0x00


	//----- nvinfo : EIATTR_KPARAM_INFO
	.align		4
.L_3931:
        /*0038*/ 	.byte	0x04, 0x17
        /*003a*/ 	.short	(.L_3933 - .L_3932)
.L_3932:
        /*003c*/ 	.word	0x00000000
        /*0040*/ 	.short	0x0008
        /*0042*/ 	.short	0x0040
        /*0044*/ 	.byte	0x00, 0xf0, 0x21, 0x00


	//----- nvinfo : EIATTR_KPARAM_INFO
	.align		4
.L_3933:
        /*0048*/ 	.byte	0x04, 0x17
        /*004a*/ 	.short	(.L_3935 - .L_3934)
.L_3934:
        /*004c*/ 	.word	0x00000000
        /*0050*/ 	.short	0x0007
        /*0052*/ 	.short	0x0038
        /*0054*/ 	.byte	0x00, 0xf0, 0x21, 0x00


	//----- nvinfo : EIATTR_KPARAM_INFO
	.align		4
.L_3935:
        /*0058*/ 	.byte	0x04, 0x17
        /*005a*/ 	.short	(.L_3937 - .L_3936)
.L_3936:
        /*005c*/ 	.word	0x00000000
        /*0060*/ 	.short	0x0006
        /*0062*/ 	.short	0x0030
        /*0064*/ 	.byte	0x00, 0xf0, 0x21, 0x00


	//----- nvinfo : EIATTR_KPARAM_INFO
	.align		4
.L_3937:
        /*0068*/ 	.byte	0x04, 0x17
        /*006a*/ 	.short	(.L_3939 - .L_3938)
.L_3938:
        /*006c*/ 	.word	0x00000000
        /*0070*/ 	.short	0x0005
        /*0072*/ 	.short	0x0028
        /*0074*/ 	.byte	0x00, 0xf0, 0x21, 0x00


	//----- nvinfo : EIATTR_KPARAM_INFO
	.align		4
.L_3939:
        /*0078*/ 	.byte	0x04, 0x17
        /*007a*/ 	.short	(.L_3941 - .L_3940)
.L_3940:
        /*007c*/ 	.word	0x00000000
        /*0080*/ 	.short	0x0004
        /*0082*/ 	.short	0x0020
        /*0084*/ 	.byte	0x00, 0xf0, 0x21, 0x00


	//----- nvinfo : EIATTR_KPARAM_INFO
	.align		4
.L_3941:
        /*0088*/ 	.byte	0x04, 0x17
        /*008a*/ 	.short	(.L_3943 - .L_3942)
.L_3942:
        /*008c*/ 	.word	0x00000000
        /*0090*/ 	.short	0x0003
        /*0092*/ 	.short	0x0018
        /*0094*/ 	.byte	0x00, 0xf5, 0x21, 0x00


	//----- nvinfo : EIATTR_KPARAM_INFO
	.align		4
.L_3943:
        /*0098*/ 	.byte	0x04, 0x17
        /*009a*/ 	.short	(.L_3945 - .L_3944)
.L_3944:
        /*009c*/ 	.word	0x00000000
        /*00a0*/ 	.short	0x0002
        /*00a2*/ 	.short	0x0010
        /*00a4*/ 	.byte	0x00, 0xf5, 0x21, 0x00


	//----- nvinfo : EIATTR_KPARAM_INFO
	.align		4
.L_3945:
        /*00a8*/ 	.byte	0x04, 0x17
        /*00aa*/ 	.short	(.L_3947 - .L_3946)
.L_3946:
        /*00ac*/ 	.word	0x00000000
        /*00b0*/ 	.short	0x0001
        /*00b2*/ 	.short	0x0008
        /*00b4*/ 	.byte	0x00, 0xf5, 0x21, 0x00


	//----- nvinfo : EIATTR_KPARAM_INFO
	.align		4
.L_3947:
        /*00b8*/ 	.byte	0x04, 0x17
        /*00ba*/ 	.short	(.L_3949 - .L_3948)
.L_3948:
        /*00bc*/ 	.word	0x00000000
        /*00c0*/ 	.short	0x0000
        /*00c2*/ 	.short	0x0000
        /*00c4*/ 	.byte	0x00, 0xf5, 0x21, 0x00


	//----- nvinfo : EIATTR_SPARSE_MMA_MASK
	.align		4
.L_3949:
        /*00c8*/ 	.byte	0x03, 0x50
        /*00ca*/ 	.short	0x0000


	//----- nvinfo : EIATTR_MAXREG_COUNT
	.align		4
        /*00cc*/ 	.byte	0x03, 0x1b
        /*00ce*/ 	.short	0x00ff


	//----- nvinfo : EIATTR_NUM_BARRIERS
	.align		4
        /*00d0*/ 	.byte	0x02, 0x4c
        /*00d2*/ 	.byte	0x01
	.zero		1


	//----- nvinfo : EIATTR_MERCURY_ISA_VERSION
	.align		4
        /*00d4*/ 	.byte	0x03, 0x5f
        /*00d6*/ 	.short	0x0101


	//----- nvinfo : EIATTR_COOP_GROUP_MASK_REGIDS
	.align		4
        /*00d8*/ 	.byte	0x04, 0x29
        /*00da*/ 	.short	(.L_3951 - .L_3950)


	//   ....[0]....
.L_3950:
        /*00dc*/ 	.word	0xffffffff


	//   ....[1]....
        /*00e0*/ 	.word	0xffffffff


	//   ....[2]....
        /*00e4*/ 	.word	0xffffffff


	//   ....[3]....
        /*00e8*/ 	.word	0xffffffff


	//   ....[4]....
        /*00ec*/ 	.word	0xffffffff


	//   ....[5]....
        /*00f0*/ 	.word	0xffffffff


	//   ....[6]....
        /*00f4*/ 	.word	0xffffffff


	//   ....[7]....
        /*00f8*/ 	.word	0xffffffff


	//   ....[8]....
        /*00fc*/ 	.word	0xffffffff


	//   ....[9]....
        /*0100*/ 	.word	0xffffffff


	//   ....[10]....
        /*0104*/ 	.word	0xffffffff


	//   ....[11]....
        /*0108*/ 	.word	0xffffffff


	//   ....[12]....
        /*010c*/ 	.word	0xffffffff


	//   ....[13]....
        /*0110*/ 	.word	0xffffffff


	//   ....[14]....
        /*0114*/ 	.word	0xffffffff


	//   ....[15]....
        /*0118*/ 	.word	0xffffffff


	//   ....[16]....
        /*011c*/ 	.word	0xffffffff


	//   ....[17]....
        /*0120*/ 	.word	0xffffffff


	//   ....[18]....
        /*0124*/ 	.word	0xffffffff


	//   ....[19]....
        /*0128*/ 	.word	0xffffffff


	//   ....[20]....
        /*012c*/ 	.word	0xffffffff


	//   ....[21]....
        /*0130*/ 	.word	0xffffffff


	//   ....[22]....
        /*0134*/ 	.word	0xffffffff


	//   ....[23]....
        /*0138*/ 	.word	0xffffffff


	//   ....[24]....
        /*013c*/ 	.word	0xffffffff


	//   ....[25]....
        /*0140*/ 	.word	0xffffffff


	//   ....[26]....
        /*0144*/ 	.word	0xffffffff


	//   ....[27]....
        /*0148*/ 	.word	0xffffffff


	//   ....[28]....
        /*014c*/ 	.word	0xffffffff


	//   ....[29]....
        /*0150*/ 	.word	0xffffffff


	//   ....[30]....
        /*0154*/ 	.word	0xffffffff


	//   ....[31]....
        /*0158*/ 	.word	0xffffffff


	//   ....[32]....
        /*015c*/ 	.word	0xffffffff


	//   ....[33]....
        /*0160*/ 	.word	0xffffffff


	//   ....[34]....
        /*0164*/ 	.word	0xffffffff


	//   ....[35]....
        /*0168*/ 	.word	0xffffffff


	//   ....[36]....
        /*016c*/ 	.word	0xffffffff


	//   ....[37]....
        /*0170*/ 	.word	0xffffffff


	//   ....[38]....
        /*0174*/ 	.word	0xffffffff


	//   ....[39]....
        /*0178*/ 	.word	0xffffffff


	//   ....[40]....
        /*017c*/ 	.word	0xffffffff


	//   ....[41]....
        /*0180*/ 	.word	0xffffffff


	//   ....[42]....
        /*0184*/ 	.word	0xffffffff


	//   ....[43]....
        /*0188*/ 	.word	0xffffffff


	//   ....[44]....
        /*018c*/ 	.word	0xffffffff


	//   ....[45]....
        /*0190*/ 	.word	0xffffffff


	//   ....[46]....
        /*0194*/ 	.word	0xffffffff


	//   ....[47]....
        /*0198*/ 	.word	0xffffffff


	//   ....[48]....
        /*019c*/ 	.word	0xffffffff


	//   ....[49]....
        /*01a0*/ 	.word	0xffffffff


	//   ....[50]....
        /*01a4*/ 	.word	0xffffffff


	//   ....[51]....
        /*01a8*/ 	.word	0xffffffff


	//   ....[52]....
        /*01ac*/ 	.word	0xffffffff


	//   ....[53]....
        /*01b0*/ 	.word	0xffffffff


	//   ....[54]....
        /*01b4*/ 	.word	0xffffffff


	//   ....[55]....
        /*01b8*/ 	.word	0xffffffff


	//   ....[56]....
        /*01bc*/ 	.word	0xffffffff


	//   ....[57]....
        /*01c0*/ 	.word	0xffffffff


	//   ....[58]....
        /*01c4*/ 	.word	0xffffffff


	//   ....[59]....
        /*01c8*/ 	.word	0xffffffff


	//   ....[60]....
        /*01cc*/ 	.word	0xffffffff


	//   ....[61]....
        /*01d0*/ 	.word	0xffffffff


	//   ....[62]....
        /*01d4*/ 	.word	0xffffffff


	//   ....[63]....
        /*01d8*/ 	.word	0xffffffff


	//   ....[64]....
        /*01dc*/ 	.word	0xffffffff


	//   ....[65]....
        /*01e0*/ 	.word	0xffffffff


	//   ....[66]....
        /*01e4*/ 	.word	0xffffffff


	//   ....[67]....
        /*01e8*/ 	.word	0xffffffff


	//   ....[68]....
        /*01ec*/ 	.word	0xffffffff


	//   ....[69]....
        /*01f0*/ 	.word	0xffffffff


	//   ....[70]....
        /*01f4*/ 	.word	0xffffffff


	//   ....[71]....
        /*01f8*/ 	.word	0xffffffff


	//   ....[72]....
        /*01fc*/ 	.word	0xffffffff


	//   ....[73]....
        /*0200*/ 	.word	0xffffffff


	//   ....[74]....
        /*0204*/ 	.word	0xffffffff


	//   ....[75]....
        /*0208*/ 	.word	0xffffffff


	//   ....[76]....
        /*020c*/ 	.word	0xffffffff


	//   ....[77]....
        /*0210*/ 	.word	0xffffffff


	//   ....[78]....
        /*0214*/ 	.word	0xffffffff


	//   ....[79]....
        /*0218*/ 	.word	0xffffffff


	//   ....[80]....
        /*021c*/ 	.word	0xffffffff


	//   ....[81]....
        /*0220*/ 	.word	0xffffffff


	//   ....[82]....
        /*0224*/ 	.word	0xffffffff


	//   ....[83]....
        /*0228*/ 	.word	0xffffffff


	//   ....[84]....
        /*022c*/ 	.word	0xffffffff


	//   ....[85]....
        /*0230*/ 	.word	0xffffffff


	//----- nvinfo : EIATTR_COOP_GROUP_INSTR_OFFSETS
	.align		4
.L_3951:
        /*0234*/ 	.byte	0x04, 0x28
        /*0236*/ 	.short	(.L_3953 - .L_3952)


	//   ....[0]....
.L_3952:
        /*0238*/ 	.word	0x000000b0


	//   ....[1]....
        /*023c*/ 	.word	0x00000a50


	//   ....[2]....
        /*0240*/ 	.word	0x00000a80


	//   ....[3]....
        /*0244*/ 	.word	0x00000b00


	//   ....[4]....
        /*0248*/ 	.word	0x00000b10


	//   ....[5]....
        /*024c*/ 	.word	0x00000b60


	//   ....[6]....
        /*0250*/ 	.word	0x00000b70


	//   ....[7]....
        /*0254*/ 	.word	0x00000bc0


	//   ....[8]....
        /*0258*/ 	.word	0x00000bd0


	//   ....[9]....
        /*025c*/ 	.word	0x00000c20


	//   ....[10]....
        /*0260*/ 	.word	0x00000c30


	//   ....[11]....
        /*0264*/ 	.word	0x00000ce0


	//   ....[12]....
        /*0268*/ 	.word	0x00000d10


	//   ....[13]....
        /*026c*/ 	.word	0x00000d90


	//   ....[14]....
        /*0270*/ 	.word	0x00000da0


	//   ....[15]....
        /*0274*/ 	.word	0x00000df0


	//   ....[16]....
        /*0278*/ 	.word	0x00000e00


	//   ....[17]....
        /*027c*/ 	.word	0x00000e60


	//   ....[18]....
        /*0280*/ 	.word	0x00000e80


	//   ....[19]....
        /*0284*/ 	.word	0x00000ee0


	//   ....[20]....
        /*0288*/ 	.word	0x00000ef0


	//   ....[21]....
        /*028c*/ 	.word	0x00001060


	//   ....[22]....
        /*0290*/ 	.word	0x00001070


	//   ....[23]....
        /*0294*/ 	.word	0x000010c0


	//   ....[24]....
        /*0298*/ 	.word	0x000010d0


	//   ....[25]....
        /*029c*/ 	.word	0x00001120


	//   ....[26]....
        /*02a0*/ 	.word	0x00001130


	//   ....[27]....
        /*02a4*/ 	.word	0x00001180


	//   ....[28]....
        /*02a8*/ 	.word	0x00001190


	//   ....[29]....
        /*02ac*/ 	.word	0x000011e0


	//   ....[30]....
        /*02b0*/ 	.word	0x000011f0


	//   ....[31]....
        /*02b4*/ 	.word	0x00001760


	//   ....[32]....
        /*02b8*/ 	.word	0x00001770


	//   ....[33]....
        /*02bc*/ 	.word	0x000017c0


	//   ....[34]....
        /*02c0*/ 	.word	0x000017d0


	//   ....[35]....
        /*02c4*/ 	.word	0x00001820


	//   ....[36]....
        /*02c8*/ 	.word	0x00001830


	//   ....[37]....
        /*02cc*/ 	.word	0x00001880


	//   ....[38]....
        /*02d0*/ 	.word	0x00001890


	//   ....[39]....
        /*02d4*/ 	.word	0x000018e0


	//   ....[40]....
        /*02d8*/ 	.word	0x000018f0


	//   ....[41]....
        /*02dc*/ 	.word	0x00001980


	//   ....[42]....
        /*02e0*/ 	.word	0x00001990


	//   ....[43]....
        /*02e4*/ 	.word	0x000019e0


	//   ....[44]....
        /*02e8*/ 	.word	0x000019f0


	//   ....[45]....
        /*02ec*/ 	.word	0x00001a40


	//   ....[46]....
        /*02f0*/ 	.word	0x00001a50


	//   ....[47]....
        /*02f4*/ 	.word	0x00001aa0


	//   ....[48]....
        /*02f8*/ 	.word	0x00001ab0


	//   ....[49]....
        /*02fc*/ 	.word	0x00001b00


	//   ....[50]....
        /*0300*/ 	.word	0x00001b10


	//   ....[51]....
        /*0304*/ 	.word	0x00001bb0


	//   ....[52]....
        /*0308*/ 	.word	0x00001bc0


	//   ....[53]....
        /*030c*/ 	.word	0x00001c10


	//   ....[54]....
        /*0310*/ 	.word	0x00001c20


	//   ....[55]....
        /*0314*/ 	.word	0x00001c70


	//   ....[56]....
        /*0318*/ 	.word	0x00001c80


	//   ....[57]....
        /*031c*/ 	.word	0x00001cd0


	//   ....[58]....
        /*0320*/ 	.word	0x00001ce0


	//   ....[59]....
        /*0324*/ 	.word	0x00001d30


	//   ....[60]....
        /*0328*/ 	.word	0x00001d40


	//   ....[61]....
        /*032c*/ 	.word	0x00001dd0


	//   ....[62]....
        /*0330*/ 	.word	0x00001de0


	//   ....[63]....
        /*0334*/ 	.word	0x00001e30


	//   ....[64]....
        /*0338*/ 	.word	0x00001e40


	//   ....[65]....
        /*033c*/ 	.word	0x00001e90


	//   ....[66]....
        /*0340*/ 	.word	0x00001ea0


	//   ....[67]....
        /*0344*/ 	.word	0x00001f00


	//   ....[68]....
        /*0348*/ 	.word	0x00001f10


	//   ....[69]....
        /*034c*/ 	.word	0x00001f80


	//   ....[70]....
        /*0350*/ 	.word	0x00001fb0


	//   ....[71]....
        /*0354*/ 	.word	0x00002220


	//   ....[72]....
        /*0358*/ 	.word	0x00002240


	//   ....[73]....
        /*035c*/ 	.word	0x00002290


	//   ....[74]....
        /*0360*/ 	.word	0x000022a0


	//   ....[75]....
        /*0364*/ 	.word	0x000022f0


	//   ....[76]....
        /*0368*/ 	.word	0x00002300


	//   ....[77]....
        /*036c*/ 	.word	0x00002350


	//   ....[78]....
        /*0370*/ 	.word	0x00002360


	//   ....[79]....
        /*0374*/ 	.word	0x000023b0


	//   ....[80]....
        /*0378*/ 	.word	0x000023c0


	//   ....[81]....
        /*037c*/ 	.word	0x000026d0


	//   ....[82]....
        /*0380*/ 	.word	0x00002720


	//   ....[83]....
        /*0384*/ 	.word	0x00002740


	//   ....[84]....
        /*0388*/ 	.word	0x00002760


	//   ....[85]....
        /*038c*/ 	.word	0x00002780


	//----- nvinfo : EIATTR_VRC_CTA_INIT_COUNT
	.align		4
.L_3953:
        /*0390*/ 	.byte	0x02, 0x4a
	.zero		1
	.zero		1


	//----- nvinfo : EIATTR_EXIT_INSTR_OFFSETS
	.align		4
        /*0394*/ 	.byte	0x04, 0x1c
        /*0396*/ 	.short	(.L_3955 - .L_3954)


	//   ....[0]....
.L_3954:
        /*0398*/ 	.word	0x00002d70


	//----- nvinfo : EIATTR_CRS_STACK_SIZE
	.align		4
.L_3955:
        /*039c*/ 	.byte	0x04, 0x1e
        /*039e*/ 	.short	(.L_3957 - .L_3956)
.L_3956:
        /*03a0*/ 	.word	0x00000000


	//----- nvinfo : EIATTR_CBANK_PARAM_SIZE
	.align		4
.L_3957:
        /*03a4*/ 	.byte	0x03, 0x19
        /*03a6*/ 	.short	0x0060


	//----- nvinfo : EIATTR_PARAM_CBANK
	.align		4
        /*03a8*/ 	.byte	0x04, 0x0a
        /*03aa*/ 	.short	(.L_3959 - .L_3958)
	.align		4
.L_3958:
        /*03ac*/ 	.word	index@(.nv.constant0._ZN4vllm3moe44grouped_topk_fused_small_expert_count_kernelI6__halfS2_iLNS0_11ScoringFuncE1ELi512ELb0ELi8EEEvPT_PfPT1_PKT0_llllllbd)
        /*03b0*/ 	.short	0x0380
        /*03b2*/ 	.short	0x0060


	//----- nvinfo : EIATTR_SW_WAR
	.align		4
.L_3959:
        /*03b4*/ 	.byte	0x04, 0x36
        /*03b6*/ 	.short	(.L_3961 - .L_3960)
.L_3960:
        /*03b8*/ 	.word	0x00000008
.L_3961:


//--------------------- .nv.info._ZN4vllm3moe44grouped_topk_fused_small_expert_count_kernelI6__halfS2_iLNS0_11ScoringFuncE1ELi512ELb0ELi22EEEvPT_PfPT1_PKT0_llllllbd --------------------------
	.section	.nv.info._ZN4vllm3moe44grouped_topk_fused_small_expert_count_kernelI6__halfS2_iLNS0_11ScoringFuncE1ELi512ELb0ELi22EEEvPT_PfPT1_PKT0_llllllbd,"",@"SHT_CUDA_INFO"
	.sectionflags	@""
	.align	4


	//----- nvinfo : EIATTR_CUDA_API_VERSION
	.align		4
        /*0000*/ 	.byte	0x04, 0x37
        /*0002*/ 	.short	(.L_3963 - .L_3962)
.L_3962:
        /*0004*/ 	.word	0x00000082


	//----- nvinfo : EIATTR_KPARAM_INFO
	.align		4
.L_3963:
        /*0008*/ 	.byte	0x04, 0x17
        /*000a*/ 	.short	(.L_3965 - .L_3964)
.L_3964:
        /*000c*/ 	.word	0x00000000
        /*0010*/ 	.short	0x000b
        /*0012*/ 	.short	0x0058
        /*0014*/ 	.byte	0x00, 0xf0, 0x21, 0x00


	//----- nvinfo : EIATTR_KPARAM_INFO
	.align		4
.L_3965:
        /*0018*/ 	.byte	0x04, 0x17
        /*001a*/ 	.short	(.L_3967 - .L_3966)
.L_3966:
        /*001c*/ 	.word	0x00000000
        /*0020*/ 	.short	0x000a
        /*0022*/ 	.short	0x0050
        /*0024*/ 	.byte	0x00, 0xf0, 0x05, 0x00


	//----- nvinfo : EIATTR_KPARAM_INFO
	.align		4
.L_3967:
        /*0028*/ 	.byte	0x04, 0x17
        /*002a*/ 	.short	(.L_3969 - .L_3968)
.L_3968:
        /*002c*/ 	.word	0x00000000
        /*0030*/ 	.short	0x0009
        /*0032*/ 	.short	0x0048
        /*0034*/ 	.byte	0x00, 0xf0, 0x21, 0x00


	//----- nvinfo : EIATTR_KPARAM_INFO
	.align		4
.L_3969:
        /*0038*/ 	.byte	0x04, 0x17
        /*003a*/ 	.short	(.L_3971 - .L_3970)
.L_3970:
        /*003c*/ 	.word	0x00000000
        /*0040*/ 	.short	0x0008
        /*0042*/ 	.short	0x0040
        /*0044*/ 	.byte	0x00, 0xf0, 0x21, 0x00


	//----- nvinfo : EIATTR_KPARAM_INFO
	.align		4
.L_3971:
        /*0048*/ 	.byte	0x04, 0x17
        /*004a*/ 	.short	(.L_3973 - .L_3972)
.L_3972:
        /*004c*/ 	.word	0x00000000
        /*0050*/ 	.short	0x0007
        /*0052*/ 	.short	0x0038
        /*0054*/ 	.byte	0x00, 0xf0, 0x21, 0x00


	//----- nvinfo : EIATTR_KPARAM_INFO
	.align		4
.L_3973:
        /*0058*/ 	.byte	0x04, 0x17
        /*005a*/ 	.short	(.L_3975 - .L_3974)
.L_3974:
        /*005c*/ 	.word	0x00000000
        /*0060*/ 	.short	0x0006
        /*0062*/ 	.short	0x0030
        /*0064*/ 	.byte	0x00, 0xf0, 0x21, 0x00


	//----- nvinfo : EIATTR_KPARAM_INFO
	.align		4
.L_3975:
        /*0068*/ 	.byte	0x04, 0x17
        /*006a*/ 	.short	(.L_3977 - .L_3976)
.L_3976:
        /*006c*/ 	.word	0x00000000
        /*0070*/ 	.short	0x0005
        /*0072*/ 	.short	0x0028
        /*0074*/ 	.byte	0x00, 0xf0, 0x21, 0x00


	//----- nvinfo : EIATTR_KPARAM_INFO
	.align		4
.L_3977:
        /*0078*/ 	.byte	0x04, 0x17
        /*007a*/ 	.short	(.L_3979 - .L_3978)
.L_3978:
        /*007c*/ 	.word	0x00000000
        /*0080*/ 	.short	0x0004
        /*0082*/ 	.short	0x0020
        /*0084*/ 	.byte	0x00, 0xf0, 0x21, 0x00


	//----- nvinfo : EIATTR_KPARAM_INFO
	.align		4
.L_3979:
        /*0088*/ 	.byte	0x04, 0x17
        /*008a*/ 	.short	(.L_3981 - .L_3980)
.L_3980:
        /*008c*/ 	.word	0x00000000
        /*0090*/ 	.short	0x0003
        /*0092*/ 	.short	0x0018
        /*0094*/ 	.byte	0x00, 0xf5, 0x21, 0x00


	//----- nvinfo : EIATTR_KPARAM_INFO
	.align		4
.L_3981:
        /*0098*/ 	.byte	0x04, 0x17
        /*009a*/ 	.short	(.L_3983 - .L_3982)
.L_3982:
        /*009c*/ 	.word	0x00000000
        /*00a0*/ 	.short	0x0002
        /*00a2*/ 	.short	0x0010
        /*00a4*/ 	.byte	0x00, 0xf5, 0x21, 0x00


	//----- nvinfo : EIATTR_KPARAM_INFO
	.align		4
.L_3983:
        /*00a8*/ 	.byte	0x04, 0x17
        /*00aa*/ 	.short	(.L_3985 - .L_3984)
.L_3984:
        /*00ac*/ 	.word	0x00000000
        /*00b0*/ 	.short	0x0001
        /*00b2*/ 	.short	0x0008
        /*00b4*/ 	.byte	0x00, 0xf5, 0x21, 0x00


	//----- nvinfo : EIATTR_KPARAM_INFO
	.align		4
.L_3985:
        /*00b8*/ 	.byte	0x04, 0x17
        /*00ba*/ 	.short	(.L_3987 - .L_3986)
.L_3986:
        /*00bc*/ 	.word	0x00000000
        /*00c0*/ 	.short	0x0000
        /*00c2*/ 	.short	0x0000
        /*00c4*/ 	.byte	0x00, 0xf5, 0x21, 0x00


	//----- nvinfo : EIATTR_SPARSE_MMA_MASK
	.align		4
.L_3987:
        /*00c8*/ 	.byte	0x03, 0x50
        /*00ca*/ 	.short	0x0000


	//----- nvinfo : EIATTR_MAXREG_COUNT
	.align		4
        /*00cc*/ 	.byte	0x03, 0x1b
        /*00ce*/ 	.short	0x00ff


	//----- nvinfo : EIATTR_NUM_BARRIERS
	.align		4
        /*00d0*/ 	.byte	0x02, 0x4c
        /*00d2*/ 	.byte	0x01
	.zero		1


	//----- nvinfo : EIATTR_MERCURY_ISA_VERSION
	.align		4
        /*00d4*/ 	.byte	0x03, 0x5f
        /*00d6*/ 	.short	0x0101


	//----- nvinfo : EIATTR_COOP_GROUP_MASK_REGIDS
	.align		4
        /*00d8*/ 	.byte	0x04, 0x29
        /*00da*/ 	.short	(.L_3989 - .L_3988)


	//   ....[0]....
.L_3988:
        /*00dc*/ 	.word	0xffffffff


	//   ....[1]....
        /*00e0*/ 	.word	0xffffffff


	//   ....[2]....
        /*00e4*/ 	.word	0xffffffff


	//   ....[3]....
        /*00e8*/ 	.word	0xffffffff


	//   ....[4]....
        /*00ec*/ 	.word	0xffffffff


	//   ....[5]....
        /*00f0*/ 	.word	0xffffffff


	//   ....[6]....
        /*00f4*/ 	.word	0xffffffff


	//   ....[7]....
        /*00f8*/ 	.word	0xffffffff


	//   ....[8]....
        /*00fc*/ 	.word	0xffffffff


	//   ....[9]....
        /*0100*/ 	.word	0xffffffff


	//   ....[10]....
        /*0104*/ 	.word	0xffffffff


	//   ....[11]....
        /*0108*/ 	.word	0xffffffff


	//   ....[12]....
        /*010c*/ 	.word	0xffffffff


	//   ....[13]....
        /*0110*/ 	.word	0xffffffff


	//   ....[14]....
        /*0114*/ 	.word	0xffffffff


	//   ....[15]....
        /*0118*/ 	.word	0xffffffff


	//   ....[16]....
        /*011c*/ 	.word	0xffffffff


	//   ....[17]....
        /*0120*/ 	.word	0xffffffff


	//   ....[18]....
        /*0124*/ 	.word	0xffffffff


	//   ....[19]....
        /*0128*/ 	.word	0xffffffff


	//   ....[20]....
        /*012c*/ 	.word	0xffffffff


	//   ....[21]....
        /*0130*/ 	.word	0xffffffff


	//   ....[22]....
        /*0134*/ 	.word	0xffffffff


	//   ....[23]....
        /*0138*/ 	.word	0xffffffff


	//   ....[24]....
        /*013c*/ 	.word	0xffffffff


	//   ....[25]....
        /*0140*/ 	.word	0xffffffff


	//   ....[26]....
        /*0144*/ 	.word	0xffffffff


	//   ....[27]....
        /*0148*/ 	.word	0xffffffff


	//   ....[28]....
        /*014c*/ 	.word	0xffffffff


	//   ....[29]....
        /*0150*/ 	.word	0xffffffff


	//   ....[30]....
        /*0154*/ 	.word	0xffffffff


	//   ....[31]....
        /*0158*/ 	.word	0xffffffff


	//   ....[32]....
        /*015c*/ 	.word	0xffffffff


	//   ....[33]....
        /*0160*/ 	.word	0xffffffff


	//   ....[34]....
        /*0164*/ 	.word	0xffffffff


	//   ....[35]....
        /*0168*/ 	.word	0xffffffff


	//   ....[36]....
        /*016c*/ 	.word	0xffffffff


	//   ....[37]....
        /*0170*/ 	.word	0xffffffff


	//   ....[38]....
        /*0174*/ 	.word	0xffffffff


	//   ....[39]....
        /*0178*/ 	.word	0xffffffff


	//   ....[40]....
        /*017c*/ 	.word	0xffffffff


	//   ....[41]....
        /*0180*/ 	.word	0xffffffff


	//   ....[42]....
        /*0184*/ 	.word	0xffffffff


	//   ....[43]....
        /*0188*/ 	.word	0xffffffff


	//   ....[44]....
        /*018c*/ 	.word	0xffffffff


	//   ....[45]....
        /*0190*/ 	.word	0xffffffff


	//   ....[46]....
        /*0194*/ 	.word	0xffffffff


	//   ....[47]....
        /*0198*/ 	.word	0xffffffff


	//   ....[48]....
        /*019c*/ 	.word	0xffffffff


	//   ....[49]....
        /*01a0*/ 	.word	0xffffffff


	//   ....[50]....
        /*01a4*/ 	.word	0xffffffff


	//   ....[51]....
        /*01a8*/ 	.word	0xffffffff


	//   ....[52]....
        /*01ac*/ 	.word	0xffffffff


	//   ....[53]....
        /*01b0*/ 	.word	0xffffffff


	//   ....[54]....
        /*01b4*/ 	.word	0xffffffff


	//   ....[55]....
        /*01b8*/ 	.word	0xffffffff


	//   ....[56]....
        /*01bc*/ 	.word	0xffffffff


	//   ....[57]....
        /*01c0*/ 	.word	0xffffffff


	//   ....[58]....
        /*01c4*/ 	.word	0xffffffff


	//   ....[59]....
        /*01c8*/ 	.word	0xffffffff


	//   ....[60]....
        /*01cc*/ 	.word	0xffffffff


	//   ....[61]....
        /*01d0*/ 	.word	0xffffffff


	//   ....[62]....
        /*01d4*/ 	.word	0xffffffff


	//   ....[63]....
        /*01d8*/ 	.word	0xffffffff


	//   ....[64]....
        /*01dc*/ 	.word	0xffffffff


	//   ....[65]....
        /*01e0*/ 	.word	0xffffffff


	//   ....[66]....
        /*01e4*/ 	.word	0xffffffff


	//   ....[67]....
        /*01e8*/ 	.word	0xffffffff


	//   ....[68]....
        /*01ec*/ 	.word	0xffffffff


	//   ....[69]....
        /*01f0*/ 	.word	0xffffffff


	//   ....[70]....
        /*01f4*/ 	.word	0xffffffff


	//   ....[71]....
        /*01f8*/ 	.word	0xffffffff


	//   ....[72]....
        /*01fc*/ 	.word	0xffffffff


	//   ....[73]....
        /*0200*/ 	.word	0xffffffff


	//   ....[74]....
        /*0204*/ 	.word	0xffffffff


	//   ....[75]....
        /*0208*/ 	.word	0xffffffff


	//   ....[76]....
        /*020c*/ 	.word	0xffffffff


	//   ....[77]....
        /*0210*/ 	.word	0xffffffff


	//   ....[78]....
        /*0214*/ 	.word	0xffffffff


	//   ....[79]....
        /*0218*/ 	.word	0xffffffff


	//   ....[80]....
        /*021c*/ 	.word	0xffffffff


	//   ....[81]....
        /*0220*/ 	.word	0xffffffff


	//   ....[82]....
        /*0224*/ 	.word	0xffffffff


	//   ....[83]....
        /*0228*/ 	.word	0xffffffff


	//   ....[84]....
        /*022c*/ 	.word	0xffffffff


	//   ....[85]....
        /*0230*/ 	.word	0xffffffff


	//----- nvinfo : EIATTR_COOP_GROUP_INSTR_OFFSETS
	.align		4
.L_3989:
        /*0234*/ 	.byte	0x04, 0x28
        /*0236*/ 	.short	(.L_3991 - .L_3990)


	//   ....[0]....
.L_3990:
        /*0238*/ 	.word	0x000000b0


	//   ....[1]....
        /*023c*/ 	.word	0x00000a50


	//   ....[2]....
        /*0240*/ 	.word	0x00000a80


	//   ....[3]....
        /*0244*/ 	.word	0x00000b00


	//   ....[4]....
        /*0248*/ 	.word	0x00000b10


	//   ....[5]....
        /*024c*/ 	.word	0x00000b60


	//   ....[6]....
        /*0250*/ 	.word	0x00000b70


	//   ....[7]....
        /*0254*/ 	.word	0x00000bc0


	//   ....[8]....
        /*0258*/ 	.word	0x00000bd0


	//   ....[9]....
        /*025c*/ 	.word	0x00000c20


	//   ....[10]....
        /*0260*/ 	.word	0x00000c30


	//   ....[11]....
        /*0264*/ 	.word	0x00000ce0


	//   ....[12]....
        /*0268*/ 	.word	0x00000d10


	//   ....[13]....
        /*026c*/ 	.word	0x00000d90


	//   ....[14]....
        /*0270*/ 	.word	0x00000da0


	//   ....[15]....
        /*0274*/ 	.word	0x00000df0


	//   ....[16]....
        /*0278*/ 	.word	0x00000e00


	//   ....[17]....
        /*027c*/ 	.word	0x00000e60


	//   ....[18]....
        /*0280*/ 	.word	0x00000e80


	//   ....[19]....
        /*0284*/ 	.word	0x00000ee0


	//   ....[20]....
        /*0288*/ 	.word	0x00000ef0


	//   ....[21]....
        /*028c*/ 	.word	0x00001060


	//   ....[22]....
        /*0290*/ 	.word	0x00001070


	//   ....[23]....
        /*0294*/ 	.word	0x000010c0


	//   ....[24]....
        /*0298*/ 	.word	0x000010d0


	//   ....[25]....
        /*029c*/ 	.word	0x00001120


	//   ....[26]....
        /*02a0*/ 	.word	0x00001130


	//   ....[27]....
        /*02a4*/ 	.word	0x00001180


	//   ....[28]....
        /*02a8*/ 	.word	0x00001190


	//   ....[29]....
        /*02ac*/ 	.word	0x000011e0


	//   ....[30]....
        /*02b0*/ 	.word	0x000011f0


	//   ....[31]....
        /*02b4*/ 	.word	0x000019e0


	//   ....[32]....
        /*02b8*/ 	.word	0x00001a10


	//   ....[33]....
        /*02bc*/ 	.word	0x00001a70


	//   ....[34]....
        /*02c0*/ 	.word	0x00001a80


	//   ....[35]....
        /*02c4*/ 	.word	0x00001ad0


	//   ....[36]....
        /*02c8*/ 	.word	0x00001ae0


	//   ....[37]....
        /*02cc*/ 	.word	0x00001b30


	//   ....[38]....
        /*02d0*/ 	.word	0x00001b40


	//   ....[39]....
        /*02d4*/ 	.word	0x00001b90


	//   ....[40]....
        /*02d8*/ 	.word	0x00001ba0


	//   ....[41]....
        /*02dc*/ 	.word	0x00001c70


	//   ....[42]....
        /*02e0*/ 	.word	0x00001ca0


	//   ....[43]....
        /*02e4*/ 	.word	0x00001d10


	//   ....[44]....
        /*02e8*/ 	.word	0x00001d20


	//   ....[45]....
        /*02ec*/ 	.word	0x00001d70


	//   ....[46]....
        /*02f0*/ 	.word	0x00001d80


	//   ....[47]....
        /*02f4*/ 	.word	0x00001dd0


	//   ....[48]....
        /*02f8*/ 	.word	0x00001de0


	//   ....[49]....
        /*02fc*/ 	.word	0x00001e40


	//   ....[50]....
        /*0300*/ 	.word	0x00001e60


	//   ....[51]....
        /*0304*/ 	.word	0x00001f30


	//   ....[52]....
        /*0308*/ 	.word	0x00001f50


	//   ....[53]....
        /*030c*/ 	.word	0x00001fb0


	//   ....[54]....
        /*0310*/ 	.word	0x00001fd0


	//   ....[55]....
        /*0314*/ 	.word	0x00002030


	//   ....[56]....
        /*0318*/ 	.word	0x00002040


	//   ....[57]....
        /*031c*/ 	.word	0x00002090


	//   ....[58]....
        /*0320*/ 	.word	0x000020a0


	//   ....[59]....
        /*0324*/ 	.word	0x00002100


	//   ....[60]....
        /*0328*/ 	.word	0x00002130


	//   ....[61]....
        /*032c*/ 	.word	0x000021f0


	//   ....[62]....
        /*0330*/ 	.word	0x00002200


	//   ....[63]....
        /*0334*/ 	.word	0x00002260


	//   ....[64]....
        /*0338*/ 	.word	0x00002280


	//   ....[65]....
        /*033c*/ 	.word	0x000022e0


	//   ....[66]....
        /*0340*/ 	.word	0x000022f0


	//   ....[67]....
        /*0344*/ 	.word	0x00002340


	//   ....[68]....
        /*0348*/ 	.word	0x00002350


	//   ....[69]....
        /*034c*/ 	.word	0x000023a0


	//   ....[70]....
        /*0350*/ 	.word	0x000023b0


	//   ....[71]....
        /*0354*/ 	.word	0x00002590


	//   ....[72]....
        /*0358*/ 	.word	0x000025c0


	//   ....[73]....
        /*035c*/ 	.word	0x00002620


	//   ....[74]....
        /*0360*/ 	.word	0x00002630


	//   ....[75]....
        /*0364*/ 	.word	0x00002680


	//   ....[76]....
        /*0368*/ 	.word	0x00002690


	//   ....[77]....
        /*036c*/ 	.word	0x000026e0


	//   ....[78]....
        /*0370*/ 	.word	0x000026f0


	//   ....[79]....
        /*0374*/ 	.word	0x00002740


	//   ....[80]....
        /*0378*/ 	.word	0x00002750


	//   ....[81]....
        /*037c*/ 	.word	0x00002a70


	//   ....[82]....
        /*0380*/ 	.word	0x00002ac0


	//   ....[83]....
        /*0384*/ 	.word	0x00002ae0


	//   ....[84]....
        /*0388*/ 	.word	0x00002b00


	//   ....[85]....
        /*038c*/ 	.word	0x00002b20


	//----- nvinfo : EIATTR_VRC_CTA_INIT_COUNT
	.align		4
.L_3991:
        /*0390*/ 	.byte	0x02, 0x4a
	.zero		1
	.zero		1


	//----- nvinfo : EIATTR_EXIT_INSTR_OFFSETS
	.align		4
        /*0394*/ 	.byte	0x04, 0x1c
        /*0396*/ 	.short	(.L_3993 - .L_3992)


	//   ....[0]....
.L_3992:
        /*0398*/ 	.word	0x00003110


	//----- nvinfo : EIATTR_CRS_STACK_SIZE
	.align		4
.L_3993:
        /*039c*/ 	.byte	0x04, 0x1e
        /*039e*/ 	.short	(.L_3995 - .L_3994)
.L_3994:
        /*03a0*/ 	.word	0x00000000


	//----- nvinfo : EIATTR_CBANK_PARAM_SIZE
	.align		4
.L_3995:
        /*03a4*/ 	.byte	0x03, 0x19
        /*03a6*/ 	.short	0x0060


	//----- nvinfo : EIATTR_PARAM_CBANK
	.align		4
        /*03a8*/ 	.byte	0x04, 0x0a
        /*03aa*/ 	.short	(.L_3997 - .L_3996)
	.align		4
.L_3996:
        /*03ac*/ 	.word	index@(.nv.constant0._ZN4vllm3moe44grouped_topk_fused_small_expert_count_kernelI6__halfS2_iLNS0_11ScoringFuncE1ELi512ELb0ELi22EEEvPT_PfPT1_PKT0_llllllbd)
        /*03b0*/ 	.short	0x0380
        /*03b2*/ 	.short	0x0060


	//----- nvinfo : EIATTR_SW_WAR
	.align		4
.L_3997:
        /*03b4*/ 	.byte	0x04, 0x36
        /*03b6*/ 	.short	(.L_3999 - .L_3998)
.L_3998:
        /*03b8*/ 	.word	0x00000008
.L_3999:


//--------------------- .nv.info._ZN4vllm3moe44grouped_topk_fused_small_expert_count_kernelI6__halfS2_iLNS0_11ScoringFuncE1ELi256ELb1ELi8EEEvPT_PfPT1_PKT0_llllllbd --------------------------
	.section	.nv.info._ZN4vllm3moe44grouped_topk_fused_small_expert_count_kernelI6__halfS2_iLNS0_11ScoringFuncE1ELi256ELb1ELi8EEEvPT_PfPT1_PKT0_llllllbd,"",@"SHT_CUDA_INFO"
	.sectionflags	@""
	.align	4


	//----- nvinfo : EIATTR_CUDA_API_VERSION
	.align		4
        /*0000*/ 	.byte	0x04, 0x37
        /*0002*/ 	.short	(.L_4001 - .L_4000)
.L_4000:
        /*0004*/ 	.word	0x00000082


	//----- nvinfo : EIATTR_KPARAM_INFO
	.align		4
.L_4001:
        /*0008*/ 	.byte	0x04, 0x17
        /*000a*/ 	.short	(.L_4003 - .L_4002)
.L_4002:
        /*000c*/ 	.word	0x00000000
        /*0010*/ 	.short	0x000b
        /*0012*/ 	.short	0x0058
        /*0014*/ 	.byte	0x00, 0xf0, 0x21, 0x00


	//----- nvinfo : EIATTR_KPARAM_INFO
	.align		4
.L_4003:
        /*0018*/ 	.byte	0x04, 0x17
        /*001a*/ 	.short	(.L_4005 - .L_4004)
.L_4004:
        /*001c*/ 	.word	0x00000000
        /*0020*/ 	.short	0x000a
        /*0022*/ 	.short	0x0050
        /*0024*/ 	.byte	0x00, 0xf0, 0x05, 0x00


	//----- nvinfo : EIATTR_KPARAM_INFO
	.align		4
.L_4005:
        /*0028*/ 	.byte	0x04, 0x17
        /*002a*/ 	.short	(.L_4007 - .L_4006)
.L_4006:
        /*002c*/ 	.word	0x00000000
        /*0030*/ 	.short	0x0009
        /*0032*/ 	.short	0x0048
        /*0034*/ 	.byte	0x00, 0xf0, 0x21, 0x00


	//----- nvinfo : EIATTR_KPARAM_INFO
	.align		4
.L_4007:
        /*0038*/ 	.byte	0x04, 0x17
        /*003a*/ 	.short	(.L_4009 - .L_4008)
.L_4008:
        /*003c*/ 	.word	0x00000000
        /*0040*/ 	.short	0x0008
        /*0042*/ 	.short	0x0040
        /*0044*/ 	.byte	0x00, 0xf0, 0x21, 0x00


	//----- nvinfo : EIATTR_KPARAM_INFO
	.align		4
.L_4009:
        /*0048*/ 	.byte	0x04, 0x17
        /*004a*/ 	.short	(.L_4011 - .L_4010)
.L_4010:
        /*004c*/ 	.word	0x00000000
        /*0050*/ 	.short	0x0007
        /*0052*/ 	.short	0x0038
        /*0054*/ 	.byte	0x00, 0xf0, 0x21, 0x00


	//----- nvinfo : EIATTR_KPARAM_INFO
	.align		4
.L_4011:
        /*0058*/ 	.byte	0x04, 0x17
        /*005a*/ 	.short	(.L_4013 - .L_4012)
.L_4012:
        /*005c*/ 	.word	0x00000000
        /*0060*/ 	.short	0x0006
        /*0062*/ 	.short	0x0030
        /*0064*/ 	.byte	0x00, 0xf0, 0x21, 0x00


	//----- nvinfo : EIATTR_KPARAM_INFO
	.align		4
.L_4013:
        /*0068*/ 	.byte	0x04, 0x17
        /*006a*/ 	.short	(.L_4015 - .L_4014)
.L_4014:
        /*006c*/ 	.word	0x00000000
        /*0070*/ 	.short	0x0005
        /*0072*/ 	.short	0x0028
        /*0074*/ 	.byte	0x00, 0xf0, 0x21, 0x00


	//----- nvinfo : EIATTR_KPARAM_INFO
	.align		4
.L_4015:
        /*0078*/ 	.byte	0x04, 0x17
        /*007a*/ 	.short	(.L_4017 - .L_4016)
.L_4016:
        /*007c*/ 	.word	0x00000000
        /*0080*/ 	.short	0x0004
        /*0082*/ 	.short	0x0020
        /*0084*/ 	.byte	0x00, 0xf0, 0x21, 0x00


	//----- nvinfo : EIATTR_KPARAM_INFO
	.align		4
.L_4017:
        /*0088*/ 	.byte	0x04, 0x17
        /*008a*/ 	.short	(.L_4019 - .L_4018)
.L_4018:
        /*008c*/ 	.word	0x00000000
        /*0090*/ 	.short	0x0003
        /*0092*/ 	.short	0x0018
        /*0094*/ 	.byte	0x00, 0xf5, 0x21, 0x00


	//----- nvinfo : EIATTR_KPARAM_INFO
	.align		4
.L_4019:
        /*0098*/ 	.byte	0x04, 0x17
        /*009a*/ 	.short	(.L_4021 - .L_4020)
.L_4020:
        /*009c*/ 	.word	0x00000000
        /*00a0*/ 	.short	0x0002
        /*00a2*/ 	.short	0x0010
        /*00a4*/ 	.byte	0x00, 0xf5, 0x21, 0x00


	//----- nvinfo : EIATTR_KPARAM_INFO
	.align		4
.L_4021:
        /*00a8*/ 	.byte	0x04, 0x17
        /*00aa*/ 	.short	(.L_4023 - .L_4022)
.L_4022:
        /*00ac*/ 	.word	0x00000000
        /*00b0*/ 	.short	0x0001
        /*00b2*/ 	.short	0x0008
        /*00b4*/ 	.byte	0x00, 0xf5, 0x21, 0x00


	//----- nvinfo : EIATTR_KPARAM_INFO
	.align		4
.L_4023:
        /*00b8*/ 	.byte	0x04, 0x17
        /*00ba*/ 	.short	(.L_4025 - .L_4024)
.L_4024:
        /*00bc*/ 	.word	0x00000000
        /*00c0*/ 	.short	0x0000
        /*00c2*/ 	.short	0x0000
        /*00c4*/ 	.byte	0x00, 0xf5, 0x21, 0x00


	//----- nvinfo : EIATTR_SPARSE_MMA_MASK
	.align		4
.L_4025:
        /*00c8*/ 	.byte	0x03, 0x50
        /*00ca*/ 	.short	0x0000


	//----- nvinfo : EIATTR_MAXREG_COUNT
	.align		4
        /*00cc*/ 	.byte	0x03, 0x1b
        /*00ce*/ 	.short	0x00ff


	//----- nvinfo : EIATTR_NUM_BARRIERS
	.align		4
        /*00d0*/ 	.byte	0x02, 0x4c
        /*00d2*/ 	.byte	0x01
	.zero		1


	//----- nvinfo : EIATTR_MERCURY_ISA_VERSION
	.align		4
        /*00d4*/ 	.byte	0x03, 0x5f
        /*00d6*/ 	.short	0x0101


	//----- nvinfo : EIATTR_COOP_GROUP_MASK_REGIDS
	.align		4
        /*00d8*/ 	.byte	0x04, 0x29
        /*00da*/ 	.short	(.L_4027 - .L_4026)


	//   ....[0]....
.L_4026:
        /*00dc*/ 	.word	0xffffffff


	//   ....[1]....
        /*00e0*/ 	.word	0xffffffff


	//   ....[2]....
        /*00e4*/ 	.word	0xffffffff


	//   ....[3]....
        /*00e8*/ 	.word	0xffffffff


	//   ....[4]....
        /*00ec*/ 	.word	0xffffffff


	//   ....[5]....
        /*00f0*/ 	.word	0xffffffff


	//   ....[6]....
        /*00f4*/ 	.word	0xffffffff


	//   ....[7]....
        /*00f8*/ 	.word	0xffffffff


	//   ....[8]....
        /*00fc*/ 	.word	0xffffffff


	//   ....[9]....
        /*0100*/ 	.word	0xffffffff


	//   ....[10]....
        /*0104*/ 	.word	0xffffffff


	//   ....[11]....
        /*0108*/ 	.word	0xffffffff


	//   ....[12]....
        /*010c*/ 	.word	0xffffffff


	//   ....[13]....
        /*0110*/ 	.word	0xffffffff


	//   ....[14]....
        /*0114*/ 	.word	0xffffffff


	//   ....[15]....
        /*0118*/ 	.word	0xffffffff


	//   ....[16]....
        /*011c*/ 	.word	0xffffffff


	//   ....[17]....
        /*0120*/ 	.word	0xffffffff


	//   ....[18]....
        /*0124*/ 	.word	0xffffffff


	//   ....[19]....
        /*0128*/ 	.word	0xffffffff


	//   ....[20]....
        /*012c*/ 	.word	0xffffffff


	//   ....[21]....
        /*0130*/ 	.word	0xffffffff


	//   ....[22]....
        /*0134*/ 	.word	0xffffffff


	//   ....[23]....
        /*0138*/ 	.word	0xffffffff


	//   ....[24]....
        /*013c*/ 	.word	0xffffffff


	//   ....[25]....
        /*0140*/ 	.word	0xffffffff


	//   ....[26]....
        /*0144*/ 	.word	0xffffffff


	//   ....[27]....
        /*0148*/ 	.word	0xffffffff


	//   ....[28]....
        /*014c*/ 	.word	0xffffffff


	//   ....[29]....
        /*0150*/ 	.word	0xffffffff


	//   ....[30]....
        /*0154*/ 	.word	0xffffffff


	//   ....[31]....
        /*0158*/ 	.word	0xffffffff


	//   ....[32]....
        /*015c*/ 	.word	0xffffffff


	//   ....[33]....
        /*0160*/ 	.word	0xffffffff


	//   ....[34]....
        /*0164*/ 	.word	0xffffffff


	//   ....[35]....
        /*0168*/ 	.word	0xffffffff


	//   ....[36]....
        /*016c*/ 	.word	0xffffffff


	//   ....[37]....
        /*0170*/ 	.word	0xffffffff


	//   ....[38]....
        /*0174*/ 	.word	0xffffffff


	//   ....[39]....
        /*0178*/ 	.word	0xffffffff


	//   ....[40]....
        /*017c*/ 	.word	0xffffffff


	//   ....[41]....
        /*0180*/ 	.word	0xffffffff


	//   ....[42]....
        /*0184*/ 	.word	0xffffffff


	//   ....[43]....
        /*0188*/ 	.word	0xffffffff


	//   ....[44]....
        /*018c*/ 	.word	0xffffffff


	//   ....[45]....
        /*0190*/ 	.word	0xffffffff


	//   ....[46]....
        /*0194*/ 	.word	0xffffffff


	//   ....[47]....
        /*0198*/ 	.word	0xffffffff


	//   ....[48]....
        /*019c*/ 	.word	0xffffffff


	//   ....[49]....
        /*01a0*/ 	.word	0xffffffff


	//   ....[50]....
        /*01a4*/ 	.word	0xffffffff


	//   ....[51]....
        /*01a8*/ 	.word	0xffffffff


	//   ....[52]....
        /*01ac*/ 	.word	0xffffffff


	//   ....[53]....
        /*01b0*/ 	.word	0xffffffff


	//   ....[54]....
        /*01b4*/ 	.word	0xffffffff


	//   ....[55]....
        /*01b8*/ 	.word	0xffffffff


	//   ....[56]....
        /*01bc*/ 	.word	0xffffffff


	//   ....[57]....
        /*01c0*/ 	.word	0xffffffff


	//   ....[58]....
        /*01c4*/ 	.word	0xffffffff


	//   ....[59]....
        /*01c8*/ 	.word	0xffffffff


	//   ....[60]....
        /*01cc*/ 	.word	0xffffffff


	//   ....[61]....
        /*01d0*/ 	.word	0xffffffff


	//   ....[62]....
        /*01d4*/ 	.word	0xffffffff


	//   ....[63]....
        /*01d8*/ 	.word	0xffffffff


	//   ....[64]....
        /*01dc*/ 	.word	0xffffffff


	//   ....[65]....
        /*01e0*/ 	.word	0xffffffff


	//   ....[66]....
        /*01e4*/ 	.word	0xffffffff


	//   ....[67]....
        /*01e8*/ 	.word	0xffffffff


	//   ....[68]....
        /*01ec*/ 	.word	0xffffffff


	//   ....[69]....
        /*01f0*/ 	.word	0xffffffff


	//   ....[70]....
        /*01f4*/ 	.word	0xffffffff


	//   ....[71]....
        /*01f8*/ 	.word	0xffffffff


	//   ....[72]....
        /*01fc*/ 	.word	0xffffffff


	//   ....[73]....
        /*0200*/ 	.word	0xffffffff


	//   ....[74]....
        /*0204*/ 	.word	0xffffffff


	//   ....[75]....
        /*0208*/ 	.word	0xffffffff


	//   ....[76]....
        /*020c*/ 	.word	0xffffffff


	//   ....[77]....
        /*0210*/ 	.word	0xffffffff


	//   ....[78]....
        /*0214*/ 	.word	0xffffffff


	//   ....[79]....
        /*0218*/ 	.word	0xffffffff


	//   ....[80]....
        /*021c*/ 	.word	0xffffffff


	//   ....[81]....
        /*0220*/ 	.word	0xffffffff


	//   ....[82]....
        /*0224*/ 	.word	0xffffffff


	//   ....[83]....
        /*0228*/ 	.word	0xffffffff


	//   ....[84]....
        /*022c*/ 	.word	0xffffffff


	//   ....[85]....
        /*0230*/ 	.word	0xffffffff


	//   ....[86]....
        /*0234*/ 	.word	0xffffffff


	//   ....[87]....
        /*0238*/ 	.word	0xffffffff


	//   ....[88]....
        /*023c*/ 	.word	0xffffffff


	//   ....[89]....
        /*0240*/ 	.word	0xffffffff


	//   ....[90]....
        /*0244*/ 	.word	0xffffffff


	//   ....[91]....
        /*0248*/ 	.word	0xffffffff


	//   ....[92]....
        /*024c*/ 	.word	0xffffffff


	//   ....[93]....
        /*0250*/ 	.word	0xffffffff


	//   ....[94]....
        /*0254*/ 	.word	0xffffffff


	//   ....[95]....
        /*0258*/ 	.word	0xffffffff


	//   ....[96]....
        /*025c*/ 	.word	0xffffffff


	//   ....[97]....
        /*0260*/ 	.word	0xffffffff


	//   ....[98]....
        /*0264*/ 	.word	0xffffffff


	//   ....[99]....
        /*0268*/ 	.word	0xffffffff


	//   ....[100]....
        /*026c*/ 	.word	0xffffffff


	//   ....[101]....
        /*0270*/ 	.word	0xffffffff


	//   ....[102]....
        /*0274*/ 	.word	0xffffffff


	//   ....[103]....
        /*0278*/ 	.word	0xffffffff


	//   ....[104]....
        /*027c*/ 	.word	0xffffffff


	//   ....[105]....
        /*0280*/ 	.word	0xffffffff


	//   ....[106]....
        /*0284*/ 	.word	0xffffffff


	//   ....[107]....
        /*0288*/ 	.word	0xffffffff


	//   ....[108]....
        /*028c*/ 	.word	0xffffffff


	//   ....[109]....
        /*0290*/ 	.word	0xffffffff


	//   ....[110]....
        /*0294*/ 	.word	0xffffffff


	//   ....[111]....
        /*0298*/ 	.word	0xffffffff


	//----- nvinfo : EIATTR_COOP_GROUP_INSTR_OFFSETS
	.align		4
.L_4027:
        /*029c*/ 	.byte	0x04, 0x28
        /*029e*/ 	.short	(.L_4029 - .L_4028)


	//   ....[0]....
.L_4028:
        /*02a0*/ 	.word	0x00000060


	//   ....[1]....
        /*02a4*/ 	.word	0x00000270


	//   ....[2]....
        /*02a8*/ 	.word	0x00000330


	//   ....[3]....
        /*02ac*/ 	.word	0x00000370


	//   ....[4]....
        /*02b0*/ 	.word	0x00000380


	//   ....[5]....
        /*02b4*/ 	.word	0x000003d0


	//   ....[6]....
        /*02b8*/ 	.word	0x000003e0


	//   ....[7]....
        /*02bc*/ 	.word	0x00000430


	//   ....[8]....
        /*02c0*/ 	.word	0x00000440


	//   ....[9]....
        /*02c4*/ 	.word	0x00000490


	//   ....[10]....
        /*02c8*/ 	.word	0x000004a0


	//   ....[11]....
        /*02cc*/ 	.word	0x00000520


	//   ....[12]....
        /*02d0*/ 	.word	0x00000570


	//   ....[13]....
        /*02d4*/ 	.word	0x00000580


	//   ....[14]....
        /*02d8*/ 	.word	0x000005f0


	//   ....[15]....
        /*02dc*/ 	.word	0x00000610


	//   ....[16]....
        /*02e0*/ 	.word	0x00000660


	//   ....[17]....
        /*02e4*/ 	.word	0x00000670


	//   ....[18]....
        /*02e8*/ 	.word	0x000006e0


	//   ....[19]....
        /*02ec*/ 	.word	0x00000710


	//   ....[20]....
        /*02f0*/ 	.word	0x000009c0


	//   ....[21]....
        /*02f4*/ 	.word	0x000009d0


	//   ....[22]....
        /*02f8*/ 	.word	0x00000a20


	//   ....[23]....
        /*02fc*/ 	.word	0x00000a30


	//   ....[24]....
        /*0300*/ 	.word	0x00000a80


	//   ....[25]....
        /*0304*/ 	.word	0x00000a90


	//   ....[26]....
        /*0308*/ 	.word	0x00000ae0


	//   ....[27]....
        /*030c*/ 	.word	0x00000af0


	//   ....[28]....
        /*0310*/ 	.word	0x00000b40


	//   ....[29]....
        /*0314*/ 	.word	0x00000b50


	//   ....[30]....
        /*0318*/ 	.word	0x00000be0


	//   ....[31]....
        /*031c*/ 	.word	0x00000c20


	//   ....[32]....
        /*0320*/ 	.word	0x00000c30


	//   ....[33]....
        /*0324*/ 	.word	0x00000c80


	//   ....[34]....
        /*0328*/ 	.word	0x00000c90


	//   ....[35]....
        /*032c*/ 	.word	0x00000ce0


	//   ....[36]....
        /*0330*/ 	.word	0x00000cf0


	//   ....[37]....
        /*0334*/ 	.word	0x00000d40


	//   ....[38]....
        /*0338*/ 	.word	0x00000d50


	//   ....[39]....
        /*033c*/ 	.word	0x00000dd0


	//   ....[40]....
        /*0340*/ 	.word	0x00000e10


	//   ....[41]....
        /*0344*/ 	.word	0x00000e20


	//   ....[42]....
        /*0348*/ 	.word	0x00000e70


	//   ....[43]....
        /*034c*/ 	.word	0x00000e80


	//   ....[44]....
        /*0350*/ 	.word	0x00000ed0


	//   ....[45]....
        /*0354*/ 	.word	0x00000ee0


	//   ....[46]....
        /*0358*/ 	.word	0x00000f30


	//   ....[47]....
        /*035c*/ 	.word	0x00000f40


	//   ....[48]....
        /*0360*/ 	.word	0x00000ff0


	//   ....[49]....
        /*0364*/ 	.word	0x00001040


	//   ....[50]....
        /*0368*/ 	.word	0x00001050


	//   ....[51]....
        /*036c*/ 	.word	0x000010b0


	//   ....[52]....
        /*0370*/ 	.word	0x000010c0


	//   ....[53]....
        /*0374*/ 	.word	0x00001150


	//   ....[54]....
        /*0378*/ 	.word	0x00001180


	//   ....[55]....
        /*037c*/ 	.word	0x00001220


	//   ....[56]....
        /*0380*/ 	.word	0x00001280


	//   ....[57]....
        /*0384*/ 	.word	0x000019a0


	//   ....[58]....
        /*0388*/ 	.word	0x000019c0


	//   ....[59]....
        /*038c*/ 	.word	0x00001a10


	//   ....[60]....
        /*0390*/ 	.word	0x00001a20


	//   ....[61]....
        /*0394*/ 	.word	0x00001a70


	//   ....[62]....
        /*0398*/ 	.word	0x00001a80


	//   ....[63]....
        /*039c*/ 	.word	0x00001ad0


	//   ....[64]....
        /*03a0*/ 	.word	0x00001ae0


	//   ....[65]....
        /*03a4*/ 	.word	0x00001b30


	//   ....[66]....
        /*03a8*/ 	.word	0x00001b40


	//   ....[67]....
        /*03ac*/ 	.word	0x00001c00


	//   ....[68]....
        /*03b0*/ 	.word	0x00001c30


	//   ....[69]....
        /*03b4*/ 	.word	0x00001c80


	//   ....[70]....
        /*03b8*/ 	.word	0x00001c90


	//   ....[71]....
        /*03bc*/ 	.word	0x00001ce0


	//   ....[72]....
        /*03c0*/ 	.word	0x00001cf0


	//   ....[73]....
        /*03c4*/ 	.word	0x00001d40


	//   ....[74]....
        /*03c8*/ 	.word	0x00001d50


	//   ....[75]....
        /*03cc*/ 	.word	0x00001da0


	//   ....[76]....
        /*03d0*/ 	.word	0x00001db0


	//   ....[77]....
        /*03d4*/ 	.word	0x00001e60


	//   ....[78]....
        /*03d8*/ 	.word	0x00001e70


	//   ....[79]....
        /*03dc*/ 	.word	0x00001ec0


	//   ....[80]....
        /*03e0*/ 	.word	0x00001ed0


	//   ....[81]....
        /*03e4*/ 	.word	0x00001f20


	//   ....[82]....
        /*03e8*/ 	.word	0x00001f30


	//   ....[83]....
        /*03ec*/ 	.word	0x00001f80


	//   ....[84]....
        /*03f0*/ 	.word	0x00001f90


	//   ....[85]....
        /*03f4*/ 	.word	0x00001ff0


	//   ....[86]....
        /*03f8*/ 	.word	0x00002010


	//   ....[87]....
        /*03fc*/ 	.word	0x00002100


	//   ....[88]....
        /*0400*/ 	.word	0x00002140


	//   ....[89]....
        /*0404*/ 	.word	0x000021f0


	//   ....[90]....
        /*0408*/ 	.word	0x00002200


	//   ....[91]....
        /*040c*/ 	.word	0x00002250


	//   ....[92]....
        /*0410*/ 	.word	0x00002260


	//   ....[93]....
        /*0414*/ 	.word	0x000022b0


	//   ....[94]....
        /*0418*/ 	.word	0x000022c0


	//   ....[95]....
        /*041c*/ 	.word	0x00002320


	//   ....[96]....
        /*0420*/ 	.word	0x00002330


	//   ....[97]....
        /*0424*/ 	.word	0x000024a0


	//   ....[98]....
        /*0428*/ 	.word	0x000024d0


	//   ....[99]....
        /*042c*/ 	.word	0x00002550


	//   ....[100]....
        /*0430*/ 	.word	0x00002560


	//   ....[101]....
        /*0434*/ 	.word	0x000025b0


	//   ....[102]....
        /*0438*/ 	.word	0x000025c0


	//   ....[103]....
        /*043c*/ 	.word	0x00002610


	//   ....[104]....
        /*0440*/ 	.word	0x00002620


	//   ....[105]....
        /*0444*/ 	.word	0x00002670


	//   ....[106]....
        /*0448*/ 	.word	0x00002680


	//   ....[107]....
        /*044c*/ 	.word	0x00002950


	//   ....[108]....
        /*0450*/ 	.word	0x000029a0


	//   ....[109]....
        /*0454*/ 	.word	0x000029d0


	//   ....[110]....
        /*0458*/ 	.word	0x000029f0


	//   ....[111]....
        /*045c*/ 	.word	0x00002a10


	//----- nvinfo : EIATTR_VRC_CTA_INIT_COUNT
	.align		4
.L_4029:
        /*0460*/ 	.byte	0x02, 0x4a
	.zero		1
	.zero		1


	//----- nvinfo : EIATTR_EXIT_INSTR_OFFSETS
	.align		4
        /*0464*/ 	.byte	0x04, 0x1c
        /*0466*/ 	.short	(.L_4031 - .L_4030)


	//   ....[0]....
.L_4030:
        /*0468*/ 	.word	0x000000a0


	//   ....[1]....
        /*046c*/ 	.word	0x00002fd0


	//----- nvinfo : EIATTR_CRS_STACK_SIZE
	.align		4
.L_4031:
        /*0470*/ 	.byte	0x04, 0x1e
        /*0472*/ 	.short	(.L_4033 - .L_4032)
.L_4032:
        /*0474*/ 	.word	0x00000000


	//----- nvinfo : EIATTR_CBANK_PARAM_SIZE
	.align		4
.L_4033:
        /*0478*/ 	.byte	0x03, 0x19
        /*047a*/ 	.short	0x0060


	//----- nvinfo : EIATTR_PARAM_CBANK
	.align		4
        /*047c*/ 	.byte	0x04, 0x0a
        /*047e*/ 	.short	(.L_4035 - .L_4034)
	.align		4
.L_4034:
        /*0480*/ 	.word	index@(.nv.constant0._ZN4vllm3moe44grouped_topk_fused_small_expert_count_kernelI6__halfS2_iLNS0_11ScoringFuncE1ELi256ELb1ELi8EEEvPT_PfPT1_PKT0_llllllbd)
        /*0484*/ 	.short	0x0380
        /*0486*/ 	.short	0x0060


	//----- nvinfo : EIATTR_SW_WAR
	.align		4
.L_4035:
        /*0488*/ 	.byte	0x04, 0x36
        /*048a*/ 	.short	(.L_4037 - .L_4036)
.L_4036:
        /*048c*/ 	.word	0x00000008
.L_4037:


//--------------------- .nv.info._ZN4vllm3moe25grouped_topk_fused_kernelI6__halffiLNS0_11ScoringFuncE1EEEvPT_PfPT1_PKT0_lllllbd --------------------------
	.section	.nv.info._ZN4vllm3moe25grouped_topk_fused_kernelI6__halffiLNS0_11ScoringFuncE1EEEvPT_PfPT1_PKT0_lllllbd,"",@"SHT_CUDA_INFO"
	.sectionflags	@""
	.align	4


	//----- nvinfo : EIATTR_CUDA_API_VERSION
	.align		4
        /*0000*/ 	.byte	0x04, 0x37
        /*0002*/ 	.short	(.L_4039 - .L_4038)
.L_4038:
        /*0004*/ 	.word	0x00000082


	//----- nvinfo : EIATTR_KPARAM_INFO
	.align		4
.L_4039:
        /*0008*/ 	.byte	0x04, 0x17
        /*000a*/ 	.short	(.L_4041 - .L_4040)
.L_4040:
        /*000c*/ 	.word	0x00000000
        /*0010*/ 	.short	0x000a
        /*0012*/ 	.short	0x0050
        /*0014*/ 	.byte	0x00, 0xf0, 0x21, 0x00


	//----- nvinfo : EIATTR_KPARAM_INFO
	.align		4
.L_4041:
        /*0018*/ 	.byte	0x04, 0x17
        /*001a*/ 	.short	(.L_4043 - .L_4042)
.L_4042:
        /*001c*/ 	.word	0x00000000
        /*0020*/ 	.short	0x0009
        /*0022*/ 	.short	0x0048
        /*0024*/ 	.byte	0x00, 0xf0, 0x05, 0x00


	//----- nvinfo : EIATTR_KPARAM_INFO
	.align		4
.L_4043:
        /*0028*/ 	.byte	0x04, 0x17
        /*002a*/ 	.short	(.L_4045 - .L_4044)
.L_4044:
        /*002c*/ 	.word	0x00000000
        /*0030*/ 	.short	0x0008
        /*0032*/ 	.short	0x0040
        /*0034*/ 	.byte	0x00, 0xf0, 0x21, 0x00


	//----- nvinfo : EIATTR_KPARAM_INFO
	.align		4
.L_4045:
        /*0038*/ 	.byte	0x04, 0x17
        /*003a*/ 	.short	(.L_4047 - .L_4046)
.L_4046:
        /*003c*/ 	.word	0x00000000
        /*0040*/ 	.short	0x0007
        /*0042*/ 	.short	0x0038
        /*0044*/ 	.byte	0x00, 0xf0, 0x21, 0x00


	//----- nvinfo : EIATTR_KPARAM_INFO
	.align		4
.L_4047:
        /*0048*/ 	.byte	0x04, 0x17
        /*004a*/ 	.short	(.L_4049 - .L_4048)
.L_4048:
        /*004c*/ 	.word	0x00000000
        /*0050*/ 	.short	0x0006
        /*0052*/ 	.short	0x0030
        /*0054*/ 	.byte	0x00, 0xf0, 0x21, 0x00


	//----- nvinfo : EIATTR_KPARAM_INFO
	.align		4
.L_4049:
        /*0058*/ 	.byte	0x04, 0x17
        /*005a*/ 	.short	(.L_4051 - .L_4050)
.L_4050:
        /*005c*/ 	.word	0x00000000
        /*0060*/ 	.short	0x0005
        /*0062*/ 	.short	0x0028
        /*0064*/ 	.byte	0x00, 0xf0, 0x21, 0x00


	//----- nvinfo : EIATTR_KPARAM_INFO
	.align		4
.L_4051:
        /*0068*/ 	.byte	0x04, 0x17
        /*006a*/ 	.short	(.L_4053 - .L_4052)
.L_4052:
        /*006c*/ 	.word	0x00000000
        /*0070*/ 	.short	0x0004
        /*0072*/ 	.short	0x0020
        /*0074*/ 	.byte	0x00, 0xf0, 0x21, 0x00


	//----- nvinfo : EIATTR_KPARAM_INFO
	.align		4
.L_4053:
        /*0078*/ 	.byte	0x04, 0x17
        /*007a*/ 	.short	(.L_4055 - .L_4054)
.L_4054:
        /*007c*/ 	.word	0x00000000
        /*0080*/ 	.short	0x0003
        /*0082*/ 	.short	0x0018
        /*0084*/ 	.byte	0x00, 0xf5, 0x21, 0x00


	//----- nvinfo : EIATTR_KPARAM_INFO
	.align		4
.L_4055:
        /*0088*/ 	.byte	0x04, 0x17
        /*008a*/ 	.short	(.L_4057 - .L_4056)
.L_4056:
        /*008c*/ 	.word	0x00000000
        /*0090*/ 	.short	0x0002
        /*0092*/ 	.short	0x0010
        /*0094*/ 	.byte	0x00, 0xf5, 0x21, 0x00


	//----- nvinfo : EIATTR_KPARAM_INFO
	.align		4
.L_4057:
        /*0098*/ 	.byte	0x04, 0x17
        /*009a*/ 	.short	(.L_4059 - .L_4058)
.L_4058:
        /*009c*/ 	.word	0x00000000
        /*00a0*/ 	.short	0x0001
        /*00a2*/ 	.short	0x0008
        /*00a4*/ 	.byte	0x00, 0xf5, 0x21, 0x00


	//----- nvinfo : EIATTR_KPARAM_INFO
	.align		4
.L_4059:
        /*00a8*/ 	.byte	0x04, 0x17
        /*00aa*/ 	.short	(.L_4061 - .L_4060)
.L_4060:
        /*00ac*/ 	.word	0x00000000
        /*00b0*/ 	.short	0x0000
        /*00b2*/ 	.short	0x0000
        /*00b4*/ 	.byte	0x00, 0xf5, 0x21, 0x00


	//----- nvinfo : EIATTR_SPARSE_MMA_MASK
	.align		4
.L_4061:
        /*00b8*/ 	.byte	0x03, 0x50
        /*00ba*/ 	.short	0x0000


	//----- nvinfo : EIATTR_MAXREG_COUNT
	.align		4
        /*00bc*/ 	.byte	0x03, 0x1b
        /*00be*/ 	.short	0x00ff


	//----- nvinfo : EIATTR_NUM_BARRIERS
	.align		4
        /*00c0*/ 	.byte	0x02, 0x4c
        /*00c2*/ 	.byte	0x01
	.zero		1


	//----- nvinfo : EIATTR_MERCURY_ISA_VERSION
	.align		4
        /*00c4*/ 	.byte	0x03, 0x5f
        /*00c6*/ 	.short	0x0101


	//----- nvinfo : EIATTR_COOP_GROUP_MASK_REGIDS
	.align		4
        /*00c8*/ 	.byte	0x04, 0x29
        /*00ca*/ 	.short	(.L_4063 - .L_4062)


	//   ....[0]....
.L_4062:
        /*00cc*/ 	.word	0xffffffff


	//   ....[1]....
        /*00d0*/ 	.word	0xffffffff


	//   ....[2]....
        /*00d4*/ 	.word	0xffffffff


	//   ....[3]....
        /*00d8*/ 	.word	0xffffffff


	//   ....[4]....
        /*00dc*/ 	.word	0xffffffff


	//   ....[5]....
        /*00e0*/ 	.word	0xffffffff


	//   ....[6]....
        /*00e4*/ 	.word	0xffffffff


	//   ....[7]....
        /*00e8*/ 	.word	0xffffffff


	//   ....[8]....
        /*00ec*/ 	.word	0xffffffff


	//   ....[9]....
        /*00f0*/ 	.word	0xffffffff


	//   ....[10]....
        /*00f4*/ 	.word	0xffffffff


	//   ....[11]....
        /*00f8*/ 	.word	0xffffffff


	//   ....[12]....
        /*00fc*/ 	.word	0xffffffff


	//   ....[13]....
        /*0100*/ 	.word	0xffffffff


	//   ....[14]....
        /*0104*/ 	.word	0xffffffff


	//   ....[15]....
        /*0108*/ 	.word	0xffffffff


	//   ....[16]....
        /*010c*/ 	.word	0xffffffff


	//   ....[17]....
        /*0110*/ 	.word	0xffffffff


	//   ....[18]....
        /*0114*/ 	.word	0xffffffff


	//   ....[19]....
        /*0118*/ 	.word	0xffffffff


	//   ....[20]....
        /*011c*/ 	.word	0xffffffff


	//   ....[21]....
        /*0120*/ 	.word	0xffffffff


	//   ....[22]....
        /*0124*/ 	.word	0xffffffff


	//   ....[23]....
        /*0128*/ 	.word	0xffffffff


	//   ....[24]....
        /*012c*/ 	.word	0xffffffff


	//   ....[25]....
        /*0130*/ 	.word	0xffffffff


	//   ....[26]....
        /*0134*/ 	.word	0xffffffff


	//   ....[27]....
        /*0138*/ 	.word	0xffffffff


	//   ....[28]....
        /*013c*/ 	.word	0xffffffff


	//   ....[29]....
        /*0140*/ 	.word	0xffffffff


	//   ....[30]....
        /*0144*/ 	.word	0xffffffff


	//   ....[31]....
        /*0148*/ 	.word	0xffffffff


	//   ....[32]....
        /*014c*/ 	.word	0xffffffff


	//   ....[33]....
        /*0150*/ 	.word	0xffffffff


	//   ....[34]....
        /*0154*/ 	.word	0xffffffff


	//   ....[35]....
        /*0158*/ 	.word	0xffffffff


	//   ....[36]....
        /*015c*/ 	.word	0xffffffff


	//   ....[37]....
        /*0160*/ 	.word	0xffffffff


	//   ....[38]....
        /*0164*/ 	.word	0xffffffff


	//   ....[39]....
        /*0168*/ 	.word	0xffffffff


	//   ....[40]....
        /*016c*/ 	.word	0xffffffff


	//   ....[41]....
        /*0170*/ 	.word	0xffffffff


	//   ....[42]....
        /*0174*/ 	.word	0xffffffff


	//   ....[43]....
        /*0178*/ 	.word	0xffffffff


	//   ....[44]....
        /*017c*/ 	.word	0xffffffff


	//   ....[45]....
        /*0180*/ 	.word	0xffffffff


	//   ....[46]....
        /*0184*/ 	.word	0xffffffff


	//   ....[47]....
        /*0188*/ 	.word	0xffffffff


	//   ....[48]....
        /*018c*/ 	.word	0xffffffff


	//   ....[49]....
        /*0190*/ 	.word	0xffffffff


	//   ....[50]....
        /*0194*/ 	.word	0xffffffff


	//   ....[51]....
        /*0198*/ 	.word	0xffffffff


	//   ....[52]....
        /*019c*/ 	.word	0xffffffff


	//   ....[53]....
        /*01a0*/ 	.word	0xffffffff


	//   ....[54]....
        /*01a4*/ 	.word	0xffffffff


	//   ....[55]....
        /*01a8*/ 	.word	0xffffffff


	//   ....[56]....
        /*01ac*/ 	.word	0xffffffff


	//   ....[57]....
        /*01b0*/ 	.word	0xffffffff


	//   ....[58]....
        /*01b4*/ 	.word	0xffffffff


	//   ....[59]....
        /*01b8*/ 	.word	0xffffffff


	//   ....[60]....
        /*01bc*/ 	.word	0xffffffff


	//   ....[61]....
        /*01c0*/ 	.word	0xffffffff


	//   ....[62]....
        /*01c4*/ 	.word	0xffffffff


	//   ....[63]....
        /*01c8*/ 	.word	0xffffffff


	//   ....[64]....
        /*01cc*/ 	.word	0xffffffff


	//   ....[65]....
        /*01d0*/ 	.word	0xffffffff


	//   ....[66]....
        /*01d4*/ 	.word	0xffffffff


	//   ....[67]....
        /*01d8*/ 	.word	0xffffffff


	//   ....[68]....
        /*01dc*/ 	.word	0xffffffff


	//   ....[69]....
        /*01e0*/ 	.word	0xffffffff


	//   ....[70]....
        /*01e4*/ 	.word	0xffffffff


	//   ....[71]....
        /*01e8*/ 	.word	0xffffffff


	//   ....[72]....
        /*01ec*/ 	.word	0xffffffff


	//   ....[73]....
        /*01f0*/ 	.word	0xffffffff


	//   ....[74]....
        /*01f4*/ 	.word	0xffffffff


	//   ....[75]....
        /*01f8*/ 	.word	0xffffffff


	//   ....[76]....
        /*01fc*/ 	.word	0xffffffff


	//   ....[77]....
        /*0200*/ 	.word	0xffffffff


	//   ....[78]....
        /*0204*/ 	.word	0xffffffff


	//   ....[79]....
        /*0208*/ 	.word	0xffffffff


	//   ....[80]....
        /*020c*/ 	.word	0xffffffff


	//   ....[81]....
        /*0210*/ 	.word	0xffffffff


	//   ....[82]....
        /*0214*/ 	.word	0xffffffff


	//   ....[83]....
        /*0218*/ 	.word	0xffffffff


	//   ....[84]....
        /*021c*/ 	.word	0xffffffff


	//   ....[85]....
        /*0220*/ 	.word	0xffffffff


	//   ....[86]....
        /*0224*/ 	.word	0xffffffff


	//   ....[87]....
        /*0228*/ 	.word	0xffffffff


	//   ....[88]....
        /*022c*/ 	.word	0xffffffff


	//   ....[89]....
        /*0230*/ 	.word	0xffffffff


	//   ....[90]....
        /*0234*/ 	.word	0xffffffff


	//   ....[91]....
        /*0238*/ 	.word	0xffffffff


	//   ....[92]....
        /*023c*/ 	.word	0xffffffff


	//   ....[93]....
        /*0240*/ 	.word	0xffffffff


	//   ....[94]....
        /*0244*/ 	.word	0xffffffff


	//   ....[95]....
        /*0248*/ 	.word	0xffffffff


	//   ....[96]....
        /*024c*/ 	.word	0xffffffff


	//   ....[97]....
        /*0250*/ 	.word	0xffffffff


	//   ....[98]....
        /*0254*/ 	.word	0xffffffff


	//   ....[99]....
        /*0258*/ 	.word	0xffffffff


	//   ....[100]....
        /*025c*/ 	.word	0xffffffff


	//   ....[101]....
        /*0260*/ 	.word	0xffffffff


	//   ....[102]....
        /*0264*/ 	.word	0xffffffff


	//   ....[103]....
        /*0268*/ 	.word	0xffffffff


	//   ....[104]....
        /*026c*/ 	.word	0xffffffff


	//   ....[105]....
        /*0270*/ 	.word	0xffffffff


	//   ....[106]....
        /*0274*/ 	.word	0xffffffff


	//   ....[107]....
        /*0278*/ 	.word	0xffffffff


	//   ....[108]....
        /*027c*/ 	.word	0xffffffff


	//   ....[109]....
        /*0280*/ 	.word	0xffffffff


	//   ....[110]....
        /*0284*/ 	.word	0xffffffff


	//   ....[111]....
        /*0288*/ 	.word	0xffffffff


	//   ....[112]....
        /*028c*/ 	.word	0xffffffff


	//   ....[113]....
        /*0290*/ 	.word	0xffffffff


	//   ....[114]....
        /*0294*/ 	.word	0xffffffff


	//   ....[115]....
        /*0298*/ 	.word	0xffffffff


	//   ....[116]....
        /*029c*/ 	.word	0xffffffff


	//   ....[117]....
        /*02a0*/ 	.word	0xffffffff


	//   ....[118]....
        /*02a4*/ 	.word	0xffffffff


	//   ....[119]....
        /*02a8*/ 	.word	0xffffffff


	//   ....[120]....
        /*02ac*/ 	.word	0xffffffff


	//   ....[121]....
        /*02b0*/ 	.word	0xffffffff


	//   ....[122]....
        /*02b4*/ 	.word	0xffffffff


	//   ....[123]....
        /*02b8*/ 	.word	0xffffffff


	//   ....[124]....
        /*02bc*/ 	.word	0xffffffff


	//   ....[125]....
        /*02c0*/ 	.word	0xffffffff


	//   ....[126]....
        /*02c4*/ 	.word	0xffffffff


	//   ....[127]....
        /*02c8*/ 	.word	0xffffffff


	//   ....[128]....
        /*02cc*/ 	.word	0xffffffff


	//   ....[129]....
        /*02d0*/ 	.word	0xffffffff


	//   ....[130]....
        /*02d4*/ 	.word	0xffffffff


	//   ....[131]....
        /*02d8*/ 	.word	0xffffffff


	//   ....[132]....
        /*02dc*/ 	.word	0xffffffff


	//   ....[133]....
        /*02e0*/ 	.word	0xffffffff


	//   ....[134]....
        /*02e4*/ 	.word	0xffffffff


	//   ....[135]....
        /*02e8*/ 	.word	0xffffffff


	//   ....[136]....
        /*02ec*/ 	.word	0xffffffff


	//   ....[137]....
        /*02f0*/ 	.word	0xffffffff


	//   ....[138]....
        /*02f4*/ 	.word	0xffffffff


	//   ....[139]....
        /*02f8*/ 	.word	0xffffffff


	//   ....[140]....
        /*02fc*/ 	.word	0xffffffff


	//   ....[141]....
        /*0300*/ 	.word	0xffffffff


	//   ....[142]....
        /*0304*/ 	.word	0xffffffff


	//   ....[143]....
        /*0308*/ 	.word	0xffffffff


	//   ....[144]....
        /*030c*/ 	.word	0xffffffff


	//   ....[145]....
        /*0310*/ 	.word	0xffffffff


	//   ....[146]....
        /*0314*/ 	.word	0xffffffff


	//   ....[147]....
        /*0318*/ 	.word	0xffffffff


	//   ....[148]....
        /*031c*/ 	.word	0xffffffff


	//   ....[149]....
        /*0320*/ 	.word	0xffffffff


	//   ....[150]....
        /*0324*/ 	.word	0xffffffff


	//   ....[151]....
        /*0328*/ 	.word	0xffffffff


	//   ....[152]....
        /*032c*/ 	.word	0xffffffff


	//   ....[153]....
        /*0330*/ 	.word	0xffffffff


	//   ....[154]....
        /*0334*/ 	.word	0xffffffff


	//   ....[155]....
        /*0338*/ 	.word	0xffffffff


	//   ....[156]....
        /*033c*/ 	.word	0xffffffff


	//   ....[157]....
        /*0340*/ 	.word	0xffffffff


	//   ....[158]....
        /*0344*/ 	.word	0xffffffff


	//   ....[159]....
        /*0348*/ 	.word	0xffffffff


	//   ....[160]....
        /*034c*/ 	.word	0xffffffff


	//   ....[161]....
        /*0350*/ 	.word	0xffffffff


	//   ....[162]....
        /*0354*/ 	.word	0xffffffff


	//   ....[163]....
        /*0358*/ 	.word	0xffffffff


	//   ....[164]....
        /*035c*/ 	.word	0xffffffff


	//   ....[165]....
        /*0360*/ 	.word	0xffffffff


	//   ....[166]....
        /*0364*/ 	.word	0xffffffff


	//   ....[167]....
        /*0368*/ 	.word	0xffffffff


	//   ....[168]....
        /*036c*/ 	.word	0xffffffff


	//   ....[169]....
        /*0370*/ 	.word	0xffffffff


	//   ....[170]....
        /*0374*/ 	.word	0xffffffff


	//   ....[171]....
        /*0378*/ 	.word	0xffffffff


	//   ....[172]....
        /*037c*/ 	.word	0xffffffff


	//   ....[173]....
        /*0380*/ 	.word	0xffffffff


	//   ....[174]....
        /*0384*/ 	.word	0xffffffff


	//   ....[175]....
        /*0388*/ 	.word	0xffffffff


	//   ....[176]....
        /*038c*/ 	.word	0xffffffff


	//   ....[177]....
        /*0390*/ 	.word	0xffffffff


	//   ....[178]....
        /*0394*/ 	.word	0xffffffff


	//   ....[179]....
        /*0398*/ 	.word	0xffffffff


	//   ....[180]....
        /*039c*/ 	.word	0xffffffff


	//   ....[181]....
        /*03a0*/ 	.word	0xffffffff


	//   ....[182]....
        /*03a4*/ 	.word	0xffffffff


	//   ....[183]....
        /*03a8*/ 	.word	0xffffffff


	//   ....[184]....
        /*03ac*/ 	.word	0xffffffff


	//   ....[185]....
        /*03b0*/ 	.word	0xffffffff


	//   ....[186]....
        /*03b4*/ 	.word	0x05000006


	//   ....[187]....
        /*03b8*/ 	.word	0x05000006


	//   ....[188]....
        /*03bc*/ 	.word	0x05000006


	//   ....[189]....
        /*03c0*/ 	.word	0x05000006


	//   ....[190]....
        /*03c4*/ 	.word	0x05000006


	//   ....[191]....
        /*03c8*/ 	.word	0x05000006


	//   ....[192]....
        /*03cc*/ 	.word	0x05000006


	//   ....[193]....
        /*03d0*/ 	.word	0x05000006


	//   ....[194]....
        /*03d4*/ 	.word	0x05000006


	//   ....[195]....
        /*03d8*/ 	.word	0x05000006


	//   ....[196]....
        /*03dc*/ 	.word	0x05000006


	//   ....[197]....
        /*03e0*/ 	.word	0x05000006


	//   ....[198]....
        /*03e4*/ 	.word	0x05000006


	//   ....[199]....
        /*03e8*/ 	.word	0x05000006


	//   ....[200]....
        /*03ec*/ 	.word	0x05000006


	//   ....[201]....
        /*03f0*/ 	.word	0x05000006


	//   ....[202]....
        /*03f4*/ 	.word	0x05000006


	//   ....[203]....
        /*03f8*/ 	.word	0x05000006


	//   ....[204]....
        /*03fc*/ 	.word	0x05000006


	//   ....[205]....
        /*0400*/ 	.word	0x05000006


	//   ....[206]....
        /*0404*/ 	.word	0x05000006


	//   ....[207]....
        /*0408*/ 	.word	0x05000006


	//   ....[208]....
        /*040c*/ 	.word	0x05000006


	//   ....[209]....
        /*0410*/ 	.word	0x05000006


	//   ....[210]....
        /*0414*/ 	.word	0x05000006


	//   ....[211]....
        /*0418*/ 	.word	0x05000006


	//   ....[212]....
        /*041c*/ 	.word	0x05000006


	//   ....[213]....
        /*0420*/ 	.word	0x05000006


	//   ....[214]....
        /*0424*/ 	.word	0x05000006


	//   ....[215]....
        /*0428*/ 	.word	0x05000006


	//   ....[216]....
        /*042c*/ 	.word	0x05000006


	//   ....[217]....
        /*0430*/ 	.word	0x05000006


	//   ....[218]....
        /*0434*/ 	.word	0x05000006


	//   ....[219]....
        /*0438*/ 	.word	0x05000006


	//   ....[220]....
        /*043c*/ 	.word	0x05000006


	//   ....[221]....
        /*0440*/ 	.word	0x05000006


	//   ....[222]....
        /*0444*/ 	.word	0x05000006


	//   ....[223]....
        /*0448*/ 	.word	0x05000006


	//   ....[224]....
        /*044c*/ 	.word	0x05000006


	//   ....[225]....
        /*0450*/ 	.word	0x05000006


	//   ....[226]....
        /*0454*/ 	.word	0x05000006


	//   ....[227]....
        /*0458*/ 	.word	0x05000006


	//   ....[228]....
        /*045c*/ 	.word	0x05000006


	//   ....[229]....
        /*0460*/ 	.word	0x05000006


	//   ....[230]....
        /*0464*/ 	.word	0x05000006


	//   ....[231]....
        /*0468*/ 	.word	0x05000006


	//   ....[232]....
        /*046c*/ 	.word	0x05000006


	//   ....[233]....
        /*0470*/ 	.word	0x05000006


	//----- nvinfo : EIATTR_COOP_GROUP_INSTR_OFFSETS
	.align		4
.L_4063:
        /*0474*/ 	.byte	0x04, 0x28
        /*0476*/ 	.short	(.L_4065 - .L_4064)


	//   ....[0]....
.L_4064:
        /*0478*/ 	.word	0x00001be0


	//   ....[1]....
        /*047c*/ 	.word	0x00001c20


	//   ....[2]....
        /*0480*/ 	.word	0x00001c60


	//   ....[3]....
        /*0484*/ 	.word	0x00001ca0


	//   ....[4]....
        /*0488*/ 	.word	0x00001ce0


	//   ....[5]....
        /*048c*/ 	.word	0x00001d30


	//   ....[6]....
        /*0490*/ 	.word	0x00001db0


	//   ....[7]....
        /*0494*/ 	.word	0x00001df0


	//   ....[8]....
        /*0498*/ 	.word	0x00001e30


	//   ....[9]....
        /*049c*/ 	.word	0x00001e70


	//   ....[10]....
        /*04a0*/ 	.word	0x00001eb0


	//   ....[11]....
        /*04a4*/ 	.word	0x00002150


	//   ....[12]....
        /*04a8*/ 	.word	0x00002250


	//   ....[13]....
        /*04ac*/ 	.word	0x00002300


	//   ....[14]....
        /*04b0*/ 	.word	0x00002310


	//   ....[15]....
        /*04b4*/ 	.word	0x00002430


	//   ....[16]....
        /*04b8*/ 	.word	0x00002450


	//   ....[17]....
        /*04bc*/ 	.word	0x00002560


	//   ....[18]....
        /*04c0*/ 	.word	0x00002570


	//   ....[19]....
        /*04c4*/ 	.word	0x00002690


	//   ....[20]....
        /*04c8*/ 	.word	0x000026b0


	//   ....[21]....
        /*04cc*/ 	.word	0x000027c0


	//   ....[22]....
        /*04d0*/ 	.word	0x000027d0


	//   ....[23]....
        /*04d4*/ 	.word	0x000028e0


	//   ....[24]....
        /*04d8*/ 	.word	0x000028f0


	//   ....[25]....
        /*04dc*/ 	.word	0x00002a10


	//   ....[26]....
        /*04e0*/ 	.word	0x00002a30


	//   ....[27]....
        /*04e4*/ 	.word	0x00002b40


	//   ....[28]....
        /*04e8*/ 	.word	0x00002b50


	//   ....[29]....
        /*04ec*/ 	.word	0x00002c60


	//   ....[30]....
        /*04f0*/ 	.word	0x00002c70


	//   ....[31]....
        /*04f4*/ 	.word	0x00002d80


	//   ....[32]....
        /*04f8*/ 	.word	0x00002d90


	//   ....[33]....
        /*04fc*/ 	.word	0x00002e90


	//   ....[34]....
        /*0500*/ 	.word	0x00002ea0


	//   ....[35]....
        /*0504*/ 	.word	0x00002fc0


	//   ....[36]....
        /*0508*/ 	.word	0x00002fd0


	//   ....[37]....
        /*050c*/ 	.word	0x000030e0


	//   ....[38]....
        /*0510*/ 	.word	0x000030f0


	//   ....[39]....
        /*0514*/ 	.word	0x00003200


	//   ....[40]....
        /*0518*/ 	.word	0x00003210


	//   ....[41]....
        /*051c*/ 	.word	0x00003300


	//   ....[42]....
        /*0520*/ 	.word	0x00003310


	//   ....[43]....
        /*0524*/ 	.word	0x00003480


	//   ....[44]....
        /*0528*/ 	.word	0x00003490


	//   ....[45]....
        /*052c*/ 	.word	0x00003580


	//   ....[46]....
        /*0530*/ 	.word	0x00003590


	//   ....[47]....
        /*0534*/ 	.word	0x00003680


	//   ....[48]....
        /*0538*/ 	.word	0x00003690


	//   ....[49]....
        /*053c*/ 	.word	0x00003780


	//   ....[50]....
        /*0540*/ 	.word	0x00003790


	//   ....[51]....
        /*0544*/ 	.word	0x00003880


	//   ....[52]....
        /*0548*/ 	.word	0x00003890


	//   ....[53]....
        /*054c*/ 	.word	0x00003960


	//   ....[54]....
        /*0550*/ 	.word	0x00003a50


	//   ....[55]....
        /*0554*/ 	.word	0x00003a70


	//   ....[56]....
        /*0558*/ 	.word	0x00003b90


	//   ....[57]....
        /*055c*/ 	.word	0x00003bb0


	//   ....[58]....
        /*0560*/ 	.word	0x00003cc0


	//   ....[59]....
        /*0564*/ 	.word	0x00003cd0


	//   ....[60]....
        /*0568*/ 	.word	0x00003df0


	//   ....[61]....
        /*056c*/ 	.word	0x00003e10


	//   ....[62]....
        /*0570*/ 	.word	0x00003f20


	//   ....[63]....
        /*0574*/ 	.word	0x00003f30


	//   ....[64]....
        /*0578*/ 	.word	0x00004040


	//   ....[65]....
        /*057c*/ 	.word	0x00004050


	//   ....[66]....
        /*0580*/ 	.word	0x00004170


	//   ....[67]....
        /*0584*/ 	.word	0x00004190


	//   ....[68]....
        /*0588*/ 	.word	0x000042a0


	//   ....[69]....
        /*058c*/ 	.word	0x000042b0


	//   ....[70]....
        /*0590*/ 	.word	0x000043c0


	//   ....[71]....
        /*0594*/ 	.word	0x000043d0


	//   ....[72]....
        /*0598*/ 	.word	0x000044e0


	//   ....[73]....
        /*059c*/ 	.word	0x000044f0


	//   ....[74]....
        /*05a0*/ 	.word	0x000045f0


	//   ....[75]....
        /*05a4*/ 	.word	0x00004600


	//   ....[76]....
        /*05a8*/ 	.word	0x00004720


	//   ....[77]....
        /*05ac*/ 	.word	0x00004730


	//   ....[78]....
        /*05b0*/ 	.word	0x00004840


	//   ....[79]....
        /*05b4*/ 	.word	0x00004850


	//   ....[80]....
        /*05b8*/ 	.word	0x00004960


	//   ....[81]....
        /*05bc*/ 	.word	0x00004970


	//   ....[82]....
        /*05c0*/ 	.word	0x00004a60


	//   ....[83]....
        /*05c4*/ 	.word	0x00004a70


	//   ....[84]....
        /*05c8*/ 	.word	0x00004bf0


	//   ....[85]....
        /*05cc*/ 	.word	0x00004c00


	//   ....[86]....
        /*05d0*/ 	.word	0x00004cf0


	//   ....[87]....
        /*05d4*/ 	.word	0x00004d00


	//   ....[88]....
        /*05d8*/ 	.word	0x00004df0


	//   ....[89]....
        /*05dc*/ 	.word	0x00004e00


	//   ....[90]....
        /*05e0*/ 	.word	0x00004ef0


	//   ....[91]....
        /*05e4*/ 	.word	0x00004f00


	//   ....[92]....
        /*05e8*/ 	.word	0x00004ff0


	//   ....[93]....
        /*05ec*/ 	.word	0x00005000


	//   ....[94]....
        /*05f0*/ 	.word	0x000050f0


	//   ....[95]....
        /*05f4*/ 	.word	0x00005a50


	//   ....[96]....
        /*05f8*/ 	.word	0x00005d10


	//   ....[97]....
        /*05fc*/ 	.word	0x00005e70


	//   ....[98]....
        /*0600*/ 	.word	0x00005ed0


	//   ....[99]....
        /*0604*/ 	.word	0x00005ee0


	//   ....[100]....
        /*0608*/ 	.word	0x00005fd0


	//   ....[101]....
        /*060c*/ 	.word	0x00005fe0


	//   ....[102]....
        /*0610*/ 	.word	0x000060d0


	//   ....[103]....
        /*0614*/ 	.word	0x000060e0


	//   ....[104]....
        /*0618*/ 	.word	0x000061d0


	//   ....[105]....
        /*061c*/ 	.word	0x000061e0


	//   ....[106]....
        /*0620*/ 	.word	0x000062d0


	//   ....[107]....
        /*0624*/ 	.word	0x000062e0


	//   ....[108]....
        /*0628*/ 	.word	0x000063d0


	//   ....[109]....
        /*062c*/ 	.word	0x000063e0


	//   ....[110]....
        /*0630*/ 	.word	0x000064d0


	//   ....[111]....
        /*0634*/ 	.word	0x000064e0


	//   ....[112]....
        /*0638*/ 	.word	0x000065d0


	//   ....[113]....
        /*063c*/ 	.word	0x000065e0


	//   ....[114]....
        /*0640*/ 	.word	0x000066d0


	//   ....[115]....
        /*0644*/ 	.word	0x000066e0


	//   ....[116]....
        /*0648*/ 	.word	0x000067d0


	//   ....[117]....
        /*064c*/ 	.word	0x000067e0


	//   ....[118]....
        /*0650*/ 	.word	0x000068d0


	//   ....[119]....
        /*0654*/ 	.word	0x000068e0


	//   ....[120]....
        /*0658*/ 	.word	0x000069e0


	//   ....[121]....
        /*065c*/ 	.word	0x000069f0


	//   ....[122]....
        /*0660*/ 	.word	0x00006ae0


	//   ....[123]....
        /*0664*/ 	.word	0x00006af0


	//   ....[124]....
        /*0668*/ 	.word	0x00006be0


	//   ....[125]....
        /*066c*/ 	.word	0x00006bf0


	//   ....[126]....
        /*0670*/ 	.word	0x00006ce0


	//   ....[127]....
        /*0674*/ 	.word	0x00006cf0


	//   ....[128]....
        /*0678*/ 	.word	0x00006e70


	//   ....[129]....
        /*067c*/ 	.word	0x00006e80


	//   ....[130]....
        /*0680*/ 	.word	0x00006f70


	//   ....[131]....
        /*0684*/ 	.word	0x00006f80


	//   ....[132]....
        /*0688*/ 	.word	0x00007070


	//   ....[133]....
        /*068c*/ 	.word	0x00007080


	//   ....[134]....
        /*0690*/ 	.word	0x00007170


	//   ....[135]....
        /*0694*/ 	.word	0x00007180


	//   ....[136]....
        /*0698*/ 	.word	0x00007270


	//   ....[137]....
        /*069c*/ 	.word	0x00007280


	//   ....[138]....
        /*06a0*/ 	.word	0x00007380


	//   ....[139]....
        /*06a4*/ 	.word	0x00007390


	//   ....[140]....
        /*06a8*/ 	.word	0x000073d0


	//   ....[141]....
        /*06ac*/ 	.word	0x00007500


	//   ....[142]....
        /*06b0*/ 	.word	0x00007520


	//   ....[143]....
        /*06b4*/ 	.word	0x00007620


	//   ....[144]....
        /*06b8*/ 	.word	0x00007630


	//   ....[145]....
        /*06bc*/ 	.word	0x00007740


	//   ....[146]....
        /*06c0*/ 	.word	0x00007760


	//   ....[147]....
        /*06c4*/ 	.word	0x00007860


	//   ....[148]....
        /*06c8*/ 	.word	0x00007870


	//   ....[149]....
        /*06cc*/ 	.word	0x00007970


	//   ....[150]....
        /*06d0*/ 	.word	0x00007980


	//   ....[151]....
        /*06d4*/ 	.word	0x00007a80


	//   ....[152]....
        /*06d8*/ 	.word	0x00007aa0


	//   ....[153]....
        /*06dc*/ 	.word	0x00007b90


	//   ....[154]....
        /*06e0*/ 	.word	0x00007ba0


	//   ....[155]....
        /*06e4*/ 	.word	0x00007ca0


	//   ....[156]....
        /*06e8*/ 	.word	0x00007cb0


	//   ....[157]....
        /*06ec*/ 	.word	0x00007db0


	//   ....[158]....
        /*06f0*/ 	.word	0x00007dc0


	//   ....[159]....
        /*06f4*/ 	.word	0x00007ec0


	//   ....[160]....
        /*06f8*/ 	.word	0x00007ee0


	//   ....[161]....
        /*06fc*/ 	.word	0x00007fd0


	//   ....[162]....
        /*0700*/ 	.word	0x00007fe0


	//   ....[163]....
        /*0704*/ 	.word	0x000080f0


	//   ....[164]....
        /*0708*/ 	.word	0x00008100


	//   ....[165]....
        /*070c*/ 	.word	0x00008200


	//   ....[166]....
        /*0710*/ 	.word	0x00008210


	//   ....[167]....
        /*0714*/ 	.word	0x00008310


	//   ....[168]....
        /*0718*/ 	.word	0x00008320


	//   ....[169]....
        /*071c*/ 	.word	0x00008420


	//   ....[170]....
        /*0720*/ 	.word	0x00008440


	//   ....[171]....
        /*0724*/ 	.word	0x000085c0


	//   ....[172]....
        /*0728*/ 	.word	0x000085d0


	//   ....[173]....
        /*072c*/ 	.word	0x000086d0


	//   ....[174]....
        /*0730*/ 	.word	0x000086e0


	//   ....[175]....
        /*0734*/ 	.word	0x000087e0


	//   ....[176]....
        /*0738*/ 	.word	0x000087f0


	//   ....[177]....
        /*073c*/ 	.word	0x000088f0


	//   ....[178]....
        /*0740*/ 	.word	0x00008900


	//   ....[179]....
        /*0744*/ 	.word	0x00008a00


	//   ....[180]....
        /*0748*/ 	.word	0x00008a20


	//   ....[181]....
        /*074c*/ 	.word	0x00008d20


	//   ....[182]....
        /*0750*/ 	.word	0x00008d40


	//   ....[183]....
        /*0754*/ 	.word	0x00008d60


	//   ....[184]....
        /*0758*/ 	.word	0x00008d80


	//   ....[185]....
        /*075c*/ 	.word	0x00008da0


	//   ....[186]....
        /*0760*/ 	.word	0x00009030


	//   ....[187]....
        /*0764*/ 	.word	0x000090c0


	//   ....[188]....
        /*0768*/ 	.word	0x00009160


	//   ....[189]....
        /*076c*/ 	.word	0x000091e0


	//   ....[190]....
        /*0770*/ 	.word	0x00009270


	//   ....[191]....
        /*0774*/ 	.word	0x000092f0


	//   ....[192]....
        /*0778*/ 	.word	0x00009390


	//   ....[193]....
        /*077c*/ 	.word	0x00009410


	//   ....[194]....
        /*0780*/ 	.word	0x000094a0


	//   ....[195]....
        /*0784*/ 	.word	0x00009520


	//   ....[196]....
        /*0788*/ 	.word	0x000095b0


	//   ....[197]....
        /*078c*/ 	.word	0x00009630


	//   ....[198]....
        /*0790*/ 	.word	0x000096d0


	//   ....[199]....
        /*0794*/ 	.word	0x00009750


	//   ....[200]....
        /*0798*/ 	.word	0x000097e0


	//   ....[201]....
        /*079c*/ 	.word	0x00009860


	//   ....[202]....
        /*07a0*/ 	.word	0x000098f0


	//   ....[203]....
        /*07a4*/ 	.word	0x00009970


	//   ....[204]....
        /*07a8*/ 	.word	0x00009a00


	//   ....[205]....
        /*07ac*/ 	.word	0x00009a80


	//   ....[206]....
        /*07b0*/ 	.word	0x00009b20


	//   ....[207]....
        /*07b4*/ 	.word	0x00009ba0


	//   ....[208]....
        /*07b8*/ 	.word	0x00009c30


	//   ....[209]....
        /*07bc*/ 	.word	0x00009cb0


	//   ....[210]....
        /*07c0*/ 	.word	0x00009d40


	//   ....[211]....
        /*07c4*/ 	.word	0x00009dc0


	//   ....[212]....
        /*07c8*/ 	.word	0x00009e50


	//   ....[213]....
        /*07cc*/ 	.word	0x00009ed0


	//   ....[214]....
        /*07d0*/ 	.word	0x00009f60


	//   ....[215]....
        /*07d4*/ 	.word	0x00009fe0


	//   ....[216]....
        /*07d8*/ 	.word	0x0000a080


	//   ....[217]....
        /*07dc*/ 	.word	0x0000a100


	//   ....[218]....
        /*07e0*/ 	.word	0x0000a190


	//   ....[219]....
        /*07e4*/ 	.word	0x0000a210


	//   ....[220]....
        /*07e8*/ 	.word	0x0000a2a0


	//   ....[221]....
        /*07ec*/ 	.word	0x0000a320


	//   ....[222]....
        /*07f0*/ 	.word	0x0000a3b0


	//   ....[223]....
        /*07f4*/ 	.word	0x0000a430


	//   ....[224]....
        /*07f8*/ 	.word	0x0000a4c0


	//   ....[225]....
        /*07fc*/ 	.word	0x0000a540


	//   ....[226]....
        /*0800*/ 	.word	0x0000a5e0


	//   ....[227]....
        /*0804*/ 	.word	0x0000a680


	//   ....[228]....
        /*0808*/ 	.word	0x0000a730


	//   ....[229]....
        /*080c*/ 	.word	0x0000a7d0


	//   ....[230]....
        /*0810*/ 	.word	0x0000a850


	//   ....[231]....
        /*0814*/ 	.word	0x0000a8b0


	//   ....[232]....
        /*0818*/ 	.word	0x0000a910


	//   ....[233]....
        /*081c*/ 	.word	0x0000a970


	//----- nvinfo : EIATTR_VRC_CTA_INIT_COUNT
	.align		4
.L_4065:
        /*0820*/ 	.byte	0x02, 0x4a
	.zero		1
	.zero		1


	//----- nvinfo : EIATTR_EXIT_INSTR_OFFSETS
	.align		4
        /*0824*/ 	.byte	0x04, 0x1c
        /*0826*/ 	.short	(.L_4067 - .L_4066)


	//   ....[0]....
.L_4066:
        /*0828*/ 	.word	0x00000050


	//   ....[1]....
        /*082c*/ 	.word	0x000000d0


	//   ....[2]....
        /*0830*/ 	.word	0x00001f40


	//   ....[3]....
        /*0834*/ 	.word	0x00005680


	//   ....[4]....
        /*0838*/ 	.word	0x00008fe0


	//----- nvinfo : EIATTR_CRS_STACK_SIZE
	.align		4
.L_4067:
        /*083c*/ 	.byte	0x04, 0x1e
        /*083e*/ 	.short	(.L_4069 - .L_4068)
.L_4068:
        /*0840*/ 	.word	0x00000000


	//----- nvinfo : EIATTR_CBANK_PARAM_SIZE
	.align		4
.L_4069:
        /*0844*/ 	.byte	0x03, 0x19
        /*0846*/ 	.short	0x0058


	//----- nvinfo : EIATTR_PARAM_CBANK
	.align		4
        /*0848*/ 	.byte	0x04, 0x0a
        /*084a*/ 	.short	(.L_4071 - .L_4070)
	.align		4
.L_4070:
        /*084c*/ 	.word	index@(.nv.constant0._ZN4vllm3moe25grouped_topk_fused_kernelI6__halffiLNS0_11ScoringFuncE1EEEvPT_PfPT1_PKT0_lllllbd)
        /*0850*/ 	.short	0x0380
        /*0852*/ 	.short	0x0058


	//----- nvinfo : EIATTR_SW_WAR
	.align		4
.L_4071:
        /*0854*/ 	.byte	0x04, 0x36
        /*0856*/ 	.short	(.L_4073 - .L_4072)
.L_4072:
        /*0858*/ 	.word	0x00000008
.L_4073:


//--------------------- .nv.info._ZN4vllm3moe44grouped_topk_fused_small_expert_count_kernelI6__halffiLNS0_11ScoringFuncE1ELi128ELb0ELi8EEEvPT_PfPT1_PKT0_llllllbd --------------------------
	.section	.nv.info._ZN4vllm3moe44grouped_topk_fused_small_expert_count_kernelI6__halffiLNS0_11ScoringFuncE1ELi128ELb0ELi8EEEvPT_PfPT1_PKT0_llllllbd,"",@"SHT_CUDA_INFO"
	.sectionflags	@""
	.align	4


	//----- nvinfo : EIATTR_CUDA_API_VERSION
	.align		4
        /*0000*/ 	.byte	0x04, 0x37
        /*0002*/ 	.short	(.L_4075 - .L_4074)
.L_4074:
        /*0004*/ 	.word	0x00000082


	//----- nvinfo : EIATTR_KPARAM_INFO
	.align		4
.L_4075:
        /*0008*/ 	.byte	0x04, 0x17
        /*000a*/ 	.short	(.L_4077 - .L_4076)
.L_4076:
        /*000c*/ 	.word	0x00000000
        /*0010*/ 	.short	0x000b
        /*0012*/ 	.short	0x0058
        /*0014*/ 	.byte	0x00, 0xf0, 0x21, 0x00


	//----- nvinfo : EIATTR_KPARAM_INFO
	.align		4
.L_4077:
        /*0018*/ 	.byte	0x04, 0x17
        /*001a*/ 	.short	(.L_4079 - .L_4078)
.L_4078:
        /*001c*/ 	.word	0x00000000
        /*0020*/ 	.short	0x000a
        /*0022*/ 	.short	0x0050
        /*0024*/ 	.byte	0x00, 0xf0, 0x05, 0x00


	//----- nvinfo : EIATTR_KPARAM_INFO
	.align		4
.L_4079:
        /*0028*/ 	.byte	0x04, 0x17
        /*002a*/ 	.short	(.L_4081 - .L_4080)
.L_4080:
        /*002c*/ 	.word	0x00000000
        /*0030*/ 	.short	0x0009
        /*0032*/ 	.short	0x0048
        /*0034*/ 	.byte	0x00, 0xf0, 0x21, 0x00


	//----- nvinfo : EIATTR_KPARAM_INFO
	.align		4
.L_4081:
        /*0038*/ 	.byte	0x04, 0x17
        /*003a*/ 	.short	(.L_4083 - .L_4082)
.L_4082:
        /*003c*/ 	.word	0x00000000
        /*0040*/ 	.short	0x0008
        /*0042*/ 	.short	0x0040
        /*0044*/ 	.byte	0x00, 0xf0, 0x21, 0x00


	//----- nvinfo : EIATTR_KPARAM_INFO
	.align		4
.L_4083:
        /*0048*/ 	.byte	0x04, 0x17
        /*004a*/ 	.short	(.L_4085 - .L_4084)
.L_4084:
        /*004c*/ 	.word	0x00000000
        /*0050*/ 	.short	0x0007
        /*0052*/ 	.short	0x0038
        /*0054*/ 	.byte	0x00, 0xf0, 0x21, 0x00


	//----- nvinfo : EIATTR_KPARAM_INFO
	.align		4
.L_4085:
        /*0058*/ 	.byte	0x04, 0x17
        /*005a*/ 	.short	(.L_4087 - .L_4086)
.L_4086:
        /*005c*/ 	.word	0x00000000
        /*0060*/ 	.short	0x0006
        /*0062*/ 	.short	0x0030
        /*0064*/ 	.byte	0x00, 0xf0, 0x21, 0x00


	//----- nvinfo : EIATTR_KPARAM_INFO
	.align		4
.L_4087:
        /*0068*/ 	.byte	0x04, 0x17
        /*006a*/ 	.short	(.L_4089 - .L_4088)
.L_4088:
        /*006c*/ 	.word	0x00000000
        /*0070*/ 	.short	0x0005
        /*0072*/ 	.short	0x0028
        /*0074*/ 	.byte	0x00, 0xf0, 0x21, 0x00


	//----- nvinfo : EIATTR_KPARAM_INFO
	.align		4
.L_4089:
        /*0078*/ 	.byte	0x04, 0x17
        /*007a*/ 	.short	(.L_4091 - .L_4090)
.L_4090:
        /*007c*/ 	.word	0x00000000
        /*0080*/ 	.short	0x0004
        /*0082*/ 	.short	0x0020
        /*0084*/ 	.byte	0x00, 0xf0, 0x21, 0x00


	//----- nvinfo : EIATTR_KPARAM_INFO
	.align		4
.L_4091:
        /*0088*/ 	.byte	0x04, 0x17
        /*008a*/ 	.short	(.L_4093 - .L_4092)
.L_4092:
        /*008c*/ 	.word	0x00000000
        /*0090*/ 	.short	0x0003
        /*0092*/ 	.short	0x0018
        /*0094*/ 	.byte	0x00, 0xf5, 0x21, 0x00


	//----- nvinfo : EIATTR_KPARAM_INFO
	.align		4
.L_4093:
        /*0098*/ 	.byte	0x04, 0x17
        /*009a*/ 	.short	(.L_4095 - .L_4094)
.L_4094:
        /*009c*/ 	.word	0x00000000
        /*00a0*/ 	.short	0x0002
        /*00a2*/ 	.short	0x0010
        /*00a4*/ 	.byte	0x00, 0xf5, 0x21, 0x00


	//----- nvinfo : EIATTR_KPARAM_INFO
	.align		4
.L_4095:
        /*00a8*/ 	.byte	0x04, 0x17
        /*00aa*/ 	.short	(.L_4097 - .L_4096)
.L_4096:
        /*00ac*/ 	.word	0x00000000
        /*00b0*/ 	.short	0x0001
        /*00b2*/ 	.short	0x0008
        /*00b4*/ 	.byte	0x00, 0xf5, 0x21, 0x00


	//----- nvinfo : EIATTR_KPARAM_INFO
	.align		4
.L_4097:
        /*00b8*/ 	.byte	0x04, 0x17
        /*00ba*/ 	.short	(.L_4099 - .L_4098)
.L_4098:
        /*00bc*/ 	.word	0x00000000
        /*00c0*/ 	.short	0x0000
        /*00c2*/ 	.short	0x0000
        /*00c4*/ 	.byte	0x00, 0xf5, 0x21, 0x00


	//----- nvinfo : EIATTR_SPARSE_MMA_MASK
	.align		4
.L_4099:
        /*00c8*/ 	.byte	0x03, 0x50
        /*00ca*/ 	.short	0x0000


	//----- nvinfo : EIATTR_MAXREG_COUNT
	.align		4
        /*00cc*/ 	.byte	0x03, 0x1b
        /*00ce*/ 	.short	0x00ff


	//----- nvinfo : EIATTR_NUM_BARRIERS
	.align		4
        /*00d0*/ 	.byte	0x02, 0x4c
        /*00d2*/ 	.byte	0x01
	.zero		1


	//----- nvinfo : EIATTR_MERCURY_ISA_VERSION
	.align		4
        /*00d4*/ 	.byte	0x03, 0x5f
        /*00d6*/ 	.short	0x0101


	//----- nvinfo : EIATTR_COOP_GROUP_MASK_REGIDS
	.align		4
        /*00d8*/ 	.byte	0x04, 0x29
        /*00da*/ 	.short	(.L_4101 - .L_4100)


	//   ....[0]....
.L_4100:
        /*00dc*/ 	.word	0xffffffff


	//   ....[1]....
        /*00e0*/ 	.word	0xffffffff


	//   ....[2]....
        /*00e4*/ 	.word	0xffffffff


	//   ....[3]....
        /*00e8*/ 	.word	0xffffffff


	//   ....[4]....
        /*00ec*/ 	.word	0xffffffff


	//   ....[5]....
        /*00f0*/ 	.word	0xffffffff


	//   ....[6]....
        /*00f4*/ 	.word	0xffffffff


	//   ....[7]....
        /*00f8*/ 	.word	0xffffffff


	//   ....[8]....
        /*00fc*/ 	.word	0xffffffff


	//   ....[9]....
        /*0100*/ 	.word	0xffffffff


	//   ....[10]....
        /*0104*/ 	.word	0xffffffff


	//   ....[11]....
        /*0108*/ 	.word	0xffffffff


	//   ....[12]....
        /*010c*/ 	.word	0xffffffff


	//   ....[13]....
        /*0110*/ 	.word	0xffffffff


	//   ....[14]....
        /*0114*/ 	.word	0xffffffff


	//   ....[15]....
        /*0118*/ 	.word	0xffffffff


	//   ....[16]....
        /*011c*/ 	.word	0xffffffff


	//   ....[17]....
        /*0120*/ 	.word	0xffffffff


	//   ....[18]....
        /*0124*/ 	.word	0xffffffff


	//   ....[19]....
        /*0128*/ 	.word	0xffffffff


	//   ....[20]....
        /*012c*/ 	.word	0xffffffff


	//   ....[21]....
        /*0130*/ 	.word	0xffffffff


	//   ....[22]....
        /*0134*/ 	.word	0xffffffff


	//   ....[23]....
        /*0138*/ 	.word	0xffffffff


	//   ....[24]....
        /*013c*/ 	.word	0xffffffff


	//   ....[25]....
        /*0140*/ 	.word	0xffffffff


	//   ....[26]....
        /*0144*/ 	.word	0xffffffff


	//   ....[27]....
        /*0148*/ 	.word	0xffffffff


	//   ....[28]....
        /*014c*/ 	.word	0xffffffff


	//   ....[29]....
        /*0150*/ 	.word	0xffffffff


	//   ....[30]....
        /*0154*/ 	.word	0xffffffff


	//   ....[31]....
        /*0158*/ 	.word	0xffffffff


	//   ....[32]....
        /*015c*/ 	.word	0xffffffff


	//   ....[33]....
        /*0160*/ 	.word	0xffffffff


	//   ....[34]....
        /*0164*/ 	.word	0xffffffff


	//   ....[35]....
        /*0168*/ 	.word	0xffffffff


	//   ....[36]....
        /*016c*/ 	.word	0xffffffff


	//   ....[37]....
        /*0170*/ 	.word	0xffffffff


	//   ....[38]....
        /*0174*/ 	.word	0xffffffff


	//   ....[39]....
        /*0178*/ 	.word	0xffffffff


	//   ....[40]....
        /*017c*/ 	.word	0xffffffff


	//   ....[41]....
        /*0180*/ 	.word	0xffffffff


	//   ....[42]....
        /*0184*/ 	.word	0xffffffff


	//   ....[43]....
        /*0188*/ 	.word	0xffffffff


	//   ....[44]....
        /*018c*/ 	.word	0xffffffff


	//   ....[45]....
        /*0190*/ 	.word	0xffffffff


	//   ....[46]....
        /*0194*/ 	.word	0xffffffff


	//   ....[47]....
        /*0198*/ 	.word	0xffffffff


	//   ....[48]....
        /*019c*/ 	.word	0xffffffff


	//   ....[49]....
        /*01a0*/ 	.word	0xffffffff


	//   ....[50]....
        /*01a4*/ 	.word	0xffffffff


	//   ....[51]....
        /*01a8*/ 	.word	0xffffffff


	//   ....[52]....
        /*01ac*/ 	.word	0xffffffff


	//   ....[53]....
        /*01b0*/ 	.word	0xffffffff


	//   ....[54]....
        /*01b4*/ 	.word	0xffffffff


	//   ....[55]....
        /*01b8*/ 	.word	0xffffffff


	//----- nvinfo : EIATTR_COOP_GROUP_INSTR_OFFSETS
	.align		4
.L_4101:
        /*01bc*/ 	.byte	0x04, 0x28
        /*01be*/ 	.short	(.L_4103 - .L_4102)


	//   ....[0]....
.L_4102:
        /*01c0*/ 	.word	0x000000b0


	//   ....[1]....
        /*01c4*/ 	.word	0x00000970


	//   ....[2]....
        /*01c8*/ 	.word	0x00000980


	//   ....[3]....
        /*01cc*/ 	.word	0x000009d0


	//   ....[4]....
        /*01d0*/ 	.word	0x000009e0


	//   ....[5]....
        /*01d4*/ 	.word	0x00000a30


	//   ....[6]....
        /*01d8*/ 	.word	0x00000a40


	//   ....[7]....
        /*01dc*/ 	.word	0x00000a90


	//   ....[8]....
        /*01e0*/ 	.word	0x00000aa0


	//   ....[9]....
        /*01e4*/ 	.word	0x00000af0


	//   ....[10]....
        /*01e8*/ 	.word	0x00000b00


	//   ....[11]....
        /*01ec*/ 	.word	0x00000bc0


	//   ....[12]....
        /*01f0*/ 	.word	0x00000bd0


	//   ....[13]....
        /*01f4*/ 	.word	0x00000c20


	//   ....[14]....
        /*01f8*/ 	.word	0x00000c30


	//   ....[15]....
        /*01fc*/ 	.word	0x00000c80


	//   ....[16]....
        /*0200*/ 	.word	0x00000c90


	//   ....[17]....
        /*0204*/ 	.word	0x00000ce0


	//   ....[18]....
        /*0208*/ 	.word	0x00000cf0


	//   ....[19]....
        /*020c*/ 	.word	0x00000d50


	//   ....[20]....
        /*0210*/ 	.word	0x00000d70


	//   ....[21]....
        /*0214*/ 	.word	0x00000e30


	//   ....[22]....
        /*0218*/ 	.word	0x00000e40


	//   ....[23]....
        /*021c*/ 	.word	0x00000ea0


	//   ....[24]....
        /*0220*/ 	.word	0x00000eb0


	//   ....[25]....
        /*0224*/ 	.word	0x00000f00


	//   ....[26]....
        /*0228*/ 	.word	0x00000f10


	//   ....[27]....
        /*022c*/ 	.word	0x00000f70


	//   ....[28]....
        /*0230*/ 	.word	0x00000f90


	//   ....[29]....
        /*0234*/ 	.word	0x00001000


	//   ....[30]....
        /*0238*/ 	.word	0x00001010


	//   ....[31]....
        /*023c*/ 	.word	0x000010d0


	//   ....[32]....
        /*0240*/ 	.word	0x000010e0


	//   ....[33]....
        /*0244*/ 	.word	0x00001130


	//   ....[34]....
        /*0248*/ 	.word	0x00001140


	//   ....[35]....
        /*024c*/ 	.word	0x00001190


	//   ....[36]....
        /*0250*/ 	.word	0x000011a0


	//   ....[37]....
        /*0254*/ 	.word	0x00001200


	//   ....[38]....
        /*0258*/ 	.word	0x00001220


	//   ....[39]....
        /*025c*/ 	.word	0x00001290


	//   ....[40]....
        /*0260*/ 	.word	0x000012a0


	//   ....[41]....
        /*0264*/ 	.word	0x00001480


	//   ....[42]....
        /*0268*/ 	.word	0x000014c0


	//   ....[43]....
        /*026c*/ 	.word	0x00001540


	//   ....[44]....
        /*0270*/ 	.word	0x00001550


	//   ....[45]....
        /*0274*/ 	.word	0x000015a0


	//   ....[46]....
        /*0278*/ 	.word	0x000015b0


	//   ....[47]....
        /*027c*/ 	.word	0x00001600


	//   ....[48]....
        /*0280*/ 	.word	0x00001610


	//   ....[49]....
        /*0284*/ 	.word	0x00001660


	//   ....[50]....
        /*0288*/ 	.word	0x00001670


	//   ....[51]....
        /*028c*/ 	.word	0x00001920


	//   ....[52]....
        /*0290*/ 	.word	0x00001970


	//   ....[53]....
        /*0294*/ 	.word	0x00001990


	//   ....[54]....
        /*0298*/ 	.word	0x000019b0


	//   ....[55]....
        /*029c*/ 	.word	0x000019d0


	//----- nvinfo : EIATTR_VRC_CTA_INIT_COUNT
	.align		4
.L_4103:
        /*02a0*/ 	.byte	0x02, 0x4a
	.zero		1
	.zero		1


	//----- nvinfo : EIATTR_EXIT_INSTR_OFFSETS
	.align		4
        /*02a4*/ 	.byte	0x04, 0x1c
        /*02a6*/ 	.short	(.L_4105 - .L_4104)


	//   ....[0]....
.L_4104:
        /*02a8*/ 	.word	0x00001fc0


	//----- nvinfo : EIATTR_CRS_STACK_SIZE
	.align		4
.L_4105:
        /*02ac*/ 	.byte	0x04, 0x1e
        /*02ae*/ 	.short	(.L_4107 - .L_4106)
.L_4106:
        /*02b0*/ 	.word	0x00000000


	//----- nvinfo : EIATTR_CBANK_PARAM_SIZE
	.align		4
.L_4107:
        /*02b4*/ 	.byte	0x03, 0x19
        /*02b6*/ 	.short	0x0060


	//----- nvinfo : EIATTR_PARAM_CBANK
	.align		4
        /*02b8*/ 	.byte	0x04, 0x0a
        /*02ba*/ 	.short	(.L_4109 - .L_4108)
	.align		4
.L_4108:
        /*02bc*/ 	.word	index@(.nv.constant0._ZN4vllm3moe44grouped_topk_fused_small_expert_count_kernelI6__halffiLNS0_11ScoringFuncE1ELi128ELb0ELi8EEEvPT_PfPT1_PKT0_llllllbd)
        /*02c0*/ 	.short	0x0380
        /*02c2*/ 	.short	0x0060


	//----- nvinfo : EIATTR_SW_WAR
	.align		4
.L_4109:
        /*02c4*/ 	.byte	0x04, 0x36
        /*02c6*/ 	.short	(.L_4111 - .L_4110)
.L_4110:
        /*02c8*/ 	.word	0x00000008
.L_4111:


//--------------------- .nv.info._ZN4vllm3moe44grouped_topk_fused_small_expert_count_kernelI6__halffiLNS0_11ScoringFuncE1ELi384ELb0ELi8EEEvPT_PfPT1_PKT0_llllllbd --------------------------
	.section	.nv.info._ZN4vllm3moe44grouped_topk_fused_small_expert_count_kernelI6__halffiLNS0_11ScoringFuncE1ELi384ELb0ELi8EEEvPT_PfPT1_PKT0_llllllbd,"",@"SHT_CUDA_INFO"
	.sectionflags	@""
	.align	4


	//----- nvinfo : EIATTR_CUDA_API_VERSION
	.align		4
        /*0000*/ 	.byte	0x04, 0x37
        /*0002*/ 	.short	(.L_4113 - .L_4112)
.L_4112:
        /*0004*/ 	.word	0x00000082


	//----- nvinfo : EIATTR_KPARAM_INFO
	.align		4
.L_4113:
        /*0008*/ 	.byte	0x04, 0x17
        /*000a*/ 	.short	(.L_4115 - .L_4114)
.L_4114:
        /*000c*/ 	.word	0x00000000
        /*0010*/ 	.short	0x000b
        /*0012*/ 	.short	0x0058
        /*0014*/ 	.byte	0x00, 0xf0, 0x21, 0x00


	//----- nvinfo : EIATTR_KPARAM_INFO
	.align		4
.L_4115:
        /*0018*/ 	.byte	0x04, 0x17
        /*001a*/ 	.short	(.L_4117 - .L_4116)
.L_4116:
        /*001c*/ 	.word	0x00000000
        /*0020*/ 	.short	0x000a
        /*0022*/ 	.short	0x0050
        /*0024*/ 	.byte	0x00, 0xf0, 0x05, 0x00


	//----- nvinfo : EIATTR_KPARAM_INFO
	.align		4
.L_4117:
        /*0028*/ 	.byte	0x04, 0x17
        /*002a*/ 	.short	(.L_4119 - .L_4118)
.L_4118:
        /*002c*/ 	.word	0x00000000
        /*0030*/ 	.short	0x0009
        /*0032*/ 	.short	0x0048
        /*0034*/ 	.byte	0x00, 0xf0, 0x21, 0x00


	//----- nvinfo : EIATTR_KPARAM_INFO
	.align		4
.L_4119:
        /*0038*/ 	.byte	0x04, 0x17
        /*003a*/ 	.short	(.L_4121 - .L_4120)
.L_4120:
        /*003c*/ 	.word	0x00000000
        /*0040*/ 	.short	0x0008
        /*0042*/ 	.short	0x0040
        /*0044*/ 	.byte	0x00, 0xf0, 0x21, 0x00


	//----- nvinfo : EIATTR_KPARAM_INFO
	.align		4
.L_4121:
        /*0048*/ 	.byte	0x04, 0x17
        /*004a*/ 	.short	(.L_4123 - .L_4122)
.L_4122:
        /*004c*/ 	.word	0x00000000
        /*0050*/ 	.short	0x0007
        /*0052*/ 	.short	0x0038
        /*0054*/ 	.byte	0x00, 0xf0, 0x21, 0x00


	//----- nvinfo : EIATTR_KPARAM_INFO
	.align		4
.L_4123:
        /*0058*/ 	.byte	0x04, 0x17
        /*005a*/ 	.short	(.L_4125 - .L_4124)
.L_4124:
        /*005c*/ 	.word	0x00000000
        /*0060*/ 	.short	0x0006
        /*0062*/ 	.short	0x0030
        /*0064*/ 	.byte	0x00, 0xf0, 0x21, 0x00


	//----- nvinfo : EIATTR_KPARAM_INFO
	.align		4
.L_4125:
        /*0068*/ 	.byte	0x04, 0x17
        /*006a*/ 	.short	(.L_4127 - .L_4126)
.L_4126:
        /*006c*/ 	.word	0x00000000
        /*0070*/ 	.short	0x0005
        /*0072*/ 	.short	0x0028
        /*0074*/ 	.byte	0x00, 0xf0, 0x21, 0x00


	//----- nvinfo : EIATTR_KPARAM_INFO
	.align		4
.L_4127:
        /*0078*/ 	.byte	0x04, 0x17
        /*007a*/ 	.short	(.L_4129 - .L_4128)
.L_4128:
        /*007c*/ 	.word	0x00000000
        /*0080*/ 	.short	0x0004
        /*0082*/ 	.short	0x0020
        /*0084*/ 	.byte	0x00, 0xf0, 0x21, 0x00


	//----- nvinfo : EIATTR_KPARAM_INFO
	.align		4
.L_4129:
        /*0088*/ 	.byte	0x04, 0x17
        /*008a*/ 	.short	(.L_4131 - .L_4130)
.L_4130:
        /*008c*/ 	.word	0x00000000
        /*0090*/ 	.short	0x0003
        /*0092*/ 	.short	0x0018
        /*0094*/ 	.byte	0x00, 0xf5, 0x21, 0x00


	//----- nvinfo : EIATTR_KPARAM_INFO
	.align		4
.L_4131:
        /*0098*/ 	.byte	0x04, 0x17
        /*009a*/ 	.short	(.L_4133 - .L_4132)
.L_4132:
        /*009c*/ 	.word	0x00000000
        /*00a0*/ 	.short	0x0002
        /*00a2*/ 	.short	0x0010
        /*00a4*/ 	.byte	0x00, 0xf5, 0x21, 0x00


	//----- nvinfo : EIATTR_KPARAM_INFO
	.align		4
.L_4133:
        /*00a8*/ 	.byte	0x04, 0x17
        /*00aa*/ 	.short	(.L_4135 - .L_4134)
.L_4134:
        /*00ac*/ 	.word	0x00000000
        /*00b0*/ 	.short	0x0001
        /*00b2*/ 	.short	0x0008
        /*00b4*/ 	.byte	0x00, 0xf5, 0x21, 0x00


	//----- nvinfo : EIATTR_KPARAM_INFO
	.align		4
.L_4135:
        /*00b8*/ 	.byte	0x04, 0x17
        /*00ba*/ 	.short	(.L_4137 - .L_4136)
.L_4136:
        /*00bc*/ 	.word	0x00000000
        /*00c0*/ 	.short	0x0000
        /*00c2*/ 	.short	0x0000
        /*00c4*/ 	.byte	0x00, 0xf5, 0x21, 0x00


	//----- nvinfo : EIATTR_SPARSE_MMA_MASK
	.align		4
.L_4137:
        /*00c8*/ 	.byte	0x03, 0x50
        /*00ca*/ 	.short	0x0000


	//----- nvinfo : EIATTR_MAXREG_COUNT
	.align		4
        /*00cc*/ 	.byte	0x03, 0x1b
        /*00ce*/ 	.short	0x00ff


	//----- nvinfo : EIATTR_NUM_BARRIERS
	.align		4
        /*00d0*/ 	.byte	0x02, 0x4c
        /*00d2*/ 	.byte	0x01
	.zero		1


	//----- nvinfo : EIATTR_MERCURY_ISA_VERSION
	.align		4
        /*00d4*/ 	.byte	0x03, 0x5f
        /*00d6*/ 	.short	0x0101


	//----- nvinfo : EIATTR_COOP_GROUP_MASK_REGIDS
	.align		4
        /*00d8*/ 	.byte	0x04, 0x29
        /*00da*/ 	.short	(.L_4139 - .L_4138)


	//   ....[0]....
.L_4138:
        /*00dc*/ 	.word	0xffffffff


	//   ....[1]....
        /*00e0*/ 	.word	0xffffffff


	//   ....[2]....
        /*00e4*/ 	.word	0xffffffff


	//   ....[3]....
        /*00e8*/ 	.word	0xffffffff


	//   ....[4]....
        /*00ec*/ 	.word	0xffffffff


	//   ....[5]....
        /*00f0*/ 	.word	0xffffffff


	//   ....[6]....
        /*00f4*/ 	.word	0xffffffff


	//   ....[7]....
        /*00f8*/ 	.word	0xffffffff


	//   ....[8]....
        /*00fc*/ 	.word	0xffffffff


	//   ....[9]....
        /*0100*/ 	.word	0xffffffff


	//   ....[10]....
        /*0104*/ 	.word	0xffffffff


	//   ....[11]....
        /*0108*/ 	.word	0xffffffff


	//   ....[12]....
        /*010c*/ 	.word	0xffffffff


	//   ....[13]....
        /*0110*/ 	.word	0xffffffff


	//   ....[14]....
        /*0114*/ 	.word	0xffffffff


	//   ....[15]....
        /*0118*/ 	.word	0xffffffff


	//   ....[16]....
        /*011c*/ 	.word	0xffffffff


	//   ....[17]....
        /*0120*/ 	.word	0xffffffff


	//   ....[18]....
        /*0124*/ 	.word	0xffffffff


	//   ....[19]....
        /*0128*/ 	.word	0xffffffff


	//   ....[20]....
        /*012c*/ 	.word	0xffffffff


	//   ....[21]....
        /*0130*/ 	.word	0xffffffff


	//   ....[22]....
        /*0134*/ 	.word	0xffffffff


	//   ....[23]....
        /*0138*/ 	.word	0xffffffff


	//   ....[24]....
        /*013c*/ 	.word	0xffffffff


	//   ....[25]....
        /*0140*/ 	.word	0xffffffff


	//   ....[26]....
        /*0144*/ 	.word	0xffffffff


	//   ....[27]....
        /*0148*/ 	.word	0xffffffff


	//   ....[28]....
        /*014c*/ 	.word	0xffffffff


	//   ....[29]....
        /*0150*/ 	.word	0xffffffff


	//   ....[30]....
        /*0154*/ 	.word	0xffffffff


	//   ....[31]....
        /*0158*/ 	.word	0xffffffff


	//   ....[32]....
        /*015c*/ 	.word	0xffffffff


	//   ....[33]....
        /*0160*/ 	.word	0xffffffff


	//   ....[34]....
        /*0164*/ 	.word	0xffffffff


	//   ....[35]....
        /*0168*/ 	.word	0xffffffff


	//   ....[36]....
        /*016c*/ 	.word	0xffffffff


	//   ....[37]....
        /*0170*/ 	.word	0xffffffff


	//   ....[38]....
        /*0174*/ 	.word	0xffffffff


	//   ....[39]....
        /*0178*/ 	.word	0xffffffff


	//   ....[40]....
        /*017c*/ 	.word	0xffffffff


	//   ....[41]....
        /*0180*/ 	.word	0xffffffff


	//   ....[42]....
        /*0184*/ 	.word	0xffffffff


	//   ....[43]....
        /*0188*/ 	.word	0xffffffff


	//   ....[44]....
        /*018c*/ 	.word	0xffffffff


	//   ....[45]....
        /*0190*/ 	.word	0xffffffff


	//   ....[46]....
        /*0194*/ 	.word	0xffffffff


	//   ....[47]....
        /*0198*/ 	.word	0xffffffff


	//   ....[48]....
        /*019c*/ 	.word	0xffffffff


	//   ....[49]....
        /*01a0*/ 	.word	0xffffffff


	//   ....[50]....
        /*01a4*/ 	.word	0xffffffff


	//   ....[51]....
        /*01a8*/ 	.word	0xffffffff


	//   ....[52]....
        /*01ac*/ 	.word	0xffffffff


	//   ....[53]....
        /*01b0*/ 	.word	0xffffffff


	//   ....[54]....
        /*01b4*/ 	.word	0xffffffff


	//   ....[55]....
        /*01b8*/ 	.word	0xffffffff


	//   ....[56]....
        /*01bc*/ 	.word	0xffffffff


	//   ....[57]....
        /*01c0*/ 	.word	0xffffffff


	//   ....[58]....
        /*01c4*/ 	.word	0xffffffff


	//   ....[59]....
        /*01c8*/ 	.word	0xffffffff


	//   ....[60]....
        /*01cc*/ 	.word	0xffffffff


	//   ....[61]....
        /*01d0*/ 	.word	0xffffffff


	//   ....[62]....
        /*01d4*/ 	.word	0xffffffff


	//   ....[63]....
        /*01d8*/ 	.word	0xffffffff


	//   ....[64]....
        /*01dc*/ 	.word	0xffffffff


	//   ....[65]....
        /*01e0*/ 	.word	0xffffffff


	//   ....[66]....
        /*01e4*/ 	.word	0xffffffff


	//   ....[67]....
        /*01e8*/ 	.word	0xffffffff


	//   ....[68]....
        /*01ec*/ 	.word	0xffffffff


	//   ....[69]....
        /*01f0*/ 	.word	0xffffffff


	//   ....[70]....
        /*01f4*/ 	.word	0xffffffff


	//   ....[71]....
        /*01f8*/ 	.word	0xffffffff


	//   ....[72]....
        /*01fc*/ 	.word	0xffffffff


	//   ....[73]....
        /*0200*/ 	.word	0xffffffff


	//   ....[74]....
        /*0204*/ 	.word	0xffffffff


	//   ....[75]....
        /*0208*/ 	.word	0xffffffff


	//   ....[76]....
        /*020c*/ 	.word	0xffffffff


	//   ....[77]....
        /*0210*/ 	.word	0xffffffff


	//   ....[78]....
        /*0214*/ 	.word	0xffffffff


	//   ....[79]....
        /*0218*/ 	.word	0xffffffff


	//   ....[80]....
        /*021c*/ 	.word	0xffffffff


	//   ....[81]....
        /*0220*/ 	.word	0xffffffff


	//   ....[82]....
        /*0224*/ 	.word	0xffffffff


	//   ....[83]....
        /*0228*/ 	.word	0xffffffff


	//   ....[84]....
        /*022c*/ 	.word	0xffffffff


	//   ....[85]....
        /*0230*/ 	.word	0xffffffff


	//----- nvinfo : EIATTR_COOP_GROUP_INSTR_OFFSETS
	.align		4
.L_4139:
        /*0234*/ 	.byte	0x04, 0x28
        /*0236*/ 	.short	(.L_4141 - .L_4140)


	//   ....[0]....
.L_4140:
        /*0238*/ 	.word	0x000000b0


	//   ....[1]....
        /*023c*/ 	.word	0x00000a40


	//   ....[2]....
        /*0240*/ 	.word	0x00000a70


	//   ....[3]....
        /*0244*/ 	.word	0x00000af0


	//   ....[4]....
        /*0248*/ 	.word	0x00000b00


	//   ....[5]....
        /*024c*/ 	.word	0x00000b50


	//   ....[6]....
        /*0250*/ 	.word	0x00000b60


	//   ....[7]....
        /*0254*/ 	.word	0x00000bb0


	//   ....[8]....
        /*0258*/ 	.word	0x00000bc0


	//   ....[9]....
        /*025c*/ 	.word	0x00000c10


	//   ....[10]....
        /*0260*/ 	.word	0x00000c20


	//   ....[11]....
        /*0264*/ 	.word	0x00000cd0


	//   ....[12]....
        /*0268*/ 	.word	0x00000d00


	//   ....[13]....
        /*026c*/ 	.word	0x00000d80


	//   ....[14]....
        /*0270*/ 	.word	0x00000d90


	//   ....[15]....
        /*0274*/ 	.word	0x00000de0


	//   ....[16]....
        /*0278*/ 	.word	0x00000df0


	//   ....[17]....
        /*027c*/ 	.word	0x00000e50


	//   ....[18]....
        /*0280*/ 	.word	0x00000e70


	//   ....[19]....
        /*0284*/ 	.word	0x00000ed0


	//   ....[20]....
        /*0288*/ 	.word	0x00000ee0


	//   ....[21]....
        /*028c*/ 	.word	0x00001050


	//   ....[22]....
        /*0290*/ 	.word	0x00001060


	//   ....[23]....
        /*0294*/ 	.word	0x000010b0


	//   ....[24]....
        /*0298*/ 	.word	0x000010c0


	//   ....[25]....
        /*029c*/ 	.word	0x00001110


	//   ....[26]....
        /*02a0*/ 	.word	0x00001120


	//   ....[27]....
        /*02a4*/ 	.word	0x00001170


	//   ....[28]....
        /*02a8*/ 	.word	0x00001180


	//   ....[29]....
        /*02ac*/ 	.word	0x000011d0


	//   ....[30]....
        /*02b0*/ 	.word	0x000011e0


	//   ....[31]....
        /*02b4*/ 	.word	0x000017c0


	//   ....[32]....
        /*02b8*/ 	.word	0x000017d0


	//   ....[33]....
        /*02bc*/ 	.word	0x00001820


	//   ....[34]....
        /*02c0*/ 	.word	0x00001830


	//   ....[35]....
        /*02c4*/ 	.word	0x00001880


	//   ....[36]....
        /*02c8*/ 	.word	0x00001890


	//   ....[37]....
        /*02cc*/ 	.word	0x000018e0


	//   ....[38]....
        /*02d0*/ 	.word	0x000018f0


	//   ....[39]....
        /*02d4*/ 	.word	0x00001940


	//   ....[40]....
        /*02d8*/ 	.word	0x00001950


	//   ....[41]....
        /*02dc*/ 	.word	0x000019e0


	//   ....[42]....
        /*02e0*/ 	.word	0x000019f0


	//   ....[43]....
        /*02e4*/ 	.word	0x00001a40


	//   ....[44]....
        /*02e8*/ 	.word	0x00001a50


	//   ....[45]....
        /*02ec*/ 	.word	0x00001aa0


	//   ....[46]....
        /*02f0*/ 	.word	0x00001ab0


	//   ....[47]....
        /*02f4*/ 	.word	0x00001b00


	//   ....[48]....
        /*02f8*/ 	.word	0x00001b10


	//   ....[49]....
        /*02fc*/ 	.word	0x00001b60


	//   ....[50]....
        /*0300*/ 	.word	0x00001b70


	//   ....[51]....
        /*0304*/ 	.word	0x00001c20


	//   ....[52]....
        /*0308*/ 	.word	0x00001c30


	//   ....[53]....
        /*030c*/ 	.word	0x00001c80


	//   ....[54]....
        /*0310*/ 	.word	0x00001c90


	//   ....[55]....
        /*0314*/ 	.word	0x00001ce0


	//   ....[56]....
        /*0318*/ 	.word	0x00001cf0


	//   ....[57]....
        /*031c*/ 	.word	0x00001d40


	//   ....[58]....
        /*0320*/ 	.word	0x00001d50


	//   ....[59]....
        /*0324*/ 	.word	0x00001da0


	//   ....[60]....
        /*0328*/ 	.word	0x00001db0


	//   ....[61]....
        /*032c*/ 	.word	0x00001e40


	//   ....[62]....
        /*0330*/ 	.word	0x00001e50


	//   ....[63]....
        /*0334*/ 	.word	0x00001ea0


	//   ....[64]....
        /*0338*/ 	.word	0x00001eb0


	//   ....[65]....
        /*033c*/ 	.word	0x00001f00


	//   ....[66]....
        /*0340*/ 	.word	0x00001f10


	//   ....[67]....
        /*0344*/ 	.word	0x00001f70


	//   ....[68]....
        /*0348*/ 	.word	0x00001f80


	//   ....[69]....
        /*034c*/ 	.word	0x00001ff0


	//   ....[70]....
        /*0350*/ 	.word	0x00002010


	//   ....[71]....
        /*0354*/ 	.word	0x00002290


	//   ....[72]....
        /*0358*/ 	.word	0x000022a0


	//   ....[73]....
        /*035c*/ 	.word	0x000022f0


	//   ....[74]....
        /*0360*/ 	.word	0x00002300


	//   ....[75]....
        /*0364*/ 	.word	0x00002350


	//   ....[76]....
        /*0368*/ 	.word	0x00002360


	//   ....[77]....
        /*036c*/ 	.word	0x000023b0


	//   ....[78]....
        /*0370*/ 	.word	0x000023c0


	//   ....[79]....
        /*0374*/ 	.word	0x00002410


	//   ....[80]....
        /*0378*/ 	.word	0x00002420


	//   ....[81]....
        /*037c*/ 	.word	0x00002760


	//   ....[82]....
        /*0380*/ 	.word	0x000027b0


	//   ....[83]....
        /*0384*/ 	.word	0x000027d0


	//   ....[84]....
        /*0388*/ 	.word	0x000027f0


	//   ....[85]....
        /*038c*/ 	.word	0x00002810


	//----- nvinfo : EIATTR_VRC_CTA_INIT_COUNT
	.align		4
.L_4141:
        /*0390*/ 	.byte	0x02, 0x4a
	.zero		1
	.zero		1


	//----- nvinfo : EIATTR_EXIT_INSTR_OFFSETS
	.align		4
        /*0394*/ 	.byte	0x04, 0x1c
        /*0396*/ 	.short	(.L_4143 - .L_4142)


	//   ....[0]....
.L_4142:
        /*0398*/ 	.word	0x00002e00


	//----- nvinfo : EIATTR_CRS_STACK_SIZE
	.align		4
.L_4143:
        /*039c*/ 	.byte	0x04, 0x1e
        /*039e*/ 	.short	(.L_4145 - .L_4144)
.L_4144:
        /*03a0*/ 	.word	0x00000000


	//----- nvinfo : EIATTR_CBANK_PARAM_SIZE
	.align		4
.L_4145:
        /*03a4*/ 	.byte	0x03, 0x19
        /*03a6*/ 	.short	0x0060


	//----- nvinfo : EIATTR_PARAM_CBANK
	.align		4
        /*03a8*/ 	.byte	0x04, 0x0a
        /*03aa*/ 	.short	(.L_4147 - .L_4146)
	.align		4
.L_4146:
        /*03ac*/ 	.word	index@(.nv.constant0._ZN4vllm3moe44grouped_topk_fused_small_expert_count_kernelI6__halffiLNS0_11ScoringFuncE1ELi384ELb0ELi8EEEvPT_PfPT1_PKT0_llllllbd)
        /*03b0*/ 	.short	0x0380
        /*03b2*/ 	.short	0x0060


	//----- nvinfo : EIATTR_SW_WAR
	.align		4
.L_4147:
        /*03b4*/ 	.byte	0x04, 0x36
        /*03b6*/ 	.short	(.L_4149 - .L_4148)
.L_4148:
        /*03b8*/ 	.word	0x00000008
.L_4149:


//--------------------- .nv.info._ZN4vllm3moe44grouped_topk_fused_small_expert_count_kernelI6__halffiLNS0_11ScoringFuncE1ELi512ELb0ELi8EEEvPT_PfPT1_PKT0_llllllbd --------------------------
	.section	.nv.info._ZN4vllm3moe44grouped_topk_fused_small_expert_count_kernelI6__halffiLNS0_11ScoringFuncE1ELi512ELb0ELi8EEEvPT_PfPT1_PKT0_llllllbd,"",@"SHT_CUDA_INFO"
	.sectionflags	@""
	.align	4


	//----- nvinfo : EIATTR_CUDA_API_VERSION
	.align		4
        /*0000*/ 	.byte	0x04, 0x37
        /*0002*/ 	.short	(.L_4151 - .L_4150)
.L_4150:
        /*0004*/ 	.word	0x00000082


	//----- nvinfo : EIATTR_KPARAM_INFO
	.align		4
.L_4151:
        /*0008*/ 	.byte	0x04, 0x17
        /*000a*/ 	.short	(.L_4153 - .L_4152)
.L_4152:
        /*000c*/ 	.word	0x00000000
        /*0010*/ 	.short	0x000b
        /*0012*/ 	.short	0x0058
        /*0014*/ 	.byte	0x00, 0xf0, 0x21, 0x00


	//----- nvinfo : EIATTR_KPARAM_INFO
	.align		4
.L_4153:
        /*0018*/ 	.byte	0x04, 0x17
        /*001a*/ 	.short	(.L_4155 - .L_4154)
.L_4154:
        /*001c*/ 	.word	0x00000000
        /*0020*/ 	.short	0x000a
        /*0022*/ 	.short	0x0050
        /*0024*/ 	.byte	0x00, 0xf0, 0x05, 0x00


	//----- nvinfo : EIATTR_KPARAM_INFO
	.align		4
.L_4155:
        /*0028*/ 	.byte	0x04, 0x17
        /*002a*/ 	.short	(.L_4157 - .L_4156)
.L_4156:
        /*002c*/ 	.word	0x00000000
        /*0030*/ 	.short	0x0009
        /*0032*/ 	.short	0x0048
        /*0034*/ 	.byte	0x00, 0xf0, 0x21, 0x00


	//----- nvinfo : EIATTR_KPARAM_INFO
	.align		4
.L_4157:
        /*0038*/ 	.byte	0x04, 0x17
        /*003a*/ 	.short	(.L_4159 - .L_4158)
.L_4158:
        /*003c*/ 	.word	0x00000000
        /*0040*/ 	.short	0x0008
        /*0042*/ 	.short	0x0040
        /*0044*/ 	.byte	0x00, 0xf0, 0x21, 0x00


	//----- nvinfo : EIATTR_KPARAM_INFO
	.align		4
.L_4159:
        /*0048*/ 	.byte	0x04, 0x17
        /*004a*/ 	.short	(.L_4161 - .L_4160)
.L_4160:
        /*004c*/ 	.word	0x00000000
        /*0050*/ 	.short	0x0007
        /*0052*/ 	.short	0x0038
        /*0054*/ 	.byte	0x00, 0xf0, 0x21, 0x00


	//----- nvinfo : EIATTR_KPARAM_INFO
	.align		4
.L_4161:
        /*0058*/ 	.byte	0x04, 0x17
        /*005a*/ 	.short	(.L_4163 - .L_4162)
.L_4162:
        /*005c*/ 	.word	0x00000000
        /*0060*/ 	.short	0x0006
        /*0062*/ 	.short	0x0030
        /*0064*/ 	.byte	0x00, 0xf0, 0x21, 0x00


	//----- nvinfo : EIATTR_KPARAM_INFO
	.align		4
.L_4163:
        /*0068*/ 	.byte	0x04, 0x17
        /*006a*/ 	.short	(.L_4165 - .L_4164)
.L_4164:
        /*006c*/ 	.word	0x00000000
        /*0070*/ 	.short	0x0005
        /*0072*/ 	.short	0x0028
        /*0074*/ 	.byte	0x00, 0xf0, 0x21, 0x00


	//----- nvinfo : EIATTR_KPARAM_INFO
	.align		4
.L_4165:
        /*0078*/ 	.byte	0x04, 0x17
        /*007a*/ 	.short	(.L_4167 - .L_4166)
.L_4166:
        /*007c*/ 	.word	0x00000000
        /*0080*/ 	.short	0x0004
        /*0082*/ 	.short	0x0020
        /*0084*/ 	.byte	0x00, 0xf0, 0x21, 0x00


	//----- nvinfo : EIATTR_KPARAM_INFO
	.align		4
.L_4167:
        /*0088*/ 	.byte	0x04, 0x17
        /*008a*/ 	.short	(.L_4169 - .L_4168)
.L_4168:
        /*008c*/ 	.word	0x00000000
        /*0090*/ 	.short	0x0003
        /*0092*/ 	.short	0x0018
        /*0094*/ 	.byte	0x00, 0xf5, 0x21, 0x00


	//----- nvinfo : EIATTR_KPARAM_INFO
	.align		4
.L_4169:
        /*0098*/ 	.byte	0x04, 0x17
        /*009a*/ 	.short	(.L_4171 - .L_4170)
.L_4170:
        /*009c*/ 	.word	0x00000000
        /*00a0*/ 	.short	0x0002
        /*00a2*/ 	.short	0x0010
        /*00a4*/ 	.byte	0x00, 0xf5, 0x21, 0x00


	//----- nvinfo : EIATTR_KPARAM_INFO
	.align		4
.L_4171:
        /*00a8*/ 	.byte	0x04, 0x17
        /*00aa*/ 	.short	(.L_4173 - .L_4172)
.L_4172:
        /*00ac*/ 	.word	0x00000000
        /*00b0*/ 	.short	0x0001
        /*00b2*/ 	.short	0x0008
        /*00b4*/ 	.byte	0x00, 0xf5, 0x21, 0x00


	//----- nvinfo : EIATTR_KPARAM_INFO
	.align		4
.L_4173:
        /*00b8*/ 	.byte	0x04, 0x17
        /*00ba*/ 	.short	(.L_4175 - .L_4174)
.L_4174:
        /*00bc*/ 	.word	0x00000000
        /*00c0*/ 	.short	0x0000
        /*00c2*/ 	.short	0x0000
        /*00c4*/ 	.byte	0x00, 0xf5, 0x21, 0x00


	//----- nvinfo : EIATTR_SPARSE_MMA_MASK
	.align		4
.L_4175:
        /*00c8*/ 	.byte	0x03, 0x50
        /*00ca*/ 	.short	0x0000


	//----- nvinfo : EIATTR_MAXREG_COUNT
	.align		4
        /*00cc*/ 	.byte	0x03, 0x1b
        /*00ce*/ 	.short	0x00ff


	//----- nvinfo : EIATTR_NUM_BARRIERS
	.align		4
        /*00d0*/ 	.byte	0x02, 0x4c
        /*00d2*/ 	.byte	0x01
	.zero		1


	//----- nvinfo : EIATTR_MERCURY_ISA_VERSION
	.align		4
        /*00d4*/ 	.byte	0x03, 0x5f
        /*00d6*/ 	.short	0x0101


	//----- nvinfo : EIATTR_COOP_GROUP_MASK_REGIDS
	.align		4
        /*00d8*/ 	.byte	0x04, 0x29
        /*00da*/ 	.short	(.L_4177 - .L_4176)


	//   ....[0]....
.L_4176:
        /*00dc*/ 	.word	0xffffffff


	//   ....[1]....
        /*00e0*/ 	.word	0xffffffff


	//   ....[2]....
        /*00e4*/ 	.word	0xffffffff


	//   ....[3]....
        /*00e8*/ 	.word	0xffffffff


	//   ....[4]....
        /*00ec*/ 	.word	0xffffffff


	//   ....[5]....
        /*00f0*/ 	.word	0xffffffff


	//   ....[6]....
        /*00f4*/ 	.word	0xffffffff


	//   ....[7]....
        /*00f8*/ 	.word	0xffffffff


	//   ....[8]....
        /*00fc*/ 	.word	0xffffffff


	//   ....[9]....
        /*0100*/ 	.word	0xffffffff


	//   ....[10]....
        /*0104*/ 	.word	0xffffffff


	//   ....[11]....
        /*0108*/ 	.word	0xffffffff


	//   ....[12]....
        /*010c*/ 	.word	0xffffffff


	//   ....[13]....
        /*0110*/ 	.word	0xffffffff


	//   ....[14]....
        /*0114*/ 	.word	0xffffffff


	//   ....[15]....
        /*0118*/ 	.word	0xffffffff


	//   ....[16]....
        /*011c*/ 	.word	0xffffffff


	//   ....[17]....
        /*0120*/ 	.word	0xffffffff


	//   ....[18]....
        /*0124*/ 	.word	0xffffffff


	//   ....[19]....
        /*0128*/ 	.word	0xffffffff


	//   ....[20]....
        /*012c*/ 	.word	0xffffffff


	//   ....[21]....
        /*0130*/ 	.word	0xffffffff


	//   ....[22]....
        /*0134*/ 	.word	0xffffffff


	//   ....[23]....
        /*0138*/ 	.word	0xffffffff


	//   ....[24]....
        /*013c*/ 	.word	0xffffffff


	//   ....[25]....
        /*0140*/ 	.word	0xffffffff


	//   ....[26]....
        /*0144*/ 	.word	0xffffffff


	//   ....[27]....
        /*0148*/ 	.word	0xffffffff


	//   ....[28]....
        /*014c*/ 	.word	0xffffffff


	//   ....[29]....
        /*0150*/ 	.word	0xffffffff


	//   ....[30]....
        /*0154*/ 	.word	0xffffffff


	//   ....[31]....
        /*0158*/ 	.word	0xffffffff


	//   ....[32]....
        /*015c*/ 	.word	0xffffffff


	//   ....[33]....
        /*0160*/ 	.word	0xffffffff


	//   ....[34]....
        /*0164*/ 	.word	0xffffffff


	//   ....[35]....
        /*0168*/ 	.word	0xffffffff


	//   ....[36]....
        /*016c*/ 	.word	0xffffffff


	//   ....[37]....
        /*0170*/ 	.word	0xffffffff


	//   ....[38]....
        /*0174*/ 	.word	0xffffffff


	//   ....[39]....
        /*0178*/ 	.word	0xffffffff


	//   ....[40]....
        /*017c*/ 	.word	0xffffffff


	//   ....[41]....
        /*0180*/ 	.word	0xffffffff


	//   ....[42]....
        /*0184*/ 	.word	0xffffffff


	//   ....[43]....
        /*0188*/ 	.word	0xffffffff


	//   ....[44]....
        /*018c*/ 	.word	0xffffffff


	//   ....[45]....
        /*0190*/ 	.word	0xffffffff


	//   ....[46]....
        /*0194*/ 	.word	0xffffffff


	//   ....[47]....
        /*0198*/ 	.word	0xffffffff


	//   ....[48]....
        /*019c*/ 	.word	0xffffffff


	//   ....[49]....
        /*01a0*/ 	.word	0xffffffff


	//   ....[50]....
        /*01a4*/ 	.word	0xffffffff


	//   ....[51]....
        /*01a8*/ 	.word	0xffffffff


	//   ....[52]....
        /*01ac*/ 	.word	0xffffffff


	//   ....[53]....
        /*01b0*/ 	.word	0xffffffff


	//   ....[54]....
        /*01b4*/ 	.word	0xffffffff


	//   ....[55]....
        /*01b8*/ 	.word	0xffffffff


	//   ....[56]....
        /*01bc*/ 	.word	0xffffffff


	//   ....[57]....
        /*01c0*/ 	.word	0xffffffff


	//   ....[58]....
        /*01c4*/ 	.word	0xffffffff


	//   ....[59]....
        /*01c8*/ 	.word	0xffffffff


	//   ....[60]....
        /*01cc*/ 	.word	0xffffffff


	//   ....[61]....
        /*01d0*/ 	.word	0xffffffff


	//   ....[62]....
        /*01d4*/ 	.word	0xffffffff


	//   ....[63]....
        /*01d8*/ 	.word	0xffffffff


	//   ....[64]....
        /*01dc*/ 	.word	0xffffffff


	//   ....[65]....
        /*01e0*/ 	.word	0xffffffff


	//   ....[66]....
        /*01e4*/ 	.word	0xffffffff


	//   ....[67]....
        /*01e8*/ 	.word	0xffffffff


	//   ....[68]....
        /*01ec*/ 	.word	0xffffffff


	//   ....[69]....
        /*01f0*/ 	.word	0xffffffff


	//   ....[70]....
        /*01f4*/ 	.word	0xffffffff


	//   ....[71]....
        /*01f8*/ 	.word	0xffffffff


	//   ....[72]....
        /*01fc*/ 	.word	0xffffffff


	//   ....[73]....
        /*0200*/ 	.word	0xffffffff


	//   ....[74]....
        /*0204*/ 	.word	0xffffffff


	//   ....[75]....
        /*0208*/ 	.word	0xffffffff


	//   ....[76]....
        /*020c*/ 	.word	0xffffffff


	//   ....[77]....
        /*0210*/ 	.word	0xffffffff


	//   ....[78]....
        /*0214*/ 	.word	0xffffffff


	//   ....[79]....
        /*0218*/ 	.word	0xffffffff


	//   ....[80]....
        /*021c*/ 	.word	0xffffffff


	//   ....[81]....
        /*0220*/ 	.word	0xffffffff


	//   ....[82]....
        /*0224*/ 	.word	0xffffffff


	//   ....[83]....
        /*0228*/ 	.word	0xffffffff


	//   ....[84]....
        /*022c*/ 	.word	0xffffffff


	//   ....[85]....
        /*0230*/ 	.word	0xffffffff


	//----- nvinfo : EIATTR_COOP_GROUP_INSTR_OFFSETS
	.align		4
.L_4177:
        /*0234*/ 	.byte	0x04, 0x28
        /*0236*/ 	.short	(.L_4179 - .L_4178)


	//   ....[0]....
.L_4178:
        /*0238*/ 	.word	0x000000b0


	//   ....[1]....
        /*023c*/ 	.word	0x00000a40


	//   ....[2]....
        /*0240*/ 	.word	0x00000a70


	//   ....[3]....
        /*0244*/ 	.word	0x00000af0


	//   ....[4]....
        /*0248*/ 	.word	0x00000b00


	//   ....[5]....
        /*024c*/ 	.word	0x00000b50


	//   ....[6]....
        /*0250*/ 	.word	0x00000b60


	//   ....[7]....
        /*0254*/ 	.word	0x00000bb0


	//   ....[8]....
        /*0258*/ 	.word	0x00000bc0


	//   ....[9]....
        /*025c*/ 	.word	0x00000c10


	//   ....[10]....
        /*0260*/ 	.word	0x00000c20


	//   ....[11]....
        /*0264*/ 	.word	0x00000cd0


	//   ....[12]....
        /*0268*/ 	.word	0x00000d00


	//   ....[13]....
        /*026c*/ 	.word	0x00000d80


	//   ....[14]....
        /*0270*/ 	.word	0x00000d90


	//   ....[15]....
        /*0274*/ 	.word	0x00000de0


	//   ....[16]....
        /*0278*/ 	.word	0x00000df0


	//   ....[17]....
        /*027c*/ 	.word	0x00000e50


	//   ....[18]....
        /*0280*/ 	.word	0x00000e70


	//   ....[19]....
        /*0284*/ 	.word	0x00000ed0


	//   ....[20]....
        /*0288*/ 	.word	0x00000ee0


	//   ....[21]....
        /*028c*/ 	.word	0x00001050


	//   ....[22]....
        /*0290*/ 	.word	0x00001060


	//   ....[23]....
        /*0294*/ 	.word	0x000010b0


	//   ....[24]....
        /*0298*/ 	.word	0x000010c0


	//   ....[25]....
        /*029c*/ 	.word	0x00001110


	//   ....[26]....
        /*02a0*/ 	.word	0x00001120


	//   ....[27]....
        /*02a4*/ 	.word	0x00001170


	//   ....[28]....
        /*02a8*/ 	.word	0x00001180


	//   ....[29]....
        /*02ac*/ 	.word	0x000011d0


	//   ....[30]....
        /*02b0*/ 	.word	0x000011e0


	//   ....[31]....
        /*02b4*/ 	.word	0x00001750


	//   ....[32]....
        /*02b8*/ 	.word	0x00001760


	//   ....[33]....
        /*02bc*/ 	.word	0x000017b0


	//   ....[34]....
        /*02c0*/ 	.word	0x000017c0


	//   ....[35]....
        /*02c4*/ 	.word	0x00001810


	//   ....[36]....
        /*02c8*/ 	.word	0x00001820


	//   ....[37]....
        /*02cc*/ 	.word	0x00001870


	//   ....[38]....
        /*02d0*/ 	.word	0x00001880


	//   ....[39]....
        /*02d4*/ 	.word	0x000018d0


	//   ....[40]....
        /*02d8*/ 	.word	0x000018e0


	//   ....[41]....
        /*02dc*/ 	.word	0x00001970


	//   ....[42]....
        /*02e0*/ 	.word	0x00001980


	//   ....[43]....
        /*02e4*/ 	.word	0x000019d0


	//   ....[44]....
        /*02e8*/ 	.word	0x000019e0


	//   ....[45]....
        /*02ec*/ 	.word	0x00001a30


	//   ....[46]....
        /*02f0*/ 	.word	0x00001a40


	//   ....[47]....
        /*02f4*/ 	.word	0x00001a90


	//   ....[48]....
        /*02f8*/ 	.word	0x00001aa0


	//   ....[49]....
        /*02fc*/ 	.word	0x00001af0


	//   ....[50]....
        /*0300*/ 	.word	0x00001b00


	//   ....[51]....
        /*0304*/ 	.word	0x00001ba0


	//   ....[52]....
        /*0308*/ 	.word	0x00001bb0


	//   ....[53]....
        /*030c*/ 	.word	0x00001c00


	//   ....[54]....
        /*0310*/ 	.word	0x00001c10


	//   ....[55]....
        /*0314*/ 	.word	0x00001c60


	//   ....[56]....
        /*0318*/ 	.word	0x00001c70


	//   ....[57]....
        /*031c*/ 	.word	0x00001cc0


	//   ....[58]....
        /*0320*/ 	.word	0x00001cd0


	//   ....[59]....
        /*0324*/ 	.word	0x00001d20


	//   ....[60]....
        /*0328*/ 	.word	0x00001d30


	//   ....[61]....
        /*032c*/ 	.word	0x00001dc0


	//   ....[62]....
        /*0330*/ 	.word	0x00001dd0


	//   ....[63]....
        /*0334*/ 	.word	0x00001e20


	//   ....[64]....
        /*0338*/ 	.word	0x00001e30


	//   ....[65]....
        /*033c*/ 	.word	0x00001e80


	//   ....[66]....
        /*0340*/ 	.word	0x00001e90


	//   ....[67]....
        /*0344*/ 	.word	0x00001ef0


	//   ....[68]....
        /*0348*/ 	.word	0x00001f00


	//   ....[69]....
        /*034c*/ 	.word	0x00001f70


	//   ....[70]....
        /*0350*/ 	.word	0x00001fa0


	//   ....[71]....
        /*0354*/ 	.word	0x00002210


	//   ....[72]....
        /*0358*/ 	.word	0x00002230


	//   ....[73]....
        /*035c*/ 	.word	0x00002280


	//   ....[74]....
        /*0360*/ 	.word	0x00002290


	//   ....[75]....
        /*0364*/ 	.word	0x000022e0


	//   ....[76]....
        /*0368*/ 	.word	0x000022f0


	//   ....[77]....
        /*036c*/ 	.word	0x00002340


	//   ....[78]....
        /*0370*/ 	.word	0x00002350


	//   ....[79]....
        /*0374*/ 	.word	0x000023a0


	//   ....[80]....
        /*0378*/ 	.word	0x000023b0


	//   ....[81]....
        /*037c*/ 	.word	0x000026c0


	//   ....[82]....
        /*0380*/ 	.word	0x00002710


	//   ....[83]....
        /*0384*/ 	.word	0x00002730


	//   ....[84]....
        /*0388*/ 	.word	0x00002750


	//   ....[85]....
        /*038c*/ 	.word	0x00002770


	//----- nvinfo : EIATTR_VRC_CTA_INIT_COUNT
	.align		4
.L_4179:
        /*0390*/ 	.byte	0x02, 0x4a
	.zero		1
	.zero		1


	//----- nvinfo : EIATTR_EXIT_INSTR_OFFSETS
	.align		4
        /*0394*/ 	.byte	0x04, 0x1c
        /*0396*/ 	.short	(.L_4181 - .L_4180)


	//   ....[0]....
.L_4180:
        /*0398*/ 	.word	0x00002d60


	//----- nvinfo : EIATTR_CRS_STACK_SIZE
	.align		4
.L_4181:
        /*039c*/ 	.byte	0x04, 0x1e
        /*039e*/ 	.short	(.L_4183 - .L_4182)
.L_4182:
        /*03a0*/ 	.word	0x00000000


	//----- nvinfo : EIATTR_CBANK_PARAM_SIZE
	.align		4
.L_4183:
        /*03a4*/ 	.byte	0x03, 0x19
        /*03a6*/ 	.short	0x0060


	//----- nvinfo : EIATTR_PARAM_CBANK
	.align		4
        /*03a8*/ 	.byte	0x04, 0x0a
        /*03aa*/ 	.short	(.L_4185 - .L_4184)
	.align		4
.L_4184:
        /*03ac*/ 	.word	index@(.nv.constant0._ZN4vllm3moe44grouped_topk_fused_small_expert_count_kernelI6__halffiLNS0_11ScoringFuncE1ELi512ELb0ELi8EEEvPT_PfPT1_PKT0_llllllbd)
        /*03b0*/ 	.short	0x0380
        /*03b2*/ 	.short	0x0060


	//----- nvinfo : EIATTR_SW_WAR
	.align		4
.L_4185:
        /*03b4*/ 	.byte	0x04, 0x36
        /*03b6*/ 	.short	(.L_4187 - .L_4186)
.L_4186:
        /*03b8*/ 	.word	0x00000008
.L_4187:


//--------------------- .nv.info._ZN4vllm3moe44grouped_topk_fused_small_expert_count_kernelI6__halffiLNS0_11ScoringFuncE1ELi512ELb0ELi22EEEvPT_PfPT1_PKT0_llllllbd --------------------------
	.section	.nv.info._ZN4vllm3moe44grouped_topk_fused_small_expert_count_kernelI6__halffiLNS0_11ScoringFuncE1ELi512ELb0ELi22EEEvPT_PfPT1_PKT0_llllllbd,"",@"SHT_CUDA_INFO"
	.sectionflags	@""
	.align	4


	//----- nvinfo : EIATTR_CUDA_API_VERSION
	.align		4
        /*0000*/ 	.byte	0x04, 0x37
        /*0002*/ 	.short	(.L_4189 - .L_4188)
.L_4188:
        /*0004*/ 	.word	0x00000082


	//----- nvinfo : EIATTR_KPARAM_INFO
	.align		4
.L_4189:
        /*0008*/ 	.byte	0x04, 0x17
        /*000a*/ 	.short	(.L_4191 - .L_4190)
.L_4190:
        /*000c*/ 	.word	0x00000000
        /*0010*/ 	.short	0x000b
        /*0012*/ 	.short	0x0058
        /*0014*/ 	.byte	0x00, 0xf0, 0x21, 0x00


	//----- nvinfo : EIATTR_KPARAM_INFO
	.align		4
.L_4191:
        /*0018*/ 	.byte	0x04, 0x17
        /*001a*/ 	.short	(.L_4193 - .L_4192)
.L_4192:
        /*001c*/ 	.word	0x00000000
        /*0020*/ 	.short	0x000a
        /*0022*/ 	.short	0x0050
        /*0024*/ 	.byte	0x00, 0xf0, 0x05, 0x00


	//----- nvinfo : EIATTR_KPARAM_INFO
	.align		4
.L_4193:
        /*0028*/ 	.byte	0x04, 0x17
        /*002a*/ 	.short	(.L_4195 - .L_4194)
.L_4194:
        /*002c*/ 	.word	0x00000000
        /*0030*/ 	.short	0x0009
        /*0032*/ 	.short	0x0048
        /*0034*/ 	.byte	0x00, 0xf0, 0x21, 0x00


	//----- nvinfo : EIATTR_KPARAM_INFO
	.align		4
.L_4195:
        /*0038*/ 	.byte	0x04, 0x17
        /*003a*/ 	.short	(.L_4197 - .L_4196)
.L_4196:
        /*003c*/ 	.word	0x00000000
        /*0040*/ 	.short	0x0008
        /*0042*/ 	.short	0x0040
        /*0044*/ 	.byte	0x00, 0xf0, 0x21, 0x00


	//----- nvinfo : EIATTR_KPARAM_INFO
	.align		4
.L_4197:
        /*0048*/ 	.byte	0x04, 0x17
        /*004a*/ 	.short	(.L_4199 - .L_4198)
.L_4198:
        /*004c*/ 	.word	0x00000000
        /*0050*/ 	.short	0x0007
        /*0052*/ 	.short	0x0038
        /*0054*/ 	.byte	0x00, 0xf0, 0x21, 0x00


	//----- nvinfo : EIATTR_KPARAM_INFO
	.align		4
.L_4199:
        /*0058*/ 	.byte	0x04, 0x17
        /*005a*/ 	.short	(.L_4201 - .L_4200)
.L_4200:
        /*005c*/ 	.word	0x00000000
        /*0060*/ 	.short	0x0006
        /*0062*/ 	.short	0x0030
        /*0064*/ 	.byte	0x00, 0xf0, 0x21, 0x00


	//----- nvinfo : EIATTR_KPARAM_INFO
	.align		4
.L_4201:
        /*0068*/ 	.byte	0x04, 0x17
        /*006a*/ 	.short	(.L_4203 - .L_4202)
.L_4202:
        /*006c*/ 	.word	0x00000000
        /*0070*/ 	.short	0x0005
        /*0072*/ 	.short	0x0028
        /*0074*/ 	.byte	0x00, 0xf0, 0x21, 0x00


	//----- nvinfo : EIATTR_KPARAM_INFO
	.align		4
.L_4203:
        /*0078*/ 	.byte	0x04, 0x17
        /*007a*/ 	.short	(.L_4205 - .L_4204)
.L_4204:
        /*007c*/ 	.word	0x00000000
        /*0080*/ 	.short	0x0004
        /*0082*/ 	.short	0x0020
        /*0084*/ 	.byte	0x00, 0xf0, 0x21, 0x00


	//----- nvinfo : EIATTR_KPARAM_INFO
	.align		4
.L_4205:
        /*0088*/ 	.byte	0x04, 0x17
        /*008a*/ 	.short	(.L_4207 - .L_4206)
.L_4206:
        /*008c*/ 	.word	0x00000000
        /*0090*/ 	.short	0x0003
        /*0092*/ 	.short	0x0018
        /*0094*/ 	.byte	0x00, 0xf5, 0x21, 0x00


	//----- nvinfo : EIATTR_KPARAM_INFO
	.align		4
.L_4207:
        /*0098*/ 	.byte	0x04, 0x17
        /*009a*/ 	.short	(.L_4209 - .L_4208)
.L_4208:
        /*009c*/ 	.word	0x00000000
        /*00a0*/ 	.short	0x0002
        /*00a2*/ 	.short	0x0010
        /*00a4*/ 	.byte	0x00, 0xf5, 0x21, 0x00


	//----- nvinfo : EIATTR_KPARAM_INFO
	.align		4
.L_4209:
        /*00a8*/ 	.byte	0x04, 0x17
        /*00aa*/ 	.short	(.L_4211 - .L_4210)
.L_4210:
        /*00ac*/ 	.word	0x00000000
        /*00b0*/ 	.short	0x0001
        /*00b2*/ 	.short	0x0008
        /*00b4*/ 	.byte	0x00, 0xf5, 0x21, 0x00


	//----- nvinfo : EIATTR_KPARAM_INFO
	.align		4
.L_4211:
        /*00b8*/ 	.byte	0x04, 0x17
        /*00ba*/ 	.short	(.L_4213 - .L_4212)
.L_4212:
        /*00bc*/ 	.word	0x00000000
        /*00c0*/ 	.short	0x0000
        /*00c2*/ 	.short	0x0000
        /*00c4*/ 	.byte	0x00, 0xf5, 0x21, 0x00


	//----- nvinfo : EIATTR_SPARSE_MMA_MASK
	.align		4
.L_4213:
        /*00c8*/ 	.byte	0x03, 0x50
        /*00ca*/ 	.short	0x0000


	//----- nvinfo : EIATTR_MAXREG_COUNT
	.align		4
        /*00cc*/ 	.byte	0x03, 0x1b
        /*00ce*/ 	.short	0x00ff


	//----- nvinfo : EIATTR_NUM_BARRIERS
	.align		4
        /*00d0*/ 	.byte	0x02, 0x4c
        /*00d2*/ 	.byte	0x01
	.zero		1


	//----- nvinfo : EIATTR_MERCURY_ISA_VERSION
	.align		4
        /*00d4*/ 	.byte	0x03, 0x5f
        /*00d6*/ 	.short	0x0101


	//----- nvinfo : EIATTR_COOP_GROUP_MASK_REGIDS
	.align		4
        /*00d8*/ 	.byte	0x04, 0x29
        /*00da*/ 	.short	(.L_4215 - .L_4214)


	//   ....[0]....
.L_4214:
        /*00dc*/ 	.word	0xffffffff


	//   ....[1]....
        /*00e0*/ 	.word	0xffffffff


	//   ....[2]....
        /*00e4*/ 	.word	0xffffffff


	//   ....[3]....
        /*00e8*/ 	.word	0xffffffff


	//   ....[4]....
        /*00ec*/ 	.word	0xffffffff


	//   ....[5]....
        /*00f0*/ 	.word	0xffffffff


	//   ....[6]....
        /*00f4*/ 	.word	0xffffffff


	//   ....[7]....
        /*00f8*/ 	.word	0xffffffff


	//   ....[8]....
        /*00fc*/ 	.word	0xffffffff


	//   ....[9]....
        /*0100*/ 	.word	0xffffffff


	//   ....[10]....
        /*0104*/ 	.word	0xffffffff


	//   ....[11]....
        /*0108*/ 	.word	0xffffffff


	//   ....[12]....
        /*010c*/ 	.word	0xffffffff


	//   ....[13]....
        /*0110*/ 	.word	0xffffffff


	//   ....[14]....
        /*0114*/ 	.word	0xffffffff


	//   ....[15]....
        /*0118*/ 	.word	0xffffffff


	//   ....[16]....
        /*011c*/ 	.word	0xffffffff


	//   ....[17]....
        /*0120*/ 	.word	0xffffffff


	//   ....[18]....
        /*0124*/ 	.word	0xffffffff


	//   ....[19]....
        /*0128*/ 	.word	0xffffffff


	//   ....[20]....
        /*012c*/ 	.word	0xffffffff


	//   ....[21]....
        /*0130*/ 	.word	0xffffffff


	//   ....[22]....
        /*0134*/ 	.word	0xffffffff


	//   ....[23]....
        /*0138*/ 	.word	0xffffffff


	//   ....[24]....
        /*013c*/ 	.word	0xffffffff


	//   ....[25]....
        /*0140*/ 	.word	0xffffffff


	//   ....[26]....
        /*0144*/ 	.word	0xffffffff


	//   ....[27]....
        /*0148*/ 	.word	0xffffffff


	//   ....[28]....
        /*014c*/ 	.word	0xffffffff


	//   ....[29]....
        /*0150*/ 	.word	0xffffffff


	//   ....[30]....
        /*0154*/ 	.word	0xffffffff


	//   ....[31]....
        /*0158*/ 	.word	0xffffffff


	//   ....[32]....
        /*015c*/ 	.word	0xffffffff


	//   ....[33]....
        /*0160*/ 	.word	0xffffffff


	//   ....[34]....
        /*0164*/ 	.word	0xffffffff


	//   ....[35]....
        /*0168*/ 	.word	0xffffffff


	//   ....[36]....
        /*016c*/ 	.word	0xffffffff


	//   ....[37]....
        /*0170*/ 	.word	0xffffffff


	//   ....[38]....
        /*0174*/ 	.word	0xffffffff


	//   ....[39]....
        /*0178*/ 	.word	0xffffffff


	//   ....[40]....
        /*017c*/ 	.word	0xffffffff


	//   ....[41]....
        /*0180*/ 	.word	0xffffffff


	//   ....[42]....
        /*0184*/ 	.word	0xffffffff


	//   ....[43]....
        /*0188*/ 	.word	0xffffffff


	//   ....[44]....
        /*018c*/ 	.word	0xffffffff


	//   ....[45]....
        /*0190*/ 	.word	0xffffffff


	//   ....[46]....
        /*0194*/ 	.word	0xffffffff


	//   ....[47]....
        /*0198*/ 	.word	0xffffffff


	//   ....[48]....
        /*019c*/ 	.word	0xffffffff


	//   ....[49]....
        /*01a0*/ 	.word	0xffffffff


	//   ....[50]....
        /*01a4*/ 	.word	0xffffffff


	//   ....[51]....
        /*01a8*/ 	.word	0xffffffff


	//   ....[52]....
        /*01ac*/ 	.word	0xffffffff


	//   ....[53]....
        /*01b0*/ 	.word	0xffffffff


	//   ....[54]....
        /*01b4*/ 	.word	0xffffffff


	//   ....[55]....
        /*01b8*/ 	.word	0xffffffff


	//   ....[56]....
        /*01bc*/ 	.word	0xffffffff


	//   ....[57]....
        /*01c0*/ 	.word	0xffffffff


	//   ....[58]....
        /*01c4*/ 	.word	0xffffffff


	//   ....[59]....
        /*01c8*/ 	.word	0xffffffff


	//   ....[60]....
        /*01cc*/ 	.word	0xffffffff


	//   ....[61]....
        /*01d0*/ 	.word	0xffffffff


	//   ....[62]....
        /*01d4*/ 	.word	0xffffffff


	//   ....[63]....
        /*01d8*/ 	.word	0xffffffff


	//   ....[64]....
        /*01dc*/ 	.word	0xffffffff


	//   ....[65]....
        /*01e0*/ 	.word	0xffffffff


	//   ....[66]....
        /*01e4*/ 	.word	0xffffffff


	//   ....[67]....
        /*01e8*/ 	.word	0xffffffff


	//   ....[68]....
        /*01ec*/ 	.word	0xffffffff


	//   ....[69]....
        /*01f0*/ 	.word	0xffffffff


	//   ....[70]....
        /*01f4*/ 	.word	0xffffffff


	//   ....[71]....
        /*01f8*/ 	.word	0xffffffff


	//   ....[72]....
        /*01fc*/ 	.word	0xffffffff


	//   ....[73]....
        /*0200*/ 	.word	0xffffffff


	//   ....[74]....
        /*0204*/ 	.word	0xffffffff


	//   ....[75]....
        /*0208*/ 	.word	0xffffffff


	//   ....[76]....
        /*020c*/ 	.word	0xffffffff


	//   ....[77]....
        /*0210*/ 	.word	0xffffffff


	//   ....[78]....
        /*0214*/ 	.word	0xffffffff


	//   ....[79]....
        /*0218*/ 	.word	0xffffffff


	//   ....[80]....
        /*021c*/ 	.word	0xffffffff


	//   ....[81]....
        /*0220*/ 	.word	0xffffffff


	//   ....[82]....
        /*0224*/ 	.word	0xffffffff


	//   ....[83]....
        /*0228*/ 	.word	0xffffffff


	//   ....[84]....
        /*022c*/ 	.word	0xffffffff


	//   ....[85]....
        /*0230*/ 	.word	0xffffffff


	//----- nvinfo : EIATTR_COOP_GROUP_INSTR_OFFSETS
	.align		4
.L_4215:
        /*0234*/ 	.byte	0x04, 0x28
        /*0236*/ 	.short	(.L_4217 - .L_4216)


	//   ....[0]....
.L_4216:
        /*0238*/ 	.word	0x000000b0


	//   ....[1]....
        /*023c*/ 	.word	0x00000a40


	//   ....[2]....
        /*0240*/ 	.word	0x00000a70


	//   ....[3]....
        /*0244*/ 	.word	0x00000af0


	//   ....[4]....
        /*0248*/ 	.word	0x00000b00


	//   ....[5]....
        /*024c*/ 	.word	0x00000b50


	//   ....[6]....
        /*0250*/ 	.word	0x00000b60


	//   ....[7]....
        /*0254*/ 	.word	0x00000bb0


	//   ....[8]....
        /*0258*/ 	.word	0x00000bc0


	//   ....[9]....
        /*025c*/ 	.word	0x00000c10


	//   ....[10]....
        /*0260*/ 	.word	0x00000c20


	//   ....[11]....
        /*0264*/ 	.word	0x00000cd0


	//   ....[12]....
        /*0268*/ 	.word	0x00000d00


	//   ....[13]....
        /*026c*/ 	.word	0x00000d80


	//   ....[14]....
        /*0270*/ 	.word	0x00000d90


	//   ....[15]....
        /*0274*/ 	.word	0x00000de0


	//   ....[16]....
        /*0278*/ 	.word	0x00000df0


	//   ....[17]....
        /*027c*/ 	.word	0x00000e50


	//   ....[18]....
        /*0280*/ 	.word	0x00000e70


	//   ....[19]....
        /*0284*/ 	.word	0x00000ed0


	//   ....[20]....
        /*0288*/ 	.word	0x00000ee0


	//   ....[21]....
        /*028c*/ 	.word	0x00001050


	//   ....[22]....
        /*0290*/ 	.word	0x00001060


	//   ....[23]....
        /*0294*/ 	.word	0x000010b0


	//   ....[24]....
        /*0298*/ 	.word	0x000010c0


	//   ....[25]....
        /*029c*/ 	.word	0x00001110


	//   ....[26]....
        /*02a0*/ 	.word	0x00001120


	//   ....[27]....
        /*02a4*/ 	.word	0x00001170


	//   ....[28]....
        /*02a8*/ 	.word	0x00001180


	//   ....[29]....
        /*02ac*/ 	.word	0x000011d0


	//   ....[30]....
        /*02b0*/ 	.word	0x000011e0


	//   ....[31]....
        /*02b4*/ 	.word	0x000019d0


	//   ....[32]....
        /*02b8*/ 	.word	0x00001a00


	//   ....[33]....
        /*02bc*/ 	.word	0x00001a60


	//   ....[34]....
        /*02c0*/ 	.word	0x00001a70


	//   ....[35]....
        /*02c4*/ 	.word	0x00001ac0


	//   ....[36]....
        /*02c8*/ 	.word	0x00001ad0


	//   ....[37]....
        /*02cc*/ 	.word	0x00001b20


	//   ....[38]....
        /*02d0*/ 	.word	0x00001b30


	//   ....[39]....
        /*02d4*/ 	.word	0x00001b80


	//   ....[40]....
        /*02d8*/ 	.word	0x00001b90


	//   ....[41]....
        /*02dc*/ 	.word	0x00001c60


	//   ....[42]....
        /*02e0*/ 	.word	0x00001c90


	//   ....[43]....
        /*02e4*/ 	.word	0x00001d00


	//   ....[44]....
        /*02e8*/ 	.word	0x00001d10


	//   ....[45]....
        /*02ec*/ 	.word	0x00001d60


	//   ....[46]....
        /*02f0*/ 	.word	0x00001d70


	//   ....[47]....
        /*02f4*/ 	.word	0x00001dc0


	//   ....[48]....
        /*02f8*/ 	.word	0x00001dd0


	//   ....[49]....
        /*02fc*/ 	.word	0x00001e30


	//   ....[50]....
        /*0300*/ 	.word	0x00001e50


	//   ....[51]....
        /*0304*/ 	.word	0x00001f20


	//   ....[52]....
        /*0308*/ 	.word	0x00001f40


	//   ....[53]....
        /*030c*/ 	.word	0x00001fa0


	//   ....[54]....
        /*0310*/ 	.word	0x00001fc0


	//   ....[55]....
        /*0314*/ 	.word	0x00002020


	//   ....[56]....
        /*0318*/ 	.word	0x00002030


	//   ....[57]....
        /*031c*/ 	.word	0x00002080


	//   ....[58]....
        /*0320*/ 	.word	0x00002090


	//   ....[59]....
        /*0324*/ 	.word	0x000020f0


	//   ....[60]....
        /*0328*/ 	.word	0x00002120


	//   ....[61]....
        /*032c*/ 	.word	0x000021e0


	//   ....[62]....
        /*0330*/ 	.word	0x000021f0


	//   ....[63]....
        /*0334*/ 	.word	0x00002250


	//   ....[64]....
        /*0338*/ 	.word	0x00002270


	//   ....[65]....
        /*033c*/ 	.word	0x000022d0


	//   ....[66]....
        /*0340*/ 	.word	0x000022e0


	//   ....[67]....
        /*0344*/ 	.word	0x00002330


	//   ....[68]....
        /*0348*/ 	.word	0x00002340


	//   ....[69]....
        /*034c*/ 	.word	0x00002390


	//   ....[70]....
        /*0350*/ 	.word	0x000023a0


	//   ....[71]....
        /*0354*/ 	.word	0x00002580


	//   ....[72]....
        /*0358*/ 	.word	0x000025b0


	//   ....[73]....
        /*035c*/ 	.word	0x00002610


	//   ....[74]....
        /*0360*/ 	.word	0x00002620


	//   ....[75]....
        /*0364*/ 	.word	0x00002670


	//   ....[76]....
        /*0368*/ 	.word	0x00002680


	//   ....[77]....
        /*036c*/ 	.word	0x000026d0


	//   ....[78]....
        /*0370*/ 	.word	0x000026e0


	//   ....[79]....
        /*0374*/ 	.word	0x00002730


	//   ....[80]....
        /*0378*/ 	.word	0x00002740


	//   ....[81]....
        /*037c*/ 	.word	0x00002a60


	//   ....[82]....
        /*0380*/ 	.word	0x00002ab0


	//   ....[83]....
        /*0384*/ 	.word	0x00002ad0


	//   ....[84]....
        /*0388*/ 	.word	0x00002af0


	//   ....[85]....
        /*038c*/ 	.word	0x00002b10


	//----- nvinfo : EIATTR_VRC_CTA_INIT_COUNT
	.align		4
.L_4217:
        /*0390*/ 	.byte	0x02, 0x4a
	.zero		1
	.zero		1


	//----- nvinfo : EIATTR_EXIT_INSTR_OFFSETS
	.align		4
        /*0394*/ 	.byte	0x04, 0x1c
        /*0396*/ 	.short	(.L_4219 - .L_4218)


	//   ....[0]....
.L_4218:
        /*0398*/ 	.word	0x00003100


	//----- nvinfo : EIATTR_CRS_STACK_SIZE
	.align		4
.L_4219:
        /*039c*/ 	.byte	0x04, 0x1e
        /*039e*/ 	.short	(.L_4221 - .L_4220)
.L_4220:
        /*03a0*/ 	.word	0x00000000


	//----- nvinfo : EIATTR_CBANK_PARAM_SIZE
	.align		4
.L_4221:
        /*03a4*/ 	.byte	0x03, 0x19
        /*03a6*/ 	.short	0x0060


	//----- nvinfo : EIATTR_PARAM_CBANK
	.align		4
        /*03a8*/ 	.byte	0x04, 0x0a
        /*03aa*/ 	.short	(.L_4223 - .L_4222)
	.align		4
.L_4222:
        /*03ac*/ 	.word	index@(.nv.constant0._ZN4vllm3moe44grouped_topk_fused_small_expert_count_kernelI6__halffiLNS0_11ScoringFuncE1ELi512ELb0ELi22EEEvPT_PfPT1_PKT0_llllllbd)
        /*03b0*/ 	.short	0x0380
        /*03b2*/ 	.short	0x0060


	//----- nvinfo : EIATTR_SW_WAR
	.align		4
.L_4223:
        /*03b4*/ 	.byte	0x04, 0x36
        /*03b6*/ 	.short	(.L_4225 - .L_4224)
.L_4224:
        /*03b8*/ 	.word	0x00000008
.L_4225:


//--------------------- .nv.info._ZN4vllm3moe44grouped_topk_fused_small_expert_count_kernelI6__halffiLNS0_11ScoringFuncE1ELi256ELb1ELi8EEEvPT_PfPT1_PKT0_llllllbd --------------------------
	.section	.nv.info._ZN4vllm3moe44grouped_topk_fused_small_expert_count_kernelI6__halffiLNS0_11ScoringFuncE1ELi256ELb1ELi8EEEvPT_PfPT1_PKT0_llllllbd,"",@"SHT_CUDA_INFO"
	.sectionflags	@""
	.align	4


	//----- nvinfo : EIATTR_CUDA_API_VERSION
	.align		4
        /*0000*/ 	.byte	0x04, 0x37
        /*0002*/ 	.short	(.L_4227 - .L_4226)
.L_4226:
        /*0004*/ 	.word	0x00000082


	//----- nvinfo : EIATTR_KPARAM_INFO
	.align		4
.L_4227:
        /*0008*/ 	.byte	0x04, 0x17
        /*000a*/ 	.short	(.L_4229 - .L_4228)
.L_4228:
        /*000c*/ 	.word	0x00000000
        /*0010*/ 	.short	0x000b
        /*0012*/ 	.short	0x0058
        /*0014*/ 	.byte	0x00, 0xf0, 0x21, 0x00


	//----- nvinfo : EIATTR_KPARAM_INFO
	.align		4
.L_4229:
        /*0018*/ 	.byte	0x04, 0x17
        /*001a*/ 	.short	(.L_4231 - .L_4230)
.L_4230:
        /*001c*/ 	.word	0x00000000
        /*0020*/ 	.short	0x000a
        /*0022*/ 	.short	0x0050
        /*0024*/ 	.byte	0x00, 0xf0, 0x05, 0x00


	//----- nvinfo : EIATTR_KPARAM_INFO
	.align		4
.L_4231:
        /*0028*/ 	.byte	0x04, 0x17
        /*002a*/ 	.short	(.L_4233 - .L_4232)
.L_4232:
        /*002c*/ 	.word	0x00000000
        /*0030*/ 	.short	0x0009
        /*0032*/ 	.short	0x0048
        /*0034*/ 	.byte	0x00, 0xf0, 0x21, 0x00


	//----- nvinfo : EIATTR_KPARAM_INFO
	.align		4
.L_4233:
        /*0038*/ 	.byte	0x04, 0x17
        /*003a*/ 	.short	(.L_4235 - .L_4234)
.L_4234:
        /*003c*/ 	.word	0x00000000
        /*0040*/ 	.short	0x0008
        /*0042*/ 	.short	0x0040
        /*0044*/ 	.byte	0x00, 0xf0, 0x21, 0x00


	//----- nvinfo : EIATTR_KPARAM_INFO
	.align		4
.L_4235:
        /*0048*/ 	.byte	0x04, 0x17
        /*004a*/ 	.short	(.L_4237 - .L_4236)
.L_4236:
        /*004c*/ 	.word	0x00000000
        /*0050*/ 	.short	0x0007
        /*0052*/ 	.short	0x0038
        /*0054*/ 	.byte	0x00, 0xf0, 0x21, 0x00


	//----- nvinfo : EIATTR_KPARAM_INFO
	.align		4
.L_4237:
        /*0058*/ 	.byte	0x04, 0x17
        /*005a*/ 	.short	(.L_4239 - .L_4238)
.L_4238:
        /*005c*/ 	.word	0x00000000
        /*0060*/ 	.short	0x0006
        /*0062*/ 	.short	0x0030
        /*0064*/ 	.byte	0x00, 0xf0, 0x21, 0x00


	//----- nvinfo : EIATTR_KPARAM_INFO
	.align		4
.L_4239:
        /*0068*/ 	.byte	0x04, 0x17
        /*006a*/ 	.short	(.L_4241 - .L_4240)
.L_4240:
        /*006c*/ 	.word	0x00000000
        /*0070*/ 	.short	0x0005
        /*0072*/ 	.short	0x0028
        /*0074*/ 	.byte	0x00, 0xf0, 0x21, 0x00


	//----- nvinfo : EIATTR_KPARAM_INFO
	.align		4
.L_4241:
        /*0078*/ 	.byte	0x04, 0x17
        /*007a*/ 	.short	(.L_4243 - .L_4242)
.L_4242:
        /*007c*/ 	.word	0x00000000
        /*0080*/ 	.short	0x0004
        /*0082*/ 	.short	0x0020
        /*0084*/ 	.byte	0x00, 0xf0, 0x21, 0x00


	//----- nvinfo : EIATTR_KPARAM_INFO
	.align		4
.L_4243:
        /*0088*/ 	.byte	0x04, 0x17
        /*008a*/ 	.short	(.L_4245 - .L_4244)
.L_4244:
        /*008c*/ 	.word	0x00000000
        /*0090*/ 	.short	0x0003
        /*0092*/ 	.short	0x0018
        /*0094*/ 	.byte	0x00, 0xf5, 0x21, 0x00


	//----- nvinfo : EIATTR_KPARAM_INFO
	.align		4
.L_4245:
        /*0098*/ 	.byte	0x04, 0x17
        /*009a*/ 	.short	(.L_4247 - .L_4246)
.L_4246:
        /*009c*/ 	.word	0x00000000
        /*00a0*/ 	.short	0x0002
        /*00a2*/ 	.short	0x0010
        /*00a4*/ 	.byte	0x00, 0xf5, 0x21, 0x00


	//----- nvinfo : EIATTR_KPARAM_INFO
	.align		4
.L_4247:
        /*00a8*/ 	.byte	0x04, 0x17
        /*00aa*/ 	.short	(.L_4249 - .L_4248)
.L_4248:
        /*00ac*/ 	.word	0x00000000
        /*00b0*/ 	.short	0x0001
        /*00b2*/ 	.short	0x0008
        /*00b4*/ 	.byte	0x00, 0xf5, 0x21, 0x00


	//----- nvinfo : EIATTR_KPARAM_INFO
	.align		4
.L_4249:
        /*00b8*/ 	.byte	0x04, 0x17
        /*00ba*/ 	.short	(.L_4251 - .L_4250)
.L_4250:
        /*00bc*/ 	.word	0x00000000
        /*00c0*/ 	.short	0x0000
        /*00c2*/ 	.short	0x0000
        /*00c4*/ 	.byte	0x00, 0xf5, 0x21, 0x00


	//----- nvinfo : EIATTR_SPARSE_MMA_MASK
	.align		4
.L_4251:
        /*00c8*/ 	.byte	0x03, 0x50
        /*00ca*/ 	.short	0x0000


	//----- nvinfo : EIATTR_MAXREG_COUNT
	.align		4
        /*00cc*/ 	.byte	0x03, 0x1b
        /*00ce*/ 	.short	0x00ff


	//----- nvinfo : EIATTR_NUM_BARRIERS
	.align		4
        /*00d0*/ 	.byte	0x02, 0x4c
        /*00d2*/ 	.byte	0x01
	.zero		1


	//----- nvinfo : EIATTR_MERCURY_ISA_VERSION
	.align		4
        /*00d4*/ 	.byte	0x03, 0x5f
        /*00d6*/ 	.short	0x0101


	//----- nvinfo : EIATTR_COOP_GROUP_MASK_REGIDS
	.align		4
        /*00d8*/ 	.byte	0x04, 0x29
        /*00da*/ 	.short	(.L_4253 - .L_4252)


	//   ....[0]....
.L_4252:
        /*00dc*/ 	.word	0xffffffff


	//   ....[1]....
        /*00e0*/ 	.word	0xffffffff


	//   ....[2]....
        /*00e4*/ 	.word	0xffffffff


	//   ....[3]....
        /*00e8*/ 	.word	0xffffffff


	//   ....[4]....
        /*00ec*/ 	.word	0xffffffff


	//   ....[5]....
        /*00f0*/ 	.word	0xffffffff


	//   ....[6]....
        /*00f4*/ 	.word	0xffffffff


	//   ....[7]....
        /*00f8*/ 	.word	0xffffffff


	//   ....[8]....
        /*00fc*/ 	.word	0xffffffff


	//   ....[9]....
        /*0100*/ 	.word	0xffffffff


	//   ....[10]....
        /*0104*/ 	.word	0xffffffff


	//   ....[11]....
        /*0108*/ 	.word	0xffffffff


	//   ....[12]....
        /*010c*/ 	.word	0xffffffff


	//   ....[13]....
        /*0110*/ 	.word	0xffffffff


	//   ....[14]....
        /*0114*/ 	.word	0xffffffff


	//   ....[15]....
        /*0118*/ 	.word	0xffffffff


	//   ....[16]....
        /*011c*/ 	.word	0xffffffff


	//   ....[17]....
        /*0120*/ 	.word	0xffffffff


	//   ....[18]....
        /*0124*/ 	.word	0xffffffff


	//   ....[19]....
        /*0128*/ 	.word	0xffffffff


	//   ....[20]....
        /*012c*/ 	.word	0xffffffff


	//   ....[21]....
        /*0130*/ 	.word	0xffffffff


	//   ....[22]....
        /*0134*/ 	.word	0xffffffff


	//   ....[23]....
        /*0138*/ 	.word	0xffffffff


	//   ....[24]....
        /*013c*/ 	.word	0xffffffff


	//   ....[25]....
        /*0140*/ 	.word	0xffffffff


	//   ....[26]....
        /*0144*/ 	.word	0xffffffff


	//   ....[27]....
        /*0148*/ 	.word	0xffffffff


	//   ....[28]....
        /*014c*/ 	.word	0xffffffff


	//   ....[29]....
        /*0150*/ 	.word	0xffffffff


	//   ....[30]....
        /*0154*/ 	.word	0xffffffff


	//   ....[31]....
        /*0158*/ 	.word	0xffffffff


	//   ....[32]....
        /*015c*/ 	.word	0xffffffff


	//   ....[33]....
        /*0160*/ 	.word	0xffffffff


	//   ....[34]....
        /*0164*/ 	.word	0xffffffff


	//   ....[35]....
        /*0168*/ 	.word	0xffffffff


	//   ....[36]....
        /*016c*/ 	.word	0xffffffff


	//   ....[37]....
        /*0170*/ 	.word	0xffffffff


	//   ....[38]....
        /*0174*/ 	.word	0xffffffff


	//   ....[39]....
        /*0178*/ 	.word	0xffffffff


	//   ....[40]....
        /*017c*/ 	.word	0xffffffff


	//   ....[41]....
        /*0180*/ 	.word	0xffffffff


	//   ....[42]....
        /*0184*/ 	.word	0xffffffff


	//   ....[43]....
        /*0188*/ 	.word	0xffffffff


	//   ....[44]....
        /*018c*/ 	.word	0xffffffff


	//   ....[45]....
        /*0190*/ 	.word	0xffffffff


	//   ....[46]....
        /*0194*/ 	.word	0xffffffff


	//   ....[47]....
        /*0198*/ 	.word	0xffffffff


	//   ....[48]....
        /*019c*/ 	.word	0xffffffff


	//   ....[49]....
        /*01a0*/ 	.word	0xffffffff


	//   ....[50]....
        /*01a4*/ 	.word	0xffffffff


	//   ....[51]....
        /*01a8*/ 	.word	0xffffffff


	//   ....[52]....
        /*01ac*/ 	.word	0xffffffff


	//   ....[53]....
        /*01b0*/ 	.word	0xffffffff


	//   ....[54]....
        /*01b4*/ 	.word	0xffffffff


	//   ....[55]....
        /*01b8*/ 	.word	0xffffffff


	//   ....[56]....
        /*01bc*/ 	.word	0xffffffff


	//   ....[57]....
        /*01c0*/ 	.word	0xffffffff


	//   ....[58]....
        /*01c4*/ 	.word	0xffffffff


	//   ....[59]....
        /*01c8*/ 	.word	0xffffffff


	//   ....[60]....
        /*01cc*/ 	.word	0xffffffff


	//   ....[61]....
        /*01d0*/ 	.word	0xffffffff


	//   ....[62]....
        /*01d4*/ 	.word	0xffffffff


	//   ....[63]....
        /*01d8*/ 	.word	0xffffffff


	//   ....[64]....
        /*01dc*/ 	.word	0xffffffff


	//   ....[65]....
        /*01e0*/ 	.word	0xffffffff


	//   ....[66]....
        /*01e4*/ 	.word	0xffffffff


	//   ....[67]....
        /*01e8*/ 	.word	0xffffffff


	//   ....[68]....
        /*01ec*/ 	.word	0xffffffff


	//   ....[69]....
        /*01f0*/ 	.word	0xffffffff


	//   ....[70]....
        /*01f4*/ 	.word	0xffffffff


	//   ....[71]....
        /*01f8*/ 	.word	0xffffffff


	//   ....[72]....
        /*01fc*/ 	.word	0xffffffff


	//   ....[73]....
        /*0200*/ 	.word	0xffffffff


	//   ....[74]....
        /*0204*/ 	.word	0xffffffff


	//   ....[75]....
        /*0208*/ 	.word	0xffffffff


	//   ....[76]....
        /*020c*/ 	.word	0xffffffff


	//   ....[77]....
        /*0210*/ 	.word	0xffffffff


	//   ....[78]....
        /*0214*/ 	.word	0xffffffff


	//   ....[79]....
        /*0218*/ 	.word	0xffffffff


	//   ....[80]....
        /*021c*/ 	.word	0xffffffff


	//   ....[81]....
        /*0220*/ 	.word	0xffffffff


	//   ....[82]....
        /*0224*/ 	.word	0xffffffff


	//   ....[83]....
        /*0228*/ 	.word	0xffffffff


	//   ....[84]....
        /*022c*/ 	.word	0xffffffff


	//   ....[85]....
        /*0230*/ 	.word	0xffffffff


	//   ....[86]....
        /*0234*/ 	.word	0xffffffff


	//   ....[87]....
        /*0238*/ 	.word	0xffffffff


	//   ....[88]....
        /*023c*/ 	.word	0xffffffff


	//   ....[89]....
        /*0240*/ 	.word	0xffffffff


	//   ....[90]....
        /*0244*/ 	.word	0xffffffff


	//   ....[91]....
        /*0248*/ 	.word	0xffffffff


	//   ....[92]....
        /*024c*/ 	.word	0xffffffff


	//   ....[93]....
        /*0250*/ 	.word	0xffffffff


	//   ....[94]....
        /*0254*/ 	.word	0xffffffff


	//   ....[95]....
        /*0258*/ 	.word	0xffffffff


	//   ....[96]....
        /*025c*/ 	.word	0xffffffff


	//   ....[97]....
        /*0260*/ 	.word	0xffffffff


	//   ....[98]....
        /*0264*/ 	.word	0xffffffff


	//   ....[99]....
        /*0268*/ 	.word	0xffffffff


	//   ....[100]....
        /*026c*/ 	.word	0xffffffff


	//   ....[101]....
        /*0270*/ 	.word	0xffffffff


	//   ....[102]....
        /*0274*/ 	.word	0xffffffff


	//   ....[103]....
        /*0278*/ 	.word	0xffffffff


	//   ....[104]....
        /*027c*/ 	.word	0xffffffff


	//   ....[105]....
        /*0280*/ 	.word	0xffffffff


	//   ....[106]....
        /*0284*/ 	.word	0xffffffff


	//   ....[107]....
        /*0288*/ 	.word	0xffffffff


	//   ....[108]....
        /*028c*/ 	.word	0xffffffff


	//   ....[109]....
        /*0290*/ 	.word	0xffffffff


	//   ....[110]....
        /*0294*/ 	.word	0xffffffff


	//   ....[111]....
        /*0298*/ 	.word	0xffffffff


	//----- nvinfo : EIATTR_COOP_GROUP_INSTR_OFFSETS
	.align		4
.L_4253:
        /*029c*/ 	.byte	0x04, 0x28
        /*029e*/ 	.short	(.L_4255 - .L_4254)


	//   ....[0]....
.L_4254:
        /*02a0*/ 	.word	0x00000060


	//   ....[1]....
        /*02a4*/ 	.word	0x00000260


	//   ....[2]....
        /*02a8*/ 	.word	0x00000320


	//   ....[3]....
        /*02ac*/ 	.word	0x00000360


	//   ....[4]....
        /*02b0*/ 	.word	0x00000370


	//   ....[5]....
        /*02b4*/ 	.word	0x000003c0


	//   ....[6]....
        /*02b8*/ 	.word	0x000003d0


	//   ....[7]....
        /*02bc*/ 	.word	0x00000420


	//   ....[8]....
        /*02c0*/ 	.word	0x00000430


	//   ....[9]....
        /*02c4*/ 	.word	0x00000480


	//   ....[10]....
        /*02c8*/ 	.word	0x00000490


	//   ....[11]....
        /*02cc*/ 	.word	0x00000510


	//   ....[12]....
        /*02d0*/ 	.word	0x00000560


	//   ....[13]....
        /*02d4*/ 	.word	0x00000570


	//   ....[14]....
        /*02d8*/ 	.word	0x000005e0


	//   ....[15]....
        /*02dc*/ 	.word	0x00000600


	//   ....[16]....
        /*02e0*/ 	.word	0x00000650


	//   ....[17]....
        /*02e4*/ 	.word	0x00000660


	//   ....[18]....
        /*02e8*/ 	.word	0x000006d0


	//   ....[19]....
        /*02ec*/ 	.word	0x00000700


	//   ....[20]....
        /*02f0*/ 	.word	0x000009b0


	//   ....[21]....
        /*02f4*/ 	.word	0x000009c0


	//   ....[22]....
        /*02f8*/ 	.word	0x00000a10


	//   ....[23]....
        /*02fc*/ 	.word	0x00000a20


	//   ....[24]....
        /*0300*/ 	.word	0x00000a70


	//   ....[25]....
        /*0304*/ 	.word	0x00000a80


	//   ....[26]....
        /*0308*/ 	.word	0x00000ad0


	//   ....[27]....
        /*030c*/ 	.word	0x00000ae0


	//   ....[28]....
        /*0310*/ 	.word	0x00000b30


	//   ....[29]....
        /*0314*/ 	.word	0x00000b40


	//   ....[30]....
        /*0318*/ 	.word	0x00000bd0


	//   ....[31]....
        /*031c*/ 	.word	0x00000c10


	//   ....[32]....
        /*0320*/ 	.word	0x00000c20


	//   ....[33]....
        /*0324*/ 	.word	0x00000c70


	//   ....[34]....
        /*0328*/ 	.word	0x00000c80


	//   ....[35]....
        /*032c*/ 	.word	0x00000cd0


	//   ....[36]....
        /*0330*/ 	.word	0x00000ce0


	//   ....[37]....
        /*0334*/ 	.word	0x00000d30


	//   ....[38]....
        /*0338*/ 	.word	0x00000d40


	//   ....[39]....
        /*033c*/ 	.word	0x00000dc0


	//   ....[40]....
        /*0340*/ 	.word	0x00000e00


	//   ....[41]....
        /*0344*/ 	.word	0x00000e10


	//   ....[42]....
        /*0348*/ 	.word	0x00000e60


	//   ....[43]....
        /*034c*/ 	.word	0x00000e70


	//   ....[44]....
        /*0350*/ 	.word	0x00000ec0


	//   ....[45]....
        /*0354*/ 	.word	0x00000ed0


	//   ....[46]....
        /*0358*/ 	.word	0x00000f20


	//   ....[47]....
        /*035c*/ 	.word	0x00000f30


	//   ....[48]....
        /*0360*/ 	.word	0x00000fe0


	//   ....[49]....
        /*0364*/ 	.word	0x00001030


	//   ....[50]....
        /*0368*/ 	.word	0x00001040


	//   ....[51]....
        /*036c*/ 	.word	0x000010a0


	//   ....[52]....
        /*0370*/ 	.word	0x000010b0


	//   ....[53]....
        /*0374*/ 	.word	0x00001140


	//   ....[54]....
        /*0378*/ 	.word	0x00001170


	//   ....[55]....
        /*037c*/ 	.word	0x00001210


	//   ....[56]....
        /*0380*/ 	.word	0x00001270


	//   ....[57]....
        /*0384*/ 	.word	0x00001990


	//   ....[58]....
        /*0388*/ 	.word	0x000019b0


	//   ....[59]....
        /*038c*/ 	.word	0x00001a00


	//   ....[60]....
        /*0390*/ 	.word	0x00001a10


	//   ....[61]....
        /*0394*/ 	.word	0x00001a60


	//   ....[62]....
        /*0398*/ 	.word	0x00001a70


	//   ....[63]....
        /*039c*/ 	.word	0x00001ac0


	//   ....[64]....
        /*03a0*/ 	.word	0x00001ad0


	//   ....[65]....
        /*03a4*/ 	.word	0x00001b20


	//   ....[66]....
        /*03a8*/ 	.word	0x00001b30


	//   ....[67]....
        /*03ac*/ 	.word	0x00001bf0


	//   ....[68]....
        /*03b0*/ 	.word	0x00001c20


	//   ....[69]....
        /*03b4*/ 	.word	0x00001c70


	//   ....[70]....
        /*03b8*/ 	.word	0x00001c80


	//   ....[71]....
        /*03bc*/ 	.word	0x00001cd0


	//   ....[72]....
        /*03c0*/ 	.word	0x00001ce0


	//   ....[73]....
        /*03c4*/ 	.word	0x00001d30


	//   ....[74]....
        /*03c8*/ 	.word	0x00001d40


	//   ....[75]....
        /*03cc*/ 	.word	0x00001d90


	//   ....[76]....
        /*03d0*/ 	.word	0x00001da0


	//   ....[77]....
        /*03d4*/ 	.word	0x00001e50


	//   ....[78]....
        /*03d8*/ 	.word	0x00001e60


	//   ....[79]....
        /*03dc*/ 	.word	0x00001eb0


	//   ....[80]....
        /*03e0*/ 	.word	0x00001ec0


	//   ....[81]....
        /*03e4*/ 	.word	0x00001f10


	//   ....[82]....
        /*03e8*/ 	.word	0x00001f20


	//   ....[83]....
        /*03ec*/ 	.word	0x00001f70


	//   ....[84]....
        /*03f0*/ 	.word	0x00001f80


	//   ....[85]....
        /*03f4*/ 	.word	0x00001fe0


	//   ....[86]....
        /*03f8*/ 	.word	0x00002000


	//   ....[87]....
        /*03fc*/ 	.word	0x000020f0


	//   ....[88]....
        /*0400*/ 	.word	0x00002130


	//   ....[89]....
        /*0404*/ 	.word	0x000021e0


	//   ....[90]....
        /*0408*/ 	.word	0x000021f0


	//   ....[91]....
        /*040c*/ 	.word	0x00002240


	//   ....[92]....
        /*0410*/ 	.word	0x00002250


	//   ....[93]....
        /*0414*/ 	.word	0x000022a0


	//   ....[94]....
        /*0418*/ 	.word	0x000022b0


	//   ....[95]....
        /*041c*/ 	.word	0x00002310


	//   ....[96]....
        /*0420*/ 	.word	0x00002320


	//   ....[97]....
        /*0424*/ 	.word	0x00002490


	//   ....[98]....
        /*0428*/ 	.word	0x000024c0


	//   ....[99]....
        /*042c*/ 	.word	0x00002540


	//   ....[100]....
        /*0430*/ 	.word	0x00002550


	//   ....[101]....
        /*0434*/ 	.word	0x000025a0


	//   ....[102]....
        /*0438*/ 	.word	0x000025b0


	//   ....[103]....
        /*043c*/ 	.word	0x00002600


	//   ....[104]....
        /*0440*/ 	.word	0x00002610


	//   ....[105]....
        /*0444*/ 	.word	0x00002660


	//   ....[106]....
        /*0448*/ 	.word	0x00002670


	//   ....[107]....
        /*044c*/ 	.word	0x00002940


	//   ....[108]....
        /*0450*/ 	.word	0x00002990


	//   ....[109]....
        /*0454*/ 	.word	0x000029c0


	//   ....[110]....
        /*0458*/ 	.word	0x000029e0


	//   ....[111]....
        /*045c*/ 	.word	0x00002a00


	//----- nvinfo : EIATTR_VRC_CTA_INIT_COUNT
	.align		4
.L_4255:
        /*0460*/ 	.byte	0x02, 0x4a
	.zero		1
	.zero		1


	//----- nvinfo : EIATTR_EXIT_INSTR_OFFSETS
	.align		4
        /*0464*/ 	.byte	0x04, 0x1c
        /*0466*/ 	.short	(.L_4257 - .L_4256)


	//   ....[0]....
.L_4256:
        /*0468*/ 	.word	0x000000a0


	//   ....[1]....
        /*046c*/ 	.word	0x00002fc0


	//----- nvinfo : EIATTR_CRS_STACK_SIZE
	.align		4
.L_4257:
        /*0470*/ 	.byte	0x04, 0x1e
        /*0472*/ 	.short	(.L_4259 - .L_4258)
.L_4258:
        /*0474*/ 	.word	0x00000000


	//----- nvinfo : EIATTR_CBANK_PARAM_SIZE
	.align		4
.L_4259:
        /*0478*/ 	.byte	0x03, 0x19
        /*047a*/ 	.short	0x0060


	//----- nvinfo : EIATTR_PARAM_CBANK
	.align		4
        /*047c*/ 	.byte	0x04, 0x0a
        /*047e*/ 	.short	(.L_4261 - .L_4260)
	.align		4
.L_4260:
        /*0480*/ 	.word	index@(.nv.constant0._ZN4vllm3moe44grouped_topk_fused_small_expert_count_kernelI6__halffiLNS0_11ScoringFuncE1ELi256ELb1ELi8EEEvPT_PfPT1_PKT0_llllllbd)
        /*0484*/ 	.short	0x0380
        /*0486*/ 	.short	0x0060


	//----- nvinfo : EIATTR_SW_WAR
	.align		4
.L_4261:
        /*0488*/ 	.byte	0x04, 0x36
        /*048a*/ 	.short	(.L_4263 - .L_4262)
.L_4262:
        /*048c*/ 	.word	0x00000008
.L_4263:


//--------------------- .nv.info._ZN4vllm3moe25grouped_topk_fused_kernelIf13__nv_bfloat16iLNS0_11ScoringFuncE1EEEvPT_PfPT1_PKT0_lllllbd --------------------------
	.section	.nv.info._ZN4vllm3moe25grouped_topk_fused_kernelIf13__nv_bfloat16iLNS0_11ScoringFuncE1EEEvPT_PfPT1_PKT0_lllllbd,"",@"SHT_CUDA_INFO"
	.sectionflags	@""
	.align	4


	//----- nvinfo : EIATTR_CUDA_API_VERSION
	.align		4
        /*0000*/ 	.byte	0x04, 0x37
        /*0002*/ 	.short	(.L_4265 - .L_4264)
.L_4264:
        /*0004*/ 	.word	0x00000082


	//----- nvinfo : EIATTR_KPARAM_INFO
	.align		4
.L_4265:
        /*0008*/ 	.byte	0x04, 0x17
        /*000a*/ 	.short	(.L_4267 - .L_4266)
.L_4266:
        /*000c*/ 	.word	0x00000000
        /*0010*/ 	.short	0x000a
        /*0012*/ 	.short	0x0050
        /*0014*/ 	.byte	0x00, 0xf0, 0x21, 0x00


	//----- nvinfo : EIATTR_KPARAM_INFO
	.align		4
.L_4267:
        /*0018*/ 	.byte	0x04, 0x17
        /*001a*/ 	.short	(.L_4269 - .L_4268)
.L_4268:
        /*001c*/ 	.word	0x00000000
        /*0020*/ 	.short	0x0009
        /*0022*/ 	.short	0x0048
        /*0024*/ 	.byte	0x00, 0xf0, 0x05, 0x00


	//----- nvinfo : EIATTR_KPARAM_INFO
	.align		4
.L_4269:
        /*0028*/ 	.byte	0x04, 0x17
        /*002a*/ 	.short	(.L_4271 - .L_4270)
.L_4270:
        /*002c*/ 	.word	0x00000000
        /*0030*/ 	.short	0x0008
        /*0032*/ 	.short	0x0040
        /*0034*/ 	.byte	0x00, 0xf0, 0x21, 0x00


	//----- nvinfo : EIATTR_KPARAM_INFO
	.align		4
.L_4271:
        /*0038*/ 	.byte	0x04, 0x17
        /*003a*/ 	.short	(.L_4273 - .L_4272)
.L_4272:
        /*003c*/ 	.word	0x00000000
        /*0040*/ 	.short	0x0007
        /*0042*/ 	.short	0x0038
        /*0044*/ 	.byte	0x00, 0xf0, 0x21, 0x00


	//----- nvinfo : EIATTR_KPARAM_INFO
	.align		4
.L_4273:
        /*0048*/ 	.byte	0x04, 0x17
        /*004a*/ 	.short	(.L_4275 - .L_4274)
.L_4274:
        /*004c*/ 	.word	0x00000000
        /*0050*/ 	.short	0x0006
        /*0052*/ 	.short	0x0030
        /*0054*/ 	.byte	0x00, 0xf0, 0x21, 0x00


	//----- nvinfo : EIATTR_KPARAM_INFO
	.align		4
.L_4275:
        /*0058*/ 	.byte	0x04, 0x17
        /*005a*/ 	.short	(.L_4277 - .L_4276)
.L_4276:
        /*005c*/ 	.word	0x00000000
        /*0060*/ 	.short	0x0005
        /*0062*/ 	.short	0x0028
        /*0064*/ 	.byte	0x00, 0xf0, 0x21, 0x00


	//----- nvinfo : EIATTR_KPARAM_INFO
	.align		4
.L_4277:
        /*0068*/ 	.byte	0x04, 0x17
        /*006a*/ 	.short	(.L_4279 - .L_4278)
.L_4278:
        /*006c*/ 	.word	0x00000000
        /*0070*/ 	.short	0x0004
        /*0072*/ 	.short	0x0020
        /*0074*/ 	.byte	0x00, 0xf0, 0x21, 0x00


	//----- nvinfo : EIATTR_KPARAM_INFO
	.align		4
.L_4279:
        /*0078*/ 	.byte	0x04, 0x17
        /*007a*/ 	.short	(.L_4281 - .L_4280)
.L_4280:
        /*007c*/ 	.word	0x00000000
        /*0080*/ 	.short	0x0003
        /*0082*/ 	.short	0x0018
        /*0084*/ 	.byte	0x00, 0xf5, 0x21, 0x00


	//----- nvinfo : EIATTR_KPARAM_INFO
	.align		4
.L_4281:
        /*0088*/ 	.byte	0x04, 0x17
        /*008a*/ 	.short	(.L_4283 - .L_4282)
.L_4282:
        /*008c*/ 	.word	0x00000000
        /*0090*/ 	.short	0x0002
        /*0092*/ 	.short	0x0010
        /*0094*/ 	.byte	0x00, 0xf5, 0x21, 0x00


	//----- nvinfo : EIATTR_KPARAM_INFO
	.align		4
.L_4283:
        /*0098*/ 	.byte	0x04, 0x17
        /*009a*/ 	.short	(.L_4285 - .L_4284)
.L_4284:
        /*009c*/ 	.word	0x00000000
        /*00a0*/ 	.short	0x0001
        /*00a2*/ 	.short	0x0008
        /*00a4*/ 	.byte	0x00, 0xf5, 0x21, 0x00


	//----- nvinfo : EIATTR_KPARAM_INFO
	.align		4
.L_4285:
        /*00a8*/ 	.byte	0x04, 0x17
        /*00aa*/ 	.short	(.L_4287 - .L_4286)
.L_4286:
        /*00ac*/ 	.word	0x00000000
        /*00b0*/ 	.short	0x0000
        /*00b2*/ 	.short	0x0000
        /*00b4*/ 	.byte	0x00, 0xf5, 0x21, 0x00


	//----- nvinfo : EIATTR_SPARSE_MMA_MASK
	.align		4
.L_4287:
        /*00b8*/ 	.byte	0x03, 0x50
        /*00ba*/ 	.short	0x0000


	//----- nvinfo : EIATTR_MAXREG_COUNT
	.align		4
        /*00bc*/ 	.byte	0x03, 0x1b
        /*00be*/ 	.short	0x00ff


	//----- nvinfo : EIATTR_NUM_BARRIERS
	.align		4
        /*00c0*/ 	.byte	0x02, 0x4c
        /*00c2*/ 	.byte	0x01
	.zero		1


	//----- nvinfo : EIATTR_MERCURY_ISA_VERSION
	.align		4
        /*00c4*/ 	.byte	0x03, 0x5f
        /*00c6*/ 	.short	0x0101


	//----- nvinfo : EIATTR_COOP_GROUP_MASK_REGIDS
	.align		4
        /*00c8*/ 	.byte	0x04, 0x29
        /*00ca*/ 	.short	(.L_4289 - .L_4288)


	//   ....[0]....
.L_4288:
        /*00cc*/ 	.word	0xffffffff


	//   ....[1]....
        /*00d0*/ 	.word	0xffffffff


	//   ....[2]....
        /*00d4*/ 	.word	0xffffffff


	//   ....[3]....
        /*00d8*/ 	.word	0xffffffff


	//   ....[4]....
        /*00dc*/ 	.word	0xffffffff


	//   ....[5]....
        /*00e0*/ 	.word	0xffffffff


	//   ....[6]....
        /*00e4*/ 	.word	0xffffffff


	//   ....[7]....
        /*00e8*/ 	.word	0xffffffff


	//   ....[8]....
        /*00ec*/ 	.word	0xffffffff


	//   ....[9]....
        /*00f0*/ 	.word	0xffffffff


	//   ....[10]....
        /*00f4*/ 	.word	0xffffffff


	//   ....[11]....
        /*00f8*/ 	.word	0xffffffff


	//   ....[12]....
        /*00fc*/ 	.word	0xffffffff


	//   ....[13]....
        /*0100*/ 	.word	0xffffffff


	//   ....[14]....
        /*0104*/ 	.word	0xffffffff


	//   ....[15]....
        /*0108*/ 	.word	0xffffffff


	//   ....[16]....
        /*010c*/ 	.word	0xffffffff


	//   ....[17]....
        /*0110*/ 	.word	0xffffffff


	//   ....[18]....
        /*0114*/ 	.word	0xffffffff


	//   ....[19]....
        /*0118*/ 	.word	0xffffffff


	//   ....[20]....
        /*011c*/ 	.word	0xffffffff


	//   ....[21]....
        /*0120*/ 	.word	0xffffffff


	//   ....[22]....
        /*0124*/ 	.word	0xffffffff


	//   ....[23]....
        /*0128*/ 	.word	0xffffffff


	//   ....[24]....
        /*012c*/ 	.word	0xffffffff


	//   ....[25]....
        /*0130*/ 	.word	0xffffffff


	//   ....[26]....
        /*0134*/ 	.word	0xffffffff


	//   ....[27]....
        /*0138*/ 	.word	0xffffffff


	//   ....[28]....
        /*013c*/ 	.word	0xffffffff


	//   ....[29]....
        /*0140*/ 	.word	0xffffffff


	//   ....[30]....
        /*0144*/ 	.word	0xffffffff


	//   ....[31]....
        /*0148*/ 	.word	0xffffffff


	//   ....[32]....
        /*014c*/ 	.word	0xffffffff


	//   ....[33]....
        /*0150*/ 	.word	0xffffffff


	//   ....[34]....
        /*0154*/ 	.word	0xffffffff


	//   ....[35]....
        /*0158*/ 	.word	0xffffffff


	//   ....[36]....
        /*015c*/ 	.word	0xffffffff


	//   ....[37]....
        /*0160*/ 	.word	0xffffffff


	//   ....[38]....
        /*0164*/ 	.word	0xffffffff


	//   ....[39]....
        /*0168*/ 	.word	0xffffffff


	//   ....[40]....
        /*016c*/ 	.word	0xffffffff


	//   ....[41]....
        /*0170*/ 	.word	0xffffffff


	//   ....[42]....
        /*0174*/ 	.word	0xffffffff


	//   ....[43]....
        /*0178*/ 	.word	0xffffffff


	//   ....[44]....
        /*017c*/ 	.word	0xffffffff


	//   ....[45]....
        /*0180*/ 	.word	0xffffffff


	//   ....[46]....
        /*0184*/ 	.word	0xffffffff


	//   ....[47]....
        /*0188*/ 	.word	0xffffffff


	//   ....[48]....
        /*018c*/ 	.word	0xffffffff


	//   ....[49]....
        /*0190*/ 	.word	0xffffffff


	//   ....[50]....
        /*0194*/ 	.word	0xffffffff


	//   ....[51]....
        /*0198*/ 	.word	0xffffffff


	//   ....[52]....
        /*019c*/ 	.word	0xffffffff


	//   ....[53]....
        /*01a0*/ 	.word	0xffffffff


	//   ....[54]....
        /*01a4*/ 	.word	0xffffffff


	//   ....[55]....
        /*01a8*/ 	.word	0xffffffff


	//   ....[56]....
        /*01ac*/ 	.word	0xffffffff


	//   ....[57]....
        /*01b0*/ 	.word	0xffffffff


	//   ....[58]....
        /*01b4*/ 	.word	0xffffffff


	//   ....[59]....
        /*01b8*/ 	.word	0xffffffff


	//   ....[60]....
        /*01bc*/ 	.word	0xffffffff


	//   ....[61]....
        /*01c0*/ 	.word	0xffffffff


	//   ....[62]....
        /*01c4*/ 	.word	0xffffffff


	//   ....[63]....
        /*01c8*/ 	.word	0xffffffff


	//   ....[64]....
        /*01cc*/ 	.word	0xffffffff


	//   ....[65]....
        /*01d0*/ 	.word	0xffffffff


	//   ....[66]....
        /*01d4*/ 	.word	0xffffffff


	//   ....[67]....
        /*01d8*/ 	.word	0xffffffff


	//   ....[68]....
        /*01dc*/ 	.word	0xffffffff


	//   ....[69]....
        /*01e0*/ 	.word	0xffffffff


	//   ....[70]....
        /*01e4*/ 	.word	0xffffffff


	//   ....[71]....
        /*01e8*/ 	.word	0xffffffff


	//   ....[72]....
        /*01ec*/ 	.word	0xffffffff


	//   ....[73]....
        /*01f0*/ 	.word	0xffffffff


	//   ....[74]....
        /*01f4*/ 	.word	0xffffffff


	//   ....[75]....
        /*01f8*/ 	.word	0xffffffff


	//   ....[76]....
        /*01fc*/ 	.word	0xffffffff


	//   ....[77]....
        /*0200*/ 	.word	0xffffffff


	//   ....[78]....
        /*0204*/ 	.word	0xffffffff


	//   ....[79]....
        /*0208*/ 	.word	0xffffffff


	//   ....[80]....
        /*020c*/ 	.word	0xffffffff


	//   ....[81]....
        /*0210*/ 	.word	0xffffffff


	//   ....[82]....
        /*0214*/ 	.word	0xffffffff


	//   ....[83]....
        /*0218*/ 	.word	0xffffffff


	//   ....[84]....
        /*021c*/ 	.word	0xffffffff


	//   ....[85]....
        /*0220*/ 	.word	0xffffffff


	//   ....[86]....
        /*0224*/ 	.word	0xffffffff


	//   ....[87]....
        /*0228*/ 	.word	0xffffffff


	//   ....[88]....
        /*022c*/ 	.word	0xffffffff


	//   ....[89]....
        /*0230*/ 	.word	0xffffffff


	//   ....[90]....
        /*0234*/ 	.word	0xffffffff


	//   ....[91]....
        /*0238*/ 	.word	0xffffffff


	//   ....[92]....
        /*023c*/ 	.word	0xffffffff


	//   ....[93]....
        /*0240*/ 	.word	0xffffffff


	//   ....[94]....
        /*0244*/ 	.word	0xffffffff


	//   ....[95]....
        /*0248*/ 	.word	0xffffffff


	//   ....[96]....
        /*024c*/ 	.word	0xffffffff


	//   ....[97]....
        /*0250*/ 	.word	0xffffffff


	//   ....[98]....
        /*0254*/ 	.word	0xffffffff


	//   ....[99]....
        /*0258*/ 	.word	0xffffffff


	//   ....[100]....
        /*025c*/ 	.word	0xffffffff


	//   ....[101]....
        /*0260*/ 	.word	0xffffffff


	//   ....[102]....
        /*0264*/ 	.word	0xffffffff


	//   ....[103]....
        /*0268*/ 	.word	0xffffffff


	//   ....[104]....
        /*026c*/ 	.word	0xffffffff


	//   ....[105]....
        /*0270*/ 	.word	0xffffffff


	//   ....[106]....
        /*0274*/ 	.word	0xffffffff


	//   ....[107]....
        /*0278*/ 	.word	0xffffffff


	//   ....[108]....
        /*027c*/ 	.word	0xffffffff


	//   ....[109]....
        /*0280*/ 	.word	0xffffffff


	//   ....[110]....
        /*0284*/ 	.word	0xffffffff


	//   ....[111]....
        /*0288*/ 	.word	0xffffffff


	//   ....[112]....
        /*028c*/ 	.word	0xffffffff


	//   ....[113]....
        /*0290*/ 	.word	0xffffffff


	//   ....[114]....
        /*0294*/ 	.word	0xffffffff


	//   ....[115]....
        /*0298*/ 	.word	0xffffffff


	//   ....[116]....
        /*029c*/ 	.word	0xffffffff


	//   ....[117]....
        /*02a0*/ 	.word	0xffffffff


	//   ....[118]....
        /*02a4*/ 	.word	0xffffffff


	//   ....[119]....
        /*02a8*/ 	.word	0xffffffff


	//   ....[120]....
        /*02ac*/ 	.word	0xffffffff


	//   ....[121]....
        /*02b0*/ 	.word	0xffffffff


	//   ....[122]....
        /*02b4*/ 	.word	0xffffffff


	//   ....[123]....
        /*02b8*/ 	.word	0xffffffff


	//   ....[124]....
        /*02bc*/ 	.word	0xffffffff


	//   ....[125]....
        /*02c0*/ 	.word	0xffffffff


	//   ....[126]....
        /*02c4*/ 	.word	0xffffffff


	//   ....[127]....
        /*02c8*/ 	.word	0xffffffff


	//   ....[128]....
        /*02cc*/ 	.word	0xffffffff


	//   ....[129]....
        /*02d0*/ 	.word	0xffffffff


	//   ....[130]....
        /*02d4*/ 	.word	0xffffffff


	//   ....[131]....
        /*02d8*/ 	.word	0xffffffff


	//   ....[132]....
        /*02dc*/ 	.word	0xffffffff


	//   ....[133]....
        /*02e0*/ 	.word	0xffffffff


	//   ....[134]....
        /*02e4*/ 	.word	0xffffffff


	//   ....[135]....
        /*02e8*/ 	.word	0xffffffff


	//   ....[136]....
        /*02ec*/ 	.word	0xffffffff


	//   ....[137]....
        /*02f0*/ 	.word	0xffffffff


	//   ....[138]....
        /*02f4*/ 	.word	0xffffffff


	//   ....[139]....
        /*02f8*/ 	.word	0xffffffff


	//   ....[140]....
        /*02fc*/ 	.word	0xffffffff


	//   ....[141]....
        /*0300*/ 	.word	0xffffffff


	//   ....[142]....
        /*0304*/ 	.word	0xffffffff


	//   ....[143]....
        /*0308*/ 	.word	0xffffffff


	//   ....[144]....
        /*030c*/ 	.word	0xffffffff


	//   ....[145]....
        /*0310*/ 	.word	0xffffffff


	//   ....[146]....
        /*0314*/ 	.word	0xffffffff


	//   ....[147]....
        /*0318*/ 	.word	0xffffffff


	//   ....[148]....
        /*031c*/ 	.word	0xffffffff


	//   ....[149]....
        /*0320*/ 	.word	0xffffffff


	//   ....[150]....
        /*0324*/ 	.word	0xffffffff


	//   ....[151]....
        /*0328*/ 	.word	0xffffffff


	//   ....[152]....
        /*032c*/ 	.word	0xffffffff


	//   ....[153]....
        /*0330*/ 	.word	0xffffffff


	//   ....[154]....
        /*0334*/ 	.word	0xffffffff


	//   ....[155]....
        /*0338*/ 	.word	0xffffffff


	//   ....[156]....
        /*033c*/ 	.word	0xffffffff


	//   ....[157]....
        /*0340*/ 	.word	0xffffffff


	//   ....[158]....
        /*0344*/ 	.word	0xffffffff


	//   ....[159]....
        /*0348*/ 	.word	0xffffffff


	//   ....[160]....
        /*034c*/ 	.word	0xffffffff


	//   ....[161]....
        /*0350*/ 	.word	0xffffffff


	//   ....[162]....
        /*0354*/ 	.word	0xffffffff


	//   ....[163]....
        /*0358*/ 	.word	0xffffffff


	//   ....[164]....
        /*035c*/ 	.word	0xffffffff


	//   ....[165]....
        /*0360*/ 	.word	0xffffffff


	//   ....[166]....
        /*0364*/ 	.word	0xffffffff


	//   ....[167]....
        /*0368*/ 	.word	0xffffffff


	//   ....[168]....
        /*036c*/ 	.word	0xffffffff


	//   ....[169]....
        /*0370*/ 	.word	0xffffffff


	//   ....[170]....
        /*0374*/ 	.word	0xffffffff


	//   ....[171]....
        /*0378*/ 	.word	0xffffffff


	//   ....[172]....
        /*037c*/ 	.word	0xffffffff


	//   ....[173]....
        /*0380*/ 	.word	0xffffffff


	//   ....[174]....
        /*0384*/ 	.word	0xffffffff


	//   ....[175]....
        /*0388*/ 	.word	0xffffffff


	//   ....[176]....
        /*038c*/ 	.word	0xffffffff


	//   ....[177]....
        /*0390*/ 	.word	0xffffffff


	//   ....[178]....
        /*0394*/ 	.word	0xffffffff


	//   ....[179]....
        /*0398*/ 	.word	0xffffffff


	//   ....[180]....
        /*039c*/ 	.word	0xffffffff


	//   ....[181]....
        /*03a0*/ 	.word	0xffffffff


	//   ....[182]....
        /*03a4*/ 	.word	0xffffffff


	//   ....[183]....
        /*03a8*/ 	.word	0xffffffff


	//   ....[184]....
        /*03ac*/ 	.word	0xffffffff


	//   ....[185]....
        /*03b0*/ 	.word	0xffffffff


	//   ....[186]....
        /*03b4*/ 	.word	0x05000002


	//   ....[187]....
        /*03b8*/ 	.word	0x05000002


	//   ....[188]....
        /*03bc*/ 	.word	0x05000002


	//   ....[189]....
        /*03c0*/ 	.word	0x05000002


	//   ....[190]....
        /*03c4*/ 	.word	0x05000002


	//   ....[191]....
        /*03c8*/ 	.word	0x05000002


	//   ....[192]....
        /*03cc*/ 	.word	0x05000002


	//   ....[193]....
        /*03d0*/ 	.word	0x05000002


	//   ....[194]....
        /*03d4*/ 	.word	0x05000002


	//   ....[195]....
        /*03d8*/ 	.word	0x05000002


	//   ....[196]....
        /*03dc*/ 	.word	0x05000002


	//   ....[197]....
        /*03e0*/ 	.word	0x05000002


	//   ....[198]....
        /*03e4*/ 	.word	0x05000002


	//   ....[199]....
        /*03e8*/ 	.word	0x05000002


	//   ....[200]....
        /*03ec*/ 	.word	0x05000002


	//   ....[201]....
        /*03f0*/ 	.word	0x05000002


	//   ....[202]....
        /*03f4*/ 	.word	0x05000002


	//   ....[203]....
        /*03f8*/ 	.word	0x05000002


	//   ....[204]....
        /*03fc*/ 	.word	0x05000002


	//   ....[205]....
        /*0400*/ 	.word	0x05000002


	//   ....[206]....
        /*0404*/ 	.word	0x05000002


	//   ....[207]....
        /*0408*/ 	.word	0x05000002


	//   ....[208]....
        /*040c*/ 	.word	0x05000002


	//   ....[209]....
        /*0410*/ 	.word	0x05000002


	//   ....[210]....
        /*0414*/ 	.word	0x05000002


	//   ....[211]....
        /*0418*/ 	.word	0x05000002


	//   ....[212]....
        /*041c*/ 	.word	0x05000002


	//   ....[213]....
        /*0420*/ 	.word	0x05000002


	//   ....[214]....
        /*0424*/ 	.word	0x05000002


	//   ....[215]....
        /*0428*/ 	.word	0x05000002


	//   ....[216]....
        /*042c*/ 	.word	0x05000002


	//   ....[217]....
        /*0430*/ 	.word	0x05000002


	//   ....[218]....
        /*0434*/ 	.word	0x05000002


	//   ....[219]....
        /*0438*/ 	.word	0x05000002


	//   ....[220]....
        /*043c*/ 	.word	0x05000002


	//   ....[221]....
        /*0440*/ 	.word	0x05000002


	//   ....[222]....
        /*0444*/ 	.word	0x05000002


	//   ....[223]....
        /*0448*/ 	.word	0x05000002


	//   ....[224]....
        /*044c*/ 	.word	0x05000002


	//   ....[225]....
        /*0450*/ 	.word	0x05000002


	//   ....[226]....
        /*0454*/ 	.word	0x05000002


	//   ....[227]....
        /*0458*/ 	.word	0x05000002


	//   ....[228]....
        /*045c*/ 	.word	0x05000002


	//   ....[229]....
        /*0460*/ 	.word	0x05000002


	//   ....[230]....
        /*0464*/ 	.word	0x05000002


	//   ....[231]....
        /*0468*/ 	.word	0x05000002


	//   ....[232]....
        /*046c*/ 	.word	0x05000002


	//   ....[233]....
        /*0470*/ 	.word	0x05000002


	//----- nvinfo : EIATTR_COOP_GROUP_INSTR_OFFSETS
	.align		4
.L_4289:
        /*0474*/ 	.byte	0x04, 0x28
        /*0476*/ 	.short	(.L_4291 - .L_4290)


	//   ....[0]....
.L_4290:
        /*0478*/ 	.word	0x000017f0


	//   ....[1]....
        /*047c*/ 	.word	0x00001820


	//   ....[2]....
        /*0480*/ 	.word	0x00001850


	//   ....[3]....
        /*0484*/ 	.word	0x00001880


	//   ....[4]....
        /*0488*/ 	.word	0x000018b0


	//   ....[5]....
        /*048c*/ 	.word	0x00001920


	//   ....[6]....
        /*0490*/ 	.word	0x00001970


	//   ....[7]....
        /*0494*/ 	.word	0x000019a0


	//   ....[8]....
        /*0498*/ 	.word	0x000019d0


	//   ....[9]....
        /*049c*/ 	.word	0x00001a00


	//   ....[10]....
        /*04a0*/ 	.word	0x00001a30


	//   ....[11]....
        /*04a4*/ 	.word	0x00001c90


	//   ....[12]....
        /*04a8*/ 	.word	0x00001d80


	//   ....[13]....
        /*04ac*/ 	.word	0x00001e20


	//   ....[14]....
        /*04b0*/ 	.word	0x00001e30


	//   ....[15]....
        /*04b4*/ 	.word	0x00001f20


	//   ....[16]....
        /*04b8*/ 	.word	0x00001f40


	//   ....[17]....
        /*04bc*/ 	.word	0x00002040


	//   ....[18]....
        /*04c0*/ 	.word	0x00002050


	//   ....[19]....
        /*04c4*/ 	.word	0x00002140


	//   ....[20]....
        /*04c8*/ 	.word	0x00002160


	//   ....[21]....
        /*04cc*/ 	.word	0x00002260


	//   ....[22]....
        /*04d0*/ 	.word	0x00002270


	//   ....[23]....
        /*04d4*/ 	.word	0x00002360


	//   ....[24]....
        /*04d8*/ 	.word	0x00002370


	//   ....[25]....
        /*04dc*/ 	.word	0x00002460


	//   ....[26]....
        /*04e0*/ 	.word	0x00002480


	//   ....[27]....
        /*04e4*/ 	.word	0x00002580


	//   ....[28]....
        /*04e8*/ 	.word	0x00002590


	//   ....[29]....
        /*04ec*/ 	.word	0x00002680


	//   ....[30]....
        /*04f0*/ 	.word	0x00002690


	//   ....[31]....
        /*04f4*/ 	.word	0x00002780


	//   ....[32]....
        /*04f8*/ 	.word	0x00002790


	//   ....[33]....
        /*04fc*/ 	.word	0x00002870


	//   ....[34]....
        /*0500*/ 	.word	0x00002880


	//   ....[35]....
        /*0504*/ 	.word	0x00002970


	//   ....[36]....
        /*0508*/ 	.word	0x00002990


	//   ....[37]....
        /*050c*/ 	.word	0x00002a80


	//   ....[38]....
        /*0510*/ 	.word	0x00002a90


	//   ....[39]....
        /*0514*/ 	.word	0x00002b80


	//   ....[40]....
        /*0518*/ 	.word	0x00002b90


	//   ....[41]....
        /*051c*/ 	.word	0x00002c60


	//   ....[42]....
        /*0520*/ 	.word	0x00002c70


	//   ....[43]....
        /*0524*/ 	.word	0x00002dc0


	//   ....[44]....
        /*0528*/ 	.word	0x00002dd0


	//   ....[45]....
        /*052c*/ 	.word	0x00002ea0


	//   ....[46]....
        /*0530*/ 	.word	0x00002eb0


	//   ....[47]....
        /*0534*/ 	.word	0x00002f80


	//   ....[48]....
        /*0538*/ 	.word	0x00002f90


	//   ....[49]....
        /*053c*/ 	.word	0x00003060


	//   ....[50]....
        /*0540*/ 	.word	0x00003070


	//   ....[51]....
        /*0544*/ 	.word	0x00003140


	//   ....[52]....
        /*0548*/ 	.word	0x00003150


	//   ....[53]....
        /*054c*/ 	.word	0x00003210


	//   ....[54]....
        /*0550*/ 	.word	0x00003300


	//   ....[55]....
        /*0554*/ 	.word	0x00003310


	//   ....[56]....
        /*0558*/ 	.word	0x00003400


	//   ....[57]....
        /*055c*/ 	.word	0x00003420


	//   ....[58]....
        /*0560*/ 	.word	0x00003520


	//   ....[59]....
        /*0564*/ 	.word	0x00003530


	//   ....[60]....
        /*0568*/ 	.word	0x00003620


	//   ....[61]....
        /*056c*/ 	.word	0x00003640


	//   ....[62]....
        /*0570*/ 	.word	0x00003740


	//   ....[63]....
        /*0574*/ 	.word	0x00003750


	//   ....[64]....
        /*0578*/ 	.word	0x00003840


	//   ....[65]....
        /*057c*/ 	.word	0x00003850


	//   ....[66]....
        /*0580*/ 	.word	0x00003940


	//   ....[67]....
        /*0584*/ 	.word	0x00003960


	//   ....[68]....
        /*0588*/ 	.word	0x00003a60


	//   ....[69]....
        /*058c*/ 	.word	0x00003a70


	//   ....[70]....
        /*0590*/ 	.word	0x00003b60


	//   ....[71]....
        /*0594*/ 	.word	0x00003b70


	//   ....[72]....
        /*0598*/ 	.word	0x00003c60


	//   ....[73]....
        /*059c*/ 	.word	0x00003c70


	//   ....[74]....
        /*05a0*/ 	.word	0x00003d50


	//   ....[75]....
        /*05a4*/ 	.word	0x00003d60


	//   ....[76]....
        /*05a8*/ 	.word	0x00003e60


	//   ....[77]....
        /*05ac*/ 	.word	0x00003e70


	//   ....[78]....
        /*05b0*/ 	.word	0x00003f60


	//   ....[79]....
        /*05b4*/ 	.word	0x00003f70


	//   ....[80]....
        /*05b8*/ 	.word	0x00004060


	//   ....[81]....
        /*05bc*/ 	.word	0x00004070


	//   ....[82]....
        /*05c0*/ 	.word	0x00004140


	//   ....[83]....
        /*05c4*/ 	.word	0x00004150


	//   ....[84]....
        /*05c8*/ 	.word	0x000042b0


	//   ....[85]....
        /*05cc*/ 	.word	0x000042c0


	//   ....[86]....
        /*05d0*/ 	.word	0x00004390


	//   ....[87]....
        /*05d4*/ 	.word	0x000043a0


	//   ....[88]....
        /*05d8*/ 	.word	0x00004470


	//   ....[89]....
        /*05dc*/ 	.word	0x00004480


	//   ....[90]....
        /*05e0*/ 	.word	0x00004550


	//   ....[91]....
        /*05e4*/ 	.word	0x00004560


	//   ....[92]....
        /*05e8*/ 	.word	0x00004630


	//   ....[93]....
        /*05ec*/ 	.word	0x00004640


	//   ....[94]....
        /*05f0*/ 	.word	0x00004710


	//   ....[95]....
        /*05f4*/ 	.word	0x00005040


	//   ....[96]....
        /*05f8*/ 	.word	0x00005280


	//   ....[97]....
        /*05fc*/ 	.word	0x000053d0


	//   ....[98]....
        /*0600*/ 	.word	0x00005420


	//   ....[99]....
        /*0604*/ 	.word	0x00005430


	//   ....[100]....
        /*0608*/ 	.word	0x00005500


	//   ....[101]....
        /*060c*/ 	.word	0x00005510


	//   ....[102]....
        /*0610*/ 	.word	0x000055e0


	//   ....[103]....
        /*0614*/ 	.word	0x000055f0


	//   ....[104]....
        /*0618*/ 	.word	0x000056c0


	//   ....[105]....
        /*061c*/ 	.word	0x000056d0


	//   ....[106]....
        /*0620*/ 	.word	0x000057a0


	//   ....[107]....
        /*0624*/ 	.word	0x000057b0


	//   ....[108]....
        /*0628*/ 	.word	0x00005880


	//   ....[109]....
        /*062c*/ 	.word	0x00005890


	//   ....[110]....
        /*0630*/ 	.word	0x00005960


	//   ....[111]....
        /*0634*/ 	.word	0x00005970


	//   ....[112]....
        /*0638*/ 	.word	0x00005a40


	//   ....[113]....
        /*063c*/ 	.word	0x00005a50


	//   ....[114]....
        /*0640*/ 	.word	0x00005b20


	//   ....[115]....
        /*0644*/ 	.word	0x00005b30


	//   ....[116]....
        /*0648*/ 	.word	0x00005c00


	//   ....[117]....
        /*064c*/ 	.word	0x00005c10


	//   ....[118]....
        /*0650*/ 	.word	0x00005ce0


	//   ....[119]....
        /*0654*/ 	.word	0x00005cf0


	//   ....[120]....
        /*0658*/ 	.word	0x00005dd0


	//   ....[121]....
        /*065c*/ 	.word	0x00005de0


	//   ....[122]....
        /*0660*/ 	.word	0x00005eb0


	//   ....[123]....
        /*0664*/ 	.word	0x00005ec0


	//   ....[124]....
        /*0668*/ 	.word	0x00005f90


	//   ....[125]....
        /*066c*/ 	.word	0x00005fa0


	//   ....[126]....
        /*0670*/ 	.word	0x00006070


	//   ....[127]....
        /*0674*/ 	.word	0x00006080


	//   ....[128]....
        /*0678*/ 	.word	0x000061e0


	//   ....[129]....
        /*067c*/ 	.word	0x000061f0


	//   ....[130]....
        /*0680*/ 	.word	0x000062c0


	//   ....[131]....
        /*0684*/ 	.word	0x000062d0


	//   ....[132]....
        /*0688*/ 	.word	0x000063a0


	//   ....[133]....
        /*068c*/ 	.word	0x000063b0


	//   ....[134]....
        /*0690*/ 	.word	0x00006480


	//   ....[135]....
        /*0694*/ 	.word	0x00006490


	//   ....[136]....
        /*0698*/ 	.word	0x00006560


	//   ....[137]....
        /*069c*/ 	.word	0x00006570


	//   ....[138]....
        /*06a0*/ 	.word	0x00006650


	//   ....[139]....
        /*06a4*/ 	.word	0x00006660


	//   ....[140]....
        /*06a8*/ 	.word	0x00006690


	//   ....[141]....
        /*06ac*/ 	.word	0x000067b0


	//   ....[142]....
        /*06b0*/ 	.word	0x000067c0


	//   ....[143]....
        /*06b4*/ 	.word	0x000068b0


	//   ....[144]....
        /*06b8*/ 	.word	0x000068c0


	//   ....[145]....
        /*06bc*/ 	.word	0x000069b0


	//   ....[146]....
        /*06c0*/ 	.word	0x000069c0


	//   ....[147]....
        /*06c4*/ 	.word	0x00006ab0


	//   ....[148]....
        /*06c8*/ 	.word	0x00006ac0


	//   ....[149]....
        /*06cc*/ 	.word	0x00006bb0


	//   ....[150]....
        /*06d0*/ 	.word	0x00006bc0


	//   ....[151]....
        /*06d4*/ 	.word	0x00006cb0


	//   ....[152]....
        /*06d8*/ 	.word	0x00006cc0


	//   ....[153]....
        /*06dc*/ 	.word	0x00006db0


	//   ....[154]....
        /*06e0*/ 	.word	0x00006dc0


	//   ....[155]....
        /*06e4*/ 	.word	0x00006eb0


	//   ....[156]....
        /*06e8*/ 	.word	0x00006ec0


	//   ....[157]....
        /*06ec*/ 	.word	0x00006fb0


	//   ....[158]....
        /*06f0*/ 	.word	0x00006fc0


	//   ....[159]....
        /*06f4*/ 	.word	0x000070b0


	//   ....[160]....
        /*06f8*/ 	.word	0x000070c0


	//   ....[161]....
        /*06fc*/ 	.word	0x000071b0


	//   ....[162]....
        /*0700*/ 	.word	0x000071c0


	//   ....[163]....
        /*0704*/ 	.word	0x000072c0


	//   ....[164]....
        /*0708*/ 	.word	0x000072d0


	//   ....[165]....
        /*070c*/ 	.word	0x000073c0


	//   ....[166]....
        /*0710*/ 	.word	0x000073d0


	//   ....[167]....
        /*0714*/ 	.word	0x000074c0


	//   ....[168]....
        /*0718*/ 	.word	0x000074d0


	//   ....[169]....
        /*071c*/ 	.word	0x000075c0


	//   ....[170]....
        /*0720*/ 	.word	0x000075d0


	//   ....[171]....
        /*0724*/ 	.word	0x00007750


	//   ....[172]....
        /*0728*/ 	.word	0x00007760


	//   ....[173]....
        /*072c*/ 	.word	0x00007850


	//   ....[174]....
        /*0730*/ 	.word	0x00007860


	//   ....[175]....
        /*0734*/ 	.word	0x00007950


	//   ....[176]....
        /*0738*/ 	.word	0x00007960


	//   ....[177]....
        /*073c*/ 	.word	0x00007a50


	//   ....[178]....
        /*0740*/ 	.word	0x00007a60


	//   ....[179]....
        /*0744*/ 	.word	0x00007b50


	//   ....[180]....
        /*0748*/ 	.word	0x00007b60


	//   ....[181]....
        /*074c*/ 	.word	0x00007e40


	//   ....[182]....
        /*0750*/ 	.word	0x00007e60


	//   ....[183]....
        /*0754*/ 	.word	0x00007e80


	//   ....[184]....
        /*0758*/ 	.word	0x00007ea0


	//   ....[185]....
        /*075c*/ 	.word	0x00007ec0


	//   ....[186]....
        /*0760*/ 	.word	0x00008150


	//   ....[187]....
        /*0764*/ 	.word	0x000081f0


	//   ....[188]....
        /*0768*/ 	.word	0x00008280


	//   ....[189]....
        /*076c*/ 	.word	0x00008310


	//   ....[190]....
        /*0770*/ 	.word	0x000083a0


	//   ....[191]....
        /*0774*/ 	.word	0x00008430


	//   ....[192]....
        /*0778*/ 	.word	0x000084c0


	//   ....[193]....
        /*077c*/ 	.word	0x00008550


	//   ....[194]....
        /*0780*/ 	.word	0x000085e0


	//   ....[195]....
        /*0784*/ 	.word	0x00008670


	//   ....[196]....
        /*0788*/ 	.word	0x00008700


	//   ....[197]....
        /*078c*/ 	.word	0x00008790


	//   ....[198]....
        /*0790*/ 	.word	0x00008820


	//   ....[199]....
        /*0794*/ 	.word	0x000088b0


	//   ....[200]....
        /*0798*/ 	.word	0x00008940


	//   ....[201]....
        /*079c*/ 	.word	0x000089d0


	//   ....[202]....
        /*07a0*/ 	.word	0x00008a60


	//   ....[203]....
        /*07a4*/ 	.word	0x00008af0


	//   ....[204]....
        /*07a8*/ 	.word	0x00008b80


	//   ....[205]....
        /*07ac*/ 	.word	0x00008c10


	//   ....[206]....
        /*07b0*/ 	.word	0x00008ca0


	//   ....[207]....
        /*07b4*/ 	.word	0x00008d30


	//   ....[208]....
        /*07b8*/ 	.word	0x00008dc0


	//   ....[209]....
        /*07bc*/ 	.word	0x00008e50


	//   ....[210]....
        /*07c0*/ 	.word	0x00008ee0


	//   ....[211]....
        /*07c4*/ 	.word	0x00008f70


	//   ....[212]....
        /*07c8*/ 	.word	0x00009000


	//   ....[213]....
        /*07cc*/ 	.word	0x00009090


	//   ....[214]....
        /*07d0*/ 	.word	0x00009120


	//   ....[215]....
        /*07d4*/ 	.word	0x000091b0


	//   ....[216]....
        /*07d8*/ 	.word	0x00009240


	//   ....[217]....
        /*07dc*/ 	.word	0x000092d0


	//   ....[218]....
        /*07e0*/ 	.word	0x00009360


	//   ....[219]....
        /*07e4*/ 	.word	0x000093f0


	//   ....[220]....
        /*07e8*/ 	.word	0x00009480


	//   ....[221]....
        /*07ec*/ 	.word	0x00009510


	//   ....[222]....
        /*07f0*/ 	.word	0x000095a0


	//   ....[223]....
        /*07f4*/ 	.word	0x00009630


	//   ....[224]....
        /*07f8*/ 	.word	0x000096c0


	//   ....[225]....
        /*07fc*/ 	.word	0x00009750


	//   ....[226]....
        /*0800*/ 	.word	0x000097e0


	//   ....[227]....
        /*0804*/ 	.word	0x00009880


	//   ....[228]....
        /*0808*/ 	.word	0x00009930


	//   ....[229]....
        /*080c*/ 	.word	0x000099d0


	//   ....[230]....
        /*0810*/ 	.word	0x00009a50


	//   ....[231]....
        /*0814*/ 	.word	0x00009ab0


	//   ....[232]....
        /*0818*/ 	.word	0x00009b10


	//   ....[233]....
        /*081c*/ 	.word	0x00009b70


	//----- nvinfo : EIATTR_VRC_CTA_INIT_COUNT
	.align		4
.L_4291:
        /*0820*/ 	.byte	0x02, 0x4a
	.zero		1
	.zero		1


	//----- nvinfo : EIATTR_EXIT_INSTR_OFFSETS
	.align		4
        /*0824*/ 	.byte	0x04, 0x1c
        /*0826*/ 	.short	(.L_4293 - .L_4292)


	//   ....[0]....
.L_4292:
        /*0828*/ 	.word	0x00000050


	//   ....[1]....
        /*082c*/ 	.word	0x000000e0


	//   ....[2]....
        /*0830*/ 	.word	0x00001aa0


	//   ....[3]....
        /*0834*/ 	.word	0x00004ca0


	//   ....[4]....
        /*0838*/ 	.word	0x00008100


	//----- nvinfo : EIATTR_CRS_STACK_SIZE
	.align		4
.L_4293:
        /*083c*/ 	.byte	0x04, 0x1e
        /*083e*/ 	.short	(.L_4295 - .L_4294)
.L_4294:
        /*0840*/ 	.word	0x00000000


	//----- nvinfo : EIATTR_CBANK_PARAM_SIZE
	.align		4
.L_4295:
        /*0844*/ 	.byte	0x03, 0x19
        /*0846*/ 	.short	0x0058


	//----- nvinfo : EIATTR_PARAM_CBANK
	.align		4
        /*0848*/ 	.byte	0x04, 0x0a
        /*084a*/ 	.short	(.L_4297 - .L_4296)
	.align		4
.L_4296:
        /*084c*/ 	.word	index@(.nv.constant0._ZN4vllm3moe25grouped_topk_fused_kernelIf13__nv_bfloat16iLNS0_11ScoringFuncE1EEEvPT_PfPT1_PKT0_lllllbd)
        /*0850*/ 	.short	0x0380
        /*0852*/ 	.short	0x0058


	//----- nvinfo : EIATTR_SW_WAR
	.align		4
.L_4297:
        /*0854*/ 	.byte	0x04, 0x36
        /*0856*/ 	.short	(.L_4299 - .L_4298)
.L_4298:
        /*0858*/ 	.word	0x00000008
.L_4299:


//--------------------- .nv.info._ZN4vllm3moe44grouped_topk_fused_small_expert_count_kernelIf13__nv_bfloat16iLNS0_11ScoringFuncE1ELi128ELb0ELi8EEEvPT_PfPT1_PKT0_llllllbd --------------------------
	.section	.nv.info._ZN4vllm3moe44grouped_topk_fused_small_expert_count_kernelIf13__nv_bfloat16iLNS0_11ScoringFuncE1ELi128ELb0ELi8EEEvPT_PfPT1_PKT0_llllllbd,"",@"SHT_CUDA_INFO"
	.sectionflags	@""
	.align	4


	//----- nvinfo : EIATTR_CUDA_API_VERSION
	.align		4
        /*0000*/ 	.byte	0x04, 0x37
        /*0002*/ 	.short	(.L_4301 - .L_4300)
.L_4300:
        /*0004*/ 	.word	0x00000082


	//----- nvinfo : EIATTR_KPARAM_INFO
	.align		4
.L_4301:
        /*0008*/ 	.byte	0x04, 0x17
        /*000a*/ 	.short	(.L_4303 - .L_4302)
.L_4302:
        /*000c*/ 	.word	0x00000000
        /*0010*/ 	.short	0x000b
        /*0012*/ 	.short	0x0058
        /*0014*/ 	.byte	0x00, 0xf0, 0x21, 0x00


	//----- nvinfo : EIATTR_KPARAM_INFO
	.align		4
.L_4303:
        /*0018*/ 	.byte	0x04, 0x17
        /*001a*/ 	.short	(.L_4305 - .L_4304)
.L_4304:
        /*001c*/ 	.word	0x00000000
        /*0020*/ 	.short	0x000a
        /*0022*/ 	.short	0x0050
        /*0024*/ 	.byte	0x00, 0xf0, 0x05, 0x00


	//----- nvinfo : EIATTR_KPARAM_INFO
	.align		4
.L_4305:
        /*0028*/ 	.byte	0x04, 0x17
        /*002a*/ 	.short	(.L_4307 - .L_4306)
.L_4306:
        /*002c*/ 	.word	0x00000000
        /*0030*/ 	.short	0x0009
        /*0032*/ 	.short	0x0048
        /*0034*/ 	.byte	0x00, 0xf0, 0x21, 0x00


	//----- nvinfo : EIATTR_KPARAM_INFO
	.align		4
.L_4307:
        /*0038*/ 	.byte	0x04, 0x17
        /*003a*/ 	.short	(.L_4309 - .L_4308)
.L_4308:
        /*003c*/ 	.word	0x00000000
        /*0040*/ 	.short	0x0008
        /*0042*/ 	.short	0x0040
        /*0044*/ 	.byte	0x00, 0xf0, 0x21, 0x00


	//----- nvinfo : EIATTR_KPARAM_INFO
	.align		4
.L_4309:
        /*0048*/ 	.byte	0x04, 0x17
        /*004a*/ 	.short	(.L_4311 - .L_4310)
.L_4310:
        /*004c*/ 	.word	0x00000000
        /*0050*/ 	.short	0x0007
        /*0052*/ 	.short	0x0038
        /*0054*/ 	.byte	0x00, 0xf0, 0x21, 0x00


	//----- nvinfo : EIATTR_KPARAM_INFO
	.align		4
.L_4311:
        /*0058*/ 	.byte	0x04, 0x17
        /*005a*/ 	.short	(.L_4313 - .L_4312)
.L_4312:
        /*005c*/ 	.word	0x00000000
        /*0060*/ 	.short	0x0006
        /*0062*/ 	.short	0x0030
        /*0064*/ 	.byte	0x00, 0xf0, 0x21, 0x00


	//----- nvinfo : EIATTR_KPARAM_INFO
	.align		4
.L_4313:
        /*0068*/ 	.byte	0x04, 0x17
        /*006a*/ 	.short	(.L_4315 - .L_4314)
.L_4314:
        /*006c*/ 	.word	0x00000000
        /*0070*/ 	.short	0x0005
        /*0072*/ 	.short	0x0028
        /*0074*/ 	.byte	0x00, 0xf0, 0x21, 0x00


	//----- nvinfo : EIATTR_KPARAM_INFO
	.align		4
.L_4315:
        /*0078*/ 	.byte	0x04, 0x17
        /*007a*/ 	.short	(.L_4317 - .L_4316)
.L_4316:
        /*007c*/ 	.word	0x00000000
        /*0080*/ 	.short	0x0004
        /*0082*/ 	.short	0x0020
        /*0084*/ 	.byte	0x00, 0xf0, 0x21, 0x00


	//----- nvinfo : EIATTR_KPARAM_INFO
	.align		4
.L_4317:
        /*0088*/ 	.byte	0x04, 0x17
        /*008a*/ 	.short	(.L_4319 - .L_4318)
.L_4318:
        /*008c*/ 	.word	0x00000000
        /*0090*/ 	.short	0x0003
        /*0092*/ 	.short	0x0018
        /*0094*/ 	.byte	0x00, 0xf5, 0x21, 0x00


	//----- nvinfo : EIATTR_KPARAM_INFO
	.align		4
.L_4319:
        /*0098*/ 	.byte	0x04, 0x17
        /*009a*/ 	.short	(.L_4321 - .L_4320)
.L_4320:
        /*009c*/ 	.word	0x00000000
        /*00a0*/ 	.short	0x0002
        /*00a2*/ 	.short	0x0010
        /*00a4*/ 	.byte	0x00, 0xf5, 0x21, 0x00


	//----- nvinfo : EIATTR_KPARAM_INFO
	.align		4
.L_4321:
        /*00a8*/ 	.byte	0x04, 0x17
        /*00aa*/ 	.short	(.L_4323 - .L_4322)
.L_4322:
        /*00ac*/ 	.word	0x00000000
        /*00b0*/ 	.short	0x0001
        /*00b2*/ 	.short	0x0008
        /*00b4*/ 	.byte	0x00, 0xf5, 0x21, 0x00


	//----- nvinfo : EIATTR_KPARAM_INFO
	.align		4
.L_4323:
        /*00b8*/ 	.byte	0x04, 0x17
        /*00ba*/ 	.short	(.L_4325 - .L_4324)
.L_4324:
        /*00bc*/ 	.word	0x00000000
        /*00c0*/ 	.short	0x0000
        /*00c2*/ 	.short	0x0000
        /*00c4*/ 	.byte	0x00, 0xf5, 0x21, 0x00


	//----- nvinfo : EIATTR_SPARSE_MMA_MASK
	.align		4
.L_4325:
        /*00c8*/ 	.byte	0x03, 0x50
        /*00ca*/ 	.short	0x0000


	//----- nvinfo : EIATTR_MAXREG_COUNT
	.align		4
        /*00cc*/ 	.byte	0x03, 0x1b
        /*00ce*/ 	.short	0x00ff


	//----- nvinfo : EIATTR_NUM_BARRIERS
	.align		4
        /*00d0*/ 	.byte	0x02, 0x4c
        /*00d2*/ 	.byte	0x01
	.zero		1


	//----- nvinfo : EIATTR_MERCURY_ISA_VERSION
	.align		4
        /*00d4*/ 	.byte	0x03, 0x5f
        /*00d6*/ 	.short	0x0101


	//----- nvinfo : EIATTR_COOP_GROUP_MASK_REGIDS
	.align		4
        /*00d8*/ 	.byte	0x04, 0x29
        /*00da*/ 	.short	(.L_4327 - .L_4326)


	//   ....[0]....
.L_4326:
        /*00dc*/ 	.word	0xffffffff


	//   ....[1]....
        /*00e0*/ 	.word	0xffffffff


	//   ....[2]....
        /*00e4*/ 	.word	0xffffffff


	//   ....[3]....
        /*00e8*/ 	.word	0xffffffff


	//   ....[4]....
        /*00ec*/ 	.word	0xffffffff


	//   ....[5]....
        /*00f0*/ 	.word	0xffffffff


	//   ....[6]....
        /*00f4*/ 	.word	0xffffffff


	//   ....[7]....
        /*00f8*/ 	.word	0xffffffff


	//   ....[8]....
        /*00fc*/ 	.word	0xffffffff


	//   ....[9]....
        /*0100*/ 	.word	0xffffffff


	//   ....[10]....
        /*0104*/ 	.word	0xffffffff


	//   ....[11]....
        /*0108*/ 	.word	0xffffffff


	//   ....[12]....
        /*010c*/ 	.word	0xffffffff


	//   ....[13]....
        /*0110*/ 	.word	0xffffffff


	//   ....[14]....
        /*0114*/ 	.word	0xffffffff


	//   ....[15]....
        /*0118*/ 	.word	0xffffffff


	//   ....[16]....
        /*011c*/ 	.word	0xffffffff


	//   ....[17]....
        /*0120*/ 	.word	0xffffffff


	//   ....[18]....
        /*0124*/ 	.word	0xffffffff


	//   ....[19]....
        /*0128*/ 	.word	0xffffffff


	//   ....[20]....
        /*012c*/ 	.word	0xffffffff


	//   ....[21]....
        /*0130*/ 	.word	0xffffffff


	//   ....[22]....
        /*0134*/ 	.word	0xffffffff


	//   ....[23]....
        /*0138*/ 	.word	0xffffffff


	//   ....[24]....
        /*013c*/ 	.word	0xffffffff


	//   ....[25]....
        /*0140*/ 	.word	0xffffffff


	//   ....[26]....
        /*0144*/ 	.word	0xffffffff


	//   ....[27]....
        /*0148*/ 	.word	0xffffffff


	//   ....[28]....
        /*014c*/ 	.word	0xffffffff


	//   ....[29]....
        /*0150*/ 	.word	0xffffffff


	//   ....[30]....
        /*0154*/ 	.word	0xffffffff


	//   ....[31]....
        /*0158*/ 	.word	0xffffffff


	//   ....[32]....
        /*015c*/ 	.word	0xffffffff


	//   ....[33]....
        /*0160*/ 	.word	0xffffffff


	//   ....[34]....
        /*0164*/ 	.word	0xffffffff


	//   ....[35]....
        /*0168*/ 	.word	0xffffffff


	//   ....[36]....
        /*016c*/ 	.word	0xffffffff


	//   ....[37]....
        /*0170*/ 	.word	0xffffffff


	//   ....[38]....
        /*0174*/ 	.word	0xffffffff


	//   ....[39]....
        /*0178*/ 	.word	0xffffffff


	//   ....[40]....
        /*017c*/ 	.word	0xffffffff


	//   ....[41]....
        /*0180*/ 	.word	0xffffffff


	//   ....[42]....
        /*0184*/ 	.word	0xffffffff


	//   ....[43]....
        /*0188*/ 	.word	0xffffffff


	//   ....[44]....
        /*018c*/ 	.word	0xffffffff


	//   ....[45]....
        /*0190*/ 	.word	0xffffffff


	//   ....[46]....
        /*0194*/ 	.word	0xffffffff


	//   ....[47]....
        /*0198*/ 	.word	0xffffffff


	//   ....[48]....
        /*019c*/ 	.word	0xffffffff


	//   ....[49]....
        /*01a0*/ 	.word	0xffffffff


	//   ....[50]....
        /*01a4*/ 	.word	0xffffffff


	//   ....[51]....
        /*01a8*/ 	.word	0xffffffff


	//   ....[52]....
        /*01ac*/ 	.word	0xffffffff


	//   ....[53]....
        /*01b0*/ 	.word	0xffffffff


	//   ....[54]....
        /*01b4*/ 	.word	0xffffffff


	//   ....[55]....
        /*01b8*/ 	.word	0xffffffff


	//----- nvinfo : EIATTR_COOP_GROUP_INSTR_OFFSETS
	.align		4
.L_4327:
        /*01bc*/ 	.byte	0x04, 0x28
        /*01be*/ 	.short	(.L_4329 - .L_4328)


	//   ....[0]....
.L_4328:
        /*01c0*/ 	.word	0x000000b0


	//   ....[1]....
        /*01c4*/ 	.word	0x00000970


	//   ....[2]....
        /*01c8*/ 	.word	0x00000980


	//   ....[3]....
        /*01cc*/ 	.word	0x000009d0


	//   ....[4]....
        /*01d0*/ 	.word	0x000009e0


	//   ....[5]....
        /*01d4*/ 	.word	0x00000a30


	//   ....[6]....
        /*01d8*/ 	.word	0x00000a40


	//   ....[7]....
        /*01dc*/ 	.word	0x00000a90


	//   ....[8]....
        /*01e0*/ 	.word	0x00000aa0


	//   ....[9]....
        /*01e4*/ 	.word	0x00000af0


	//   ....[10]....
        /*01e8*/ 	.word	0x00000b00


	//   ....[11]....
        /*01ec*/ 	.word	0x00000bc0


	//   ....[12]....
        /*01f0*/ 	.word	0x00000bd0


	//   ....[13]....
        /*01f4*/ 	.word	0x00000c20


	//   ....[14]....
        /*01f8*/ 	.word	0x00000c30


	//   ....[15]....
        /*01fc*/ 	.word	0x00000c80


	//   ....[16]....
        /*0200*/ 	.word	0x00000c90


	//   ....[17]....
        /*0204*/ 	.word	0x00000ce0


	//   ....[18]....
        /*0208*/ 	.word	0x00000cf0


	//   ....[19]....
        /*020c*/ 	.word	0x00000d50


	//   ....[20]....
        /*0210*/ 	.word	0x00000d70


	//   ....[21]....
        /*0214*/ 	.word	0x00000e30


	//   ....[22]....
        /*0218*/ 	.word	0x00000e40


	//   ....[23]....
        /*021c*/ 	.word	0x00000ea0


	//   ....[24]....
        /*0220*/ 	.word	0x00000eb0


	//   ....[25]....
        /*0224*/ 	.word	0x00000f00


	//   ....[26]....
        /*0228*/ 	.word	0x00000f10


	//   ....[27]....
        /*022c*/ 	.word	0x00000f70


	//   ....[28]....
        /*0230*/ 	.word	0x00000f90


	//   ....[29]....
        /*0234*/ 	.word	0x00001000


	//   ....[30]....
        /*0238*/ 	.word	0x00001010


	//   ....[31]....
        /*023c*/ 	.word	0x000010d0


	//   ....[32]....
        /*0240*/ 	.word	0x000010e0


	//   ....[33]....
        /*0244*/ 	.word	0x00001130


	//   ....[34]....
        /*0248*/ 	.word	0x00001140


	//   ....[35]....
        /*024c*/ 	.word	0x00001190


	//   ....[36]....
        /*0250*/ 	.word	0x000011a0


	//   ....[37]....
        /*0254*/ 	.word	0x00001200


	//   ....[38]....
        /*0258*/ 	.word	0x00001220


	//   ....[39]....
        /*025c*/ 	.word	0x00001290


	//   ....[40]....
        /*0260*/ 	.word	0x000012a0


	//   ....[41]....
        /*0264*/ 	.word	0x00001480


	//   ....[42]....
        /*0268*/ 	.word	0x000014c0


	//   ....[43]....
        /*026c*/ 	.word	0x00001540


	//   ....[44]....
        /*0270*/ 	.word	0x00001550


	//   ....[45]....
        /*0274*/ 	.word	0x000015a0


	//   ....[46]....
        /*0278*/ 	.word	0x000015b0


	//   ....[47]....
        /*027c*/ 	.word	0x00001600


	//   ....[48]....
        /*0280*/ 	.word	0x00001610


	//   ....[49]....
        /*0284*/ 	.word	0x00001660


	//   ....[50]....
        /*0288*/ 	.word	0x00001670


	//   ....[51]....
        /*028c*/ 	.word	0x00001920


	//   ....[52]....
        /*0290*/ 	.word	0x00001970


	//   ....[53]....
        /*0294*/ 	.word	0x00001990


	//   ....[54]....
        /*0298*/ 	.word	0x000019b0


	//   ....[55]....
        /*029c*/ 	.word	0x000019d0


	//----- nvinfo : EIATTR_VRC_CTA_INIT_COUNT
	.align		4
.L_4329:
        /*02a0*/ 	.byte	0x02, 0x4a
	.zero		1
	.zero		1


	//----- nvinfo : EIATTR_EXIT_INSTR_OFFSETS
	.align		4
        /*02a4*/ 	.byte	0x04, 0x1c
        /*02a6*/ 	.short	(.L_4331 - .L_4330)


	//   ....[0]....
.L_4330:
        /*02a8*/ 	.word	0x00001fc0


	//----- nvinfo : EIATTR_CRS_STACK_SIZE
	.align		4
.L_4331:
        /*02ac*/ 	.byte	0x04, 0x1e
        /*02ae*/ 	.short	(.L_4333 - .L_4332)
.L_4332:
        /*02b0*/ 	.word	0x00000000


	//----- nvinfo : EIATTR_CBANK_PARAM_SIZE
	.align		4
.L_4333:
        /*02b4*/ 	.byte	0x03, 0x19
        /*02b6*/ 	.short	0x0060


	//----- nvinfo : EIATTR_PARAM_CBANK
	.align		4
        /*02b8*/ 	.byte	0x04, 0x0a
        /*02ba*/ 	.short	(.L_4335 - .L_4334)
	.align		4
.L_4334:
        /*02bc*/ 	.word	index@(.nv.constant0._ZN4vllm3moe44grouped_topk_fused_small_expert_count_kernelIf13__nv_bfloat16iLNS0_11ScoringFuncE1ELi128ELb0ELi8EEEvPT_PfPT1_PKT0_llllllbd)
        /*02c0*/ 	.short	0x0380
        /*02c2*/ 	.short	0x0060


	//----- nvinfo : EIATTR_SW_WAR
	.align		4
.L_4335:
        /*02c4*/ 	.byte	0x04, 0x36
        /*02c6*/ 	.short	(.L_4337 - .L_4336)
.L_4336:
        /*02c8*/ 	.word	0x00000008
.L_4337:


//--------------------- .nv.info._ZN4vllm3moe44grouped_topk_fused_small_expert_count_kernelIf13__nv_bfloat16iLNS0_11ScoringFuncE1ELi384ELb0ELi8EEEvPT_PfPT1_PKT0_llllllbd --------------------------
	.section	.nv.info._ZN4vllm3moe44grouped_topk_fused_small_expert_count_kernelIf13__nv_bfloat16iLNS0_11ScoringFuncE1ELi384ELb0ELi8EEEvPT_PfPT1_PKT0_llllllbd,"",@"SHT_CUDA_INFO"
	.sectionflags	@""
	.align	4


	//----- nvinfo : EIATTR_CUDA_API_VERSION
	.align		4
        /*0000*/ 	.byte	0x04, 0x37
        /*0002*/ 	.short	(.L_4339 - .L_4338)
.L_4338:
        /*0004*/ 	.word	0x00000082


	//----- nvinfo : EIATTR_KPARAM_INFO
	.align		4
.L_4339:
        /*0008*/ 	.byte	0x04, 0x17
        /*000a*/ 	.short	(.L_4341 - .L_4340)
.L_4340:
        /*000c*/ 	.word	0x00000000
        /*0010*/ 	.short	0x000b
        /*0012*/ 	.short	0x0058
        /*0014*/ 	.byte	0x00, 0xf0, 0x21, 0x00


	//----- nvinfo : EIATTR_KPARAM_INFO
	.align		4
.L_4341:
        /*0018*/ 	.byte	0x04, 0x17
        /*001a*/ 	.short	(.L_4343 - .L_4342)
.L_4342:
        /*001c*/ 	.word	0x00000000
        /*0020*/ 	.short	0x000a
        /*0022*/ 	.short	0x0050
        /*0024*/ 	.byte	0x00, 0xf0, 0x05, 0x00


	//----- nvinfo : EIATTR_KPARAM_INFO
	.align		4
.L_4343:
        /*0028*/ 	.byte	0x04, 0x17
        /*002a*/ 	.short	(.L_4345 - .L_4344)
.L_4344:
        /*002c*/ 	.word	0x00000000
        /*0030*/ 	.short	0x0009
        /*0032*/ 	.short	0x0048
        /*0034*/ 	.byte	0x00, 0xf0, 0x21, 0x00


	//----- nvinfo : EIATTR_KPARAM_INFO
	.align		4
.L_4345:
        /*0038*/ 	.byte	0x04, 0x17
        /*003a*/ 	.short	(.L_4347 - .L_4346)
.L_4346:
        /*003c*/ 	.word	0x00000000
        /*0040*/ 	.short	0x0008
        /*0042*/ 	.short	0x0040
        /*0044*/ 	.byte	0x00, 0xf0, 0x21, 0x00


	//----- nvinfo : EIATTR_KPARAM_INFO
	.align		4
.L_4347:
        /*0048*/ 	.byte	0x04, 0x17
        /*004a*/ 	.short	(.L_4349 - .L_4348)
.L_4348:
        /*004c*/ 	.word	0x00000000
        /*0050*/ 	.short	0x0007
        /*0052*/ 	.short	0x0038
        /*0054*/ 	.byte	0x00, 0xf0, 0x21, 0x00


	//----- nvinfo : EIATTR_KPARAM_INFO
	.align		4
.L_4349:
        /*0058*/ 	.byte	0x04, 0x17
        /*005a*/ 	.short	(.L_4351 - .L_4350)
.L_4350:
        /*005c*/ 	.word	0x00000000
        /*0060*/ 	.short	0x0006
        /*0062*/ 	.short	0x0030
        /*0064*/ 	.byte	0x00, 0xf0, 0x21, 0x00


	//----- nvinfo : EIATTR_KPARAM_INFO
	.align		4
.L_4351:
        /*0068*/ 	.byte	0x04, 0x17
        /*006a*/ 	.short	(.L_4353 - .L_4352)
.L_4352:
        /*006c*/ 	.word	0x00000000
        /*0070*/ 	.short	0x0005
        /*0072*/ 	.short	0x0028
        /*0074*/ 	.byte	0x00, 0xf0, 0x21, 0x00


	//----- nvinfo : EIATTR_KPARAM_INFO
	.align		4
.L_4353:
        /*0078*/ 	.byte	0x04, 0x17
        /*007a*/ 	.short	(.L_4355 - .L_4354)
.L_4354:
        /*007c*/ 	.word	0x00000000
        /*0080*/ 	.short	0x0004
        /*0082*/ 	.short	0x0020
        /*0084*/ 	.byte	0x00, 0xf0, 0x21, 0x00


	//----- nvinfo : EIATTR_KPARAM_INFO
	.align		4
.L_4355:
        /*0088*/ 	.byte	0x04, 0x17
        /*008a*/ 	.short	(.L_4357 - .L_4356)
.L_4356:
        /*008c*/ 	.word	0x00000000
        /*0090*/ 	.short	0x0003
        /*0092*/ 	.short	0x0018
        /*0094*/ 	.byte	0x00, 0xf5, 0x21, 0x00


	//----- nvinfo : EIATTR_KPARAM_INFO
	.align		4
.L_4357:
        /*0098*/ 	.byte	0x04, 0x17
        /*009a*/ 	.short	(.L_4359 - .L_4358)
.L_4358:
        /*009c*/ 	.word	0x00000000
        /*00a0*/ 	.short	0x0002
        /*00a2*/ 	.short	0x0010
        /*00a4*/ 	.byte	0x00, 0xf5, 0x21, 0x00


	//----- nvinfo : EIATTR_KPARAM_INFO
	.align		4
.L_4359:
        /*00a8*/ 	.byte	0x04, 0x17
        /*00aa*/ 	.short	(.L_4361 - .L_4360)
.L_4360:
        /*00ac*/ 	.word	0x00000000
        /*00b0*/ 	.short	0x0001
        /*00b2*/ 	.short	0x0008
        /*00b4*/ 	.byte	0x00, 0xf5, 0x21, 0x00


	//----- nvinfo : EIATTR_KPARAM_INFO
	.align		4
.L_4361:
        /*00b8*/ 	.byte	0x04, 0x17
        /*00ba*/ 	.short	(.L_4363 - .L_4362)
.L_4362:
        /*00bc*/ 	.word	0x00000000
        /*00c0*/ 	.short	0x0000
        /*00c2*/ 	.short	0x0000
        /*00c4*/ 	.byte	0x00, 0xf5, 0x21, 0x00


	//----- nvinfo : EIATTR_SPARSE_MMA_MASK
	.align		4
.L_4363:
        /*00c8*/ 	.byte	0x03, 0x50
        /*00ca*/ 	.short	0x0000


	//----- nvinfo : EIATTR_MAXREG_COUNT
	.align		4
        /*00cc*/ 	.byte	0x03, 0x1b
        /*00ce*/ 	.short	0x00ff


	//----- nvinfo : EIATTR_NUM_BARRIERS
	.align		4
        /*00d0*/ 	.byte	0x02, 0x4c
        /*00d2*/ 	.byte	0x01
	.zero		1


	//----- nvinfo : EIATTR_MERCURY_ISA_VERSION
	.align		4
        /*00d4*/ 	.byte	0x03, 0x5f
        /*00d6*/ 	.short	0x0101


	//----- nvinfo : EIATTR_COOP_GROUP_MASK_REGIDS
	.align		4
        /*00d8*/ 	.byte	0x04, 0x29
        /*00da*/ 	.short	(.L_4365 - .L_4364)


	//   ....[0]....
.L_4364:
        /*00dc*/ 	.word	0xffffffff


	//   ....[1]....
        /*00e0*/ 	.word	0xffffffff


	//   ....[2]....
        /*00e4*/ 	.word	0xffffffff


	//   ....[3]....
        /*00e8*/ 	.word	0xffffffff


	//   ....[4]....
        /*00ec*/ 	.word	0xffffffff


	//   ....[5]....
        /*00f0*/ 	.word	0xffffffff


	//   ....[6]....
        /*00f4*/ 	.word	0xffffffff


	//   ....[7]....
        /*00f8*/ 	.word	0xffffffff


	//   ....[8]....
        /*00fc*/ 	.word	0xffffffff


	//   ....[9]....
        /*0100*/ 	.word	0xffffffff


	//   ....[10]....
        /*0104*/ 	.word	0xffffffff


	//   ....[11]....
        /*0108*/ 	.word	0xffffffff


	//   ....[12]....
        /*010c*/ 	.word	0xffffffff


	//   ....[13]....
        /*0110*/ 	.word	0xffffffff


	//   ....[14]....
        /*0114*/ 	.word	0xffffffff


	//   ....[15]....
        /*0118*/ 	.word	0xffffffff


	//   ....[16]....
        /*011c*/ 	.word	0xffffffff


	//   ....[17]....
        /*0120*/ 	.word	0xffffffff


	//   ....[18]....
        /*0124*/ 	.word	0xffffffff


	//   ....[19]....
        /*0128*/ 	.word	0xffffffff


	//   ....[20]....
        /*012c*/ 	.word	0xffffffff


	//   ....[21]....
        /*0130*/ 	.word	0xffffffff


	//   ....[22]....
        /*0134*/ 	.word	0xffffffff


	//   ....[23]....
        /*0138*/ 	.word	0xffffffff


	//   ....[24]....
        /*013c*/ 	.word	0xffffffff


	//   ....[25]....
        /*0140*/ 	.word	0xffffffff


	//   ....[26]....
        /*0144*/ 	.word	0xffffffff


	//   ....[27]....
        /*0148*/ 	.word	0xffffffff


	//   ....[28]....
        /*014c*/ 	.word	0xffffffff


	//   ....[29]....
        /*0150*/ 	.word	0xffffffff


	//   ....[30]....
        /*0154*/ 	.word	0xffffffff


	//   ....[31]....
        /*0158*/ 	.word	0xffffffff


	//   ....[32]....
        /*015c*/ 	.word	0xffffffff


	//   ....[33]....
        /*0160*/ 	.word	0xffffffff


	//   ....[34]....
        /*0164*/ 	.word	0xffffffff


	//   ....[35]....
        /*0168*/ 	.word	0xffffffff


	//   ....[36]....
        /*016c*/ 	.word	0xffffffff


	//   ....[37]....
        /*0170*/ 	.word	0xffffffff


	//   ....[38]....
        /*0174*/ 	.word	0xffffffff


	//   ....[39]....
        /*0178*/ 	.word	0xffffffff


	//   ....[40]....
        /*017c*/ 	.word	0xffffffff


	//   ....[41]....
        /*0180*/ 	.word	0xffffffff


	//   ....[42]....
        /*0184*/ 	.word	0xffffffff


	//   ....[43]....
        /*0188*/ 	.word	0xffffffff


	//   ....[44]....
        /*018c*/ 	.word	0xffffffff


	//   ....[45]....
        /*0190*/ 	.word	0xffffffff


	//   ....[46]....
        /*0194*/ 	.word	0xffffffff


	//   ....[47]....
        /*0198*/ 	.word	0xffffffff


	//   ....[48]....
        /*019c*/ 	.word	0xffffffff


	//   ....[49]....
        /*01a0*/ 	.word	0xffffffff


	//   ....[50]....
        /*01a4*/ 	.word	0xffffffff


	//   ....[51]....
        /*01a8*/ 	.word	0xffffffff


	//   ....[52]....
        /*01ac*/ 	.word	0xffffffff


	//   ....[53]....
        /*01b0*/ 	.word	0xffffffff


	//   ....[54]....
        /*01b4*/ 	.word	0xffffffff


	//   ....[55]....
        /*01b8*/ 	.word	0xffffffff


	//   ....[56]....
        /*01bc*/ 	.word	0xffffffff


	//   ....[57]....
        /*01c0*/ 	.word	0xffffffff


	//   ....[58]....
        /*01c4*/ 	.word	0xffffffff


	//   ....[59]....
        /*01c8*/ 	.word	0xffffffff


	//   ....[60]....
        /*01cc*/ 	.word	0xffffffff


	//   ....[61]....
        /*01d0*/ 	.word	0xffffffff


	//   ....[62]....
        /*01d4*/ 	.word	0xffffffff


	//   ....[63]....
        /*01d8*/ 	.word	0xffffffff


	//   ....[64]....
        /*01dc*/ 	.word	0xffffffff


	//   ....[65]....
        /*01e0*/ 	.word	0xffffffff


	//   ....[66]....
        /*01e4*/ 	.word	0xffffffff


	//   ....[67]....
        /*01e8*/ 	.word	0xffffffff


	//   ....[68]....
        /*01ec*/ 	.word	0xffffffff


	//   ....[69]....
        /*01f0*/ 	.word	0xffffffff


	//   ....[70]....
        /*01f4*/ 	.word	0xffffffff


	//   ....[71]....
        /*01f8*/ 	.word	0xffffffff


	//   ....[72]....
        /*01fc*/ 	.word	0xffffffff


	//   ....[73]....
        /*0200*/ 	.word	0xffffffff


	//   ....[74]....
        /*0204*/ 	.word	0xffffffff


	//   ....[75]....
        /*0208*/ 	.word	0xffffffff


	//   ....[76]....
        /*020c*/ 	.word	0xffffffff


	//   ....[77]....
        /*0210*/ 	.word	0xffffffff


	//   ....[78]....
        /*0214*/ 	.word	0xffffffff


	//   ....[79]....
        /*0218*/ 	.word	0xffffffff


	//   ....[80]....
        /*021c*/ 	.word	0xffffffff


	//   ....[81]....
        /*0220*/ 	.word	0xffffffff


	//   ....[82]....
        /*0224*/ 	.word	0xffffffff


	//   ....[83]....
        /*0228*/ 	.word	0xffffffff


	//   ....[84]....
        /*022c*/ 	.word	0xffffffff


	//   ....[85]....
        /*0230*/ 	.word	0xffffffff


	//----- nvinfo : EIATTR_COOP_GROUP_INSTR_OFFSETS
	.align		4
.L_4365:
        /*0234*/ 	.byte	0x04, 0x28
        /*0236*/ 	.short	(.L_4367 - .L_4366)


	//   ....[0]....
.L_4366:
        /*0238*/ 	.word	0x000000b0


	//   ....[1]....
        /*023c*/ 	.word	0x00000a40


	//   ....[2]....
        /*0240*/ 	.word	0x00000a70


	//   ....[3]....
        /*0244*/ 	.word	0x00000af0


	//   ....[4]....
        /*0248*/ 	.word	0x00000b00


	//   ....[5]....
        /*024c*/ 	.word	0x00000b50


	//   ....[6]....
        /*0250*/ 	.word	0x00000b60


	//   ....[7]....
        /*0254*/ 	.word	0x00000bb0


	//   ....[8]....
        /*0258*/ 	.word	0x00000bc0


	//   ....[9]....
        /*025c*/ 	.word	0x00000c10


	//   ....[10]....
        /*0260*/ 	.word	0x00000c20


	//   ....[11]....
        /*0264*/ 	.word	0x00000cd0


	//   ....[12]....
        /*0268*/ 	.word	0x00000d00


	//   ....[13]....
        /*026c*/ 	.word	0x00000d80


	//   ....[14]....
        /*0270*/ 	.word	0x00000d90


	//   ....[15]....
        /*0274*/ 	.word	0x00000de0


	//   ....[16]....
        /*0278*/ 	.word	0x00000df0


	//   ....[17]....
        /*027c*/ 	.word	0x00000e50


	//   ....[18]....
        /*0280*/ 	.word	0x00000e70


	//   ....[19]....
        /*0284*/ 	.word	0x00000ed0


	//   ....[20]....
        /*0288*/ 	.word	0x00000ee0


	//   ....[21]....
        /*028c*/ 	.word	0x00001050


	//   ....[22]....
        /*0290*/ 	.word	0x00001060


	//   ....[23]....
        /*0294*/ 	.word	0x000010b0


	//   ....[24]....
        /*0298*/ 	.word	0x000010c0


	//   ....[25]....
        /*029c*/ 	.word	0x00001110


	//   ....[26]....
        /*02a0*/ 	.word	0x00001120


	//   ....[27]....
        /*02a4*/ 	.word	0x00001170


	//   ....[28]....
        /*02a8*/ 	.word	0x00001180


	//   ....[29]....
        /*02ac*/ 	.word	0x000011d0


	//   ....[30]....
        /*02b0*/ 	.word	0x000011e0


	//   ....[31]....
        /*02b4*/ 	.word	0x000017c0


	//   ....[32]....
        /*02b8*/ 	.word	0x000017d0


	//   ....[33]....
        /*02bc*/ 	.word	0x00001820


	//   ....[34]....
        /*02c0*/ 	.word	0x00001830


	//   ....[35]....
        /*02c4*/ 	.word	0x00001880


	//   ....[36]....
        /*02c8*/ 	.word	0x00001890


	//   ....[37]....
        /*02cc*/ 	.word	0x000018e0


	//   ....[38]....
        /*02d0*/ 	.word	0x000018f0


	//   ....[39]....
        /*02d4*/ 	.word	0x00001940


	//   ....[40]....
        /*02d8*/ 	.word	0x00001950


	//   ....[41]....
        /*02dc*/ 	.word	0x000019e0


	//   ....[42]....
        /*02e0*/ 	.word	0x000019f0


	//   ....[43]....
        /*02e4*/ 	.word	0x00001a40


	//   ....[44]....
        /*02e8*/ 	.word	0x00001a50


	//   ....[45]....
        /*02ec*/ 	.word	0x00001aa0


	//   ....[46]....
        /*02f0*/ 	.word	0x00001ab0


	//   ....[47]....
        /*02f4*/ 	.word	0x00001b00


	//   ....[48]....
        /*02f8*/ 	.word	0x00001b10


	//   ....[49]....
        /*02fc*/ 	.word	0x00001b60


	//   ....[50]....
        /*0300*/ 	.word	0x00001b70


	//   ....[51]....
        /*0304*/ 	.word	0x00001c20


	//   ....[52]....
        /*0308*/ 	.word	0x00001c30


	//   ....[53]....
        /*030c*/ 	.word	0x00001c80


	//   ....[54]....
        /*0310*/ 	.word	0x00001c90


	//   ....[55]....
        /*0314*/ 	.word	0x00001ce0


	//   ....[56]....
        /*0318*/ 	.word	0x00001cf0


	//   ....[57]....
        /*031c*/ 	.word	0x00001d40


	//   ....[58]....
        /*0320*/ 	.word	0x00001d50


	//   ....[59]....
        /*0324*/ 	.word	0x00001da0


	//   ....[60]....
        /*0328*/ 	.word	0x00001db0


	//   ....[61]....
        /*032c*/ 	.word	0x00001e40


	//   ....[62]....
        /*0330*/ 	.word	0x00001e50


	//   ....[63]....
        /*0334*/ 	.word	0x00001ea0


	//   ....[64]....
        /*0338*/ 	.word	0x00001eb0


	//   ....[65]....
        /*033c*/ 	.word	0x00001f00


	//   ....[66]....
        /*0340*/ 	.word	0x00001f10


	//   ....[67]....
        /*0344*/ 	.word	0x00001f70


	//   ....[68]....
        /*0348*/ 	.word	0x00001f80


	//   ....[69]....
        /*034c*/ 	.word	0x00001ff0


	//   ....[70]....
        /*0350*/ 	.word	0x00002010


	//   ....[71]....
        /*0354*/ 	.word	0x00002290


	//   ....[72]....
        /*0358*/ 	.word	0x000022a0


	//   ....[73]....
        /*035c*/ 	.word	0x000022f0


	//   ....[74]....
        /*0360*/ 	.word	0x00002300


	//   ....[75]....
        /*0364*/ 	.word	0x00002350


	//   ....[76]....
        /*0368*/ 	.word	0x00002360


	//   ....[77]....
        /*036c*/ 	.word	0x000023b0


	//   ....[78]....
        /*0370*/ 	.word	0x000023c0


	//   ....[79]....
        /*0374*/ 	.word	0x00002410


	//   ....[80]....
        /*0378*/ 	.word	0x00002420


	//   ....[81]....
        /*037c*/ 	.word	0x00002760


	//   ....[82]....
        /*0380*/ 	.word	0x000027b0


	//   ....[83]....
        /*0384*/ 	.word	0x000027d0


	//   ....[84]....
        /*0388*/ 	.word	0x000027f0


	//   ....[85]....
        /*038c*/ 	.word	0x00002810


	//----- nvinfo : EIATTR_VRC_CTA_INIT_COUNT
	.align		4
.L_4367:
        /*0390*/ 	.byte	0x02, 0x4a
	.zero		1
	.zero		1


	//----- nvinfo : EIATTR_EXIT_INSTR_OFFSETS
	.align		4
        /*0394*/ 	.byte	0x04, 0x1c
        /*0396*/ 	.short	(.L_4369 - .L_4368)


	//   ....[0]....
.L_4368:
        /*0398*/ 	.word	0x00002e00


	//----- nvinfo : EIATTR_CRS_STACK_SIZE
	.align		4
.L_4369:
        /*039c*/ 	.byte	0x04, 0x1e
        /*039e*/ 	.short	(.L_4371 - .L_4370)
.L_4370:
        /*03a0*/ 	.word	0x00000000


	//----- nvinfo : EIATTR_CBANK_PARAM_SIZE
	.align		4
.L_4371:
        /*03a4*/ 	.byte	0x03, 0x19
        /*03a6*/ 	.short	0x0060


	//----- nvinfo : EIATTR_PARAM_CBANK
	.align		4
        /*03a8*/ 	.byte	0x04, 0x0a
        /*03aa*/ 	.short	(.L_4373 - .L_4372)
	.align		4
.L_4372:
        /*03ac*/ 	.word	index@(.nv.constant0._ZN4vllm3moe44grouped_topk_fused_small_expert_count_kernelIf13__nv_bfloat16iLNS0_11ScoringFuncE1ELi384ELb0ELi8EEEvPT_PfPT1_PKT0_llllllbd)
        /*03b0*/ 	.short	0x0380
        /*03b2*/ 	.short	0x0060


	//----- nvinfo : EIATTR_SW_WAR
	.align		4
.L_4373:
        /*03b4*/ 	.byte	0x04, 0x36
        /*03b6*/ 	.short	(.L_4375 - .L_4374)
.L_4374:
        /*03b8*/ 	.word	0x00000008
.L_4375:


//--------------------- .nv.info._ZN4vllm3moe44grouped_topk_fused_small_expert_count_kernelIf13__nv_bfloat16iLNS0_11ScoringFuncE1ELi512ELb0ELi8EEEvPT_PfPT1_PKT0_llllllbd --------------------------
	.section	.nv.info._ZN4vllm3moe44grouped_topk_fused_small_expert_count_kernelIf13__nv_bfloat16iLNS0_11ScoringFuncE1ELi512ELb0ELi8EEEvPT_PfPT1_PKT0_llllllbd,"",@"SHT_CUDA_INFO"
	.sectionflags	@""
	.align	4


	//----- nvinfo : EIATTR_CUDA_API_VERSION
	.align		4
        /*0000*/ 	.byte	0x04, 0x37
        /*0002*/ 	.short	(.L_4377 - .L_4376)
.L_4376:
        /*0004*/ 	.word	0x00000082


	//----- nvinfo : EIATTR_KPARAM_INFO
	.align		4
.L_4377:
        /*0008*/ 	.byte	0x04, 0x17
        /*000a*/ 	.short	(.L_4379 - .L_4378)
.L_4378:
        /*000c*/ 	.word	0x00000000
        /*0010*/ 	.short	0x000b
        /*0012*/ 	.short	0x0058
        /*0014*/ 	.byte	0x00, 0xf0, 0x21, 0x00


	//----- nvinfo : EIATTR_KPARAM_INFO
	.align		4
.L_4379:
        /*0018*/ 	.byte	0x04, 0x17
        /*001a*/ 	.short	(.L_4381 - .L_4380)
.L_4380:
        /*001c*/ 	.word	0x00000000
        /*0020*/ 	.short	0x000a
        /*0022*/ 	.short	0x0050
        /*0024*/ 	.byte	0x00, 0xf0, 0x05, 0x00


	//----- nvinfo : EIATTR_KPARAM_INFO
	.align		4
.L_4381:
        /*0028*/ 	.byte	0x04, 0x17
        /*002a*/ 	.short	(.L_4383 - .L_4382)
.L_4382:
        /*002c*/ 	.word	0x00000000
        /*0030*/ 	.short	0x0009
        /*0032*/ 	.short	0x0048
        /*0034*/ 	.byte	0x00, 0xf0, 0x21, 0x00


	//----- nvinfo : EIATTR_KPARAM_INFO
	.align		4
.L_4383:
        /*0038*/ 	.byte	0x04, 0x17
        /*003a*/ 	.short	(.L_4385 - .L_4384)
.L_4384:
        /*003c*/ 	.word	0x00000000
        /*0040*/ 	.short	0x0008
        /*0042*/ 	.short	0x0040
        /*0044*/ 	.byte	0x00, 0xf0, 0x21, 0x00


	//----- nvinfo : EIATTR_KPARAM_INFO
	.align		4
.L_4385:
        /*0048*/ 	.byte	0x04, 0x17
        /*004a*/ 	.short	(.L_4387 - .L_4386)
.L_4386:
        /*004c*/ 	.word	0x00000000
        /*0050*/ 	.short	0x0007
        /*0052*/ 	.short	0x0038
        /*0054*/ 	.byte	0x00, 0xf0, 0x21, 0x00


	//----- nvinfo : EIATTR_KPARAM_INFO
	.align		4
.L_4387:
        /*0058*/ 	.byte	0x04, 0x17
        /*005a*/ 	.short	(.L_4389 - .L_4388)
.L_4388:
        /*005c*/ 	.word	0x00000000
        /*0060*/ 	.short	0x0006
        /*0062*/ 	.short	0x0030
        /*0064*/ 	.byte	0x00, 0xf0, 0x21, 0x00


	//----- nvinfo : EIATTR_KPARAM_INFO
	.align		4
.L_4389:
        /*0068*/ 	.byte	0x04, 0x17
        /*006a*/ 	.short	(.L_4391 - .L_4390)
.L_4390:
        /*006c*/ 	.word	0x00000000
        /*0070*/ 	.short	0x0005
        /*0072*/ 	.short	0x0028
        /*0074*/ 	.byte	0x00, 0xf0, 0x21, 0x00


	//----- nvinfo : EIATTR_KPARAM_INFO
	.align		4
.L_4391:
        /*0078*/ 	.byte	0x04, 0x17
        /*007a*/ 	.short	(.L_4393 - .L_4392)
.L_4392:
        /*007c*/ 	.word	0x00000000
        /*0080*/ 	.short	0x0004
        /*0082*/ 	.short	0x0020
        /*0084*/ 	.byte	0x00, 0xf0, 0x21, 0x00


	//----- nvinfo : EIATTR_KPARAM_INFO
	.align		4
.L_4393:
        /*0088*/ 	.byte	0x04, 0x17
        /*008a*/ 	.short	(.L_4395 - .L_4394)
.L_4394:
        /*008c*/ 	.word	0x00000000
        /*0090*/ 	.short	0x0003
        /*0092*/ 	.short	0x0018
        /*0094*/ 	.byte	0x00, 0xf5, 0x21, 0x00


	//----- nvinfo : EIATTR_KPARAM_INFO
	.align		4
.L_4395:
        /*0098*/ 	.byte	0x04, 0x17
        /*009a*/ 	.short	(.L_4397 - .L_4396)
.L_4396:
        /*009c*/ 	.word	0x00000000
        /*00a0*/ 	.short	0x0002
        /*00a2*/ 	.short	0x0010
        /*00a4*/ 	.byte	0x00, 0xf5, 0x21, 0x00


	//----- nvinfo : EIATTR_KPARAM_INFO
	.align		4
.L_4397:
        /*00a8*/ 	.byte	0x04, 0x17
        /*00aa*/ 	.short	(.L_4399 - .L_4398)
.L_4398:
        /*00ac*/ 	.word	0x00000000
        /*00b0*/ 	.short	0x0001
        /*00b2*/ 	.short	0x0008
        /*00b4*/ 	.byte	0x00, 0xf5, 0x21, 0x00


	//----- nvinfo : EIATTR_KPARAM_INFO
	.align		4
.L_4399:
        /*00b8*/ 	.byte	0x04, 0x17
        /*00ba*/ 	.short	(.L_4401 - .L_4400)
.L_4400:
        /*00bc*/ 	.word	0x00000000
        /*00c0*/ 	.short	0x0000
        /*00c2*/ 	.short	0x0000
        /*00c4*/ 	.byte	0x00, 0xf5, 0x21, 0x00


	//----- nvinfo : EIATTR_SPARSE_MMA_MASK
	.align		4
.L_4401:
        /*00c8*/ 	.byte	0x03, 0x50
        /*00ca*/ 	.short	0x0000


	//----- nvinfo : EIATTR_MAXREG_COUNT
	.align		4
        /*00cc*/ 	.byte	0x03, 0x1b
        /*00ce*/ 	.short	0x00ff


	//----- nvinfo : EIATTR_NUM_BARRIERS
	.align		4
        /*00d0*/ 	.byte	0x02, 0x4c
        /*00d2*/ 	.byte	0x01
	.zero		1


	//----- nvinfo : EIATTR_MERCURY_ISA_VERSION
	.align		4
        /*00d4*/ 	.byte	0x03, 0x5f
        /*00d6*/ 	.short	0x0101


	//----- nvinfo : EIATTR_COOP_GROUP_MASK_REGIDS
	.align		4
        /*00d8*/ 	.byte	0x04, 0x29
        /*00da*/ 	.short	(.L_4403 - .L_4402)


	//   ....[0]....
.L_4402:
        /*00dc*/ 	.word	0xffffffff


	//   ....[1]....
        /*00e0*/ 	.word	0xffffffff


	//   ....[2]....
        /*00e4*/ 	.word	0xffffffff


	//   ....[3]....
        /*00e8*/ 	.word	0xffffffff


	//   ....[4]....
        /*00ec*/ 	.word	0xffffffff


	//   ....[5]....
        /*00f0*/ 	.word	0xffffffff


	//   ....[6]....
        /*00f4*/ 	.word	0xffffffff


	//   ....[7]....
        /*00f8*/ 	.word	0xffffffff


	//   ....[8]....
        /*00fc*/ 	.word	0xffffffff


	//   ....[9]....
        /*0100*/ 	.word	0xffffffff


	//   ....[10]....
        /*0104*/ 	.word	0xffffffff


	//   ....[11]....
        /*0108*/ 	.word	0xffffffff


	//   ....[12]....
        /*010c*/ 	.word	0xffffffff


	//   ....[13]....
        /*0110*/ 	.word	0xffffffff


	//   ....[14]....
        /*0114*/ 	.word	0xffffffff


	//   ....[15]....
        /*0118*/ 	.word	0xffffffff


	//   ....[16]....
        /*011c*/ 	.word	0xffffffff


	//   ....[17]....
        /*0120*/ 	.word	0xffffffff


	//   ....[18]....
        /*0124*/ 	.word	0xffffffff


	//   ....[19]....
        /*0128*/ 	.word	0xffffffff


	//   ....[20]....
        /*012c*/ 	.word	0xffffffff


	//   ....[21]....
        /*0130*/ 	.word	0xffffffff


	//   ....[22]....
        /*0134*/ 	.word	0xffffffff


	//   ....[23]....
        /*0138*/ 	.word	0xffffffff


	//   ....[24]....
        /*013c*/ 	.word	0xffffffff


	//   ....[25]....
        /*0140*/ 	.word	0xffffffff


	//   ....[26]....
        /*0144*/ 	.word	0xffffffff


	//   ....[27]....
        /*0148*/ 	.word	0xffffffff


	//   ....[28]....
        /*014c*/ 	.word	0xffffffff


	//   ....[29]....
        /*0150*/ 	.word	0xffffffff


	//   ....[30]....
        /*0154*/ 	.word	0xffffffff


	//   ....[31]....
        /*0158*/ 	.word	0xffffffff


	//   ....[32]....
        /*015c*/ 	.word	0xffffffff


	//   ....[33]....
        /*0160*/ 	.word	0xffffffff


	//   ....[34]....
        /*0164*/ 	.word	0xffffffff


	//   ....[35]....
        /*0168*/ 	.word	0xffffffff


	//   ....[36]....
        /*016c*/ 	.word	0xffffffff


	//   ....[37]....
        /*0170*/ 	.word	0xffffffff


	//   ....[38]....
        /*0174*/ 	.word	0xffffffff


	//   ....[39]....
        /*0178*/ 	.word	0xffffffff


	//   ....[40]....
        /*017c*/ 	.word	0xffffffff


	//   ....[41]....
        /*0180*/ 	.word	0xffffffff


	//   ....[42]....
        /*0184*/ 	.word	0xffffffff


	//   ....[43]....
        /*0188*/ 	.word	0xffffffff


	//   ....[44]....
        /*018c*/ 	.word	0xffffffff


	//   ....[45]....
        /*0190*/ 	.word	0xffffffff


	//   ....[46]....
        /*0194*/ 	.word	0xffffffff


	//   ....[47]....
        /*0198*/ 	.word	0xffffffff


	//   ....[48]....
        /*019c*/ 	.word	0xffffffff


	//   ....[49]....
        /*01a0*/ 	.word	0xffffffff


	//   ....[50]....
        /*01a4*/ 	.word	0xffffffff


	//   ....[51]....
        /*01a8*/ 	.word	0xffffffff


	//   ....[52]....
        /*01ac*/ 	.word	0xffffffff


	//   ....[53]....
        /*01b0*/ 	.word	0xffffffff


	//   ....[54]....
        /*01b4*/ 	.word	0xffffffff


	//   ....[55]....
        /*01b8*/ 	.word	0xffffffff


	//   ....[56]....
        /*01bc*/ 	.word	0xffffffff


	//   ....[57]....
        /*01c0*/ 	.word	0xffffffff


	//   ....[58]....
        /*01c4*/ 	.word	0xffffffff


	//   ....[59]....
        /*01c8*/ 	.word	0xffffffff


	//   ....[60]....
        /*01cc*/ 	.word	0xffffffff


	//   ....[61]....
        /*01d0*/ 	.word	0xffffffff


	//   ....[62]....
        /*01d4*/ 	.word	0xffffffff


	//   ....[63]....
        /*01d8*/ 	.word	0xffffffff


	//   ....[64]....
        /*01dc*/ 	.word	0xffffffff


	//   ....[65]....
        /*01e0*/ 	.word	0xffffffff


	//   ....[66]....
        /*01e4*/ 	.word	0xffffffff


	//   ....[67]....
        /*01e8*/ 	.word	0xffffffff


	//   ....[68]....
        /*01ec*/ 	.word	0xffffffff


	//   ....[69]....
        /*01f0*/ 	.word	0xffffffff


	//   ....[70]....
        /*01f4*/ 	.word	0xffffffff


	//   ....[71]....
        /*01f8*/ 	.word	0xffffffff


	//   ....[72]....
        /*01fc*/ 	.word	0xffffffff


	//   ....[73]....
        /*0200*/ 	.word	0xffffffff


	//   ....[74]....
        /*0204*/ 	.word	0xffffffff


	//   ....[75]....
        /*0208*/ 	.word	0xffffffff


	//   ....[76]....
        /*020c*/ 	.word	0xffffffff


	//   ....[77]....
        /*0210*/ 	.word	0xffffffff


	//   ....[78]....
        /*0214*/ 	.word	0xffffffff


	//   ....[79]....
        /*0218*/ 	.word	0xffffffff


	//   ....[80]....
        /*021c*/ 	.word	0xffffffff


	//   ....[81]....
        /*0220*/ 	.word	0xffffffff


	//   ....[82]....
        /*0224*/ 	.word	0xffffffff


	//   ....[83]....
        /*0228*/ 	.word	0xffffffff


	//   ....[84]....
        /*022c*/ 	.word	0xffffffff


	//   ....[85]....
        /*0230*/ 	.word	0xffffffff


	//----- nvinfo : EIATTR_COOP_GROUP_INSTR_OFFSETS
	.align		4
.L_4403:
        /*0234*/ 	.byte	0x04, 0x28
        /*0236*/ 	.short	(.L_4405 - .L_4404)


	//   ....[0]....
.L_4404:
        /*0238*/ 	.word	0x000000b0


	//   ....[1]....
        /*023c*/ 	.word	0x00000a40


	//   ....[2]....
        /*0240*/ 	.word	0x00000a70


	//   ....[3]....
        /*0244*/ 	.word	0x00000af0


	//   ....[4]....
        /*0248*/ 	.word	0x00000b00


	//   ....[5]....
        /*024c*/ 	.word	0x00000b50


	//   ....[6]....
        /*0250*/ 	.word	0x00000b60


	//   ....[7]....
        /*0254*/ 	.word	0x00000bb0


	//   ....[8]....
        /*0258*/ 	.word	0x00000bc0


	//   ....[9]....
        /*025c*/ 	.word	0x00000c10


	//   ....[10]....
        /*0260*/ 	.word	0x00000c20


	//   ....[11]....
        /*0264*/ 	.word	0x00000cd0


	//   ....[12]....
        /*0268*/ 	.word	0x00000d00


	//   ....[13]....
        /*026c*/ 	.word	0x00000d80


	//   ....[14]....
        /*0270*/ 	.word	0x00000d90


	//   ....[15]....
        /*0274*/ 	.word	0x00000de0


	//   ....[16]....
        /*0278*/ 	.word	0x00000df0


	//   ....[17]....
        /*027c*/ 	.word	0x00000e50


	//   ....[18]....
        /*0280*/ 	.word	0x00000e70


	//   ....[19]....
        /*0284*/ 	.word	0x00000ed0


	//   ....[20]....
        /*0288*/ 	.word	0x00000ee0


	//   ....[21]....
        /*028c*/ 	.word	0x00001050


	//   ....[22]....
        /*0290*/ 	.word	0x00001060


	//   ....[23]....
        /*0294*/ 	.word	0x000010b0


	//   ....[24]....
        /*0298*/ 	.word	0x000010c0


	//   ....[25]....
        /*029c*/ 	.word	0x00001110


	//   ....[26]....
        /*02a0*/ 	.word	0x00001120


	//   ....[27]....
        /*02a4*/ 	.word	0x00001170


	//   ....[28]....
        /*02a8*/ 	.word	0x00001180


	//   ....[29]....
        /*02ac*/ 	.word	0x000011d0


	//   ....[30]....
        /*02b0*/ 	.word	0x000011e0


	//   ....[31]....
        /*02b4*/ 	.word	0x00001750


	//   ....[32]....
        /*02b8*/ 	.word	0x00001760


	//   ....[33]....
        /*02bc*/ 	.word	0x000017b0


	//   ....[34]....
        /*02c0*/ 	.word	0x000017c0


	//   ....[35]....
        /*02c4*/ 	.word	0x00001810


	//   ....[36]....
        /*02c8*/ 	.word	0x00001820


	//   ....[37]....
        /*02cc*/ 	.word	0x00001870


	//   ....[38]....
        /*02d0*/ 	.word	0x00001880


	//   ....[39]....
        /*02d4*/ 	.word	0x000018d0


	//   ....[40]....
        /*02d8*/ 	.word	0x000018e0


	//   ....[41]....
        /*02dc*/ 	.word	0x00001970


	//   ....[42]....
        /*02e0*/ 	.word	0x00001980


	//   ....[43]....
        /*02e4*/ 	.word	0x000019d0


	//   ....[44]....
        /*02e8*/ 	.word	0x000019e0


	//   ....[45]....
        /*02ec*/ 	.word	0x00001a30


	//   ....[46]....
        /*02f0*/ 	.word	0x00001a40


	//   ....[47]....
        /*02f4*/ 	.word	0x00001a90


	//   ....[48]....
        /*02f8*/ 	.word	0x00001aa0


	//   ....[49]....
        /*02fc*/ 	.word	0x00001af0


	//   ....[50]....
        /*0300*/ 	.word	0x00001b00


	//   ....[51]....
        /*0304*/ 	.word	0x00001ba0


	//   ....[52]....
        /*0308*/ 	.word	0x00001bb0


	//   ....[53]....
        /*030c*/ 	.word	0x00001c00


	//   ....[54]....
        /*0310*/ 	.word	0x00001c10


	//   ....[55]....
        /*0314*/ 	.word	0x00001c60


	//   ....[56]....
        /*0318*/ 	.word	0x00001c70


	//   ....[57]....
        /*031c*/ 	.word	0x00001cc0


	//   ....[58]....
        /*0320*/ 	.word	0x00001cd0


	//   ....[59]....
        /*0324*/ 	.word	0x00001d20


	//   ....[60]....
        /*0328*/ 	.word	0x00001d30


	//   ....[61]....
        /*032c*/ 	.word	0x00001dc0


	//   ....[62]....
        /*0330*/ 	.word	0x00001dd0


	//   ....[63]....
        /*0334*/ 	.word	0x00001e20


	//   ....[64]....
        /*0338*/ 	.word	0x00001e30


	//   ....[65]....
        /*033c*/ 	.word	0x00001e80


	//   ....[66]....
        /*0340*/ 	.word	0x00001e90


	//   ....[67]....
        /*0344*/ 	.word	0x00001ef0


	//   ....[68]....
        /*0348*/ 	.word	0x00001f00


	//   ....[69]....
        /*034c*/ 	.word	0x00001f70


	//   ....[70]....
        /*0350*/ 	.word	0x00001fa0


	//   ....[71]....
        /*0354*/ 	.word	0x00002210


	//   ....[72]....
        /*0358*/ 	.word	0x00002230


	//   ....[73]....
        /*035c*/ 	.word	0x00002280


	//   ....[74]....
        /*0360*/ 	.word	0x00002290


	//   ....[75]....
        /*0364*/ 	.word	0x000022e0


	//   ....[76]....
        /*0368*/ 	.word	0x000022f0


	//   ....[77]....
        /*036c*/ 	.word	0x00002340


	//   ....[78]....
        /*0370*/ 	.word	0x00002350


	//   ....[79]....
        /*0374*/ 	.word	0x000023a0


	//   ....[80]....
        /*0378*/ 	.word	0x000023b0


	//   ....[81]....
        /*037c*/ 	.word	0x000026c0


	//   ....[82]....
        /*0380*/ 	.word	0x00002710


	//   ....[83]....
        /*0384*/ 	.word	0x00002730


	//   ....[84]....
        /*0388*/ 	.word	0x00002750


	//   ....[85]....
        /*038c*/ 	.word	0x00002770


	//----- nvinfo : EIATTR_VRC_CTA_INIT_COUNT
	.align		4
.L_4405:
        /*0390*/ 	.byte	0x02, 0x4a
	.zero		1
	.zero		1


	//----- nvinfo : EIATTR_EXIT_INSTR_OFFSETS
	.align		4
        /*0394*/ 	.byte	0x04, 0x1c
        /*0396*/ 	.short	(.L_4407 - .L_4406)


	//   ....[0]....
.L_4406:
        /*0398*/ 	.word	0x00002d60


	//----- nvinfo : EIATTR_CRS_STACK_SIZE
	.align		4
.L_4407:
        /*039c*/ 	.byte	0x04, 0x1e
        /*039e*/ 	.short	(.L_4409 - .L_4408)
.L_4408:
        /*03a0*/ 	.word	0x00000000


	//----- nvinfo : EIATTR_CBANK_PARAM_SIZE
	.align		4
.L_4409:
        /*03a4*/ 	.byte	0x03, 0x19
        /*03a6*/ 	.short	0x0060


	//----- nvinfo : EIATTR_PARAM_CBANK
	.align		4
        /*03a8*/ 	.byte	0x04, 0x0a
        /*03aa*/ 	.short	(.L_4411 - .L_4410)
	.align		4
.L_4410:
        /*03ac*/ 	.word	index@(.nv.constant0._ZN4vllm3moe44grouped_topk_fused_small_expert_count_kernelIf13__nv_bfloat16iLNS0_11ScoringFuncE1ELi512ELb0ELi8EEEvPT_PfPT1_PKT0_llllllbd)
        /*03b0*/ 	.short	0x0380
        /*03b2*/ 	.short	0x0060


	//----- nvinfo : EIATTR_SW_WAR
	.align		4
.L_4411:
        /*03b4*/ 	.byte	0x04, 0x36
        /*03b6*/ 	.short	(.L_4413 - .L_4412)
.L_4412:
        /*03b8*/ 	.word	0x00000008
.L_4413:


//--------------------- .nv.info._ZN4vllm3moe44grouped_topk_fused_small_expert_count_kernelIf13__nv_bfloat16iLNS0_11ScoringFuncE1ELi512ELb0ELi22EEEvPT_PfPT1_PKT0_llllllbd --------------------------
	.section	.nv.info._ZN4vllm3moe44grouped_topk_fused_small_expert_count_kernelIf13__nv_bfloat16iLNS0_11ScoringFuncE1ELi512ELb0ELi22EEEvPT_PfPT1_PKT0_llllllbd,"",@"SHT_CUDA_INFO"
	.sectionflags	@""
	.align	4


	//----- nvinfo : EIATTR_CUDA_API_VERSION
	.align		4
        /*0000*/ 	.byte	0x04, 0x37
        /*0002*/ 	.short	(.L_4415 - .L_4414)
.L_4414:
        /*0004*/ 	.word	0x00000082


	//----- nvinfo : EIATTR_KPARAM_INFO
	.align		4
.L_4415:
        /*0008*/ 	.byte	0x04, 0x17
        /*000a*/ 	.short	(.L_4417 - .L_4416)
.L_4416:
        /*000c*/ 	.word	0x00000000
        /*0010*/ 	.short	0x000b
        /*0012*/ 	.short	0x0058
        /*0014*/ 	.byte	0x00, 0xf0, 0x21, 0x00


	//----- nvinfo : EIATTR_KPARAM_INFO
	.align		4
.L_4417:
        /*0018*/ 	.byte	0x04, 0x17
        /*001a*/ 	.short	(.L_4419 - .L_4418)
.L_4418:
        /*001c*/ 	.word	0x00000000
        /*0020*/ 	.short	0x000a
        /*0022*/ 	.short	0x0050
        /*0024*/ 	.byte	0x00, 0xf0, 0x05, 0x00


	//----- nvinfo : EIATTR_KPARAM_INFO
	.align		4
.L_4419:
        /*0028*/ 	.byte	0x04, 0x17
        /*002a*/ 	.short	(.L_4421 - .L_4420)
.L_4420:
        /*002c*/ 	.word	0x00000000
        /*0030*/ 	.short	0x0009
        /*0032*/ 	.short	0x0048
        /*0034*/ 	.byte	0x00, 0xf0, 0x21, 0x00


	//----- nvinfo : EIATTR_KPARAM_INFO
	.align		4
.L_4421:
        /*0038*/ 	.byte	0x04, 0x17
        /*003a*/ 	.short	(.L_4423 - .L_4422)
.L_4422:
        /*003c*/ 	.word	0x00000000
        /*0040*/ 	.short	0x0008
        /*0042*/ 	.short	0x0040
        /*0044*/ 	.byte	0x00, 0xf0, 0x21, 0x00


	//----- nvinfo : EIATTR_KPARAM_INFO
	.align		4
.L_4423:
        /*0048*/ 	.byte	0x04, 0x17
        /*004a*/ 	.short	(.L_4425 - .L_4424)
.L_4424:
        /*004c*/ 	.word	0x00000000
        /*0050*/ 	.short	0x0007
        /*0052*/ 	.short	0x0038
        /*0054*/ 	.byte	0x00, 0xf0, 0x21, 0x00


	//----- nvinfo : EIATTR_KPARAM_INFO
	.align		4
.L_4425:
        /*0058*/ 	.byte	0x04, 0x17
        /*005a*/ 	.short	(.L_4427 - .L_4426)
.L_4426:
        /*005c*/ 	.word	0x00000000
        /*0060*/ 	.short	0x0006
        /*0062*/ 	.short	0x0030
        /*0064*/ 	.byte	0x00, 0xf0, 0x21, 0x00


	//----- nvinfo : EIATTR_KPARAM_INFO
	.align		4
.L_4427:
        /*0068*/ 	.byte	0x04, 0x17
        /*006a*/ 	.short	(.L_4429 - .L_4428)
.L_4428:
        /*006c*/ 	.word	0x00000000
        /*0070*/ 	.short	0x0005
        /*0072*/ 	.short	0x0028
        /*0074*/ 	.byte	0x00, 0xf0, 0x21, 0x00


	//----- nvinfo : EIATTR_KPARAM_INFO
	.align		4
.L_4429:
        /*0078*/ 	.byte	0x04, 0x17
        /*007a*/ 	.short	(.L_4431 - .L_4430)
.L_4430:
        /*007c*/ 	.word	0x00000000
        /*0080*/ 	.short	0x0004
        /*0082*/ 	.short	0x0020
        /*0084*/ 	.byte	0x00, 0xf0, 0x21, 0x00


	//----- nvinfo : EIATTR_KPARAM_INFO
	.align		4
.L_4431:
        /*0088*/ 	.byte	0x04, 0x17
        /*008a*/ 	.short	(.L_4433 - .L_4432)
.L_4432:
        /*008c*/ 	.word	0x00000000
        /*0090*/ 	.short	0x0003
        /*0092*/ 	.short	0x0018
        /*0094*/ 	.byte	0x00, 0xf5, 0x21, 0x00


	//----- nvinfo : EIATTR_KPARAM_INFO
	.align		4
.L_4433:
        /*0098*/ 	.byte	0x04, 0x17
        /*009a*/ 	.short	(.L_4435 - .L_4434)
.L_4434:
        /*009c*/ 	.word	0x00000000
        /*00a0*/ 	.short	0x0002
        /*00a2*/ 	.short	0x0010
        /*00a4*/ 	.byte	0x00, 0xf5, 0x21, 0x00


	//----- nvinfo : EIATTR_KPARAM_INFO
	.align		4
.L_4435:
        /*00a8*/ 	.byte	0x04, 0x17
        /*00aa*/ 	.short	(.L_4437 - .L_4436)
.L_4436:
        /*00ac*/ 	.word	0x00000000
        /*00b0*/ 	.short	0x0001
        /*00b2*/ 	.short	0x0008
        /*00b4*/ 	.byte	0x00, 0xf5, 0x21, 0x00


	//----- nvinfo : EIATTR_KPARAM_INFO
	.align		4
.L_4437:
        /*00b8*/ 	.byte	0x04, 0x17
        /*00ba*/ 	.short	(.L_4439 - .L_4438)
.L_4438:
        /*00bc*/ 	.word	0x00000000
        /*00c0*/ 	.short	0x0000
        /*00c2*/ 	.short	0x0000
        /*00c4*/ 	.byte	0x00, 0xf5, 0x21, 0x00


	//----- nvinfo : EIATTR_SPARSE_MMA_MASK
	.align		4
.L_4439:
        /*00c8*/ 	.byte	0x03, 0x50
        /*00ca*/ 	.short	0x0000


	//----- nvinfo : EIATTR_MAXREG_COUNT
	.align		4
        /*00cc*/ 	.byte	0x03, 0x1b
        /*00ce*/ 	.short	0x00ff


	//----- nvinfo : EIATTR_NUM_BARRIERS
	.align		4
        /*00d0*/ 	.byte	0x02, 0x4c
        /*00d2*/ 	.byte	0x01
	.zero		1


	//----- nvinfo : EIATTR_MERCURY_ISA_VERSION
	.align		4
        /*00d4*/ 	.byte	0x03, 0x5f
        /*00d6*/ 	.short	0x0101


	//----- nvinfo : EIATTR_COOP_GROUP_MASK_REGIDS
	.align		4
        /*00d8*/ 	.byte	0x04, 0x29
        /*00da*/ 	.short	(.L_4441 - .L_4440)


	//   ....[0]....
.L_4440:
        /*00dc*/ 	.word	0xffffffff


	//   ....[1]....
        /*00e0*/ 	.word	0xffffffff


	//   ....[2]....
        /*00e4*/ 	.word	0xffffffff


	//   ....[3]....
        /*00e8*/ 	.word	0xffffffff


	//   ....[4]....
        /*00ec*/ 	.word	0xffffffff


	//   ....[5]....
        /*00f0*/ 	.word	0xffffffff


	//   ....[6]....
        /*00f4*/ 	.word	0xffffffff


	//   ....[7]....
        /*00f8*/ 	.word	0xffffffff


	//   ....[8]....
        /*00fc*/ 	.word	0xffffffff


	//   ....[9]....
        /*0100*/ 	.word	0xffffffff


	//   ....[10]....
        /*0104*/ 	.word	0xffffffff


	//   ....[11]....
        /*0108*/ 	.word	0xffffffff


	//   ....[12]....
        /*010c*/ 	.word	0xffffffff


	//   ....[13]....
        /*0110*/ 	.word	0xffffffff


	//   ....[14]....
        /*0114*/ 	.word	0xffffffff


	//   ....[15]....
        /*0118*/ 	.word	0xffffffff


	//   ....[16]....
        /*011c*/ 	.word	0xffffffff


	//   ....[17]....
        /*0120*/ 	.word	0xffffffff


	//   ....[18]....
        /*0124*/ 	.word	0xffffffff


	//   ....[19]....
        /*0128*/ 	.word	0xffffffff


	//   ....[20]....
        /*012c*/ 	.word	0xffffffff


	//   ....[21]....
        /*0130*/ 	.word	0xffffffff


	//   ....[22]....
        /*0134*/ 	.word	0xffffffff


	//   ....[23]....
        /*0138*/ 	.word	0xffffffff


	//   ....[24]....
        /*013c*/ 	.word	0xffffffff


	//   ....[25]....
        /*0140*/ 	.word	0xffffffff


	//   ....[26]....
        /*0144*/ 	.word	0xffffffff


	//   ....[27]....
        /*0148*/ 	.word	0xffffffff


	//   ....[28]....
        /*014c*/ 	.word	0xffffffff


	//   ....[29]....
        /*0150*/ 	.word	0xffffffff


	//   ....[30]....
        /*0154*/ 	.word	0xffffffff


	//   ....[31]....
        /*0158*/ 	.word	0xffffffff


	//   ....[32]....
        /*015c*/ 	.word	0xffffffff


	//   ....[33]....
        /*0160*/ 	.word	0xffffffff


	//   ....[34]....
        /*0164*/ 	.word	0xffffffff


	//   ....[35]....
        /*0168*/ 	.word	0xffffffff


	//   ....[36]....
        /*016c*/ 	.word	0xffffffff


	//   ....[37]....
        /*0170*/ 	.word	0xffffffff


	//   ....[38]....
        /*0174*/ 	.word	0xffffffff


	//   ....[39]....
        /*0178*/ 	.word	0xffffffff


	//   ....[40]....
        /*017c*/ 	.word	0xffffffff


	//   ....[41]....
        /*0180*/ 	.word	0xffffffff


	//   ....[42]....
        /*0184*/ 	.word	0xffffffff


	//   ....[43]....
        /*0188*/ 	.word	0xffffffff


	//   ....[44]....
        /*018c*/ 	.word	0xffffffff


	//   ....[45]....
        /*0190*/ 	.word	0xffffffff


	//   ....[46]....
        /*0194*/ 	.word	0xffffffff


	//   ....[47]....
        /*0198*/ 	.word	0xffffffff


	//   ....[48]....
        /*019c*/ 	.word	0xffffffff


	//   ....[49]....
        /*01a0*/ 	.word	0xffffffff


	//   ....[50]....
        /*01a4*/ 	.word	0xffffffff


	//   ....[51]....
        /*01a8*/ 	.word	0xffffffff


	//   ....[52]....
        /*01ac*/ 	.word	0xffffffff


	//   ....[53]....
        /*01b0*/ 	.word	0xffffffff


	//   ....[54]....
        /*01b4*/ 	.word	0xffffffff


	//   ....[55]....
        /*01b8*/ 	.word	0xffffffff


	//   ....[56]....
        /*01bc*/ 	.word	0xffffffff


	//   ....[57]....
        /*01c0*/ 	.word	0xffffffff


	//   ....[58]....
        /*01c4*/ 	.word	0xffffffff


	//   ....[59]....
        /*01c8*/ 	.word	0xffffffff


	//   ....[60]....
        /*01cc*/ 	.word	0xffffffff


	//   ....[61]....
        /*01d0*/ 	.word	0xffffffff


	//   ....[62]....
        /*01d4*/ 	.word	0xffffffff


	//   ....[63]....
        /*01d8*/ 	.word	0xffffffff


	//   ....[64]....
        /*01dc*/ 	.word	0xffffffff


	//   ....[65]....
        /*01e0*/ 	.word	0xffffffff


	//   ....[66]....
        /*01e4*/ 	.word	0xffffffff


	//   ....[67]....
        /*01e8*/ 	.word	0xffffffff


	//   ....[68]....
        /*01ec*/ 	.word	0xffffffff


	//   ....[69]....
        /*01f0*/ 	.word	0xffffffff


	//   ....[70]....
        /*01f4*/ 	.word	0xffffffff


	//   ....[71]....
        /*01f8*/ 	.word	0xffffffff


	//   ....[72]....
        /*01fc*/ 	.word	0xffffffff


	//   ....[73]....
        /*0200*/ 	.word	0xffffffff


	//   ....[74]....
        /*0204*/ 	.word	0xffffffff


	//   ....[75]....
        /*0208*/ 	.word	0xffffffff


	//   ....[76]....
        /*020c*/ 	.word	0xffffffff


	//   ....[77]....
        /*0210*/ 	.word	0xffffffff


	//   ....[78]....
        /*0214*/ 	.word	0xffffffff


	//   ....[79]....
        /*0218*/ 	.word	0xffffffff


	//   ....[80]....
        /*021c*/ 	.word	0xffffffff


	//   ....[81]....
        /*0220*/ 	.word	0xffffffff


	//   ....[82]....
        /*0224*/ 	.word	0xffffffff


	//   ....[83]....
        /*0228*/ 	.word	0xffffffff


	//   ....[84]....
        /*022c*/ 	.word	0xffffffff


	//   ....[85]....
        /*0230*/ 	.word	0xffffffff


	//----- nvinfo : EIATTR_COOP_GROUP_INSTR_OFFSETS
	.align		4
.L_4441:
        /*0234*/ 	.byte	0x04, 0x28
        /*0236*/ 	.short	(.L_4443 - .L_4442)


	//   ....[0]....
.L_4442:
        /*0238*/ 	.word	0x000000b0


	//   ....[1]....
        /*023c*/ 	.word	0x00000a40


	//   ....[2]....
        /*0240*/ 	.word	0x00000a70


	//   ....[3]....
        /*0244*/ 	.word	0x00000af0


	//   ....[4]....
        /*0248*/ 	.word	0x00000b00


	//   ....[5]....
        /*024c*/ 	.word	0x00000b50


	//   ....[6]....
        /*0250*/ 	.word	0x00000b60


	//   ....[7]....
        /*0254*/ 	.word	0x00000bb0


	//   ....[8]....
        /*0258*/ 	.word	0x00000bc0


	//   ....[9]....
        /*025c*/ 	.word	0x00000c10


	//   ....[10]....
        /*0260*/ 	.word	0x00000c20


	//   ....[11]....
        /*0264*/ 	.word	0x00000cd0


	//   ....[12]....
        /*0268*/ 	.word	0x00000d00


	//   ....[13]....
        /*026c*/ 	.word	0x00000d80


	//   ....[14]....
        /*0270*/ 	.word	0x00000d90


	//   ....[15]....
        /*0274*/ 	.word	0x00000de0


	//   ....[16]....
        /*0278*/ 	.word	0x00000df0


	//   ....[17]....
        /*027c*/ 	.word	0x00000e50


	//   ....[18]....
        /*0280*/ 	.word	0x00000e70


	//   ....[19]....
        /*0284*/ 	.word	0x00000ed0


	//   ....[20]....
        /*0288*/ 	.word	0x00000ee0


	//   ....[21]....
        /*028c*/ 	.word	0x00001050


	//   ....[22]....
        /*0290*/ 	.word	0x00001060


	//   ....[23]....
        /*0294*/ 	.word	0x000010b0


	//   ....[24]....
        /*0298*/ 	.word	0x000010c0


	//   ....[25]....
        /*029c*/ 	.word	0x00001110


	//   ....[26]....
        /*02a0*/ 	.word	0x00001120


	//   ....[27]....
        /*02a4*/ 	.word	0x00001170


	//   ....[28]....
        /*02a8*/ 	.word	0x00001180


	//   ....[29]....
        /*02ac*/ 	.word	0x000011d0


	//   ....[30]....
        /*02b0*/ 	.word	0x000011e0


	//   ....[31]....
        /*02b4*/ 	.word	0x000019d0


	//   ....[32]....
        /*02b8*/ 	.word	0x00001a00


	//   ....[33]....
        /*02bc*/ 	.word	0x00001a60


	//   ....[34]....
        /*02c0*/ 	.word	0x00001a70


	//   ....[35]....
        /*02c4*/ 	.word	0x00001ac0


	//   ....[36]....
        /*02c8*/ 	.word	0x00001ad0


	//   ....[37]....
        /*02cc*/ 	.word	0x00001b20


	//   ....[38]....
        /*02d0*/ 	.word	0x00001b30


	//   ....[39]....
        /*02d4*/ 	.word	0x00001b80


	//   ....[40]....
        /*02d8*/ 	.word	0x00001b90


	//   ....[41]....
        /*02dc*/ 	.word	0x00001c60


	//   ....[42]....
        /*02e0*/ 	.word	0x00001c90


	//   ....[43]....
        /*02e4*/ 	.word	0x00001d00


	//   ....[44]....
        /*02e8*/ 	.word	0x00001d10


	//   ....[45]....
        /*02ec*/ 	.word	0x00001d60


	//   ....[46]....
        /*02f0*/ 	.word	0x00001d70


	//   ....[47]....
        /*02f4*/ 	.word	0x00001dc0


	//   ....[48]....
        /*02f8*/ 	.word	0x00001dd0


	//   ....[49]....
        /*02fc*/ 	.word	0x00001e30


	//   ....[50]....
        /*0300*/ 	.word	0x00001e50


	//   ....[51]....
        /*0304*/ 	.word	0x00001f20


	//   ....[52]....
        /*0308*/ 	.word	0x00001f40


	//   ....[53]....
        /*030c*/ 	.word	0x00001fa0


	//   ....[54]....
        /*0310*/ 	.word	0x00001fc0


	//   ....[55]....
        /*0314*/ 	.word	0x00002020


	//   ....[56]....
        /*0318*/ 	.word	0x00002030


	//   ....[57]....
        /*031c*/ 	.word	0x00002080


	//   ....[58]....
        /*0320*/ 	.word	0x00002090


	//   ....[59]....
        /*0324*/ 	.word	0x000020f0


	//   ....[60]....
        /*0328*/ 	.word	0x00002120


	//   ....[61]....
        /*032c*/ 	.word	0x000021e0


	//   ....[62]....
        /*0330*/ 	.word	0x000021f0


	//   ....[63]....
        /*0334*/ 	.word	0x00002250


	//   ....[64]....
        /*0338*/ 	.word	0x00002270


	//   ....[65]....
        /*033c*/ 	.word	0x000022d0


	//   ....[66]....
        /*0340*/ 	.word	0x000022e0


	//   ....[67]....
        /*0344*/ 	.word	0x00002330


	//   ....[68]....
        /*0348*/ 	.word	0x00002340


	//   ....[69]....
        /*034c*/ 	.word	0x00002390


	//   ....[70]....
        /*0350*/ 	.word	0x000023a0


	//   ....[71]....
        /*0354*/ 	.word	0x00002580


	//   ....[72]....
        /*0358*/ 	.word	0x000025b0


	//   ....[73]....
        /*035c*/ 	.word	0x00002610


	//   ....[74]....
        /*0360*/ 	.word	0x00002620


	//   ....[75]....
        /*0364*/ 	.word	0x00002670


	//   ....[76]....
        /*0368*/ 	.word	0x00002680


	//   ....[77]....
        /*036c*/ 	.word	0x000026d0


	//   ....[78]....
        /*0370*/ 	.word	0x000026e0


	//   ....[79]....
        /*0374*/ 	.word	0x00002730


	//   ....[80]....
        /*0378*/ 	.word	0x00002740


	//   ....[81]....
        /*037c*/ 	.word	0x00002a60


	//   ....[82]....
        /*0380*/ 	.word	0x00002ab0


	//   ....[83]....
        /*0384*/ 	.word	0x00002ad0


	//   ....[84]....
        /*0388*/ 	.word	0x00002af0


	//   ....[85]....
        /*038c*/ 	.word	0x00002b10


	//----- nvinfo : EIATTR_VRC_CTA_INIT_COUNT
	.align		4
.L_4443:
        /*0390*/ 	.byte	0x02, 0x4a
	.zero		1
	.zero		1


	//----- nvinfo : EIATTR_EXIT_INSTR_OFFSETS
	.align		4
        /*0394*/ 	.byte	0x04, 0x1c
        /*0396*/ 	.short	(.L_4445 - .L_4444)


	//   ....[0]....
.L_4444:
        /*0398*/ 	.word	0x00003100


	//----- nvinfo : EIATTR_CRS_STACK_SIZE
	.align		4
.L_4445:
        /*039c*/ 	.byte	0x04, 0x1e
        /*039e*/ 	.short	(.L_4447 - .L_4446)
.L_4446:
        /*03a0*/ 	.word	0x00000000


	//----- nvinfo : EIATTR_CBANK_PARAM_SIZE
	.align		4
.L_4447:
        /*03a4*/ 	.byte	0x03, 0x19
        /*03a6*/ 	.short	0x0060


	//----- nvinfo : EIATTR_PARAM_CBANK
	.align		4
        /*03a8*/ 	.byte	0x04, 0x0a
        /*03aa*/ 	.short	(.L_4449 - .L_4448)
	.align		4
.L_4448:
        /*03ac*/ 	.word	index@(.nv.constant0._ZN4vllm3moe44grouped_topk_fused_small_expert_count_kernelIf13__nv_bfloat16iLNS0_11ScoringFuncE1ELi512ELb0ELi22EEEvPT_PfPT1_PKT0_llllllbd)
        /*03b0*/ 	.short	0x0380
        /*03b2*/ 	.short	0x0060


	//----- nvinfo : EIATTR_SW_WAR
	.align		4
.L_4449:
        /*03b4*/ 	.byte	0x04, 0x36
        /*03b6*/ 	.short	(.L_4451 - .L_4450)
.L_4450:
        /*03b8*/ 	.word	0x00000008
.L_4451:


//--------------------- .nv.info._ZN4vllm3moe44grouped_topk_fused_small_expert_count_kernelIf13__nv_bfloat16iLNS0_11ScoringFuncE1ELi256ELb1ELi8EEEvPT_PfPT1_PKT0_llllllbd --------------------------
	.section	.nv.info._ZN4vllm3moe44grouped_topk_fused_small_expert_count_kernelIf13__nv_bfloat16iLNS0_11ScoringFuncE1ELi256ELb1ELi8EEEvPT_PfPT1_PKT0_llllllbd,"",@"SHT_CUDA_INFO"
	.sectionflags	@""
	.align	4


	//----- nvinfo : EIATTR_CUDA_API_VERSION
	.align		4
        /*0000*/ 	.byte	0x04, 0x37
        /*0002*/ 	.short	(.L_4453 - .L_4452)
.L_4452:
        /*0004*/ 	.word	0x00000082


	//----- nvinfo : EIATTR_KPARAM_INFO
	.align		4
.L_4453:
        /*0008*/ 	.byte	0x04, 0x17
        /*000a*/ 	.short	(.L_4455 - .L_4454)
.L_4454:
        /*000c*/ 	.word	0x00000000
        /*0010*/ 	.short	0x000b
        /*0012*/ 	.short	0x0058
        /*0014*/ 	.byte	0x00, 0xf0, 0x21, 0x00


	//----- nvinfo : EIATTR_KPARAM_INFO
	.align		4
.L_4455:
        /*0018*/ 	.byte	0x04, 0x17
        /*001a*/ 	.short	(.L_4457 - .L_4456)
.L_4456:
        /*001c*/ 	.word	0x00000000
        /*0020*/ 	.short	0x000a
        /*0022*/ 	.short	0x0050
        /*0024*/ 	.byte	0x00, 0xf0, 0x05, 0x00


	//----- nvinfo : EIATTR_KPARAM_INFO
	.align		4
.L_4457:
        /*0028*/ 	.byte	0x04, 0x17
        /*002a*/ 	.short	(.L_4459 - .L_4458)
.L_4458:
        /*002c*/ 	.word	0x00000000
        /*0030*/ 	.short	0x0009
        /*0032*/ 	.short	0x0048
        /*0034*/ 	.byte	0x00, 0xf0, 0x21, 0x00


	//----- nvinfo : EIATTR_KPARAM_INFO
	.align		4
.L_4459:
        /*0038*/ 	.byte	0x04, 0x17
        /*003a*/ 	.short	(.L_4461 - .L_4460)
.L_4460:
        /*003c*/ 	.word	0x00000000
        /*0040*/ 	.short	0x0008
        /*0042*/ 	.short	0x0040
        /*0044*/ 	.byte	0x00, 0xf0, 0x21, 0x00


	//----- nvinfo : EIATTR_KPARAM_INFO
	.align		4
.L_4461:
        /*0048*/ 	.byte	0x04, 0x17
        /*004a*/ 	.short	(.L_4463 - .L_4462)
.L_4462:
        /*004c*/ 	.word	0x00000000
        /*0050*/ 	.short	0x0007
        /*0052*/ 	.short	0x0038
        /*0054*/ 	.byte	0x00, 0xf0, 0x21, 0x00


	//----- nvinfo : EIATTR_KPARAM_INFO
	.align		4
.L_4463:
        /*0058*/ 	.byte	0x04, 0x17
        /*005a*/ 	.short	(.L_4465 - .L_4464)
.L_4464:
        /*005c*/ 	.word	0x00000000
        /*0060*/ 	.short	0x0006
        /*0062*/ 	.short	0x0030
        /*0064*/ 	.byte	0x00, 0xf0, 0x21, 0x00


	//----- nvinfo : EIATTR_KPARAM_INFO
	.align		4
.L_4465:
        /*0068*/ 	.byte	0x04, 0x17
        /*006a*/ 	.short	(.L_4467 - .L_4466)
.L_4466:
        /*006c*/ 	.word	0x00000000
        /*0070*/ 	.short	0x0005
        /*0072*/ 	.short	0x0028
        /*0074*/ 	.byte	0x00, 0xf0, 0x21, 0x00


	//----- nvinfo : EIATTR_KPARAM_INFO
	.align		4
.L_4467:
        /*0078*/ 	.byte	0x04, 0x17
        /*007a*/ 	.short	(.L_4469 - .L_4468)
.L_4468:
        /*007c*/ 	.word	0x00000000
        /*0080*/ 	.short	0x0004
        /*0082*/ 	.short	0x0020
        /*0084*/ 	.byte	0x00, 0xf0, 0x21, 0x00


	//----- nvinfo : EIATTR_KPARAM_INFO
	.align		4
.L_4469:
        /*0088*/ 	.byte	0x04, 0x17
        /*008a*/ 	.short	(.L_4471 - .L_4470)
.L_4470:
        /*008c*/ 	.word	0x00000000
        /*0090*/ 	.short	0x0003
        /*0092*/ 	.short	0x0018
        /*0094*/ 	.byte	0x00, 0xf5, 0x21, 0x00


	//----- nvinfo : EIATTR_KPARAM_INFO
	.align		4
.L_4471:
        /*0098*/ 	.byte	0x04, 0x17
        /*009a*/ 	.short	(.L_4473 - .L_4472)
.L_4472:
        /*009c*/ 	.word	0x00000000
        /*00a0*/ 	.short	0x0002
        /*00a2*/ 	.short	0x0010
        /*00a4*/ 	.byte	0x00, 0xf5, 0x21, 0x00


	//----- nvinfo : EIATTR_KPARAM_INFO
	.align		4
.L_4473:
        /*00a8*/ 	.byte	0x04, 0x17
        /*00aa*/ 	.short	(.L_4475 - .L_4474)
.L_4474:
        /*00ac*/ 	.word	0x00000000
        /*00b0*/ 	.short	0x0001
        /*00b2*/ 	.short	0x0008
        /*00b4*/ 	.byte	0x00, 0xf5, 0x21, 0x00


	//----- nvinfo : EIATTR_KPARAM_INFO
	.align		4
.L_4475:
        /*00b8*/ 	.byte	0x04, 0x17
        /*00ba*/ 	.short	(.L_4477 - .L_4476)
.L_4476:
        /*00bc*/ 	.word	0x00000000
        /*00c0*/ 	.short	0x0000
        /*00c2*/ 	.short	0x0000
        /*00c4*/ 	.byte	0x00, 0xf5, 0x21, 0x00


	//----- nvinfo : EIATTR_SPARSE_MMA_MASK
	.align		4
.L_4477:
        /*00c8*/ 	.byte	0x03, 0x50
        /*00ca*/ 	.short	0x0000


	//----- nvinfo : EIATTR_MAXREG_COUNT
	.align		4
        /*00cc*/ 	.byte	0x03, 0x1b
        /*00ce*/ 	.short	0x00ff


	//----- nvinfo : EIATTR_NUM_BARRIERS
	.align		4
        /*00d0*/ 	.byte	0x02, 0x4c
        /*00d2*/ 	.byte	0x01
	.zero		1


	//----- nvinfo : EIATTR_MERCURY_ISA_VERSION
	.align		4
        /*00d4*/ 	.byte	0x03, 0x5f
        /*00d6*/ 	.short	0x0101


	//----- nvinfo : EIATTR_COOP_GROUP_MASK_REGIDS
	.align		4
        /*00d8*/ 	.byte	0x04, 0x29
        /*00da*/ 	.short	(.L_4479 - .L_4478)


	//   ....[0]....
.L_4478:
        /*00dc*/ 	.word	0xffffffff


	//   ....[1]....
        /*00e0*/ 	.word	0xffffffff


	//   ....[2]....
        /*00e4*/ 	.word	0xffffffff


	//   ....[3]....
        /*00e8*/ 	.word	0xffffffff


	//   ....[4]....
        /*00ec*/ 	.word	0xffffffff


	//   ....[5]....
        /*00f0*/ 	.word	0xffffffff


	//   ....[6]....
        /*00f4*/ 	.word	0xffffffff


	//   ....[7]....
        /*00f8*/ 	.word	0xffffffff


	//   ....[8]....
        /*00fc*/ 	.word	0xffffffff


	//   ....[9]....
        /*0100*/ 	.word	0xffffffff


	//   ....[10]....
        /*0104*/ 	.word	0xffffffff


	//   ....[11]....
        /*0108*/ 	.word	0xffffffff


	//   ....[12]....
        /*010c*/ 	.word	0xffffffff


	//   ....[13]....
        /*0110*/ 	.word	0xffffffff


	//   ....[14]....
        /*0114*/ 	.word	0xffffffff


	//   ....[15]....
        /*0118*/ 	.word	0xffffffff


	//   ....[16]....
        /*011c*/ 	.word	0xffffffff


	//   ....[17]....
        /*0120*/ 	.word	0xffffffff


	//   ....[18]....
        /*0124*/ 	.word	0xffffffff


	//   ....[19]....
        /*0128*/ 	.word	0xffffffff


	//   ....[20]....
        /*012c*/ 	.word	0xffffffff


	//   ....[21]....
        /*0130*/ 	.word	0xffffffff


	//   ....[22]....
        /*0134*/ 	.word	0xffffffff


	//   ....[23]....
        /*0138*/ 	.word	0xffffffff


	//   ....[24]....
        /*013c*/ 	.word	0xffffffff


	//   ....[25]....
        /*0140*/ 	.word	0xffffffff


	//   ....[26]....
        /*0144*/ 	.word	0xffffffff


	//   ....[27]....
        /*0148*/ 	.word	0xffffffff


	//   ....[28]....
        /*014c*/ 	.word	0xffffffff


	//   ....[29]....
        /*0150*/ 	.word	0xffffffff


	//   ....[30]....
        /*0154*/ 	.word	0xffffffff


	//   ....[31]....
        /*0158*/ 	.word	0xffffffff


	//   ....[32]....
        /*015c*/ 	.word	0xffffffff


	//   ....[33]....
        /*0160*/ 	.word	0xffffffff


	//   ....[34]....
        /*0164*/ 	.word	0xffffffff


	//   ....[35]....
        /*0168*/ 	.word	0xffffffff


	//   ....[36]....
        /*016c*/ 	.word	0xffffffff


	//   ....[37]....
        /*0170*/ 	.word	0xffffffff


	//   ....[38]....
        /*0174*/ 	.word	0xffffffff


	//   ....[39]....
        /*0178*/ 	.word	0xffffffff


	//   ....[40]....
        /*017c*/ 	.word	0xffffffff


	//   ....[41]....
        /*0180*/ 	.word	0xffffffff


	//   ....[42]....
        /*0184*/ 	.word	0xffffffff


	//   ....[43]....
        /*0188*/ 	.word	0xffffffff


	//   ....[44]....
        /*018c*/ 	.word	0xffffffff


	//   ....[45]....
        /*0190*/ 	.word	0xffffffff


	//   ....[46]....
        /*0194*/ 	.word	0xffffffff


	//   ....[47]....
        /*0198*/ 	.word	0xffffffff


	//   ....[48]....
        /*019c*/ 	.word	0xffffffff


	//   ....[49]....
        /*01a0*/ 	.word	0xffffffff


	//   ....[50]....
        /*01a4*/ 	.word	0xffffffff


	//   ....[51]....
        /*01a8*/ 	.word	0xffffffff


	//   ....[52]....
        /*01ac*/ 	.word	0xffffffff


	//   ....[53]....
        /*01b0*/ 	.word	0xffffffff


	//   ....[54]....
        /*01b4*/ 	.word	0xffffffff


	//   ....[55]....
        /*01b8*/ 	.word	0xffffffff


	//   ....[56]....
        /*01bc*/ 	.word	0xffffffff


	//   ....[57]....
        /*01c0*/ 	.word	0xffffffff


	//   ....[58]....
        /*01c4*/ 	.word	0xffffffff


	//   ....[59]....
        /*01c8*/ 	.word	0xffffffff


	//   ....[60]....
        /*01cc*/ 	.word	0xffffffff


	//   ....[61]....
        /*01d0*/ 	.word	0xffffffff


	//   ....[62]....
        /*01d4*/ 	.word	0xffffffff


	//   ....[63]....
        /*01d8*/ 	.word	0xffffffff


	//   ....[64]....
        /*01dc*/ 	.word	0xffffffff


	//   ....[65]....
        /*01e0*/ 	.word	0xffffffff


	//   ....[66]....
        /*01e4*/ 	.word	0xffffffff


	//   ....[67]....
        /*01e8*/ 	.word	0xffffffff


	//   ....[68]....
        /*01ec*/ 	.word	0xffffffff


	//   ....[69]....
        /*01f0*/ 	.word	0xffffffff


	//   ....[70]....
        /*01f4*/ 	.word	0xffffffff


	//   ....[71]....
        /*01f8*/ 	.word	0xffffffff


	//   ....[72]....
        /*01fc*/ 	.word	0xffffffff


	//   ....[73]....
        /*0200*/ 	.word	0xffffffff


	//   ....[74]....
        /*0204*/ 	.word	0xffffffff


	//   ....[75]....
        /*0208*/ 	.word	0xffffffff


	//   ....[76]....
        /*020c*/ 	.word	0xffffffff


	//   ....[77]....
        /*0210*/ 	.word	0xffffffff


	//   ....[78]....
        /*0214*/ 	.word	0xffffffff


	//   ....[79]....
        /*0218*/ 	.word	0xffffffff


	//   ....[80]....
        /*021c*/ 	.word	0xffffffff


	//   ....[81]....
        /*0220*/ 	.word	0xffffffff


	//   ....[82]....
        /*0224*/ 	.word	0xffffffff


	//   ....[83]....
        /*0228*/ 	.word	0xffffffff


	//   ....[84]....
        /*022c*/ 	.word	0xffffffff


	//   ....[85]....
        /*0230*/ 	.word	0xffffffff


	//   ....[86]....
        /*0234*/ 	.word	0xffffffff


	//   ....[87]....
        /*0238*/ 	.word	0xffffffff


	//   ....[88]....
        /*023c*/ 	.word	0xffffffff


	//   ....[89]....
        /*0240*/ 	.word	0xffffffff


	//   ....[90]....
        /*0244*/ 	.word	0xffffffff


	//   ....[91]....
        /*0248*/ 	.word	0xffffffff


	//   ....[92]....
        /*024c*/ 	.word	0xffffffff


	//   ....[93]....
        /*0250*/ 	.word	0xffffffff


	//   ....[94]....
        /*0254*/ 	.word	0xffffffff


	//   ....[95]....
        /*0258*/ 	.word	0xffffffff


	//   ....[96]....
        /*025c*/ 	.word	0xffffffff


	//   ....[97]....
        /*0260*/ 	.word	0xffffffff


	//   ....[98]....
        /*0264*/ 	.word	0xffffffff


	//   ....[99]....
        /*0268*/ 	.word	0xffffffff


	//   ....[100]....
        /*026c*/ 	.word	0xffffffff


	//   ....[101]....
        /*0270*/ 	.word	0xffffffff


	//   ....[102]....
        /*0274*/ 	.word	0xffffffff


	//   ....[103]....
        /*0278*/ 	.word	0xffffffff


	//   ....[104]....
        /*027c*/ 	.word	0xffffffff


	//   ....[105]....
        /*0280*/ 	.word	0xffffffff


	//   ....[106]....
        /*0284*/ 	.word	0xffffffff


	//   ....[107]....
        /*0288*/ 	.word	0xffffffff


	//   ....[108]....
        /*028c*/ 	.word	0xffffffff


	//   ....[109]....
        /*0290*/ 	.word	0xffffffff


	//   ....[110]....
        /*0294*/ 	.word	0xffffffff


	//   ....[111]....
        /*0298*/ 	.word	0xffffffff


	//----- nvinfo : EIATTR_COOP_GROUP_INSTR_OFFSETS
	.align		4
.L_4479:
        /*029c*/ 	.byte	0x04, 0x28
        /*029e*/ 	.short	(.L_4481 - .L_4480)


	//   ....[0]....
.L_4480:
        /*02a0*/ 	.word	0x00000060


	//   ....[1]....
        /*02a4*/ 	.word	0x00000280


	//   ....[2]....
        /*02a8*/ 	.word	0x00000320


	//   ....[3]....
        /*02ac*/ 	.word	0x00000360


	//   ....[4]....
        /*02b0*/ 	.word	0x00000370


	//   ....[5]....
        /*02b4*/ 	.word	0x000003c0


	//   ....[6]....
        /*02b8*/ 	.word	0x000003d0


	//   ....[7]....
        /*02bc*/ 	.word	0x00000420


	//   ....[8]....
        /*02c0*/ 	.word	0x00000430


	//   ....[9]....
        /*02c4*/ 	.word	0x00000480


	//   ....[10]....
        /*02c8*/ 	.word	0x00000490


	//   ....[11]....
        /*02cc*/ 	.word	0x00000510


	//   ....[12]....
        /*02d0*/ 	.word	0x00000560


	//   ....[13]....
        /*02d4*/ 	.word	0x00000570


	//   ....[14]....
        /*02d8*/ 	.word	0x000005e0


	//   ....[15]....
        /*02dc*/ 	.word	0x00000600


	//   ....[16]....
        /*02e0*/ 	.word	0x00000650


	//   ....[17]....
        /*02e4*/ 	.word	0x00000660


	//   ....[18]....
        /*02e8*/ 	.word	0x000006d0


	//   ....[19]....
        /*02ec*/ 	.word	0x00000700


	//   ....[20]....
        /*02f0*/ 	.word	0x000009b0


	//   ....[21]....
        /*02f4*/ 	.word	0x000009c0


	//   ....[22]....
        /*02f8*/ 	.word	0x00000a10


	//   ....[23]....
        /*02fc*/ 	.word	0x00000a20


	//   ....[24]....
        /*0300*/ 	.word	0x00000a70


	//   ....[25]....
        /*0304*/ 	.word	0x00000a80


	//   ....[26]....
        /*0308*/ 	.word	0x00000ad0


	//   ....[27]....
        /*030c*/ 	.word	0x00000ae0


	//   ....[28]....
        /*0310*/ 	.word	0x00000b30


	//   ....[29]....
        /*0314*/ 	.word	0x00000b40


	//   ....[30]....
        /*0318*/ 	.word	0x00000bd0


	//   ....[31]....
        /*031c*/ 	.word	0x00000c10


	//   ....[32]....
        /*0320*/ 	.word	0x00000c20


	//   ....[33]....
        /*0324*/ 	.word	0x00000c70


	//   ....[34]....
        /*0328*/ 	.word	0x00000c80


	//   ....[35]....
        /*032c*/ 	.word	0x00000cd0


	//   ....[36]....
        /*0330*/ 	.word	0x00000ce0


	//   ....[37]....
        /*0334*/ 	.word	0x00000d30


	//   ....[38]....
        /*0338*/ 	.word	0x00000d40


	//   ....[39]....
        /*033c*/ 	.word	0x00000dc0


	//   ....[40]....
        /*0340*/ 	.word	0x00000e00


	//   ....[41]....
        /*0344*/ 	.word	0x00000e10


	//   ....[42]....
        /*0348*/ 	.word	0x00000e60


	//   ....[43]....
        /*034c*/ 	.word	0x00000e70


	//   ....[44]....
        /*0350*/ 	.word	0x00000ec0


	//   ....[45]....
        /*0354*/ 	.word	0x00000ed0


	//   ....[46]....
        /*0358*/ 	.word	0x00000f20


	//   ....[47]....
        /*035c*/ 	.word	0x00000f30


	//   ....[48]....
        /*0360*/ 	.word	0x00000fe0


	//   ....[49]....
        /*0364*/ 	.word	0x00001030


	//   ....[50]....
        /*0368*/ 	.word	0x00001040


	//   ....[51]....
        /*036c*/ 	.word	0x000010a0


	//   ....[52]....
        /*0370*/ 	.word	0x000010b0


	//   ....[53]....
        /*0374*/ 	.word	0x00001140


	//   ....[54]....
        /*0378*/ 	.word	0x00001170


	//   ....[55]....
        /*037c*/ 	.word	0x00001210


	//   ....[56]....
        /*0380*/ 	.word	0x00001270


	//   ....[57]....
        /*0384*/ 	.word	0x00001990


	//   ....[58]....
        /*0388*/ 	.word	0x000019b0


	//   ....[59]....
        /*038c*/ 	.word	0x00001a00


	//   ....[60]....
        /*0390*/ 	.word	0x00001a10


	//   ....[61]....
        /*0394*/ 	.word	0x00001a60


	//   ....[62]....
        /*0398*/ 	.word	0x00001a70


	//   ....[63]....
        /*039c*/ 	.word	0x00001ac0


	//   ....[64]....
        /*03a0*/ 	.word	0x00001ad0


	//   ....[65]....
        /*03a4*/ 	.word	0x00001b20


	//   ....[66]....
        /*03a8*/ 	.word	0x00001b30


	//   ....[67]....
        /*03ac*/ 	.word	0x00001bf0


	//   ....[68]....
        /*03b0*/ 	.word	0x00001c20


	//   ....[69]....
        /*03b4*/ 	.word	0x00001c70


	//   ....[70]....
        /*03b8*/ 	.word	0x00001c80


	//   ....[71]....
        /*03bc*/ 	.word	0x00001cd0


	//   ....[72]....
        /*03c0*/ 	.word	0x00001ce0


	//   ....[73]....
        /*03c4*/ 	.word	0x00001d30


	//   ....[74]....
        /*03c8*/ 	.word	0x00001d40


	//   ....[75]....
        /*03cc*/ 	.word	0x00001d90


	//   ....[76]....
        /*03d0*/ 	.word	0x00001da0


	//   ....[77]....
        /*03d4*/ 	.word	0x00001e50


	//   ....[78]....
        /*03d8*/ 	.word	0x00001e60


	//   ....[79]....
        /*03dc*/ 	.word	0x00001eb0


	//   ....[80]....
        /*03e0*/ 	.word	0x00001ec0


	//   ....[81]....
        /*03e4*/ 	.word	0x00001f10


	//   ....[82]....
        /*03e8*/ 	.word	0x00001f20


	//   ....[83]....
        /*03ec*/ 	.word	0x00001f70


	//   ....[84]....
        /*03f0*/ 	.word	0x00001f80


	//   ....[85]....
        /*03f4*/ 	.word	0x00001fe0


	//   ....[86]....
        /*03f8*/ 	.word	0x00002000


	//   ....[87]....
        /*03fc*/ 	.word	0x000020f0


	//   ....[88]....
        /*0400*/ 	.word	0x00002130


	//   ....[89]....
        /*0404*/ 	.word	0x000021e0


	//   ....[90]....
        /*0408*/ 	.word	0x000021f0


	//   ....[91]....
        /*040c*/ 	.word	0x00002240


	//   ....[92]....
        /*0410*/ 	.word	0x00002250


	//   ....[93]....
        /*0414*/ 	.word	0x000022a0


	//   ....[94]....
        /*0418*/ 	.word	0x000022b0


	//   ....[95]....
        /*041c*/ 	.word	0x00002310


	//   ....[96]....
        /*0420*/ 	.word	0x00002320


	//   ....[97]....
        /*0424*/ 	.word	0x00002490


	//   ....[98]....
        /*0428*/ 	.word	0x000024c0


	//   ....[99]....
        /*042c*/ 	.word	0x00002540


	//   ....[100]....
        /*0430*/ 	.word	0x00002550


	//   ....[101]....
        /*0434*/ 	.word	0x000025a0


	//   ....[102]....
        /*0438*/ 	.word	0x000025b0


	//   ....[103]....
        /*043c*/ 	.word	0x00002600


	//   ....[104]....
        /*0440*/ 	.word	0x00002610


	//   ....[105]....
        /*0444*/ 	.word	0x00002660


	//   ....[106]....
        /*0448*/ 	.word	0x00002670


	//   ....[107]....
        /*044c*/ 	.word	0x00002940


	//   ....[108]....
        /*0450*/ 	.word	0x00002990


	//   ....[109]....
        /*0454*/ 	.word	0x000029c0


	//   ....[110]....
        /*0458*/ 	.word	0x000029e0


	//   ....[111]....
        /*045c*/ 	.word	0x00002a00


	//----- nvinfo : EIATTR_VRC_CTA_INIT_COUNT
	.align		4
.L_4481:
        /*0460*/ 	.byte	0x02, 0x4a
	.zero		1
	.zero		1


	//----- nvinfo : EIATTR_EXIT_INSTR_OFFSETS
	.align		4
        /*0464*/ 	.byte	0x04, 0x1c
        /*0466*/ 	.short	(.L_4483 - .L_4482)


	//   ....[0]....
.L_4482:
        /*0468*/ 	.word	0x000000a0


	//   ....[1]....
        /*046c*/ 	.word	0x00002fc0


	//----- nvinfo : EIATTR_CRS_STACK_SIZE
	.align		4
.L_4483:
        /*0470*/ 	.byte	0x04, 0x1e
        /*0472*/ 	.short	(.L_4485 - .L_4484)
.L_4484:
        /*0474*/ 	.word	0x00000000


	//----- nvinfo : EIATTR_CBANK_PARAM_SIZE
	.align		4
.L_4485:
        /*0478*/ 	.byte	0x03, 0x19
        /*047a*/ 	.short	0x0060


	//----- nvinfo : EIATTR_PARAM_CBANK
	.align		4
        /*047c*/ 	.byte	0x04, 0x0a
        /*047e*/ 	.short	(.L_4487 - .L_4486)
	.align		4
.L_4486:
        /*0480*/ 	.word	index@(.nv.constant0._ZN4vllm3moe44grouped_topk_fused_small_expert_count_kernelIf13__nv_bfloat16iLNS0_11ScoringFuncE1ELi256ELb1ELi8EEEvPT_PfPT1_PKT0_llllllbd)
        /*0484*/ 	.short	0x0380
        /*0486*/ 	.short	0x0060


	//----- nvinfo : EIATTR_SW_WAR
	.align		4
.L_4487:
        /*0488*/ 	.byte	0x04, 0x36
        /*048a*/ 	.short	(.L_4489 - .L_4488)
.L_4488:
        /*048c*/ 	.word	0x00000008
.L_4489:


//--------------------- .nv.info._ZN4vllm3moe25grouped_topk_fused_kernelIf6__halfiLNS0_11ScoringFuncE1EEEvPT_PfPT1_PKT0_lllllbd --------------------------
	.section	.nv.info._ZN4vllm3moe25grouped_topk_fused_kernelIf6__halfiLNS0_11ScoringFuncE1EEEvPT_PfPT1_PKT0_lllllbd,"",@"SHT_CUDA_INFO"
	.sectionflags	@""
	.align	4


	//----- nvinfo : EIATTR_CUDA_API_VERSION
	.align		4
        /*0000*/ 	.byte	0x04, 0x37
        /*0002*/ 	.short	(.L_4491 - .L_4490)
.L_4490:
        /*0004*/ 	.word	0x00000082


	//----- nvinfo : EIATTR_KPARAM_INFO
	.align		4
.L_4491:
        /*0008*/ 	.byte	0x04, 0x17
        /*000a*/ 	.short	(.L_4493 - .L_4492)
.L_4492:
        /*000c*/ 	.word	0x00000000
        /*0010*/ 	.short	0x000a
        /*0012*/ 	.short	0x0050
        /*0014*/ 	.byte	0x00, 0xf0, 0x21, 0x00


	//----- nvinfo : EIATTR_KPARAM_INFO
	.align		4
.L_4493:
        /*0018*/ 	.byte	0x04, 0x17
        /*001a*/ 	.short	(.L_4495 - .L_4494)
.L_4494:
        /*001c*/ 	.word	0x00000000
        /*0020*/ 	.short	0x0009
        /*0022*/ 	.short	0x0048
        /*0024*/ 	.byte	0x00, 0xf0, 0x05, 0x00


	//----- nvinfo : EIATTR_KPARAM_INFO
	.align		4
.L_4495:
        /*0028*/ 	.byte	0x04, 0x17
        /*002a*/ 	.short	(.L_4497 - .L_4496)
.L_4496:
        /*002c*/ 	.word	0x00000000
        /*0030*/ 	.short	0x0008
        /*0032*/ 	.short	0x0040
        /*0034*/ 	.byte	0x00, 0xf0, 0x21, 0x00


	//----- nvinfo : EIATTR_KPARAM_INFO
	.align		4
.L_4497:
        /*0038*/ 	.byte	0x04, 0x17
        /*003a*/ 	.short	(.L_4499 - .L_4498)
.L_4498:
        /*003c*/ 	.word	0x00000000
        /*0040*/ 	.short	0x0007
        /*0042*/ 	.short	0x0038
        /*0044*/ 	.byte	0x00, 0xf0, 0x21, 0x00


	//----- nvinfo : EIATTR_KPARAM_INFO
	.align		4
.L_4499:
        /*0048*/ 	.byte	0x04, 0x17
        /*004a*/ 	.short	(.L_4501 - .L_4500)
.L_4500:
        /*004c*/ 	.word	0x00000000
        /*0050*/ 	.short	0x0006
        /*0052*/ 	.short	0x0030
        /*0054*/ 	.byte	0x00, 0xf0, 0x21, 0x00


	//----- nvinfo : EIATTR_KPARAM_INFO
	.align		4
.L_4501:
        /*0058*/ 	.byte	0x04, 0x17
        /*005a*/ 	.short	(.L_4503 - .L_4502)
.L_4502:
        /*005c*/ 	.word	0x00000000
        /*0060*/ 	.short	0x0005
        /*0062*/ 	.short	0x0028
        /*0064*/ 	.byte	0x00, 0xf0, 0x21, 0x00


	//----- nvinfo : EIATTR_KPARAM_INFO
	.align		4
.L_4503:
        /*0068*/ 	.byte	0x04, 0x17
        /*006a*/ 	.short	(.L_4505 - .L_4504)
.L_4504:
        /*006c*/ 	.word	0x00000000
        /*0070*/ 	.short	0x0004
        /*0072*/ 	.short	0x0020
        /*0074*/ 	.byte	0x00, 0xf0, 0x21, 0x00


	//----- nvinfo : EIATTR_KPARAM_INFO
	.align		4
.L_4505:
        /*0078*/ 	.byte	0x04, 0x17
        /*007a*/ 	.short	(.L_4507 - .L_4506)
.L_4506:
        /*007c*/ 	.word	0x00000000
        /*0080*/ 	.short	0x0003
        /*0082*/ 	.short	0x0018
        /*0084*/ 	.byte	0x00, 0xf5, 0x21, 0x00


	//----- nvinfo : EIATTR_KPARAM_INFO
	.align		4
.L_4507:
        /*0088*/ 	.byte	0x04, 0x17
        /*008a*/ 	.short	(.L_4509 - .L_4508)
.L_4508:
        /*008c*/ 	.word	0x00000000
        /*0090*/ 	.short	0x0002
        /*0092*/ 	.short	0x0010
        /*0094*/ 	.byte	0x00, 0xf5, 0x21, 0x00


	//----- nvinfo : EIATTR_KPARAM_INFO
	.align		4
.L_4509:
        /*0098*/ 	.byte	0x04, 0x17
        /*009a*/ 	.short	(.L_4511 - .L_4510)
.L_4510:
        /*009c*/ 	.word	0x00000000
        /*00a0*/ 	.short	0x0001
        /*00a2*/ 	.short	0x0008
        /*00a4*/ 	.byte	0x00, 0xf5, 0x21, 0x00


	//----- nvinfo : EIATTR_KPARAM_INFO
	.align		4
.L_4511:
        /*00a8*/ 	.byte	0x04, 0x17
        /*00aa*/ 	.short	(.L_4513 - .L_4512)
.L_4512:
        /*00ac*/ 	.word	0x00000000
        /*00b0*/ 	.short	0x0000
        /*00b2*/ 	.short	0x0000
        /*00b4*/ 	.byte	0x00, 0xf5, 0x21, 0x00


	//----- nvinfo : EIATTR_SPARSE_MMA_MASK
	.align		4
.L_4513:
        /*00b8*/ 	.byte	0x03, 0x50
        /*00ba*/ 	.short	0x0000


	//----- nvinfo : EIATTR_MAXREG_COUNT
	.align		4
        /*00bc*/ 	.byte	0x03, 0x1b
        /*00be*/ 	.short	0x00ff


	//----- nvinfo : EIATTR_NUM_BARRIERS
	.align		4
        /*00c0*/ 	.byte	0x02, 0x4c
        /*00c2*/ 	.byte	0x01
	.zero		1


	//----- nvinfo : EIATTR_MERCURY_ISA_VERSION
	.align		4
        /*00c4*/ 	.byte	0x03, 0x5f
        /*00c6*/ 	.short	0x0101


	//----- nvinfo : EIATTR_COOP_GROUP_MASK_REGIDS
	.align		4
        /*00c8*/ 	.byte	0x04, 0x29
        /*00ca*/ 	.short	(.L_4515 - .L_4514)


	//   ....[0]....
.L_4514:
        /*00cc*/ 	.word	0xffffffff


	//   ....[1]....
        /*00d0*/ 	.word	0xffffffff


	//   ....[2]....
        /*00d4*/ 	.word	0xffffffff


	//   ....[3]....
        /*00d8*/ 	.word	0xffffffff


	//   ....[4]....
        /*00dc*/ 	.word	0xffffffff


	//   ....[5]....
        /*00e0*/ 	.word	0xffffffff


	//   ....[6]....
        /*00e4*/ 	.word	0xffffffff


	//   ....[7]....
        /*00e8*/ 	.word	0xffffffff


	//   ....[8]....
        /*00ec*/ 	.word	0xffffffff


	//   ....[9]....
        /*00f0*/ 	.word	0xffffffff


	//   ....[10]....
        /*00f4*/ 	.word	0xffffffff


	//   ....[11]....
        /*00f8*/ 	.word	0xffffffff


	//   ....[12]....
        /*00fc*/ 	.word	0xffffffff


	//   ....[13]....
        /*0100*/ 	.word	0xffffffff


	//   ....[14]....
        /*0104*/ 	.word	0xffffffff


	//   ....[15]....
        /*0108*/ 	.word	0xffffffff


	//   ....[16]....
        /*010c*/ 	.word	0xffffffff


	//   ....[17]....
        /*0110*/ 	.word	0xffffffff


	//   ....[18]....
        /*0114*/ 	.word	0xffffffff


	//   ....[19]....
        /*0118*/ 	.word	0xffffffff


	//   ....[20]....
        /*011c*/ 	.word	0xffffffff


	//   ....[21]....
        /*0120*/ 	.word	0xffffffff


	//   ....[22]....
        /*0124*/ 	.word	0xffffffff


	//   ....[23]....
        /*0128*/ 	.word	0xffffffff


	//   ....[24]....
        /*012c*/ 	.word	0xffffffff


	//   ....[25]....
        /*0130*/ 	.word	0xffffffff


	//   ....[26]....
        /*0134*/ 	.word	0xffffffff


	//   ....[27]....
        /*0138*/ 	.word	0xffffffff


	//   ....[28]....
        /*013c*/ 	.word	0xffffffff


	//   ....[29]....
        /*0140*/ 	.word	0xffffffff


	//   ....[30]....
        /*0144*/ 	.word	0xffffffff


	//   ....[31]....
        /*0148*/ 	.word	0xffffffff


	//   ....[32]....
        /*014c*/ 	.word	0xffffffff


	//   ....[33]....
        /*0150*/ 	.word	0xffffffff


	//   ....[34]....
        /*0154*/ 	.word	0xffffffff


	//   ....[35]....
        /*0158*/ 	.word	0xffffffff


	//   ....[36]....
        /*015c*/ 	.word	0xffffffff


	//   ....[37]....
        /*0160*/ 	.word	0xffffffff


	//   ....[38]....
        /*0164*/ 	.word	0xffffffff


	//   ....[39]....
        /*0168*/ 	.word	0xffffffff


	//   ....[40]....
        /*016c*/ 	.word	0xffffffff


	//   ....[41]....
        /*0170*/ 	.word	0xffffffff


	//   ....[42]....
        /*0174*/ 	.word	0xffffffff


	//   ....[43]....
        /*0178*/ 	.word	0xffffffff


	//   ....[44]....
        /*017c*/ 	.word	0xffffffff


	//   ....[45]....
        /*0180*/ 	.word	0xffffffff


	//   ....[46]....
        /*0184*/ 	.word	0xffffffff


	//   ....[47]....
        /*0188*/ 	.word	0xffffffff


	//   ....[48]....
        /*018c*/ 	.word	0xffffffff


	//   ....[49]....
        /*0190*/ 	.word	0xffffffff


	//   ....[50]....
        /*0194*/ 	.word	0xffffffff


	//   ....[51]....
        /*0198*/ 	.word	0xffffffff


	//   ....[52]....
        /*019c*/ 	.word	0xffffffff


	//   ....[53]....
        /*01a0*/ 	.word	0xffffffff


	//   ....[54]....
        /*01a4*/ 	.word	0xffffffff


	//   ....[55]....
        /*01a8*/ 	.word	0xffffffff


	//   ....[56]....
        /*01ac*/ 	.word	0xffffffff


	//   ....[57]....
        /*01b0*/ 	.word	0xffffffff


	//   ....[58]....
        /*01b4*/ 	.word	0xffffffff


	//   ....[59]....
        /*01b8*/ 	.word	0xffffffff


	//   ....[60]....
        /*01bc*/ 	.word	0xffffffff


	//   ....[61]....
        /*01c0*/ 	.word	0xffffffff


	//   ....[62]....
        /*01c4*/ 	.word	0xffffffff


	//   ....[63]....
        /*01c8*/ 	.word	0xffffffff


	//   ....[64]....
        /*01cc*/ 	.word	0xffffffff


	//   ....[65]....
        /*01d0*/ 	.word	0xffffffff


	//   ....[66]....
        /*01d4*/ 	.word	0xffffffff


	//   ....[67]....
        /*01d8*/ 	.word	0xffffffff


	//   ....[68]....
        /*01dc*/ 	.word	0xffffffff


	//   ....[69]....
        /*01e0*/ 	.word	0xffffffff


	//   ....[70]....
        /*01e4*/ 	.word	0xffffffff


	//   ....[71]....
        /*01e8*/ 	.word	0xffffffff


	//   ....[72]....
        /*01ec*/ 	.word	0xffffffff


	//   ....[73]....
        /*01f0*/ 	.word	0xffffffff


	//   ....[74]....
        /*01f4*/ 	.word	0xffffffff


	//   ....[75]....
        /*01f8*/ 	.word	0xffffffff


	//   ....[76]....
        /*01fc*/ 	.word	0xffffffff


	//   ....[77]....
        /*0200*/ 	.word	0xffffffff


	//   ....[78]....
        /*0204*/ 	.word	0xffffffff


	//   ....[79]....
        /*0208*/ 	.word	0xffffffff


	//   ....[80]....
        /*020c*/ 	.word	0xffffffff


	//   ....[81]....
        /*0210*/ 	.word	0xffffffff


	//   ....[82]....
        /*0214*/ 	.word	0xffffffff


	//   ....[83]....
        /*0218*/ 	.word	0xffffffff


	//   ....[84]....
        /*021c*/ 	.word	0xffffffff


	//   ....[85]....
        /*0220*/ 	.word	0xffffffff


	//   ....[86]....
        /*0224*/ 	.word	0xffffffff


	//   ....[87]....
        /*0228*/ 	.word	0xffffffff


	//   ....[88]....
        /*022c*/ 	.word	0xffffffff


	//   ....[89]....
        /*0230*/ 	.word	0xffffffff


	//   ....[90]....
        /*0234*/ 	.word	0xffffffff


	//   ....[91]....
        /*0238*/ 	.word	0xffffffff


	//   ....[92]....
        /*023c*/ 	.word	0xffffffff


	//   ....[93]....
        /*0240*/ 	.word	0xffffffff


	//   ....[94]....
        /*0244*/ 	.word	0xffffffff


	//   ....[95]....
        /*0248*/ 	.word	0xffffffff


	//   ....[96]....
        /*024c*/ 	.word	0xffffffff


	//   ....[97]....
        /*0250*/ 	.word	0xffffffff


	//   ....[98]....
        /*0254*/ 	.word	0xffffffff


	//   ....[99]....
        /*0258*/ 	.word	0xffffffff


	//   ....[100]....
        /*025c*/ 	.word	0xffffffff


	//   ....[101]....
        /*0260*/ 	.word	0xffffffff


	//   ....[102]....
        /*0264*/ 	.word	0xffffffff


	//   ....[103]....
        /*0268*/ 	.word	0xffffffff


	//   ....[104]....
        /*026c*/ 	.word	0xffffffff


	//   ....[105]....
        /*0270*/ 	.word	0xffffffff


	//   ....[106]....
        /*0274*/ 	.word	0xffffffff


	//   ....[107]....
        /*0278*/ 	.word	0xffffffff


	//   ....[108]....
        /*027c*/ 	.word	0xffffffff


	//   ....[109]....
        /*0280*/ 	.word	0xffffffff


	//   ....[110]....
        /*0284*/ 	.word	0xffffffff


	//   ....[111]....
        /*0288*/ 	.word	0xffffffff


	//   ....[112]....
        /*028c*/ 	.word	0xffffffff


	//   ....[113]....
        /*0290*/ 	.word	0xffffffff


	//   ....[114]....
        /*0294*/ 	.word	0xffffffff


	//   ....[115]....
        /*0298*/ 	.word	0xffffffff


	//   ....[116]....
        /*029c*/ 	.word	0xffffffff


	//   ....[117]....
        /*02a0*/ 	.word	0xffffffff


	//   ....[118]....
        /*02a4*/ 	.word	0xffffffff


	//   ....[119]....
        /*02a8*/ 	.word	0xffffffff


	//   ....[120]....
        /*02ac*/ 	.word	0xffffffff


	//   ....[121]....
        /*02b0*/ 	.word	0xffffffff


	//   ....[122]....
        /*02b4*/ 	.word	0xffffffff


	//   ....[123]....
        /*02b8*/ 	.word	0xffffffff


	//   ....[124]....
        /*02bc*/ 	.word	0xffffffff


	//   ....[125]....
        /*02c0*/ 	.word	0xffffffff


	//   ....[126]....
        /*02c4*/ 	.word	0xffffffff


	//   ....[127]....
        /*02c8*/ 	.word	0xffffffff


	//   ....[128]....
        /*02cc*/ 	.word	0xffffffff


	//   ....[129]....
        /*02d0*/ 	.word	0xffffffff


	//   ....[130]....
        /*02d4*/ 	.word	0xffffffff


	//   ....[131]....
        /*02d8*/ 	.word	0xffffffff


	//   ....[132]....
        /*02dc*/ 	.word	0xffffffff


	//   ....[133]....
        /*02e0*/ 	.word	0xffffffff


	//   ....[134]....
        /*02e4*/ 	.word	0xffffffff


	//   ....[135]....
        /*02e8*/ 	.word	0xffffffff


	//   ....[136]....
        /*02ec*/ 	.word	0xffffffff


	//   ....[137]....
        /*02f0*/ 	.word	0xffffffff


	//   ....[138]....
        /*02f4*/ 	.word	0xffffffff


	//   ....[139]....
        /*02f8*/ 	.word	0xffffffff


	//   ....[140]....
        /*02fc*/ 	.word	0xffffffff


	//   ....[141]....
        /*0300*/ 	.word	0xffffffff


	//   ....[142]....
        /*0304*/ 	.word	0xffffffff


	//   ....[143]....
        /*0308*/ 	.word	0xffffffff


	//   ....[144]....
        /*030c*/ 	.word	0xffffffff


	//   ....[145]....
        /*0310*/ 	.word	0xffffffff


	//   ....[146]....
        /*0314*/ 	.word	0xffffffff


	//   ....[147]....
        /*0318*/ 	.word	0xffffffff


	//   ....[148]....
        /*031c*/ 	.word	0xffffffff


	//   ....[149]....
        /*0320*/ 	.word	0xffffffff


	//   ....[150]....
        /*0324*/ 	.word	0xffffffff


	//   ....[151]....
        /*0328*/ 	.word	0xffffffff


	//   ....[152]....
        /*032c*/ 	.word	0xffffffff


	//   ....[153]....
        /*0330*/ 	.word	0xffffffff


	//   ....[154]....
        /*0334*/ 	.word	0xffffffff


	//   ....[155]....
        /*0338*/ 	.word	0xffffffff


	//   ....[156]....
        /*033c*/ 	.word	0xffffffff


	//   ....[157]....
        /*0340*/ 	.word	0xffffffff


	//   ....[158]....
        /*0344*/ 	.word	0xffffffff


	//   ....[159]....
        /*0348*/ 	.word	0xffffffff


	//   ....[160]....
        /*034c*/ 	.word	0xffffffff


	//   ....[161]....
        /*0350*/ 	.word	0xffffffff


	//   ....[162]....
        /*0354*/ 	.word	0xffffffff


	//   ....[163]....
        /*0358*/ 	.word	0xffffffff


	//   ....[164]....
        /*035c*/ 	.word	0xffffffff


	//   ....[165]....
        /*0360*/ 	.word	0xffffffff


	//   ....[166]....
        /*0364*/ 	.word	0xffffffff


	//   ....[167]....
        /*0368*/ 	.word	0xffffffff


	//   ....[168]....
        /*036c*/ 	.word	0xffffffff


	//   ....[169]....
        /*0370*/ 	.word	0xffffffff


	//   ....[170]....
        /*0374*/ 	.word	0xffffffff


	//   ....[171]....
        /*0378*/ 	.word	0xffffffff


	//   ....[172]....
        /*037c*/ 	.word	0xffffffff


	//   ....[173]....
        /*0380*/ 	.word	0xffffffff


	//   ....[174]....
        /*0384*/ 	.word	0xffffffff


	//   ....[175]....
        /*0388*/ 	.word	0xffffffff


	//   ....[176]....
        /*038c*/ 	.word	0xffffffff


	//   ....[177]....
        /*0390*/ 	.word	0xffffffff


	//   ....[178]....
        /*0394*/ 	.word	0xffffffff


	//   ....[179]....
        /*0398*/ 	.word	0xffffffff


	//   ....[180]....
        /*039c*/ 	.word	0xffffffff


	//   ....[181]....
        /*03a0*/ 	.word	0xffffffff


	//   ....[182]....
        /*03a4*/ 	.word	0xffffffff


	//   ....[183]....
        /*03a8*/ 	.word	0xffffffff


	//   ....[184]....
        /*03ac*/ 	.word	0xffffffff


	//   ....[185]....
        /*03b0*/ 	.word	0xffffffff


	//   ....[186]....
        /*03b4*/ 	.word	0x05000002


	//   ....[187]....
        /*03b8*/ 	.word	0x05000002


	//   ....[188]....
        /*03bc*/ 	.word	0x05000002


	//   ....[189]....
        /*03c0*/ 	.word	0x05000002


	//   ....[190]....
        /*03c4*/ 	.word	0x05000002


	//   ....[191]....
        /*03c8*/ 	.word	0x05000002


	//   ....[192]....
        /*03cc*/ 	.word	0x05000002


	//   ....[193]....
        /*03d0*/ 	.word	0x05000002


	//   ....[194]....
        /*03d4*/ 	.word	0x05000002


	//   ....[195]....
        /*03d8*/ 	.word	0x05000002


	//   ....[196]....
        /*03dc*/ 	.word	0x05000002


	//   ....[197]....
        /*03e0*/ 	.word	0x05000002


	//   ....[198]....
        /*03e4*/ 	.word	0x05000002


	//   ....[199]....
        /*03e8*/ 	.word	0x05000002


	//   ....[200]....
        /*03ec*/ 	.word	0x05000002


	//   ....[201]....
        /*03f0*/ 	.word	0x05000002


	//   ....[202]....
        /*03f4*/ 	.word	0x05000002


	//   ....[203]....
        /*03f8*/ 	.word	0x05000002


	//   ....[204]....
        /*03fc*/ 	.word	0x05000002


	//   ....[205]....
        /*0400*/ 	.word	0x05000002


	//   ....[206]....
        /*0404*/ 	.word	0x05000002


	//   ....[207]....
        /*0408*/ 	.word	0x05000002


	//   ....[208]....
        /*040c*/ 	.word	0x05000002


	//   ....[209]....
        /*0410*/ 	.word	0x05000002


	//   ....[210]....
        /*0414*/ 	.word	0x05000002


	//   ....[211]....
        /*0418*/ 	.word	0x05000002


	//   ....[212]....
        /*041c*/ 	.word	0x05000002


	//   ....[213]....
        /*0420*/ 	.word	0x05000002


	//   ....[214]....
        /*0424*/ 	.word	0x05000002


	//   ....[215]....
        /*0428*/ 	.word	0x05000002


	//   ....[216]....
        /*042c*/ 	.word	0x05000002


	//   ....[217]....
        /*0430*/ 	.word	0x05000002


	//   ....[218]....
        /*0434*/ 	.word	0x05000002


	//   ....[219]....
        /*0438*/ 	.word	0x05000002


	//   ....[220]....
        /*043c*/ 	.word	0x05000002


	//   ....[221]....
        /*0440*/ 	.word	0x05000002


	//   ....[222]....
        /*0444*/ 	.word	0x05000002


	//   ....[223]....
        /*0448*/ 	.word	0x05000002


	//   ....[224]....
        /*044c*/ 	.word	0x05000002


	//   ....[225]....
        /*0450*/ 	.word	0x05000002


	//   ....[226]....
        /*0454*/ 	.word	0x05000002


	//   ....[227]....
        /*0458*/ 	.word	0x05000002


	//   ....[228]....
        /*045c*/ 	.word	0x05000002


	//   ....[229]....
        /*0460*/ 	.word	0x05000002


	//   ....[230]....
        /*0464*/ 	.word	0x05000002


	//   ....[231]....
        /*0468*/ 	.word	0x05000002


	//   ....[232]....
        /*046c*/ 	.word	0x05000002


	//   ....[233]....
        /*0470*/ 	.word	0x05000002


	//----- nvinfo : EIATTR_COOP_GROUP_INSTR_OFFSETS
	.align		4
.L_4515:
        /*0474*/ 	.byte	0x04, 0x28
        /*0476*/ 	.short	(.L_4517 - .L_4516)


	//   ....[0]....
.L_4516:
        /*0478*/ 	.word	0x000017f0


	//   ....[1]....
        /*047c*/ 	.word	0x00001820


	//   ....[2]....
        /*0480*/ 	.word	0x00001850


	//   ....[3]....
        /*0484*/ 	.word	0x00001880


	//   ....[4]....
        /*0488*/ 	.word	0x000018b0


	//   ....[5]....
        /*048c*/ 	.word	0x00001920


	//   ....[6]....
        /*0490*/ 	.word	0x00001970


	//   ....[7]....
        /*0494*/ 	.word	0x000019a0


	//   ....[8]....
        /*0498*/ 	.word	0x000019d0


	//   ....[9]....
        /*049c*/ 	.word	0x00001a00


	//   ....[10]....
        /*04a0*/ 	.word	0x00001a30


	//   ....[11]....
        /*04a4*/ 	.word	0x00001c90


	//   ....[12]....
        /*04a8*/ 	.word	0x00001d80


	//   ....[13]....
        /*04ac*/ 	.word	0x00001e20


	//   ....[14]....
        /*04b0*/ 	.word	0x00001e30


	//   ....[15]....
        /*04b4*/ 	.word	0x00001f20


	//   ....[16]....
        /*04b8*/ 	.word	0x00001f40


	//   ....[17]....
        /*04bc*/ 	.word	0x00002040


	//   ....[18]....
        /*04c0*/ 	.word	0x00002050


	//   ....[19]....
        /*04c4*/ 	.word	0x00002140


	//   ....[20]....
        /*04c8*/ 	.word	0x00002160


	//   ....[21]....
        /*04cc*/ 	.word	0x00002260


	//   ....[22]....
        /*04d0*/ 	.word	0x00002270


	//   ....[23]....
        /*04d4*/ 	.word	0x00002360


	//   ....[24]....
        /*04d8*/ 	.word	0x00002370


	//   ....[25]....
        /*04dc*/ 	.word	0x00002460


	//   ....[26]....
        /*04e0*/ 	.word	0x00002480


	//   ....[27]....
        /*04e4*/ 	.word	0x00002580


	//   ....[28]....
        /*04e8*/ 	.word	0x00002590


	//   ....[29]....
        /*04ec*/ 	.word	0x00002680


	//   ....[30]....
        /*04f0*/ 	.word	0x00002690


	//   ....[31]....
        /*04f4*/ 	.word	0x00002780


	//   ....[32]....
        /*04f8*/ 	.word	0x00002790


	//   ....[33]....
        /*04fc*/ 	.word	0x00002870


	//   ....[34]....
        /*0500*/ 	.word	0x00002880


	//   ....[35]....
        /*0504*/ 	.word	0x00002970


	//   ....[36]....
        /*0508*/ 	.word	0x00002990


	//   ....[37]....
        /*050c*/ 	.word	0x00002a80


	//   ....[38]....
        /*0510*/ 	.word	0x00002a90


	//   ....[39]....
        /*0514*/ 	.word	0x00002b80


	//   ....[40]....
        /*0518*/ 	.word	0x00002b90


	//   ....[41]....
        /*051c*/ 	.word	0x00002c60


	//   ....[42]....
        /*0520*/ 	.word	0x00002c70


	//   ....[43]....
        /*0524*/ 	.word	0x00002dc0


	//   ....[44]....
        /*0528*/ 	.word	0x00002dd0


	//   ....[45]....
        /*052c*/ 	.word	0x00002ea0


	//   ....[46]....
        /*0530*/ 	.word	0x00002eb0


	//   ....[47]....
        /*0534*/ 	.word	0x00002f80


	//   ....[48]....
        /*0538*/ 	.word	0x00002f90


	//   ....[49]....
        /*053c*/ 	.word	0x00003060


	//   ....[50]....
        /*0540*/ 	.word	0x00003070


	//   ....[51]....
        /*0544*/ 	.word	0x00003140


	//   ....[52]....
        /*0548*/ 	.word	0x00003150


	//   ....[53]....
        /*054c*/ 	.word	0x00003210


	//   ....[54]....
        /*0550*/ 	.word	0x00003300


	//   ....[55]....
        /*0554*/ 	.word	0x00003310


	//   ....[56]....
        /*0558*/ 	.word	0x00003400


	//   ....[57]....
        /*055c*/ 	.word	0x00003420


	//   ....[58]....
        /*0560*/ 	.word	0x00003520


	//   ....[59]....
        /*0564*/ 	.word	0x00003530


	//   ....[60]....
        /*0568*/ 	.word	0x00003620


	//   ....[61]....
        /*056c*/ 	.word	0x00003640


	//   ....[62]....
        /*0570*/ 	.word	0x00003740


	//   ....[63]....
        /*0574*/ 	.word	0x00003750


	//   ....[64]....
        /*0578*/ 	.word	0x00003840


	//   ....[65]....
        /*057c*/ 	.word	0x00003850


	//   ....[66]....
        /*0580*/ 	.word	0x00003940


	//   ....[67]....
        /*0584*/ 	.word	0x00003960


	//   ....[68]....
        /*0588*/ 	.word	0x00003a60


	//   ....[69]....
        /*058c*/ 	.word	0x00003a70


	//   ....[70]....
        /*0590*/ 	.word	0x00003b60


	//   ....[71]....
        /*0594*/ 	.word	0x00003b70


	//   ....[72]....
        /*0598*/ 	.word	0x00003c60


	//   ....[73]....
        /*059c*/ 	.word	0x00003c70


	//   ....[74]....
        /*05a0*/ 	.word	0x00003d50


	//   ....[75]....
        /*05a4*/ 	.word	0x00003d60


	//   ....[76]....
        /*05a8*/ 	.word	0x00003e60


	//   ....[77]....
        /*05ac*/ 	.word	0x00003e70


	//   ....[78]....
        /*05b0*/ 	.word	0x00003f60


	//   ....[79]....
        /*05b4*/ 	.word	0x00003f70


	//   ....[80]....
        /*05b8*/ 	.word	0x00004060


	//   ....[81]....
        /*05bc*/ 	.word	0x00004070


	//   ....[82]....
        /*05c0*/ 	.word	0x00004140


	//   ....[83]....
        /*05c4*/ 	.word	0x00004150


	//   ....[84]....
        /*05c8*/ 	.word	0x000042b0


	//   ....[85]....
        /*05cc*/ 	.word	0x000042c0


	//   ....[86]....
        /*05d0*/ 	.word	0x00004390


	//   ....[87]....
        /*05d4*/ 	.word	0x000043a0


	//   ....[88]....
        /*05d8*/ 	.word	0x00004470


	//   ....[89]....
        /*05dc*/ 	.word	0x00004480


	//   ....[90]....
        /*05e0*/ 	.word	0x00004550


	//   ....[91]....
        /*05e4*/ 	.word	0x00004560


	//   ....[92]....
        /*05e8*/ 	.word	0x00004630


	//   ....[93]....
        /*05ec*/ 	.word	0x00004640


	//   ....[94]....
        /*05f0*/ 	.word	0x00004710


	//   ....[95]....
        /*05f4*/ 	.word	0x00005040


	//   ....[96]....
        /*05f8*/ 	.word	0x00005280


	//   ....[97]....
        /*05fc*/ 	.word	0x000053d0


	//   ....[98]....
        /*0600*/ 	.word	0x00005420


	//   ....[99]....
        /*0604*/ 	.word	0x00005430


	//   ....[100]....
        /*0608*/ 	.word	0x00005500


	//   ....[101]....
        /*060c*/ 	.word	0x00005510


	//   ....[102]....
        /*0610*/ 	.word	0x000055e0


	//   ....[103]....
        /*0614*/ 	.word	0x000055f0


	//   ....[104]....
        /*0618*/ 	.word	0x000056c0


	//   ....[105]....
        /*061c*/ 	.word	0x000056d0


	//   ....[106]....
        /*0620*/ 	.word	0x000057a0


	//   ....[107]....
        /*0624*/ 	.word	0x000057b0


	//   ....[108]....
        /*0628*/ 	.word	0x00005880


	//   ....[109]....
        /*062c*/ 	.word	0x00005890


	//   ....[110]....
        /*0630*/ 	.word	0x00005960


	//   ....[111]....
        /*0634*/ 	.word	0x00005970


	//   ....[112]....
        /*0638*/ 	.word	0x00005a40


	//   ....[113]....
        /*063c*/ 	.word	0x00005a50


	//   ....[114]....
        /*0640*/ 	.word	0x00005b20


	//   ....[115]....
        /*0644*/ 	.word	0x00005b30


	//   ....[116]....
        /*0648*/ 	.word	0x00005c00


	//   ....[117]....
        /*064c*/ 	.word	0x00005c10


	//   ....[118]....
        /*0650*/ 	.word	0x00005ce0


	//   ....[119]....
        /*0654*/ 	.word	0x00005cf0


	//   ....[120]....
        /*0658*/ 	.word	0x00005dd0


	//   ....[121]....
        /*065c*/ 	.word	0x00005de0


	//   ....[122]....
        /*0660*/ 	.word	0x00005eb0


	//   ....[123]....
        /*0664*/ 	.word	0x00005ec0


	//   ....[124]....
        /*0668*/ 	.word	0x00005f90


	//   ....[125]....
        /*066c*/ 	.word	0x00005fa0


	//   ....[126]....
        /*0670*/ 	.word	0x00006070


	//   ....[127]....
        /*0674*/ 	.word	0x00006080


	//   ....[128]....
        /*0678*/ 	.word	0x000061e0


	//   ....[129]....
        /*067c*/ 	.word	0x000061f0


	//   ....[130]....
        /*0680*/ 	.word	0x000062c0


	//   ....[131]....
        /*0684*/ 	.word	0x000062d0


	//   ....[132]....
        /*0688*/ 	.word	0x000063a0


	//   ....[133]....
        /*068c*/ 	.word	0x000063b0


	//   ....[134]....
        /*0690*/ 	.word	0x00006480


	//   ....[135]....
        /*0694*/ 	.word	0x00006490


	//   ....[136]....
        /*0698*/ 	.word	0x00006560


	//   ....[137]....
        /*069c*/ 	.word	0x00006570


	//   ....[138]....
        /*06a0*/ 	.word	0x00006650


	//   ....[139]....
        /*06a4*/ 	.word	0x00006660


	//   ....[140]....
        /*06a8*/ 	.word	0x00006690


	//   ....[141]....
        /*06ac*/ 	.word	0x000067b0


	//   ....[142]....
        /*06b0*/ 	.word	0x000067c0


	//   ....[143]....
        /*06b4*/ 	.word	0x000068b0


	//   ....[144]....
        /*06b8*/ 	.word	0x000068c0


	//   ....[145]....
        /*06bc*/ 	.word	0x000069b0


	//   ....[146]....
        /*06c0*/ 	.word	0x000069c0


	//   ....[147]....
        /*06c4*/ 	.word	0x00006ab0


	//   ....[148]....
        /*06c8*/ 	.word	0x00006ac0


	//   ....[149]....
        /*06cc*/ 	.word	0x00006bb0


	//   ....[150]....
        /*06d0*/ 	.word	0x00006bc0


	//   ....[151]....
        /*06d4*/ 	.word	0x00006cb0


	//   ....[152]....
        /*06d8*/ 	.word	0x00006cc0


	//   ....[153]....
        /*06dc*/ 	.word	0x00006db0


	//   ....[154]....
        /*06e0*/ 	.word	0x00006dc0


	//   ....[155]....
        /*06e4*/ 	.word	0x00006eb0


	//   ....[156]....
        /*06e8*/ 	.word	0x00006ec0


	//   ....[157]....
        /*06ec*/ 	.word	0x00006fb0


	//   ....[158]....
        /*06f0*/ 	.word	0x00006fc0


	//   ....[159]....
        /*06f4*/ 	.word	0x000070b0


	//   ....[160]....
        /*06f8*/ 	.word	0x000070c0


	//   ....[161]....
        /*06fc*/ 	.word	0x000071b0


	//   ....[162]....
        /*0700*/ 	.word	0x000071c0


	//   ....[163]....
        /*0704*/ 	.word	0x000072c0


	//   ....[164]....
        /*0708*/ 	.word	0x000072d0


	//   ....[165]....
        /*070c*/ 	.word	0x000073c0


	//   ....[166]....
        /*0710*/ 	.word	0x000073d0


	//   ....[167]....
        /*0714*/ 	.word	0x000074c0


	//   ....[168]....
        /*0718*/ 	.word	0x000074d0


	//   ....[169]....
        /*071c*/ 	.word	0x000075c0


	//   ....[170]....
        /*0720*/ 	.word	0x000075d0


	//   ....[171]....
        /*0724*/ 	.word	0x00007750


	//   ....[172]....
        /*0728*/ 	.word	0x00007760


	//   ....[173]....
        /*072c*/ 	.word	0x00007850


	//   ....[174]....
        /*0730*/ 	.word	0x00007860


	//   ....[175]....
        /*0734*/ 	.word	0x00007950


	//   ....[176]....
        /*0738*/ 	.word	0x00007960


	//   ....[177]....
        /*073c*/ 	.word	0x00007a50


	//   ....[178]....
        /*0740*/ 	.word	0x00007a60


	//   ....[179]....
        /*0744*/ 	.word	0x00007b50


	//   ....[180]....
        /*0748*/ 	.word	0x00007b60


	//   ....[181]....
        /*074c*/ 	.word	0x00007e40


	//   ....[182]....
        /*0750*/ 	.word	0x00007e60


	//   ....[183]....
        /*0754*/ 	.word	0x00007e80


	//   ....[184]....
        /*0758*/ 	.word	0x00007ea0


	//   ....[185]....
        /*075c*/ 	.word	0x00007ec0


	//   ....[186]....
        /*0760*/ 	.word	0x00008150


	//   ....[187]....
        /*0764*/ 	.word	0x000081f0


	//   ....[188]....
        /*0768*/ 	.word	0x00008280


	//   ....[189]....
        /*076c*/ 	.word	0x00008310


	//   ....[190]....
        /*0770*/ 	.word	0x000083a0


	//   ....[191]....
        /*0774*/ 	.word	0x00008430


	//   ....[192]....
        /*0778*/ 	.word	0x000084c0


	//   ....[193]....
        /*077c*/ 	.word	0x00008550


	//   ....[194]....
        /*0780*/ 	.word	0x000085e0


	//   ....[195]....
        /*0784*/ 	.word	0x00008670


	//   ....[196]....
        /*0788*/ 	.word	0x00008700


	//   ....[197]....
        /*078c*/ 	.word	0x00008790


	//   ....[198]....
        /*0790*/ 	.word	0x00008820


	//   ....[199]....
        /*0794*/ 	.word	0x000088b0


	//   ....[200]....
        /*0798*/ 	.word	0x00008940


	//   ....[201]....
        /*079c*/ 	.word	0x000089d0


	//   ....[202]....
        /*07a0*/ 	.word	0x00008a60


	//   ....[203]....
        /*07a4*/ 	.word	0x00008af0


	//   ....[204]....
        /*07a8*/ 	.word	0x00008b80


	//   ....[205]....
        /*07ac*/ 	.word	0x00008c10


	//   ....[206]....
        /*07b0*/ 	.word	0x00008ca0


	//   ....[207]....
        /*07b4*/ 	.word	0x00008d30


	//   ....[208]....
        /*07b8*/ 	.word	0x00008dc0


	//   ....[209]....
        /*07bc*/ 	.word	0x00008e50


	//   ....[210]....
        /*07c0*/ 	.word	0x00008ee0


	//   ....[211]....
        /*07c4*/ 	.word	0x00008f70


	//   ....[212]....
        /*07c8*/ 	.word	0x00009000


	//   ....[213]....
        /*07cc*/ 	.word	0x00009090


	//   ....[214]....
        /*07d0*/ 	.word	0x00009120


	//   ....[215]....
        /*07d4*/ 	.word	0x000091b0


	//   ....[216]....
        /*07d8*/ 	.word	0x00009240


	//   ....[217]....
        /*07dc*/ 	.word	0x000092d0


	//   ....[218]....
        /*07e0*/ 	.word	0x00009360


	//   ....[219]....
        /*07e4*/ 	.word	0x000093f0


	//   ....[220]....
        /*07e8*/ 	.word	0x00009480


	//   ....[221]....
        /*07ec*/ 	.word	0x00009510


	//   ....[222]....
        /*07f0*/ 	.word	0x000095a0


	//   ....[223]....
        /*07f4*/ 	.word	0x00009630


	//   ....[224]....
        /*07f8*/ 	.word	0x000096c0


	//   ....[225]....
        /*07fc*/ 	.word	0x00009750


	//   ....[226]....
        /*0800*/ 	.word	0x000097e0


	//   ....[227]....
        /*0804*/ 	.word	0x00009880


	//   ....[228]....
        /*0808*/ 	.word	0x00009930


	//   ....[229]....
        /*080c*/ 	.word	0x000099d0


	//   ....[230]....
        /*0810*/ 	.word	0x00009a50


	//   ....[231]....
        /*0814*/ 	.word	0x00009ab0


	//   ....[232]....
        /*0818*/ 	.word	0x00009b10


	//   ....[233]....
        /*081c*/ 	.word	0x00009b70


	//----- nvinfo : EIATTR_VRC_CTA_INIT_COUNT
	.align		4
.L_4517:
        /*0820*/ 	.byte	0x02, 0x4a
	.zero		1
	.zero		1


	//----- nvinfo : EIATTR_EXIT_INSTR_OFFSETS
	.align		4
        /*0824*/ 	.byte	0x04, 0x1c
        /*0826*/ 	.short	(.L_4519 - .L_4518)


	//   ....[0]....
.L_4518:
        /*0828*/ 	.word	0x00000050


	//   ....[1]....
        /*082c*/ 	.word	0x000000e0


	//   ....[2]....
        /*0830*/ 	.word	0x00001aa0


	//   ....[3]....
        /*0834*/ 	.word	0x00004ca0


	//   ....[4]....
        /*0838*/ 	.word	0x00008100


	//----- nvinfo : EIATTR_CRS_STACK_SIZE
	.align		4
.L_4519:
        /*083c*/ 	.byte	0x04, 0x1e
        /*083e*/ 	.short	(.L_4521 - .L_4520)
.L_4520:
        /*0840*/ 	.word	0x00000000


	//----- nvinfo : EIATTR_CBANK_PARAM_SIZE
	.align		4
.L_4521:
        /*0844*/ 	.byte	0x03, 0x19
        /*0846*/ 	.short	0x0058


	//----- nvinfo : EIATTR_PARAM_CBANK
	.align		4
        /*0848*/ 	.byte	0x04, 0x0a
        /*084a*/ 	.short	(.L_4523 - .L_4522)
	.align		4
.L_4522:
        /*084c*/ 	.word	index@(.nv.constant0._ZN4vllm3moe25grouped_topk_fused_kernelIf6__halfiLNS0_11ScoringFuncE1EEEvPT_PfPT1_PKT0_lllllbd)
        /*0850*/ 	.short	0x0380
        /*0852*/ 	.short	0x0058


	//----- nvinfo : EIATTR_SW_WAR
	.align		4
.L_4523:
        /*0854*/ 	.byte	0x04, 0x36
        /*0856*/ 	.short	(.L_4525 - .L_4524)
.L_4524:
        /*0858*/ 	.word	0x00000008
.L_4525:


//--------------------- .nv.info._ZN4vllm3moe44grouped_topk_fused_small_expert_count_kernelIf6__halfiLNS0_11ScoringFuncE1ELi128ELb0ELi8EEEvPT_PfPT1_PKT0_llllllbd --------------------------
	.section	.nv.info._ZN4vllm3moe44grouped_topk_fused_small_expert_count_kernelIf6__halfiLNS0_11ScoringFuncE1ELi128ELb0ELi8EEEvPT_PfPT1_PKT0_llllllbd,"",@"SHT_CUDA_INFO"
	.sectionflags	@""
	.align	4


	//----- nvinfo : EIATTR_CUDA_API_VERSION
	.align		4
        /*0000*/ 	.byte	0x04, 0x37
        /*0002*/ 	.short	(.L_4527 - .L_4526)
.L_4526:
        /*0004*/ 	.word	0x00000082


	//----- nvinfo : EIATTR_KPARAM_INFO
	.align		4
.L_4527:
        /*0008*/ 	.byte	0x04, 0x17
        /*000a*/ 	.short	(.L_4529 - .L_4528)
.L_4528:
        /*000c*/ 	.word	0x00000000
        /*0010*/ 	.short	0x000b
        /*0012*/ 	.short	0x0058
        /*0014*/ 	.byte	0x00, 0xf0, 0x21, 0x00


	//----- nvinfo : EIATTR_KPARAM_INFO
	.align		4
.L_4529:
        /*0018*/ 	.byte	0x04, 0x17
        /*001a*/ 	.short	(.L_4531 - .L_4530)
.L_4530:
        /*001c*/ 	.word	0x00000000
        /*0020*/ 	.short	0x000a
        /*0022*/ 	.short	0x0050
        /*0024*/ 	.byte	0x00, 0xf0, 0x05, 0x00


	//----- nvinfo : EIATTR_KPARAM_INFO
	.align		4
.L_4531:
        /*0028*/ 	.byte	0x04, 0x17
        /*002a*/ 	.short	(.L_4533 - .L_4532)
.L_4532:
        /*002c*/ 	.word	0x00000000
        /*0030*/ 	.short	0x0009
        /*0032*/ 	.short	0x0048
        /*0034*/ 	.byte	0x00, 0xf0, 0x21, 0x00


	//----- nvinfo : EIATTR_KPARAM_INFO
	.align		4
.L_4533:
        /*0038*/ 	.byte	0x04, 0x17
        /*003a*/ 	.short	(.L_4535 - .L_4534)
.L_4534:
        /*003c*/ 	.word	0x00000000
        /*0040*/ 	.short	0x0008
        /*0042*/ 	.short	0x0040
        /*0044*/ 	.byte	0x00, 0xf0, 0x21, 0x00


	//----- nvinfo : EIATTR_KPARAM_INFO
	.align		4
.L_4535:
        /*0048*/ 	.byte	0x04, 0x17
        /*004a*/ 	.short	(.L_4537 - .L_4536)
.L_4536:
        /*004c*/ 	.word	0x00000000
        /*0050*/ 	.short	0x0007
        /*0052*/ 	.short	0x0038
        /*0054*/ 	.byte	0x00, 0xf0, 0x21, 0x00


	//----- nvinfo : EIATTR_KPARAM_INFO
	.align		4
.L_4537:
        /*0058*/ 	.byte	0x04, 0x17
        /*005a*/ 	.short	(.L_4539 - .L_4538)
.L_4538:
        /*005c*/ 	.word	0x00000000
        /*0060*/ 	.short	0x0006
        /*0062*/ 	.short	0x0030
        /*0064*/ 	.byte	0x00, 0xf0, 0x21, 0x00


	//----- nvinfo : EIATTR_KPARAM_INFO
	.align		4
.L_4539:
        /*0068*/ 	.byte	0x04, 0x17
        /*006a*/ 	.short	(.L_4541 - .L_4540)
.L_4540:
        /*006c*/ 	.word	0x00000000
        /*0070*/ 	.short	0x0005
        /*0072*/ 	.short	0x0028
        /*0074*/ 	.byte	0x00, 0xf0, 0x21, 0x00


	//----- nvinfo : EIATTR_KPARAM_INFO
	.align		4
.L_4541:
        /*0078*/ 	.byte	0x04, 0x17
        /*007a*/ 	.short	(.L_4543 - .L_4542)
.L_4542:
        /*007c*/ 	.word	0x00000000
        /*0080*/ 	.short	0x0004
        /*0082*/ 	.short	0x0020
        /*0084*/ 	.byte	0x00, 0xf0, 0x21, 0x00


	//----- nvinfo : EIATTR_KPARAM_INFO
	.align		4
.L_4543:
        /*0088*/ 	.byte	0x04, 0x17
        /*008a*/ 	.short	(.L_4545 - .L_4544)
.L_4544:
        /*008c*/ 	.word	0x00000000
        /*0090*/ 	.short	0x0003
        /*0092*/ 	.short	0x0018
        /*0094*/ 	.byte	0x00, 0xf5, 0x21, 0x00


	//----- nvinfo : EIATTR_KPARAM_INFO
	.align		4
.L_4545:
        /*0098*/ 	.byte	0x04, 0x17
        /*009a*/ 	.short	(.L_4547 - .L_4546)
.L_4546:
        /*009c*/ 	.word	0x00000000
        /*00a0*/ 	.short	0x0002
        /*00a2*/ 	.short	0x0010
        /*00a4*/ 	.byte	0x00, 0xf5, 0x21, 0x00


	//----- nvinfo : EIATTR_KPARAM_INFO
	.align		4
.L_4547:
        /*00a8*/ 	.byte	0x04, 0x17
        /*00aa*/ 	.short	(.L_4549 - .L_4548)
.L_4548:
        /*00ac*/ 	.word	0x00000000
        /*00b0*/ 	.short	0x0001
        /*00b2*/ 	.short	0x0008
        /*00b4*/ 	.byte	0x00, 0xf5, 0x21, 0x00


	//----- nvinfo : EIATTR_KPARAM_INFO
	.align		4
.L_4549:
        /*00b8*/ 	.byte	0x04, 0x17
        /*00ba*/ 	.short	(.L_4551 - .L_4550)
.L_4550:
        /*00bc*/ 	.word	0x00000000
        /*00c0*/ 	.short	0x0000
        /*00c2*/ 	.short	0x0000
        /*00c4*/ 	.byte	0x00, 0xf5, 0x21, 0x00


	//----- nvinfo : EIATTR_SPARSE_MMA_MASK
	.align		4
.L_4551:
        /*00c8*/ 	.byte	0x03, 0x50
        /*00ca*/ 	.short	0x0000


	//----- nvinfo : EIATTR_MAXREG_COUNT
	.align		4
        /*00cc*/ 	.byte	0x03, 0x1b
        /*00ce*/ 	.short	0x00ff


	//----- nvinfo : EIATTR_NUM_BARRIERS
	.align		4
        /*00d0*/ 	.byte	0x02, 0x4c
        /*00d2*/ 	.byte	0x01
	.zero		1


	//----- nvinfo : EIATTR_MERCURY_ISA_VERSION
	.align		4
        /*00d4*/ 	.byte	0x03, 0x5f
        /*00d6*/ 	.short	0x0101


	//----- nvinfo : EIATTR_COOP_GROUP_MASK_REGIDS
	.align		4
        /*00d8*/ 	.byte	0x04, 0x29
        /*00da*/ 	.short	(.L_4553 - .L_4552)


	//   ....[0]....
.L_4552:
        /*00dc*/ 	.word	0xffffffff


	//   ....[1]....
        /*00e0*/ 	.word	0xffffffff


	//   ....[2]....
        /*00e4*/ 	.word	0xffffffff


	//   ....[3]....
        /*00e8*/ 	.word	0xffffffff


	//   ....[4]....
        /*00ec*/ 	.word	0xffffffff


	//   ....[5]....
        /*00f0*/ 	.word	0xffffffff


	//   ....[6]....
        /*00f4*/ 	.word	0xffffffff


	//   ....[7]....
        /*00f8*/ 	.word	0xffffffff


	//   ....[8]....
        /*00fc*/ 	.word	0xffffffff


	//   ....[9]....
        /*0100*/ 	.word	0xffffffff


	//   ....[10]....
        /*0104*/ 	.word	0xffffffff


	//   ....[11]....
        /*0108*/ 	.word	0xffffffff


	//   ....[12]....
        /*010c*/ 	.word	0xffffffff


	//   ....[13]....
        /*0110*/ 	.word	0xffffffff


	//   ....[14]....
        /*0114*/ 	.word	0xffffffff


	//   ....[15]....
        /*0118*/ 	.word	0xffffffff


	//   ....[16]....
        /*011c*/ 	.word	0xffffffff


	//   ....[17]....
        /*0120*/ 	.word	0xffffffff


	//   ....[18]....
        /*0124*/ 	.word	0xffffffff


	//   ....[19]....
        /*0128*/ 	.word	0xffffffff


	//   ....[20]....
        /*012c*/ 	.word	0xffffffff


	//   ....[21]....
        /*0130*/ 	.word	0xffffffff


	//   ....[22]....
        /*0134*/ 	.word	0xffffffff


	//   ....[23]....
        /*0138*/ 	.word	0xffffffff


	//   ....[24]....
        /*013c*/ 	.word	0xffffffff


	//   ....[25]....
        /*0140*/ 	.word	0xffffffff


	//   ....[26]....
        /*0144*/ 	.word	0xffffffff


	//   ....[27]....
        /*0148*/ 	.word	0xffffffff


	//   ....[28]....
        /*014c*/ 	.word	0xffffffff


	//   ....[29]....
        /*0150*/ 	.word	0xffffffff


	//   ....[30]....
        /*0154*/ 	.word	0xffffffff


	//   ....[31]....
        /*0158*/ 	.word	0xffffffff


	//   ....[32]....
        /*015c*/ 	.word	0xffffffff


	//   ....[33]....
        /*0160*/ 	.word	0xffffffff


	//   ....[34]....
        /*0164*/ 	.word	0xffffffff


	//   ....[35]....
        /*0168*/ 	.word	0xffffffff


	//   ....[36]....
        /*016c*/ 	.word	0xffffffff


	//   ....[37]....
        /*0170*/ 	.word	0xffffffff


	//   ....[38]....
        /*0174*/ 	.word	0xffffffff


	//   ....[39]....
        /*0178*/ 	.word	0xffffffff


	//   ....[40]....
        /*017c*/ 	.word	0xffffffff


	//   ....[41]....
        /*0180*/ 	.word	0xffffffff


	//   ....[42]....
        /*0184*/ 	.word	0xffffffff


	//   ....[43]....
        /*0188*/ 	.word	0xffffffff


	//   ....[44]....
        /*018c*/ 	.word	0xffffffff


	//   ....[45]....
        /*0190*/ 	.word	0xffffffff


	//   ....[46]....
        /*0194*/ 	.word	0xffffffff


	//   ....[47]....
        /*0198*/ 	.word	0xffffffff


	//   ....[48]....
        /*019c*/ 	.word	0xffffffff


	//   ....[49]....
        /*01a0*/ 	.word	0xffffffff


	//   ....[50]....
        /*01a4*/ 	.word	0xffffffff


	//   ....[51]....
        /*01a8*/ 	.word	0xffffffff


	//   ....[52]....
        /*01ac*/ 	.word	0xffffffff


	//   ....[53]....
        /*01b0*/ 	.word	0xffffffff


	//   ....[54]....
        /*01b4*/ 	.word	0xffffffff


	//   ....[55]....
        /*01b8*/ 	.word	0xffffffff


	//----- nvinfo : EIATTR_COOP_GROUP_INSTR_OFFSETS
	.align		4
.L_4553:
        /*01bc*/ 	.byte	0x04, 0x28
        /*01be*/ 	.short	(.L_4555 - .L_4554)


	//   ....[0]....
.L_4554:
        /*01c0*/ 	.word	0x000000b0


	//   ....[1]....
        /*01c4*/ 	.word	0x00000970


	//   ....[2]....
        /*01c8*/ 	.word	0x00000980


	//   ....[3]....
        /*01cc*/ 	.word	0x000009d0


	//   ....[4]....
        /*01d0*/ 	.word	0x000009e0


	//   ....[5]....
        /*01d4*/ 	.word	0x00000a30


	//   ....[6]....
        /*01d8*/ 	.word	0x00000a40


	//   ....[7]....
        /*01dc*/ 	.word	0x00000a90


	//   ....[8]....
        /*01e0*/ 	.word	0x00000aa0


	//   ....[9]....
        /*01e4*/ 	.word	0x00000af0


	//   ....[10]....
        /*01e8*/ 	.word	0x00000b00


	//   ....[11]....
        /*01ec*/ 	.word	0x00000bc0


	//   ....[12]....
        /*01f0*/ 	.word	0x00000bd0


	//   ....[13]....
        /*01f4*/ 	.word	0x00000c20


	//   ....[14]....
        /*01f8*/ 	.word	0x00000c30


	//   ....[15]....
        /*01fc*/ 	.word	0x00000c80


	//   ....[16]....
        /*0200*/ 	.word	0x00000c90


	//   ....[17]....
        /*0204*/ 	.word	0x00000ce0


	//   ....[18]....
        /*0208*/ 	.word	0x00000cf0


	//   ....[19]....
        /*020c*/ 	.word	0x00000d50


	//   ....[20]....
        /*0210*/ 	.word	0x00000d70


	//   ....[21]....
        /*0214*/ 	.word	0x00000e30


	//   ....[22]....
        /*0218*/ 	.word	0x00000e40


	//   ....[23]....
        /*021c*/ 	.word	0x00000ea0


	//   ....[24]....
        /*0220*/ 	.word	0x00000eb0


	//   ....[25]....
        /*0224*/ 	.word	0x00000f00


	//   ....[26]....
        /*0228*/ 	.word	0x00000f10


	//   ....[27]....
        /*022c*/ 	.word	0x00000f70


	//   ....[28]....
        /*0230*/ 	.word	0x00000f90


	//   ....[29]....
        /*0234*/ 	.word	0x00001000


	//   ....[30]....
        /*0238*/ 	.word	0x00001010


	//   ....[31]....
        /*023c*/ 	.word	0x000010d0


	//   ....[32]....
        /*0240*/ 	.word	0x000010e0


	//   ....[33]....
        /*0244*/ 	.word	0x00001130


	//   ....[34]....
        /*0248*/ 	.word	0x00001140


	//   ....[35]....
        /*024c*/ 	.word	0x00001190


	//   ....[36]....
        /*0250*/ 	.word	0x000011a0


	//   ....[37]....
        /*0254*/ 	.word	0x00001200


	//   ....[38]....
        /*0258*/ 	.word	0x00001220


	//   ....[39]....
        /*025c*/ 	.word	0x00001290


	//   ....[40]....
        /*0260*/ 	.word	0x000012a0


	//   ....[41]....
        /*0264*/ 	.word	0x00001480


	//   ....[42]....
        /*0268*/ 	.word	0x000014c0


	//   ....[43]....
        /*026c*/ 	.word	0x00001540


	//   ....[44]....
        /*0270*/ 	.word	0x00001550


	//   ....[45]....
        /*0274*/ 	.word	0x000015a0


	//   ....[46]....
        /*0278*/ 	.word	0x000015b0


	//   ....[47]....
        /*027c*/ 	.word	0x00001600


	//   ....[48]....
        /*0280*/ 	.word	0x00001610


	//   ....[49]....
        /*0284*/ 	.word	0x00001660


	//   ....[50]....
        /*0288*/ 	.word	0x00001670


	//   ....[51]....
        /*028c*/ 	.word	0x00001920


	//   ....[52]....
        /*0290*/ 	.word	0x00001970


	//   ....[53]....
        /*0294*/ 	.word	0x00001990


	//   ....[54]....
        /*0298*/ 	.word	0x000019b0


	//   ....[55]....
        /*029c*/ 	.word	0x000019d0


	//----- nvinfo : EIATTR_VRC_CTA_INIT_COUNT
	.align		4
.L_4555:
        /*02a0*/ 	.byte	0x02, 0x4a
	.zero		1
	.zero		1


	//----- nvinfo : EIATTR_EXIT_INSTR_OFFSETS
	.align		4
        /*02a4*/ 	.byte	0x04, 0x1c
        /*02a6*/ 	.short	(.L_4557 - .L_4556)


	//   ....[0]....
.L_4556:
        /*02a8*/ 	.word	0x00001fc0


	//----- nvinfo : EIATTR_CRS_STACK_SIZE
	.align		4
.L_4557:
        /*02ac*/ 	.byte	0x04, 0x1e
        /*02ae*/ 	.short	(.L_4559 - .L_4558)
.L_4558:
        /*02b0*/ 	.word	0x00000000


	//----- nvinfo : EIATTR_CBANK_PARAM_SIZE
	.align		4
.L_4559:
        /*02b4*/ 	.byte	0x03, 0x19
        /*02b6*/ 	.short	0x0060


	//----- nvinfo : EIATTR_PARAM_CBANK
	.align		4
        /*02b8*/ 	.byte	0x04, 0x0a
        /*02ba*/ 	.short	(.L_4561 - .L_4560)
	.align		4
.L_4560:
        /*02bc*/ 	.word	index@(.nv.constant0._ZN4vllm3moe44grouped_topk_fused_small_expert_count_kernelIf6__halfiLNS0_11ScoringFuncE1ELi128ELb0ELi8EEEvPT_PfPT1_PKT0_llllllbd)
        /*02c0*/ 	.short	0x0380
        /*02c2*/ 	.short	0x0060


	//----- nvinfo : EIATTR_SW_WAR
	.align		4
.L_4561:
        /*02c4*/ 	.byte	0x04, 0x36
        /*02c6*/ 	.short	(.L_4563 - .L_4562)
.L_4562:
        /*02c8*/ 	.word	0x00000008
.L_4563:


//--------------------- .nv.info._ZN4vllm3moe44grouped_topk_fused_small_expert_count_kernelIf6__halfiLNS0_11ScoringFuncE1ELi384ELb0ELi8EEEvPT_PfPT1_PKT0_llllllbd --------------------------
	.section	.nv.info._ZN4vllm3moe44grouped_topk_fused_small_expert_count_kernelIf6__halfiLNS0_11ScoringFuncE1ELi384ELb0ELi8EEEvPT_PfPT1_PKT0_llllllbd,"",@"SHT_CUDA_INFO"
	.sectionflags	@""
	.align	4


	//----- nvinfo : EIATTR_CUDA_API_VERSION
	.align		4
        /*0000*/ 	.byte	0x04, 0x37
        /*0002*/ 	.short	(.L_4565 - .L_4564)
.L_4564:
        /*0004*/ 	.word	0x00000082


	//----- nvinfo : EIATTR_KPARAM_INFO
	.align		4
.L_4565:
        /*0008*/ 	.byte	0x04, 0x17
        /*000a*/ 	.short	(.L_4567 - .L_4566)
.L_4566:
        /*000c*/ 	.word	0x00000000
        /*0010*/ 	.short	0x000b
        /*0012*/ 	.short	0x0058
        /*0014*/ 	.byte	0x00, 0xf0, 0x21, 0x00


	//----- nvinfo : EIATTR_KPARAM_INFO
	.align		4
.L_4567:
        /*0018*/ 	.byte	0x04, 0x17
        /*001a*/ 	.short	(.L_4569 - .L_4568)
.L_4568:
        /*001c*/ 	.word	0x00000000
        /*0020*/ 	.short	0x000a
        /*0022*/ 	.short	0x0050
        /*0024*/ 	.byte	0x00, 0xf0, 0x05, 0x00


	//----- nvinfo : EIATTR_KPARAM_INFO
	.align		4
.L_4569:
        /*0028*/ 	.byte	0x04, 0x17
        /*002a*/ 	.short	(.L_4571 - .L_4570)
.L_4570:
        /*002c*/ 	.word	0x00000000
        /*0030*/ 	.short	0x0009
        /*0032*/ 	.short	0x0048
        /*0034*/ 	.byte	0x00, 0xf0, 0x21, 0x00


	//----- nvinfo : EIATTR_KPARAM_INFO
	.align		4
.L_4571:
        /*0038*/ 	.byte	0x04, 0x17
        /*003a*/ 	.short	(.L_4573 - .L_4572)
.L_4572:
        /*003c*/ 	.word	0x00000000
        /*0040*/ 	.short	0x0008
        /*0042*/ 	.short	0x0040
        /*0044*/ 	.byte	0x00, 0xf0, 0x21, 0x00


	//----- nvinfo : EIATTR_KPARAM_INFO
	.align		4
.L_4573:
        /*0048*/ 	.byte	0x04, 0x17
        /*004a*/ 	.short	(.L_4575 - .L_4574)
.L_4574:
        /*004c*/ 	.word	0x00000000
        /*0050*/ 	.short	0x0007
        /*0052*/ 	.short	0x0038
        /*0054*/ 	.byte	0x00, 0xf0, 0x21, 0x00


	//----- nvinfo : EIATTR_KPARAM_INFO
	.align		4
.L_4575:
        /*0058*/ 	.byte	0x04, 0x17
        /*005a*/ 	.short	(.L_4577 - .L_4576)
.L_4576:
        /*005c*/ 	.word	0x00000000
        /*0060*/ 	.short	0x0006
        /*0062*/ 	.short	0x0030
        /*0064*/ 	.byte	0x00, 0xf0, 0x21, 0x00


	//----- nvinfo : EIATTR_KPARAM_INFO
	.align		4
.L_4577:
        /*0068*/ 	.byte	0x04, 0x17
        /*006a*/ 	.short	(.L_4579 - .L_4578)
.L_4578:
        /*006c*/ 	.word	0x00000000
        /*0070*/ 	.short	0x0005
        /*0072*/ 	.short	0x0028
        /*0074*/ 	.byte	0x00, 0xf0, 0x21, 0x00


	//----- nvinfo : EIATTR_KPARAM_INFO
	.align		4
.L_4579:
        /*0078*/ 	.byte	0x04, 0x17
        /*007a*/ 	.short	(.L_4581 - .L_4580)
.L_4580:
        /*007c*/ 	.word	0x00000000
        /*0080*/ 	.short	0x0004
        /*0082*/ 	.short	0x0020
        /*0084*/ 	.byte	0x00, 0xf0, 0x21, 0x00


	//----- nvinfo : EIATTR_KPARAM_INFO
	.align		4
.L_4581:
        /*0088*/ 	.byte	0x04, 0x17
        /*008a*/ 	.short	(.L_4583 - .L_4582)
.L_4582:
        /*008c*/ 	.word	0x00000000
        /*0090*/ 	.short	0x0003
        /*0092*/ 	.short	0x0018
        /*0094*/ 	.byte	0x00, 0xf5, 0x21, 0x00


	//----- nvinfo : EIATTR_KPARAM_INFO
	.align		4
.L_4583:
        /*0098*/ 	.byte	0x04, 0x17
        /*009a*/ 	.short	(.L_4585 - .L_4584)
.L_4584:
        /*009c*/ 	.word	0x00000000
        /*00a0*/ 	.short	0x0002
        /*00a2*/ 	.short	0x0010
        /*00a4*/ 	.byte	0x00, 0xf5, 0x21, 0x00


	//----- nvinfo : EIATTR_KPARAM_INFO
	.align		4
.L_4585:
        /*00a8*/ 	.byte	0x04, 0x17
        /*00aa*/ 	.short	(.L_4587 - .L_4586)
.L_4586:
        /*00ac*/ 	.word	0x00000000
        /*00b0*/ 	.short	0x0001
        /*00b2*/ 	.short	0x0008
        /*00b4*/ 	.byte	0x00, 0xf5, 0x21, 0x00


	//----- nvinfo : EIATTR_KPARAM_INFO
	.align		4
.L_4587:
        /*00b8*/ 	.byte	0x04, 0x17
        /*00ba*/ 	.short	(.L_4589 - .L_4588)
.L_4588:
        /*00bc*/ 	.word	0x00000000
        /*00c0*/ 	.short	0x0000
        /*00c2*/ 	.short	0x0000
        /*00c4*/ 	.byte	0x00, 0xf5, 0x21, 0x00


	//----- nvinfo : EIATTR_SPARSE_MMA_MASK
	.align		4
.L_4589:
        /*00c8*/ 	.byte	0x03, 0x50
        /*00ca*/ 	.short	0x0000


	//----- nvinfo : EIATTR_MAXREG_COUNT
	.align		4
        /*00cc*/ 	.byte	0x03, 0x1b
        /*00ce*/ 	.short	0x00ff


	//----- nvinfo : EIATTR_NUM_BARRIERS
	.align		4
        /*00d0*/ 	.byte	0x02, 0x4c
        /*00d2*/ 	.byte	0x01
	.zero		1


	//----- nvinfo : EIATTR_MERCURY_ISA_VERSION
	.align		4
        /*00d4*/ 	.byte	0x03, 0x5f
        /*00d6*/ 	.short	0x0101


	//----- nvinfo : EIATTR_COOP_GROUP_MASK_REGIDS
	.align		4
        /*00d8*/ 	.byte	0x04, 0x29
        /*00da*/ 	.short	(.L_4591 - .L_4590)


	//   ....[0]....
.L_4590:
        /*00dc*/ 	.word	0xffffffff


	//   ....[1]....
        /*00e0*/ 	.word	0xffffffff


	//   ....[2]....
        /*00e4*/ 	.word	0xffffffff


	//   ....[3]....
        /*00e8*/ 	.word	0xffffffff


	//   ....[4]....
        /*00ec*/ 	.word	0xffffffff


	//   ....[5]....
        /*00f0*/ 	.word	0xffffffff


	//   ....[6]....
        /*00f4*/ 	.word	0xffffffff


	//   ....[7]....
        /*00f8*/ 	.word	0xffffffff


	//   ....[8]....
        /*00fc*/ 	.word	0xffffffff


	//   ....[9]....
        /*0100*/ 	.word	0xffffffff


	//   ....[10]....
        /*0104*/ 	.word	0xffffffff


	//   ....[11]....
        /*0108*/ 	.word	0xffffffff


	//   ....[12]....
        /*010c*/ 	.word	0xffffffff


	//   ....[13]....
        /*0110*/ 	.word	0xffffffff


	//   ....[14]....
        /*0114*/ 	.word	0xffffffff


	//   ....[15]....
        /*0118*/ 	.word	0xffffffff


	//   ....[16]....
        /*011c*/ 	.word	0xffffffff


	//   ....[17]....
        /*0120*/ 	.word	0xffffffff


	//   ....[18]....
        /*0124*/ 	.word	0xffffffff


	//   ....[19]....
        /*0128*/ 	.word	0xffffffff


	//   ....[20]....
        /*012c*/ 	.word	0xffffffff


	//   ....[21]....
        /*0130*/ 	.word	0xffffffff


	//   ....[22]....
        /*0134*/ 	.word	0xffffffff


	//   ....[23]....
        /*0138*/ 	.word	0xffffffff


	//   ....[24]....
        /*013c*/ 	.word	0xffffffff


	//   ....[25]....
        /*0140*/ 	.word	0xffffffff


	//   ....[26]....
        /*0144*/ 	.word	0xffffffff


	//   ....[27]....
        /*0148*/ 	.word	0xffffffff


	//   ....[28]....
        /*014c*/ 	.word	0xffffffff


	//   ....[29]....
        /*0150*/ 	.word	0xffffffff


	//   ....[30]....
        /*0154*/ 	.word	0xffffffff


	//   ....[31]....
        /*0158*/ 	.word	0xffffffff


	//   ....[32]....
        /*015c*/ 	.word	0xffffffff


	//   ....[33]....
        /*0160*/ 	.word	0xffffffff


	//   ....[34]....
        /*0164*/ 	.word	0xffffffff


	//   ....[35]....
        /*0168*/ 	.word	0xffffffff


	//   ....[36]....
        /*016c*/ 	.word	0xffffffff


	//   ....[37]....
        /*0170*/ 	.word	0xffffffff


	//   ....[38]....
        /*0174*/ 	.word	0xffffffff


	//   ....[39]....
        /*0178*/ 	.word	0xffffffff


	//   ....[40]....
        /*017c*/ 	.word	0xffffffff


	//   ....[41]....
        /*0180*/ 	.word	0xffffffff


	//   ....[42]....
        /*0184*/ 	.word	0xffffffff


	//   ....[43]....
        /*0188*/ 	.word	0xffffffff


	//   ....[44]....
        /*018c*/ 	.word	0xffffffff


	//   ....[45]....
        /*0190*/ 	.word	0xffffffff


	//   ....[46]....
        /*0194*/ 	.word	0xffffffff


	//   ....[47]....
        /*0198*/ 	.word	0xffffffff


	//   ....[48]....
        /*019c*/ 	.word	0xffffffff


	//   ....[49]....
        /*01a0*/ 	.word	0xffffffff


	//   ....[50]....
        /*01a4*/ 	.word	0xffffffff


	//   ....[51]....
        /*01a8*/ 	.word	0xffffffff


	//   ....[52]....
        /*01ac*/ 	.word	0xffffffff


	//   ....[53]....
        /*01b0*/ 	.word	0xffffffff


	//   ....[54]....
        /*01b4*/ 	.word	0xffffffff


	//   ....[55]....
        /*01b8*/ 	.word	0xffffffff


	//   ....[56]....
        /*01bc*/ 	.word	0xffffffff


	//   ....[57]....
        /*01c0*/ 	.word	0xffffffff


	//   ....[58]....
        /*01c4*/ 	.word	0xffffffff


	//   ....[59]....
        /*01c8*/ 	.word	0xffffffff


	//   ....[60]....
        /*01cc*/ 	.word	0xffffffff


	//   ....[61]....
        /*01d0*/ 	.word	0xffffffff


	//   ....[62]....
        /*01d4*/ 	.word	0xffffffff


	//   ....[63]....
        /*01d8*/ 	.word	0xffffffff


	//   ....[64]....
        /*01dc*/ 	.word	0xffffffff


	//   ....[65]....
        /*01e0*/ 	.word	0xffffffff


	//   ....[66]....
        /*01e4*/ 	.word	0xffffffff


	//   ....[67]....
        /*01e8*/ 	.word	0xffffffff


	//   ....[68]....
        /*01ec*/ 	.word	0xffffffff


	//   ....[69]....
        /*01f0*/ 	.word	0xffffffff


	//   ....[70]....
        /*01f4*/ 	.word	0xffffffff


	//   ....[71]....
        /*01f8*/ 	.word	0xffffffff


	//   ....[72]....
        /*01fc*/ 	.word	0xffffffff


	//   ....[73]....
        /*0200*/ 	.word	0xffffffff


	//   ....[74]....
        /*0204*/ 	.word	0xffffffff


	//   ....[75]....
        /*0208*/ 	.word	0xffffffff


	//   ....[76]....
        /*020c*/ 	.word	0xffffffff


	//   ....[77]....
        /*0210*/ 	.word	0xffffffff


	//   ....[78]....
        /*0214*/ 	.word	0xffffffff


	//   ....[79]....
        /*0218*/ 	.word	0xffffffff


	//   ....[80]....
        /*021c*/ 	.word	0xffffffff


	//   ....[81]....
        /*0220*/ 	.word	0xffffffff


	//   ....[82]....
        /*0224*/ 	.word	0xffffffff


	//   ....[83]....
        /*0228*/ 	.word	0xffffffff


	//   ....[84]....
        /*022c*/ 	.word	0xffffffff


	//   ....[85]....
        /*0230*/ 	.word	0xffffffff


	//----- nvinfo : EIATTR_COOP_GROUP_INSTR_OFFSETS
	.align		4
.L_4591:
        /*0234*/ 	.byte	0x04, 0x28
        /*0236*/ 	.short	(.L_4593 - .L_4592)


	//   ....[0]....
.L_4592:
        /*0238*/ 	.word	0x000000b0


	//   ....[1]....
        /*023c*/ 	.word	0x00000a40


	//   ....[2]....
        /*0240*/ 	.word	0x00000a70


	//   ....[3]....
        /*0244*/ 	.word	0x00000af0


	//   ....[4]....
        /*0248*/ 	.word	0x00000b00


	//   ....[5]....
        /*024c*/ 	.word	0x00000b50


	//   ....[6]....
        /*0250*/ 	.word	0x00000b60


	//   ....[7]....
        /*0254*/ 	.word	0x00000bb0


	//   ....[8]....
        /*0258*/ 	.word	0x00000bc0


	//   ....[9]....
        /*025c*/ 	.word	0x00000c10


	//   ....[10]....
        /*0260*/ 	.word	0x00000c20


	//   ....[11]....
        /*0264*/ 	.word	0x00000cd0


	//   ....[12]....
        /*0268*/ 	.word	0x00000d00


	//   ....[13]....
        /*026c*/ 	.word	0x00000d80


	//   ....[14]....
        /*0270*/ 	.word	0x00000d90


	//   ....[15]....
        /*0274*/ 	.word	0x00000de0


	//   ....[16]....
        /*0278*/ 	.word	0x00000df0


	//   ....[17]....
        /*027c*/ 	.word	0x00000e50


	//   ....[18]....
        /*0280*/ 	.word	0x00000e70


	//   ....[19]....
        /*0284*/ 	.word	0x00000ed0


	//   ....[20]....
        /*0288*/ 	.word	0x00000ee0


	//   ....[21]....
        /*028c*/ 	.word	0x00001050


	//   ....[22]....
        /*0290*/ 	.word	0x00001060


	//   ....[23]....
        /*0294*/ 	.word	0x000010b0


	//   ....[24]....
        /*0298*/ 	.word	0x000010c0


	//   ....[25]....
        /*029c*/ 	.word	0x00001110


	//   ....[26]....
        /*02a0*/ 	.word	0x00001120


	//   ....[27]....
        /*02a4*/ 	.word	0x00001170


	//   ....[28]....
        /*02a8*/ 	.word	0x00001180


	//   ....[29]....
        /*02ac*/ 	.word	0x000011d0


	//   ....[30]....
        /*02b0*/ 	.word	0x000011e0


	//   ....[31]....
        /*02b4*/ 	.word	0x000017c0


	//   ....[32]....
        /*02b8*/ 	.word	0x000017d0


	//   ....[33]....
        /*02bc*/ 	.word	0x00001820


	//   ....[34]....
        /*02c0*/ 	.word	0x00001830


	//   ....[35]....
        /*02c4*/ 	.word	0x00001880


	//   ....[36]....
        /*02c8*/ 	.word	0x00001890


	//   ....[37]....
        /*02cc*/ 	.word	0x000018e0


	//   ....[38]....
        /*02d0*/ 	.word	0x000018f0


	//   ....[39]....
        /*02d4*/ 	.word	0x00001940


	//   ....[40]....
        /*02d8*/ 	.word	0x00001950


	//   ....[41]....
        /*02dc*/ 	.word	0x000019e0


	//   ....[42]....
        /*02e0*/ 	.word	0x000019f0


	//   ....[43]....
        /*02e4*/ 	.word	0x00001a40


	//   ....[44]....
        /*02e8*/ 	.word	0x00001a50


	//   ....[45]....
        /*02ec*/ 	.word	0x00001aa0


	//   ....[46]....
        /*02f0*/ 	.word	0x00001ab0


	//   ....[47]....
        /*02f4*/ 	.word	0x00001b00


	//   ....[48]....
        /*02f8*/ 	.word	0x00001b10


	//   ....[49]....
        /*02fc*/ 	.word	0x00001b60


	//   ....[50]....
        /*0300*/ 	.word	0x00001b70


	//   ....[51]....
        /*0304*/ 	.word	0x00001c20


	//   ....[52]....
        /*0308*/ 	.word	0x00001c30


	//   ....[53]....
        /*030c*/ 	.word	0x00001c80


	//   ....[54]....
        /*0310*/ 	.word	0x00001c90


	//   ....[55]....
        /*0314*/ 	.word	0x00001ce0


	//   ....[56]....
        /*0318*/ 	.word	0x00001cf0


	//   ....[57]....
        /*031c*/ 	.word	0x00001d40


	//   ....[58]....
        /*0320*/ 	.word	0x00001d50


	//   ....[59]....
        /*0324*/ 	.word	0x00001da0


	//   ....[60]....
        /*0328*/ 	.word	0x00001db0


	//   ....[61]....
        /*032c*/ 	.word	0x00001e40


	//   ....[62]....
        /*0330*/ 	.word	0x00001e50


	//   ....[63]....
        /*0334*/ 	.word	0x00001ea0


	//   ....[64]....
        /*0338*/ 	.word	0x00001eb0


	//   ....[65]....
        /*033c*/ 	.word	0x00001f00


	//   ....[66]....
        /*0340*/ 	.word	0x00001f10


	//   ....[67]....
        /*0344*/ 	.word	0x00001f70


	//   ....[68]....
        /*0348*/ 	.word	0x00001f80


	//   ....[69]....
        /*034c*/ 	.word	0x00001ff0


	//   ....[70]....
        /*0350*/ 	.word	0x00002010


	//   ....[71]....
        /*0354*/ 	.word	0x00002290


	//   ....[72]....
        /*0358*/ 	.word	0x000022a0


	//   ....[73]....
        /*035c*/ 	.word	0x000022f0


	//   ....[74]....
        /*0360*/ 	.word	0x00002300


	//   ....[75]....
        /*0364*/ 	.word	0x00002350


	//   ....[76]....
        /*0368*/ 	.word	0x00002360


	//   ....[77]....
        /*036c*/ 	.word	0x000023b0


	//   ....[78]....
        /*0370*/ 	.word	0x000023c0


	//   ....[79]....
        /*0374*/ 	.word	0x00002410


	//   ....[80]....
        /*0378*/ 	.word	0x00002420


	//   ....[81]....
        /*037c*/ 	.word	0x00002760


	//   ....[82]....
        /*0380*/ 	.word	0x000027b0


	//   ....[83]....
        /*0384*/ 	.word	0x000027d0


	//   ....[84]....
        /*0388*/ 	.word	0x000027f0


	//   ....[85]....
        /*038c*/ 	.word	0x00002810


	//----- nvinfo : EIATTR_VRC_CTA_INIT_COUNT
	.align		4
.L_4593:
        /*0390*/ 	.byte	0x02, 0x4a
	.zero		1
	.zero		1


	//----- nvinfo : EIATTR_EXIT_INSTR_OFFSETS
	.align		4
        /*0394*/ 	.byte	0x04, 0x1c
        /*0396*/ 	.short	(.L_4595 - .L_4594)


	//   ....[0]....
.L_4594:
        /*0398*/ 	.word	0x00002e00


	//----- nvinfo : EIATTR_CRS_STACK_SIZE
	.align		4
.L_4595:
        /*039c*/ 	.byte	0x04, 0x1e
        /*039e*/ 	.short	(.L_4597 - .L_4596)
.L_4596:
        /*03a0*/ 	.word	0x00000000


	//----- nvinfo : EIATTR_CBANK_PARAM_SIZE
	.align		4
.L_4597:
        /*03a4*/ 	.byte	0x03, 0x19
        /*03a6*/ 	.short	0x0060


	//----- nvinfo : EIATTR_PARAM_CBANK
	.align		4
        /*03a8*/ 	.byte	0x04, 0x0a
        /*03aa*/ 	.short	(.L_4599 - .L_4598)
	.align		4
.L_4598:
        /*03ac*/ 	.word	index@(.nv.constant0._ZN4vllm3moe44grouped_topk_fused_small_expert_count_kernelIf6__halfiLNS0_11ScoringFuncE1ELi384ELb0ELi8EEEvPT_PfPT1_PKT0_llllllbd)
        /*03b0*/ 	.short	0x0380
        /*03b2*/ 	.short	0x0060


	//----- nvinfo : EIATTR_SW_WAR
	.align		4
.L_4599:
        /*03b4*/ 	.byte	0x04, 0x36
        /*03b6*/ 	.short	(.L_4601 - .L_4600)
.L_4600:
        /*03b8*/ 	.word	0x00000008
.L_4601:


//--------------------- .nv.info._ZN4vllm3moe44grouped_topk_fused_small_expert_count_kernelIf6__halfiLNS0_11ScoringFuncE1ELi512ELb0ELi8EEEvPT_PfPT1_PKT0_llllllbd --------------------------
	.section	.nv.info._ZN4vllm3moe44grouped_topk_fused_small_expert_count_kernelIf6__halfiLNS0_11ScoringFuncE1ELi512ELb0ELi8EEEvPT_PfPT1_PKT0_llllllbd,"",@"SHT_CUDA_INFO"
	.sectionflags	@""
	.align	4


	//----- nvinfo : EIATTR_CUDA_API_VERSION
	.align		4
        /*0000*/ 	.byte	0x04, 0x37
        /*0002*/ 	.short	(.L_4603 - .L_4602)
.L_4602:
        /*0004*/ 	.word	0x00000082


	//----- nvinfo : EIATTR_KPARAM_INFO
	.align		4
.L_4603:
        /*0008*/ 	.byte	0x04, 0x17
        /*000a*/ 	.short	(.L_4605 - .L_4604)
.L_4604:
        /*000c*/ 	.word	0x00000000
        /*0010*/ 	.short	0x000b
        /*0012*/ 	.short	0x0058
        /*0014*/ 	.byte	0x00, 0xf0, 0x21, 0x00


	//----- nvinfo : EIATTR_KPARAM_INFO
	.align		4
.L_4605:
        /*0018*/ 	.byte	0x04, 0x17
        /*001a*/ 	.short	(.L_4607 - .L_4606)
.L_4606:
        /*001c*/ 	.word	0x00000000
        /*0020*/ 	.short	0x000a
        /*0022*/ 	.short	0x0050
        /*0024*/ 	.byte	0x00, 0xf0, 0x05, 0x00


	//----- nvinfo : EIATTR_KPARAM_INFO
	.align		4
.L_4607:
        /*0028*/ 	.byte	0x04, 0x17
        /*002a*/ 	.short	(.L_4609 - .L_4608)
.L_4608:
        /*002c*/ 	.word	0x00000000
        /*0030*/ 	.short	0x0009
        /*0032*/ 	.short	0x0048
        /*0034*/ 	.byte	0x00, 0xf0, 0x21, 0x00


	//----- nvinfo : EIATTR_KPARAM_INFO
	.align		4
.L_4609:
        /*0038*/ 	.byte	0x04, 0x17
        /*003a*/ 	.short	(.L_4611 - .L_4610)
.L_4610:
        /*003c*/ 	.word	0x00000000
        /*0040*/ 	.short	0x0008
        /*0042*/ 	.short	0x0040
        /*0044*/ 	.byte	0x00, 0xf0, 0x21, 0x00


	//----- nvinfo : EIATTR_KPARAM_INFO
	.align		4
.L_4611:
        /*0048*/ 	.byte	0x04, 0x17
        /*004a*/ 	.short	(.L_4613 - .L_4612)
.L_4612:
        /*004c*/ 	.word	0x00000000
        /*0050*/ 	.short	0x0007
        /*0052*/ 	.short	0x0038
        /*0054*/ 	.byte	0x00, 0xf0, 0x21, 0x00


	//----- nvinfo : EIATTR_KPARAM_INFO
	.align		4
.L_4613:
        /*0058*/ 	.byte	0x04, 0x17
        /*005a*/ 	.short	(.L_4615 - .L_4614)
.L_4614:
        /*005c*/ 	.word	0x00000000
        /*0060*/ 	.short	0x0006
        /*0062*/ 	.short	0x0030
        /*0064*/ 	.byte	0x00, 0xf0, 0x21, 0x00


	//----- nvinfo : EIATTR_KPARAM_INFO
	.align		4
.L_4615:
        /*0068*/ 	.byte	0x04, 0x17
        /*006a*/ 	.short	(.L_4617 - .L_4616)
.L_4616:
        /*006c*/ 	.word	0x00000000
        /*0070*/ 	.short	0x0005
        /*0072*/ 	.short	0x0028
        /*0074*/ 	.byte	0x00, 0xf0, 0x21, 0x00


	//----- nvinfo : EIATTR_KPARAM_INFO
	.align		4
.L_4617:
        /*0078*/ 	.byte	0x04, 0x17
        /*007a*/ 	.short	(.L_4619 - .L_4618)
.L_4618:
        /*007c*/ 	.word	0x00000000
        /*0080*/ 	.short	0x0004
        /*0082*/ 	.short	0x0020
        /*0084*/ 	.byte	0x00, 0xf0, 0x21, 0x00


	//----- nvinfo : EIATTR_KPARAM_INFO
	.align		4
.L_4619:
        /*0088*/ 	.byte	0x04, 0x17
        /*008a*/ 	.short	(.L_4621 - .L_4620)
.L_4620:
        /*008c*/ 	.word	0x00000000
        /*0090*/ 	.short	0x0003
        /*0092*/ 	.short	0x0018
        /*0094*/ 	.byte	0x00, 0xf5, 0x21, 0x00


	//----- nvinfo : EIATTR_KPARAM_INFO
	.align		4
.L_4621:
        /*0098*/ 	.byte	0x04, 0x17
        /*009a*/ 	.short	(.L_4623 - .L_4622)
.L_4622:
        /*009c*/ 	.word	0x00000000
        /*00a0*/ 	.short	0x0002
        /*00a2*/ 	.short	0x0010
        /*00a4*/ 	.byte	0x00, 0xf5, 0x21, 0x00


	//----- nvinfo : EIATTR_KPARAM_INFO
	.align		4
.L_4623:
        /*00a8*/ 	.byte	0x04, 0x17
        /*00aa*/ 	.short	(.L_4625 - .L_4624)
.L_4624:
        /*00ac*/ 	.word	0x00000000
        /*00b0*/ 	.short	0x0001
        /*00b2*/ 	.short	0x0008
        /*00b4*/ 	.byte	0x00, 0xf5, 0x21, 0x00


	//----- nvinfo : EIATTR_KPARAM_INFO
	.align		4
.L_4625:
        /*00b8*/ 	.byte	0x04, 0x17
        /*00ba*/ 	.short	(.L_4627 - .L_4626)
.L_4626:
        /*00bc*/ 	.word	0x00000000
        /*00c0*/ 	.short	0x0000
        /*00c2*/ 	.short	0x0000
        /*00c4*/ 	.byte	0x00, 0xf5, 0x21, 0x00


	//----- nvinfo : EIATTR_SPARSE_MMA_MASK
	.align		4
.L_4627:
        /*00c8*/ 	.byte	0x03, 0x50
        /*00ca*/ 	.short	0x0000


	//----- nvinfo : EIATTR_MAXREG_COUNT
	.align		4
        /*00cc*/ 	.byte	0x03, 0x1b
        /*00ce*/ 	.short	0x00ff


	//----- nvinfo : EIATTR_NUM_BARRIERS
	.align		4
        /*00d0*/ 	.byte	0x02, 0x4c
        /*00d2*/ 	.byte	0x01
	.zero		1


	//----- nvinfo : EIATTR_MERCURY_ISA_VERSION
	.align		4
        /*00d4*/ 	.byte	0x03, 0x5f
        /*00d6*/ 	.short	0x0101


	//----- nvinfo : EIATTR_COOP_GROUP_MASK_REGIDS
	.align		4
        /*00d8*/ 	.byte	0x04, 0x29
        /*00da*/ 	.short	(.L_4629 - .L_4628)


	//   ....[0]....
.L_4628:
        /*00dc*/ 	.word	0xffffffff


	//   ....[1]....
        /*00e0*/ 	.word	0xffffffff


	//   ....[2]....
        /*00e4*/ 	.word	0xffffffff


	//   ....[3]....
        /*00e8*/ 	.word	0xffffffff


	//   ....[4]....
        /*00ec*/ 	.word	0xffffffff


	//   ....[5]....
        /*00f0*/ 	.word	0xffffffff


	//   ....[6]....
        /*00f4*/ 	.word	0xffffffff


	//   ....[7]....
        /*00f8*/ 	.word	0xffffffff


	//   ....[8]....
        /*00fc*/ 	.word	0xffffffff


	//   ....[9]....
        /*0100*/ 	.word	0xffffffff


	//   ....[10]....
        /*0104*/ 	.word	0xffffffff


	//   ....[11]....
        /*0108*/ 	.word	0xffffffff


	//   ....[12]....
        /*010c*/ 	.word	0xffffffff


	//   ....[13]....
        /*0110*/ 	.word	0xffffffff


	//   ....[14]....
        /*0114*/ 	.word	0xffffffff


	//   ....[15]....
        /*0118*/ 	.word	0xffffffff


	//   ....[16]....
        /*011c*/ 	.word	0xffffffff


	//   ....[17]....
        /*0120*/ 	.word	0xffffffff


	//   ....[18]....
        /*0124*/ 	.word	0xffffffff


	//   ....[19]....
        /*0128*/ 	.word	0xffffffff


	//   ....[20]....
        /*012c*/ 	.word	0xffffffff


	//   ....[21]....
        /*0130*/ 	.word	0xffffffff


	//   ....[22]....
        /*0134*/ 	.word	0xffffffff


	//   ....[23]....
        /*0138*/ 	.word	0xffffffff


	//   ....[24]....
        /*013c*/ 	.word	0xffffffff


	//   ....[25]....
        /*0140*/ 	.word	0xffffffff


	//   ....[26]....
        /*0144*/ 	.word	0xffffffff


	//   ....[27]....
        /*0148*/ 	.word	0xffffffff


	//   ....[28]....
        /*014c*/ 	.word	0xffffffff


	//   ....[29]....
        /*0150*/ 	.word	0xffffffff


	//   ....[30]....
        /*0154*/ 	.word	0xffffffff


	//   ....[31]....
        /*0158*/ 	.word	0xffffffff


	//   ....[32]....
        /*015c*/ 	.word	0xffffffff


	//   ....[33]....
        /*0160*/ 	.word	0xffffffff


	//   ....[34]....
        /*0164*/ 	.word	0xffffffff


	//   ....[35]....
        /*0168*/ 	.word	0xffffffff


	//   ....[36]....
        /*016c*/ 	.word	0xffffffff


	//   ....[37]....
        /*0170*/ 	.word	0xffffffff


	//   ....[38]....
        /*0174*/ 	.word	0xffffffff


	//   ....[39]....
        /*0178*/ 	.word	0xffffffff


	//   ....[40]....
        /*017c*/ 	.word	0xffffffff


	//   ....[41]....
        /*0180*/ 	.word	0xffffffff


	//   ....[42]....
        /*0184*/ 	.word	0xffffffff


	//   ....[43]....
        /*0188*/ 	.word	0xffffffff


	//   ....[44]....
        /*018c*/ 	.word	0xffffffff


	//   ....[45]....
        /*0190*/ 	.word	0xffffffff


	//   ....[46]....
        /*0194*/ 	.word	0xffffffff


	//   ....[47]....
        /*0198*/ 	.word	0xffffffff


	//   ....[48]....
        /*019c*/ 	.word	0xffffffff


	//   ....[49]....
        /*01a0*/ 	.word	0xffffffff


	//   ....[50]....
        /*01a4*/ 	.word	0xffffffff


	//   ....[51]....
        /*01a8*/ 	.word	0xffffffff


	//   ....[52]....
        /*01ac*/ 	.word	0xffffffff


	//   ....[53]....
        /*01b0*/ 	.word	0xffffffff


	//   ....[54]....
        /*01b4*/ 	.word	0xffffffff


	//   ....[55]....
        /*01b8*/ 	.word	0xffffffff


	//   ....[56]....
        /*01bc*/ 	.word	0xffffffff


	//   ....[57]....
        /*01c0*/ 	.word	0xffffffff


	//   ....[58]....
        /*01c4*/ 	.word	0xffffffff


	//   ....[59]....
        /*01c8*/ 	.word	0xffffffff


	//   ....[60]....
        /*01cc*/ 	.word	0xffffffff


	//   ....[61]....
        /*01d0*/ 	.word	0xffffffff


	//   ....[62]....
        /*01d4*/ 	.word	0xffffffff


	//   ....[63]....
        /*01d8*/ 	.word	0xffffffff


	//   ....[64]....
        /*01dc*/ 	.word	0xffffffff


	//   ....[65]....
        /*01e0*/ 	.word	0xffffffff


	//   ....[66]....
        /*01e4*/ 	.word	0xffffffff


	//   ....[67]....
        /*01e8*/ 	.word	0xffffffff


	//   ....[68]....
        /*01ec*/ 	.word	0xffffffff


	//   ....[69]....
        /*01f0*/ 	.word	0xffffffff


	//   ....[70]....
        /*01f4*/ 	.word	0xffffffff


	//   ....[71]....
        /*01f8*/ 	.word	0xffffffff


	//   ....[72]....
        /*01fc*/ 	.word	0xffffffff


	//   ....[73]....
        /*0200*/ 	.word	0xffffffff


	//   ....[74]....
        /*0204*/ 	.word	0xffffffff


	//   ....[75]....
        /*0208*/ 	.word	0xffffffff


	//   ....[76]....
        /*020c*/ 	.word	0xffffffff


	//   ....[77]....
        /*0210*/ 	.word	0xffffffff


	//   ....[78]....
        /*0214*/ 	.word	0xffffffff


	//   ....[79]....
        /*0218*/ 	.word	0xffffffff


	//   ....[80]....
        /*021c*/ 	.word	0xffffffff


	//   ....[81]....
        /*0220*/ 	.word	0xffffffff


	//   ....[82]....
        /*0224*/ 	.word	0xffffffff


	//   ....[83]....
        /*0228*/ 	.word	0xffffffff


	//   ....[84]....
        /*022c*/ 	.word	0xffffffff


	//   ....[85]....
        /*0230*/ 	.word	0xffffffff


	//----- nvinfo : EIATTR_COOP_GROUP_INSTR_OFFSETS
	.align		4
.L_4629:
        /*0234*/ 	.byte	0x04, 0x28
        /*0236*/ 	.short	(.L_4631 - .L_4630)


	//   ....[0]....
.L_4630:
        /*0238*/ 	.word	0x000000b0


	//   ....[1]....
        /*023c*/ 	.word	0x00000a40


	//   ....[2]....
        /*0240*/ 	.word	0x00000a70


	//   ....[3]....
        /*0244*/ 	.word	0x00000af0


	//   ....[4]....
        /*0248*/ 	.word	0x00000b00


	//   ....[5]....
        /*024c*/ 	.word	0x00000b50


	//   ....[6]....
        /*0250*/ 	.word	0x00000b60


	//   ....[7]....
        /*0254*/ 	.word	0x00000bb0


	//   ....[8]....
        /*0258*/ 	.word	0x00000bc0


	//   ....[9]....
        /*025c*/ 	.word	0x00000c10


	//   ....[10]....
        /*0260*/ 	.word	0x00000c20


	//   ....[11]....
        /*0264*/ 	.word	0x00000cd0


	//   ....[12]....
        /*0268*/ 	.word	0x00000d00


	//   ....[13]....
        /*026c*/ 	.word	0x00000d80


	//   ....[14]....
        /*0270*/ 	.word	0x00000d90


	//   ....[15]....
        /*0274*/ 	.word	0x00000de0


	//   ....[16]....
        /*0278*/ 	.word	0x00000df0


	//   ....[17]....
        /*027c*/ 	.word	0x00000e50


	//   ....[18]....
        /*0280*/ 	.word	0x00000e70


	//   ....[19]....
        /*0284*/ 	.word	0x00000ed0


	//   ....[20]....
        /*0288*/ 	.word	0x00000ee0


	//   ....[21]....
        /*028c*/ 	.word	0x00001050


	//   ....[22]....
        /*0290*/ 	.word	0x00001060


	//   ....[23]....
        /*0294*/ 	.word	0x000010b0


	//   ....[24]....
        /*0298*/ 	.word	0x000010c0


	//   ....[25]....
        /*029c*/ 	.word	0x00001110


	//   ....[26]....
        /*02a0*/ 	.word	0x00001120


	//   ....[27]....
        /*02a4*/ 	.word	0x00001170


	//   ....[28]....
        /*02a8*/ 	.word	0x00001180


	//   ....[29]....
        /*02ac*/ 	.word	0x000011d0


	//   ....[30]....
        /*02b0*/ 	.word	0x000011e0


	//   ....[31]....
        /*02b4*/ 	.word	0x00001750


	//   ....[32]....
        /*02b8*/ 	.word	0x00001760


	//   ....[33]....
        /*02bc*/ 	.word	0x000017b0


	//   ....[34]....
        /*02c0*/ 	.word	0x000017c0


	//   ....[35]....
        /*02c4*/ 	.word	0x00001810


	//   ....[36]....
        /*02c8*/ 	.word	0x00001820


	//   ....[37]....
        /*02cc*/ 	.word	0x00001870


	//   ....[38]....
        /*02d0*/ 	.word	0x00001880


	//   ....[39]....
        /*02d4*/ 	.word	0x000018d0


	//   ....[40]....
        /*02d8*/ 	.word	0x000018e0


	//   ....[41]....
        /*02dc*/ 	.word	0x00001970


	//   ....[42]....
        /*02e0*/ 	.word	0x00001980


	//   ....[43]....
        /*02e4*/ 	.word	0x000019d0


	//   ....[44]....
        /*02e8*/ 	.word	0x000019e0


	//   ....[45]....
        /*02ec*/ 	.word	0x00001a30


	//   ....[46]....
        /*02f0*/ 	.word	0x00001a40


	//   ....[47]....
        /*02f4*/ 	.word	0x00001a90


	//   ....[48]....
        /*02f8*/ 	.word	0x00001aa0


	//   ....[49]....
        /*02fc*/ 	.word	0x00001af0


	//   ....[50]....
        /*0300*/ 	.word	0x00001b00


	//   ....[51]....
        /*0304*/ 	.word	0x00001ba0


	//   ....[52]....
        /*0308*/ 	.word	0x00001bb0


	//   ....[53]....
        /*030c*/ 	.word	0x00001c00


	//   ....[54]....
        /*0310*/ 	.word	0x00001c10


	//   ....[55]....
        /*0314*/ 	.word	0x00001c60


	//   ....[56]....
        /*0318*/ 	.word	0x00001c70


	//   ....[57]....
        /*031c*/ 	.word	0x00001cc0


	//   ....[58]....
        /*0320*/ 	.word	0x00001cd0


	//   ....[59]....
        /*0324*/ 	.word	0x00001d20


	//   ....[60]....
        /*0328*/ 	.word	0x00001d30


	//   ....[61]....
        /*032c*/ 	.word	0x00001dc0


	//   ....[62]....
        /*0330*/ 	.word	0x00001dd0


	//   ....[63]....
        /*0334*/ 	.word	0x00001e20


	//   ....[64]....
        /*0338*/ 	.word	0x00001e30


	//   ....[65]....
        /*033c*/ 	.word	0x00001e80


	//   ....[66]....
        /*0340*/ 	.word	0x00001e90


	//   ....[67]....
        /*0344*/ 	.word	0x00001ef0


	//   ....[68]....
        /*0348*/ 	.word	0x00001f00


	//   ....[69]....
        /*034c*/ 	.word	0x00001f70


	//   ....[70]....
        /*0350*/ 	.word	0x00001fa0


	//   ....[71]....
        /*0354*/ 	.word	0x00002210


	//   ....[72]....
        /*0358*/ 	.word	0x00002230


	//   ....[73]....
        /*035c*/ 	.word	0x00002280


	//   ....[74]....
        /*0360*/ 	.word	0x00002290


	//   ....[75]....
        /*0364*/ 	.word	0x000022e0


	//   ....[76]....
        /*0368*/ 	.word	0x000022f0


	//   ....[77]....
        /*036c*/ 	.word	0x00002340


	//   ....[78]....
        /*0370*/ 	.word	0x00002350


	//   ....[79]....
        /*0374*/ 	.word	0x000023a0


	//   ....[80]....
        /*0378*/ 	.word	0x000023b0


	//   ....[81]....
        /*037c*/ 	.word	0x000026c0


	//   ....[82]....
        /*0380*/ 	.word	0x00002710


	//   ....[83]....
        /*0384*/ 	.word	0x00002730


	//   ....[84]....
        /*0388*/ 	.word	0x00002750


	//   ....[85]....
        /*038c*/ 	.word	0x00002770


	//----- nvinfo : EIATTR_VRC_CTA_INIT_COUNT
	.align		4
.L_4631:
        /*0390*/ 	.byte	0x02, 0x4a
	.zero		1
	.zero		1


	//----- nvinfo : EIATTR_EXIT_INSTR_OFFSETS
	.align		4
        /*0394*/ 	.byte	0x04, 0x1c
        /*0396*/ 	.short	(.L_4633 - .L_4632)


	//   ....[0]....
.L_4632:
        /*0398*/ 	.word	0x00002d60


	//----- nvinfo : EIATTR_CRS_STACK_SIZE
	.align		4
.L_4633:
        /*039c*/ 	.byte	0x04, 0x1e
        /*039e*/ 	.short	(.L_4635 - .L_4634)
.L_4634:
        /*03a0*/ 	.word	0x00000000


	//----- nvinfo : EIATTR_CBANK_PARAM_SIZE
	.align		4
.L_4635:
        /*03a4*/ 	.byte	0x03, 0x19
        /*03a6*/ 	.short	0x0060


	//----- nvinfo : EIATTR_PARAM_CBANK
	.align		4
        /*03a8*/ 	.byte	0x04, 0x0a
        /*03aa*/ 	.short	(.L_4637 - .L_4636)
	.align		4
.L_4636:
        /*03ac*/ 	.word	index@(.nv.constant0._ZN4vllm3moe44grouped_topk_fused_small_expert_count_kernelIf6__halfiLNS0_11ScoringFuncE1ELi512ELb0ELi8EEEvPT_PfPT1_PKT0_llllllbd)
        /*03b0*/ 	.short	0x0380
        /*03b2*/ 	.short	0x0060


	//----- nvinfo : EIATTR_SW_WAR
	.align		4
.L_4637:
        /*03b4*/ 	.byte	0x04, 0x36
        /*03b6*/ 	.short	(.L_4639 - .L_4638)
.L_4638:
        /*03b8*/ 	.word	0x00000008
.L_4639:


//--------------------- .nv.info._ZN4vllm3moe44grouped_topk_fused_small_expert_count_kernelIf6__halfiLNS0_11ScoringFuncE1ELi512ELb0ELi22EEEvPT_PfPT1_PKT0_llllllbd --------------------------
	.section	.nv.info._ZN4vllm3moe44grouped_topk_fused_small_expert_count_kernelIf6__halfiLNS0_11ScoringFuncE1ELi512ELb0ELi22EEEvPT_PfPT1_PKT0_llllllbd,"",@"SHT_CUDA_INFO"
	.sectionflags	@""
	.align	4


	//----- nvinfo : EIATTR_CUDA_API_VERSION
	.align		4
        /*0000*/ 	.byte	0x04, 0x37
        /*0002*/ 	.short	(.L_4641 - .L_4640)
.L_4640:
        /*0004*/ 	.word	0x00000082


	//----- nvinfo : EIATTR_KPARAM_INFO
	.align		4
.L_4641:
        /*0008*/ 	.byte	0x04, 0x17
        /*000a*/ 	.short	(.L_4643 - .L_4642)
.L_4642:
        /*000c*/ 	.word	0x00000000
        /*0010*/ 	.short	0x000b
        /*0012*/ 	.short	0x0058
        /*0014*/ 	.byte	0x00, 0xf0, 0x21, 0x00


	//----- nvinfo : EIATTR_KPARAM_INFO
	.align		4
.L_4643:
        /*0018*/ 	.byte	0x04, 0x17
        /*001a*/ 	.short	(.L_4645 - .L_4644)
.L_4644:
        /*001c*/ 	.word	0x00000000
        /*0020*/ 	.short	0x000a
        /*0022*/ 	.short	0x0050
        /*0024*/ 	.byte	0x00, 0xf0, 0x05, 0x00


	//----- nvinfo : EIATTR_KPARAM_INFO
	.align		4
.L_4645:
        /*0028*/ 	.byte	0x04, 0x17
        /*002a*/ 	.short	(.L_4647 - .L_4646)
.L_4646:
        /*002c*/ 	.word	0x00000000
        /*0030*/ 	.short	0x0009
        /*0032*/ 	.short	0x0048
        /*0034*/ 	.byte	0x00, 0xf0, 0x21, 0x00


	//----- nvinfo : EIATTR_KPARAM_INFO
	.align		4
.L_4647:
        /*0038*/ 	.byte	0x04, 0x17
        /*003a*/ 	.short	(.L_4649 - .L_4648)
.L_4648:
        /*003c*/ 	.word	0x00000000
        /*0040*/ 	.short	0x0008
        /*0042*/ 	.short	0x0040
        /*0044*/ 	.byte	0x00, 0xf0, 0x21, 0x00


	//----- nvinfo : EIATTR_KPARAM_INFO
	.align		4
.L_4649:
        /*0048*/ 	.byte	0x04, 0x17
        /*004a*/ 	.short	(.L_4651 - .L_4650)
.L_4650:
        /*004c*/ 	.word	0x00000000
        /*0050*/ 	.short	0x0007
        /*0052*/ 	.short	0x0038
        /*0054*/ 	.byte	0x00, 0xf0, 0x21, 0x00


	//----- nvinfo : EIATTR_KPARAM_INFO
	.align		4
.L_4651:
        /*0058*/ 	.byte	0x04, 0x17
        /*005a*/ 	.short	(.L_4653 - .L_4652)
.L_4652:
        /*005c*/ 	.word	0x00000000
        /*0060*/ 	.short	0x0006
        /*0062*/ 	.short	0x0030
        /*0064*/ 	.byte	0x00, 0xf0, 0x21, 0x00


	//----- nvinfo : EIATTR_KPARAM_INFO
	.align		4
.L_4653:
        /*0068*/ 	.byte	0x04, 0x17
        /*006a*/ 	.short	(.L_4655 - .L_4654)
.L_4654:
        /*006c*/ 	.word	0x00000000
        /*0070*/ 	.short	0x0005
        /*0072*/ 	.short	0x0028
        /*0074*/ 	.byte	0x00, 0xf0, 0x21, 0x00


	//----- nvinfo : EIATTR_KPARAM_INFO
	.align		4
.L_4655:
        /*0078*/ 	.byte	0x04, 0x17
        /*007a*/ 	.short	(.L_4657 - .L_4656)
.L_4656:
        /*007c*/ 	.word	0x00000000
        /*0080*/ 	.short	0x0004
        /*0082*/ 	.short	0x0020
        /*0084*/ 	.byte	0x00, 0xf0, 0x21, 0x00


	//----- nvinfo : EIATTR_KPARAM_INFO
	.align		4
.L_4657:
        /*0088*/ 	.byte	0x04, 0x17
        /*008a*/ 	.short	(.L_4659 - .L_4658)
.L_4658:
        /*008c*/ 	.word	0x00000000
        /*0090*/ 	.short	0x0003
        /*0092*/ 	.short	0x0018
        /*0094*/ 	.byte	0x00, 0xf5, 0x21, 0x00


	//----- nvinfo : EIATTR_KPARAM_INFO
	.align		4
.L_4659:
        /*0098*/ 	.byte	0x04, 0x17
        /*009a*/ 	.short	(.L_4661 - .L_4660)
.L_4660:
        /*009c*/ 	.word	0x00000000
        /*00a0*/ 	.short	0x0002
        /*00a2*/ 	.short	0x0010
        /*00a4*/ 	.byte	0x00, 0xf5, 0x21, 0x00


	//----- nvinfo : EIATTR_KPARAM_INFO
	.align		4
.L_4661:
        /*00a8*/ 	.byte	0x04, 0x17
        /*00aa*/ 	.short	(.L_4663 - .L_4662)
.L_4662:
        /*00ac*/ 	.word	0x00000000
        /*00b0*/ 	.short	0x0001
        /*00b2*/ 	.short	0x0008
        /*00b4*/ 	.byte	0x00, 0xf5, 0x21, 0x00


	//----- nvinfo : EIATTR_KPARAM_INFO
	.align		4
.L_4663:
        /*00b8*/ 	.byte	0x04, 0x17
        /*00ba*/ 	.short	(.L_4665 - .L_4664)
.L_4664:
        /*00bc*/ 	.word	0x00000000
        /*00c0*/ 	.short	0x0000
        /*00c2*/ 	.short	0x0000
        /*00c4*/ 	.byte	0x00, 0xf5, 0x21, 0x00


	//----- nvinfo : EIATTR_SPARSE_MMA_MASK
	.align		4
.L_4665:
        /*00c8*/ 	.byte	0x03, 0x50
        /*00ca*/ 	.short	0x0000


	//----- nvinfo : EIATTR_MAXREG_COUNT
	.align		4
        /*00cc*/ 	.byte	0x03, 0x1b
        /*00ce*/ 	.short	0x00ff


	//----- nvinfo : EIATTR_NUM_BARRIERS
	.align		4
        /*00d0*/ 	.byte	0x02, 0x4c
        /*00d2*/ 	.byte	0x01
	.zero		1


	//----- nvinfo : EIATTR_MERCURY_ISA_VERSION
	.align		4
        /*00d4*/ 	.byte	0x03, 0x5f
        /*00d6*/ 	.short	0x0101


	//----- nvinfo : EIATTR_COOP_GROUP_MASK_REGIDS
	.align		4
        /*00d8*/ 	.byte	0x04, 0x29
        /*00da*/ 	.short	(.L_4667 - .L_4666)


	//   ....[0]....
.L_4666:
        /*00dc*/ 	.word	0xffffffff


	//   ....[1]....
        /*00e0*/ 	.word	0xffffffff


	//   ....[2]....
        /*00e4*/ 	.word	0xffffffff


	//   ....[3]....
        /*00e8*/ 	.word	0xffffffff


	//   ....[4]....
        /*00ec*/ 	.word	0xffffffff


	//   ....[5]....
        /*00f0*/ 	.word	0xffffffff


	//   ....[6]....
        /*00f4*/ 	.word	0xffffffff


	//   ....[7]....
        /*00f8*/ 	.word	0xffffffff


	//   ....[8]....
        /*00fc*/ 	.word	0xffffffff


	//   ....[9]....
        /*0100*/ 	.word	0xffffffff


	//   ....[10]....
        /*0104*/ 	.word	0xffffffff


	//   ....[11]....
        /*0108*/ 	.word	0xffffffff


	//   ....[12]....
        /*010c*/ 	.word	0xffffffff


	//   ....[13]....
        /*0110*/ 	.word	0xffffffff


	//   ....[14]....
        /*0114*/ 	.word	0xffffffff


	//   ....[15]....
        /*0118*/ 	.word	0xffffffff


	//   ....[16]....
        /*011c*/ 	.word	0xffffffff


	//   ....[17]....
        /*0120*/ 	.word	0xffffffff


	//   ....[18]....
        /*0124*/ 	.word	0xffffffff


	//   ....[19]....
        /*0128*/ 	.word	0xffffffff


	//   ....[20]....
        /*012c*/ 	.word	0xffffffff


	//   ....[21]....
        /*0130*/ 	.word	0xffffffff


	//   ....[22]....
        /*0134*/ 	.word	0xffffffff


	//   ....[23]....
        /*0138*/ 	.word	0xffffffff


	//   ....[24]....
        /*013c*/ 	.word	0xffffffff


	//   ....[25]....
        /*0140*/ 	.word	0xffffffff


	//   ....[26]....
        /*0144*/ 	.word	0xffffffff


	//   ....[27]....
        /*0148*/ 	.word	0xffffffff


	//   ....[28]....
        /*014c*/ 	.word	0xffffffff


	//   ....[29]....
        /*0150*/ 	.word	0xffffffff


	//   ....[30]....
        /*0154*/ 	.word	0xffffffff


	//   ....[31]....
        /*0158*/ 	.word	0xffffffff


	//   ....[32]....
        /*015c*/ 	.word	0xffffffff


	//   ....[33]....
        /*0160*/ 	.word	0xffffffff


	//   ....[34]....
        /*0164*/ 	.word	0xffffffff


	//   ....[35]....
        /*0168*/ 	.word	0xffffffff


	//   ....[36]....
        /*016c*/ 	.word	0xffffffff


	//   ....[37]....
        /*0170*/ 	.word	0xffffffff


	//   ....[38]....
        /*0174*/ 	.word	0xffffffff


	//   ....[39]....
        /*0178*/ 	.word	0xffffffff


	//   ....[40]....
        /*017c*/ 	.word	0xffffffff


	//   ....[41]....
        /*0180*/ 	.word	0xffffffff


	//   ....[42]....
        /*0184*/ 	.word	0xffffffff


	//   ....[43]....
        /*0188*/ 	.word	0xffffffff


	//   ....[44]....
        /*018c*/ 	.word	0xffffffff


	//   ....[45]....
        /*0190*/ 	.word	0xffffffff


	//   ....[46]....
        /*0194*/ 	.word	0xffffffff


	//   ....[47]....
        /*0198*/ 	.word	0xffffffff


	//   ....[48]....
        /*019c*/ 	.word	0xffffffff


	//   ....[49]....
        /*01a0*/ 	.word	0xffffffff


	//   ....[50]....
        /*01a4*/ 	.word	0xffffffff


	//   ....[51]....
        /*01a8*/ 	.word	0xffffffff


	//   ....[52]....
        /*01ac*/ 	.word	0xffffffff


	//   ....[53]....
        /*01b0*/ 	.word	0xffffffff


	//   ....[54]....
        /*01b4*/ 	.word	0xffffffff


	//   ....[55]....
        /*01b8*/ 	.word	0xffffffff


	//   ....[56]....
        /*01bc*/ 	.word	0xffffffff


	//   ....[57]....
        /*01c0*/ 	.word	0xffffffff


	//   ....[58]....
        /*01c4*/ 	.word	0xffffffff


	//   ....[59]....
        /*01c8*/ 	.word	0xffffffff


	//   ....[60]....
        /*01cc*/ 	.word	0xffffffff


	//   ....[61]....
        /*01d0*/ 	.word	0xffffffff


	//   ....[62]....
        /*01d4*/ 	.word	0xffffffff


	//   ....[63]....
        /*01d8*/ 	.word	0xffffffff


	//   ....[64]....
        /*01dc*/ 	.word	0xffffffff


	//   ....[65]....
        /*01e0*/ 	.word	0xffffffff


	//   ....[66]....
        /*01e4*/ 	.word	0xffffffff


	//   ....[67]....
        /*01e8*/ 	.word	0xffffffff


	//   ....[68]....
        /*01ec*/ 	.word	0xffffffff


	//   ....[69]....
        /*01f0*/ 	.word	0xffffffff


	//   ....[70]....
        /*01f4*/ 	.word	0xffffffff


	//   ....[71]....
        /*01f8*/ 	.word	0xffffffff


	//   ....[72]....
        /*01fc*/ 	.word	0xffffffff


	//   ....[73]....
        /*0200*/ 	.word	0xffffffff


	//   ....[74]....
        /*0204*/ 	.word	0xffffffff


	//   ....[75]....
        /*0208*/ 	.word	0xffffffff


	//   ....[76]....
        /*020c*/ 	.word	0xffffffff


	//   ....[77]....
        /*0210*/ 	.word	0xffffffff


	//   ....[78]....
        /*0214*/ 	.word	0xffffffff


	//   ....[79]....
        /*0218*/ 	.word	0xffffffff


	//   ....[80]....
        /*021c*/ 	.word	0xffffffff


	//   ....[81]....
        /*0220*/ 	.word	0xffffffff


	//   ....[82]....
        /*0224*/ 	.word	0xffffffff


	//   ....[83]....
        /*0228*/ 	.word	0xffffffff


	//   ....[84]....
        /*022c*/ 	.word	0xffffffff


	//   ....[85]....
        /*0230*/ 	.word	0xffffffff


	//----- nvinfo : EIATTR_COOP_GROUP_INSTR_OFFSETS
	.align		4
.L_4667:
        /*0234*/ 	.byte	0x04, 0x28
        /*0236*/ 	.short	(.L_4669 - .L_4668)


	//   ....[0]....
.L_4668:
        /*0238*/ 	.word	0x000000b0


	//   ....[1]....
        /*023c*/ 	.word	0x00000a40


	//   ....[2]....
        /*0240*/ 	.word	0x00000a70


	//   ....[3]....
        /*0244*/ 	.word	0x00000af0


	//   ....[4]....
        /*0248*/ 	.word	0x00000b00


	//   ....[5]....
        /*024c*/ 	.word	0x00000b50


	//   ....[6]....
        /*0250*/ 	.word	0x00000b60


	//   ....[7]....
        /*0254*/ 	.word	0x00000bb0


	//   ....[8]....
        /*0258*/ 	.word	0x00000bc0


	//   ....[9]....
        /*025c*/ 	.word	0x00000c10


	//   ....[10]....
        /*0260*/ 	.word	0x00000c20


	//   ....[11]....
        /*0264*/ 	.word	0x00000cd0


	//   ....[12]....
        /*0268*/ 	.word	0x00000d00


	//   ....[13]....
        /*026c*/ 	.word	0x00000d80


	//   ....[14]....
        /*0270*/ 	.word	0x00000d90


	//   ....[15]....
        /*0274*/ 	.word	0x00000de0


	//   ....[16]....
        /*0278*/ 	.word	0x00000df0


	//   ....[17]....
        /*027c*/ 	.word	0x00000e50


	//   ....[18]....
        /*0280*/ 	.word	0x00000e70


	//   ....[19]....
        /*0284*/ 	.word	0x00000ed0


	//   ....[20]....
        /*0288*/ 	.word	0x00000ee0


	//   ....[21]....
        /*028c*/ 	.word	0x00001050


	//   ....[22]....
        /*0290*/ 	.word	0x00001060


	//   ....[23]....
        /*0294*/ 	.word	0x000010b0


	//   ....[24]....
        /*0298*/ 	.word	0x000010c0


	//   ....[25]....
        /*029c*/ 	.word	0x00001110


	//   ....[26]....
        /*02a0*/ 	.word	0x00001120


	//   ....[27]....
        /*02a4*/ 	.word	0x00001170


	//   ....[28]....
        /*02a8*/ 	.word	0x00001180


	//   ....[29]....
        /*02ac*/ 	.word	0x000011d0


	//   ....[30]....
        /*02b0*/ 	.word	0x000011e0


	//   ....[31]....
        /*02b4*/ 	.word	0x000019d0


	//   ....[32]....
        /*02b8*/ 	.word	0x00001a00


	//   ....[33]....
        /*02bc*/ 	.word	0x00001a60


	//   ....[34]....
        /*02c0*/ 	.word	0x00001a70


	//   ....[35]....
        /*02c4*/ 	.word	0x00001ac0


	//   ....[36]....
        /*02c8*/ 	.word	0x00001ad0


	//   ....[37]....
        /*02cc*/ 	.word	0x00001b20


	//   ....[38]....
        /*02d0*/ 	.word	0x00001b30


	//   ....[39]....
        /*02d4*/ 	.word	0x00001b80


	//   ....[40]....
        /*02d8*/ 	.word	0x00001b90


	//   ....[41]....
        /*02dc*/ 	.word	0x00001c60


	//   ....[42]....
        /*02e0*/ 	.word	0x00001c90


	//   ....[43]....
        /*02e4*/ 	.word	0x00001d00


	//   ....[44]....
        /*02e8*/ 	.word	0x00001d10


	//   ....[45]....
        /*02ec*/ 	.word	0x00001d60


	//   ....[46]....
        /*02f0*/ 	.word	0x00001d70


	//   ....[47]....
        /*02f4*/ 	.word	0x00001dc0


	//   ....[48]....
        /*02f8*/ 	.word	0x00001dd0


	//   ....[49]....
        /*02fc*/ 	.word	0x00001e30


	//   ....[50]....
        /*0300*/ 	.word	0x00001e50


	//   ....[51]....
        /*0304*/ 	.word	0x00001f20


	//   ....[52]....
        /*0308*/ 	.word	0x00001f40


	//   ....[53]....
        /*030c*/ 	.word	0x00001fa0


	//   ....[54]....
        /*0310*/ 	.word	0x00001fc0


	//   ....[55]....
        /*0314*/ 	.word	0x00002020


	//   ....[56]....
        /*0318*/ 	.word	0x00002030


	//   ....[57]....
        /*031c*/ 	.word	0x00002080


	//   ....[58]....
        /*0320*/ 	.word	0x00002090


	//   ....[59]....
        /*0324*/ 	.word	0x000020f0


	//   ....[60]....
        /*0328*/ 	.word	0x00002120


	//   ....[61]....
        /*032c*/ 	.word	0x000021e0


	//   ....[62]....
        /*0330*/ 	.word	0x000021f0


	//   ....[63]....
        /*0334*/ 	.word	0x00002250


	//   ....[64]....
        /*0338*/ 	.word	0x00002270


	//   ....[65]....
        /*033c*/ 	.word	0x000022d0


	//   ....[66]....
        /*0340*/ 	.word	0x000022e0


	//   ....[67]....
        /*0344*/ 	.word	0x00002330


	//   ....[68]....
        /*0348*/ 	.word	0x00002340


	//   ....[69]....
        /*034c*/ 	.word	0x00002390


	//   ....[70]....
        /*0350*/ 	.word	0x000023a0


	//   ....[71]....
        /*0354*/ 	.word	0x00002580


	//   ....[72]....
        /*0358*/ 	.word	0x000025b0


	//   ....[73]....
        /*035c*/ 	.word	0x00002610


	//   ....[74]....
        /*0360*/ 	.word	0x00002620


	//   ....[75]....
        /*0364*/ 	.word	0x00002670


	//   ....[76]....
        /*0368*/ 	.word	0x00002680


	//   ....[77]....
        /*036c*/ 	.word	0x000026d0


	//   ....[78]....
        /*0370*/ 	.word	0x000026e0


	//   ....[79]....
        /*0374*/ 	.word	0x00002730


	//   ....[80]....
        /*0378*/ 	.word	0x00002740


	//   ....[81]....
        /*037c*/ 	.word	0x00002a60


	//   ....[82]....
        /*0380*/ 	.word	0x00002ab0


	//   ....[83]....
        /*0384*/ 	.word	0x00002ad0


	//   ....[84]....
        /*0388*/ 	.word	0x00002af0


	//   ....[85]....
        /*038c*/ 	.word	0x00002b10


	//----- nvinfo : EIATTR_VRC_CTA_INIT_COUNT
	.align		4
.L_4669:
        /*0390*/ 	.byte	0x02, 0x4a
	.zero		1
	.zero		1


	//----- nvinfo : EIATTR_EXIT_INSTR_OFFSETS
	.align		4
        /*0394*/ 	.byte	0x04, 0x1c
        /*0396*/ 	.short	(.L_4671 - .L_4670)


	//   ....[0]....
.L_4670:
        /*0398*/ 	.word	0x00003100


	//----- nvinfo : EIATTR_CRS_STACK_SIZE
	.align		4
.L_4671:
        /*039c*/ 	.byte	0x04, 0x1e
        /*039e*/ 	.short	(.L_4673 - .L_4672)
.L_4672:
        /*03a0*/ 	.word	0x00000000


	//----- nvinfo : EIATTR_CBANK_PARAM_SIZE
	.align		4
.L_4673:
        /*03a4*/ 	.byte	0x03, 0x19
        /*03a6*/ 	.short	0x0060


	//----- nvinfo : EIATTR_PARAM_CBANK
	.align		4
        /*03a8*/ 	.byte	0x04, 0x0a
        /*03aa*/ 	.short	(.L_4675 - .L_4674)
	.align		4
.L_4674:
        /*03ac*/ 	.word	index@(.nv.constant0._ZN4vllm3moe44grouped_topk_fused_small_expert_count_kernelIf6__halfiLNS0_11ScoringFuncE1ELi512ELb0ELi22EEEvPT_PfPT1_PKT0_llllllbd)
        /*03b0*/ 	.short	0x0380
        /*03b2*/ 	.short	0x0060


	//----- nvinfo : EIATTR_SW_WAR
	.align		4
.L_4675:
        /*03b4*/ 	.byte	0x04, 0x36
        /*03b6*/ 	.short	(.L_4677 - .L_4676)
.L_4676:
        /*03b8*/ 	.word	0x00000008
.L_4677:


//--------------------- .nv.info._ZN4vllm3moe44grouped_topk_fused_small_expert_count_kernelIf6__halfiLNS0_11ScoringFuncE1ELi256ELb1ELi8EEEvPT_PfPT1_PKT0_llllllbd --------------------------
	.section	.nv.info._ZN4vllm3moe44grouped_topk_fused_small_expert_count_kernelIf6__halfiLNS0_11ScoringFuncE1ELi256ELb1ELi8EEEvPT_PfPT1_PKT0_llllllbd,"",@"SHT_CUDA_INFO"
	.sectionflags	@""
	.align	4


	//----- nvinfo : EIATTR_CUDA_API_VERSION
	.align		4
        /*0000*/ 	.byte	0x04, 0x37
        /*0002*/ 	.short	(.L_4679 - .L_4678)
.L_4678:
        /*0004*/ 	.word	0x00000082


	//----- nvinfo : EIATTR_KPARAM_INFO
	.align		4
.L_4679:
        /*0008*/ 	.byte	0x04, 0x17
        /*000a*/ 	.short	(.L_4681 - .L_4680)
.L_4680:
        /*000c*/ 	.word	0x00000000
        /*0010*/ 	.short	0x000b
        /*0012*/ 	.short	0x0058
        /*0014*/ 	.byte	0x00, 0xf0, 0x21, 0x00


	//----- nvinfo : EIATTR_KPARAM_INFO
	.align		4
.L_4681:
        /*0018*/ 	.byte	0x04, 0x17
        /*001a*/ 	.short	(.L_4683 - .L_4682)
.L_4682:
        /*001c*/ 	.word	0x00000000
        /*0020*/ 	.short	0x000a
        /*0022*/ 	.short	0x0050
        /*0024*/ 	.byte	0x00, 0xf0, 0x05, 0x00


	//----- nvinfo : EIATTR_KPARAM_INFO
	.align		4
.L_4683:
        /*0028*/ 	.byte	0x04, 0x17
        /*002a*/ 	.short	(.L_4685 - .L_4684)
.L_4684:
        /*002c*/ 	.word	0x00000000
        /*0030*/ 	.short	0x0009
        /*0032*/ 	.short	0x0048
        /*0034*/ 	.byte	0x00, 0xf0, 0x21, 0x00


	//----- nvinfo : EIATTR_KPARAM_INFO
	.align		4
.L_4685:
        /*0038*/ 	.byte	0x04, 0x17
        /*003a*/ 	.short	(.L_4687 - .L_4686)
.L_4686:
        /*003c*/ 	.word	0x00000000
        /*0040*/ 	.short	0x0008
        /*0042*/ 	.short	0x0040
        /*0044*/ 	.byte	0x00, 0xf0, 0x21, 0x00


	//----- nvinfo : EIATTR_KPARAM_INFO
	.align		4
.L_4687:
        /*0048*/ 	.byte	0x04, 0x17
        /*004a*/ 	.short	(.L_4689 - .L_4688)
.L_4688:
        /*004c*/ 	.word	0x00000000
        /*0050*/ 	.short	0x0007
        /*0052*/ 	.short	0x0038
        /*0054*/ 	.byte	0x00, 0xf0, 0x21, 0x00


	//----- nvinfo : EIATTR_KPARAM_INFO
	.align		4
.L_4689:
        /*0058*/ 	.byte	0x04, 0x17
        /*005a*/ 	.short	(.L_4691 - .L_4690)
.L_4690:
        /*005c*/ 	.word	0x00000000
        /*0060*/ 	.short	0x0006
        /*0062*/ 	.short	0x0030
        /*0064*/ 	.byte	0x00, 0xf0, 0x21, 0x00


	//----- nvinfo : EIATTR_KPARAM_INFO
	.align		4
.L_4691:
        /*0068*/ 	.byte	0x04, 0x17
        /*006a*/ 	.short	(.L_4693 - .L_4692)
.L_4692:
        /*006c*/ 	.word	0x00000000
        /*0070*/ 	.short	0x0005
        /*0072*/ 	.short	0x0028
        /*0074*/ 	.byte	0x00, 0xf0, 0x21, 0x00


	//----- nvinfo : EIATTR_KPARAM_INFO
	.align		4
.L_4693:
        /*0078*/ 	.byte	0x04, 0x17
        /*007a*/ 	.short	(.L_4695 - .L_4694)
.L_4694:
        /*007c*/ 	.word	0x00000000
        /*0080*/ 	.short	0x0004
        /*0082*/ 	.short	0x0020
        /*0084*/ 	.byte	0x00, 0xf0, 0x21, 0x00


	//----- nvinfo : EIATTR_KPARAM_INFO
	.align		4
.L_4695:
        /*0088*/ 	.byte	0x04, 0x17
        /*008a*/ 	.short	(.L_4697 - .L_4696)
.L_4696:
        /*008c*/ 	.word	0x00000000
        /*0090*/ 	.short	0x0003
        /*0092*/ 	.short	0x0018
        /*0094*/ 	.byte	0x00, 0xf5, 0x21, 0x00


	//----- nvinfo : EIATTR_KPARAM_INFO
	.align		4
.L_4697:
        /*0098*/ 	.byte	0x04, 0x17
        /*009a*/ 	.short	(.L_4699 - .L_4698)
.L_4698:
        /*009c*/ 	.word	0x00000000
        /*00a0*/ 	.short	0x0002
        /*00a2*/ 	.short	0x0010
        /*00a4*/ 	.byte	0x00, 0xf5, 0x21, 0x00


	//----- nvinfo : EIATTR_KPARAM_INFO
	.align		4
.L_4699:
        /*00a8*/ 	.byte	0x04, 0x17
        /*00aa*/ 	.short	(.L_4701 - .L_4700)
.L_4700:
        /*00ac*/ 	.word	0x00000000
        /*00b0*/ 	.short	0x0001
        /*00b2*/ 	.short	0x0008
        /*00b4*/ 	.byte	0x00, 0xf5, 0x21, 0x00


	//----- nvinfo : EIATTR_KPARAM_INFO
	.align		4
.L_4701:
        /*00b8*/ 	.byte	0x04, 0x17
        /*00ba*/ 	.short	(.L_4703 - .L_4702)
.L_4702:
        /*00bc*/ 	.word	0x00000000
        /*00c0*/ 	.short	0x0000
        /*00c2*/ 	.short	0x0000
        /*00c4*/ 	.byte	0x00, 0xf5, 0x21, 0x00


	//----- nvinfo : EIATTR_SPARSE_MMA_MASK
	.align		4
.L_4703:
        /*00c8*/ 	.byte	0x03, 0x50
        /*00ca*/ 	.short	0x0000


	//----- nvinfo : EIATTR_MAXREG_COUNT
	.align		4
        /*00cc*/ 	.byte	0x03, 0x1b
        /*00ce*/ 	.short	0x00ff


	//----- nvinfo : EIATTR_NUM_BARRIERS
	.align		4
        /*00d0*/ 	.byte	0x02, 0x4c
        /*00d2*/ 	.byte	0x01
	.zero		1


	//----- nvinfo : EIATTR_MERCURY_ISA_VERSION
	.align		4
        /*00d4*/ 	.byte	0x03, 0x5f
        /*00d6*/ 	.short	0x0101


	//----- nvinfo : EIATTR_COOP_GROUP_MASK_REGIDS
	.align		4
        /*00d8*/ 	.byte	0x04, 0x29
        /*00da*/ 	.short	(.L_4705 - .L_4704)


	//   ....[0]....
.L_4704:
        /*00dc*/ 	.word	0xffffffff


	//   ....[1]....
        /*00e0*/ 	.word	0xffffffff


	//   ....[2]....
        /*00e4*/ 	.word	0xffffffff


	//   ....[3]....
        /*00e8*/ 	.word	0xffffffff


	//   ....[4]....
        /*00ec*/ 	.word	0xffffffff


	//   ....[5]....
        /*00f0*/ 	.word	0xffffffff


	//   ....[6]....
        /*00f4*/ 	.word	0xffffffff


	//   ....[7]....
        /*00f8*/ 	.word	0xffffffff


	//   ....[8]....
        /*00fc*/ 	.word	0xffffffff


	//   ....[9]....
        /*0100*/ 	.word	0xffffffff


	//   ....[10]....
        /*0104*/ 	.word	0xffffffff


	//   ....[11]....
        /*0108*/ 	.word	0xffffffff


	//   ....[12]....
        /*010c*/ 	.word	0xffffffff


	//   ....[13]....
        /*0110*/ 	.word	0xffffffff


	//   ....[14]....
        /*0114*/ 	.word	0xffffffff


	//   ....[15]....
        /*0118*/ 	.word	0xffffffff


	//   ....[16]....
        /*011c*/ 	.word	0xffffffff


	//   ....[17]....
        /*0120*/ 	.word	0xffffffff


	//   ....[18]....
        /*0124*/ 	.word	0xffffffff


	//   ....[19]....
        /*0128*/ 	.word	0xffffffff


	//   ....[20]....
        /*012c*/ 	.word	0xffffffff


	//   ....[21]....
        /*0130*/ 	.word	0xffffffff


	//   ....[22]....
        /*0134*/ 	.word	0xffffffff


	//   ....[23]....
        /*0138*/ 	.word	0xffffffff


	//   ....[24]....
        /*013c*/ 	.word	0xffffffff


	//   ....[25]....
        /*0140*/ 	.word	0xffffffff


	//   ....[26]....
        /*0144*/ 	.word	0xffffffff


	//   ....[27]....
        /*0148*/ 	.word	0xffffffff


	//   ....[28]....
        /*014c*/ 	.word	0xffffffff


	//   ....[29]....
        /*0150*/ 	.word	0xffffffff


	//   ....[30]....
        /*0154*/ 	.word	0xffffffff


	//   ....[31]....
        /*0158*/ 	.word	0xffffffff


	//   ....[32]....
        /*015c*/ 	.word	0xffffffff


	//   ....[33]....
        /*0160*/ 	.word	0xffffffff


	//   ....[34]....
        /*0164*/ 	.word	0xffffffff


	//   ....[35]....
        /*0168*/ 	.word	0xffffffff


	//   ....[36]....
        /*016c*/ 	.word	0xffffffff


	//   ....[37]....
        /*0170*/ 	.word	0xffffffff


	//   ....[38]....
        /*0174*/ 	.word	0xffffffff


	//   ....[39]....
        /*0178*/ 	.word	0xffffffff


	//   ....[40]....
        /*017c*/ 	.word	0xffffffff


	//   ....[41]....
        /*0180*/ 	.word	0xffffffff


	//   ....[42]....
        /*0184*/ 	.word	0xffffffff


	//   ....[43]....
        /*0188*/ 	.word	0xffffffff


	//   ....[44]....
        /*018c*/ 	.word	0xffffffff


	//   ....[45]....
        /*0190*/ 	.word	0xffffffff


	//   ....[46]....
        /*0194*/ 	.word	0xffffffff


	//   ....[47]....
        /*0198*/ 	.word	0xffffffff


	//   ....[48]....
        /*019c*/ 	.word	0xffffffff


	//   ....[49]....
        /*01a0*/ 	.word	0xffffffff


	//   ....[50]....
        /*01a4*/ 	.word	0xffffffff


	//   ....[51]....
        /*01a8*/ 	.word	0xffffffff


	//   ....[52]....
        /*01ac*/ 	.word	0xffffffff


	//   ....[53]....
        /*01b0*/ 	.word	0xffffffff


	//   ....[54]....
        /*01b4*/ 	.word	0xffffffff


	//   ....[55]....
        /*01b8*/ 	.word	0xffffffff


	//   ....[56]....
        /*01bc*/ 	.word	0xffffffff


	//   ....[57]....
        /*01c0*/ 	.word	0xffffffff


	//   ....[58]....
        /*01c4*/ 	.word	0xffffffff


	//   ....[59]....
        /*01c8*/ 	.word	0xffffffff


	//   ....[60]....
        /*01cc*/ 	.word	0xffffffff


	//   ....[61]....
        /*01d0*/ 	.word	0xffffffff


	//   ....[62]....
        /*01d4*/ 	.word	0xffffffff


	//   ....[63]....
        /*01d8*/ 	.word	0xffffffff


	//   ....[64]....
        /*01dc*/ 	.word	0xffffffff


	//   ....[65]....
        /*01e0*/ 	.word	0xffffffff


	//   ....[66]....
        /*01e4*/ 	.word	0xffffffff


	//   ....[67]....
        /*01e8*/ 	.word	0xffffffff


	//   ....[68]....
        /*01ec*/ 	.word	0xffffffff


	//   ....[69]....
        /*01f0*/ 	.word	0xffffffff


	//   ....[70]....
        /*01f4*/ 	.word	0xffffffff


	//   ....[71]....
        /*01f8*/ 	.word	0xffffffff


	//   ....[72]....
        /*01fc*/ 	.word	0xffffffff


	//   ....[73]....
        /*0200*/ 	.word	0xffffffff


	//   ....[74]....
        /*0204*/ 	.word	0xffffffff


	//   ....[75]....
        /*0208*/ 	.word	0xffffffff


	//   ....[76]....
        /*020c*/ 	.word	0xffffffff


	//   ....[77]....
        /*0210*/ 	.word	0xffffffff


	//   ....[78]....
        /*0214*/ 	.word	0xffffffff


	//   ....[79]....
        /*0218*/ 	.word	0xffffffff


	//   ....[80]....
        /*021c*/ 	.word	0xffffffff


	//   ....[81]....
        /*0220*/ 	.word	0xffffffff


	//   ....[82]....
        /*0224*/ 	.word	0xffffffff


	//   ....[83]....
        /*0228*/ 	.word	0xffffffff


	//   ....[84]....
        /*022c*/ 	.word	0xffffffff


	//   ....[85]....
        /*0230*/ 	.word	0xffffffff


	//   ....[86]....
        /*0234*/ 	.word	0xffffffff


	//   ....[87]....
        /*0238*/ 	.word	0xffffffff


	//   ....[88]....
        /*023c*/ 	.word	0xffffffff


	//   ....[89]....
        /*0240*/ 	.word	0xffffffff


	//   ....[90]....
        /*0244*/ 	.word	0xffffffff


	//   ....[91]....
        /*0248*/ 	.word	0xffffffff


	//   ....[92]....
        /*024c*/ 	.word	0xffffffff


	//   ....[93]....
        /*0250*/ 	.word	0xffffffff


	//   ....[94]....
        /*0254*/ 	.word	0xffffffff


	//   ....[95]....
        /*0258*/ 	.word	0xffffffff


	//   ....[96]....
        /*025c*/ 	.word	0xffffffff


	//   ....[97]....
        /*0260*/ 	.word	0xffffffff


	//   ....[98]....
        /*0264*/ 	.word	0xffffffff


	//   ....[99]....
        /*0268*/ 	.word	0xffffffff


	//   ....[100]....
        /*026c*/ 	.word	0xffffffff


	//   ....[101]....
        /*0270*/ 	.word	0xffffffff


	//   ....[102]....
        /*0274*/ 	.word	0xffffffff


	//   ....[103]....
        /*0278*/ 	.word	0xffffffff


	//   ....[104]....
        /*027c*/ 	.word	0xffffffff


	//   ....[105]....
        /*0280*/ 	.word	0xffffffff


	//   ....[106]....
        /*0284*/ 	.word	0xffffffff


	//   ....[107]....
        /*0288*/ 	.word	0xffffffff


	//   ....[108]....
        /*028c*/ 	.word	0xffffffff


	//   ....[109]....
        /*0290*/ 	.word	0xffffffff


	//   ....[110]....
        /*0294*/ 	.word	0xffffffff


	//   ....[111]....
        /*0298*/ 	.word	0xffffffff


	//----- nvinfo : EIATTR_COOP_GROUP_INSTR_OFFSETS
	.align		4
.L_4705:
        /*029c*/ 	.byte	0x04, 0x28
        /*029e*/ 	.short	(.L_4707 - .L_4706)


	//   ....[0]....
.L_4706:
        /*02a0*/ 	.word	0x00000060


	//   ....[1]....
        /*02a4*/ 	.word	0x00000280


	//   ....[2]....
        /*02a8*/ 	.word	0x00000320


	//   ....[3]....
        /*02ac*/ 	.word	0x00000360


	//   ....[4]....
        /*02b0*/ 	.word	0x00000370


	//   ....[5]....
        /*02b4*/ 	.word	0x000003c0


	//   ....[6]....
        /*02b8*/ 	.word	0x000003d0


	//   ....[7]....
        /*02bc*/ 	.word	0x00000420


	//   ....[8]....
        /*02c0*/ 	.word	0x00000430


	//   ....[9]....
        /*02c4*/ 	.word	0x00000480


	//   ....[10]....
        /*02c8*/ 	.word	0x00000490


	//   ....[11]....
        /*02cc*/ 	.word	0x00000510


	//   ....[12]....
        /*02d0*/ 	.word	0x00000560


	//   ....[13]....
        /*02d4*/ 	.word	0x00000570


	//   ....[14]....
        /*02d8*/ 	.word	0x000005e0


	//   ....[15]....
        /*02dc*/ 	.word	0x00000600


	//   ....[16]....
        /*02e0*/ 	.word	0x00000650


	//   ....[17]....
        /*02e4*/ 	.word	0x00000660


	//   ....[18]....
        /*02e8*/ 	.word	0x000006d0


	//   ....[19]....
        /*02ec*/ 	.word	0x00000700


	//   ....[20]....
        /*02f0*/ 	.word	0x000009b0


	//   ....[21]....
        /*02f4*/ 	.word	0x000009c0


	//   ....[22]....
        /*02f8*/ 	.word	0x00000a10


	//   ....[23]....
        /*02fc*/ 	.word	0x00000a20


	//   ....[24]....
        /*0300*/ 	.word	0x00000a70


	//   ....[25]....
        /*0304*/ 	.word	0x00000a80


	//   ....[26]....
        /*0308*/ 	.word	0x00000ad0


	//   ....[27]....
        /*030c*/ 	.word	0x00000ae0


	//   ....[28]....
        /*0310*/ 	.word	0x00000b30


	//   ....[29]....
        /*0314*/ 	.word	0x00000b40


	//   ....[30]....
        /*0318*/ 	.word	0x00000bd0


	//   ....[31]....
        /*031c*/ 	.word	0x00000c10


	//   ....[32]....
        /*0320*/ 	.word	0x00000c20


	//   ....[33]....
        /*0324*/ 	.word	0x00000c70


	//   ....[34]....
        /*0328*/ 	.word	0x00000c80


	//   ....[35]....
        /*032c*/ 	.word	0x00000cd0


	//   ....[36]....
        /*0330*/ 	.word	0x00000ce0


	//   ....[37]....
        /*0334*/ 	.word	0x00000d30


	//   ....[38]....
        /*0338*/ 	.word	0x00000d40


	//   ....[39]....
        /*033c*/ 	.word	0x00000dc0


	//   ....[40]....
        /*0340*/ 	.word	0x00000e00


	//   ....[41]....
        /*0344*/ 	.word	0x00000e10


	//   ....[42]....
        /*0348*/ 	.word	0x00000e60


	//   ....[43]....
        /*034c*/ 	.word	0x00000e70


	//   ....[44]....
        /*0350*/ 	.word	0x00000ec0


	//   ....[45]....
        /*0354*/ 	.word	0x00000ed0


	//   ....[46]....
        /*0358*/ 	.word	0x00000f20


	//   ....[47]....
        /*035c*/ 	.word	0x00000f30


	//   ....[48]....
        /*0360*/ 	.word	0x00000fe0


	//   ....[49]....
        /*0364*/ 	.word	0x00001030


	//   ....[50]....
        /*0368*/ 	.word	0x00001040


	//   ....[51]....
        /*036c*/ 	.word	0x000010a0


	//   ....[52]....
        /*0370*/ 	.word	0x000010b0


	//   ....[53]....
        /*0374*/ 	.word	0x00001140


	//   ....[54]....
        /*0378*/ 	.word	0x00001170


	//   ....[55]....
        /*037c*/ 	.word	0x00001210


	//   ....[56]....
        /*0380*/ 	.word	0x00001270


	//   ....[57]....
        /*0384*/ 	.word	0x00001990


	//   ....[58]....
        /*0388*/ 	.word	0x000019b0


	//   ....[59]....
        /*038c*/ 	.word	0x00001a00


	//   ....[60]....
        /*0390*/ 	.word	0x00001a10


	//   ....[61]....
        /*0394*/ 	.word	0x00001a60


	//   ....[62]....
        /*0398*/ 	.word	0x00001a70


	//   ....[63]....
        /*039c*/ 	.word	0x00001ac0


	//   ....[64]....
        /*03a0*/ 	.word	0x00001ad0


	//   ....[65]....
        /*03a4*/ 	.word	0x00001b20


	//   ....[66]....
        /*03a8*/ 	.word	0x00001b30


	//   ....[67]....
        /*03ac*/ 	.word	0x00001bf0


	//   ....[68]....
        /*03b0*/ 	.word	0x00001c20


	//   ....[69]....
        /*03b4*/ 	.word	0x00001c70


	//   ....[70]....
        /*03b8*/ 	.word	0x00001c80


	//   ....[71]....
        /*03bc*/ 	.word	0x00001cd0


	//   ....[72]....
        /*03c0*/ 	.word	0x00001ce0


	//   ....[73]....
        /*03c4*/ 	.word	0x00001d30


	//   ....[74]....
        /*03c8*/ 	.word	0x00001d40


	//   ....[75]....
        /*03cc*/ 	.word	0x00001d90


	//   ....[76]....
        /*03d0*/ 	.word	0x00001da0


	//   ....[77]....
        /*03d4*/ 	.word	0x00001e50


	//   ....[78]....
        /*03d8*/ 	.word	0x00001e60


	//   ....[79]....
        /*03dc*/ 	.word	0x00001eb0


	//   ....[80]....
        /*03e0*/ 	.word	0x00001ec0


	//   ....[81]....
        /*03e4*/ 	.word	0x00001f10


	//   ....[82]....
        /*03e8*/ 	.word	0x00001f20


	//   ....[83]....
        /*03ec*/ 	.word	0x00001f70


	//   ....[84]....
        /*03f0*/ 	.word	0x00001f80


	//   ....[85]....
        /*03f4*/ 	.word	0x00001fe0


	//   ....[86]....
        /*03f8*/ 	.word	0x00002000


	//   ....[87]....
        /*03fc*/ 	.word	0x000020f0


	//   ....[88]....
        /*0400*/ 	.word	0x00002130


	//   ....[89]....
        /*0404*/ 	.word	0x000021e0


	//   ....[90]....
        /*0408*/ 	.word	0x000021f0


	//   ....[91]....
        /*040c*/ 	.word	0x00002240


	//   ....[92]....
        /*0410*/ 	.word	0x00002250


	//   ....[93]....
        /*0414*/ 	.word	0x000022a0


	//   ....[94]....
        /*0418*/ 	.word	0x000022b0


	//   ....[95]....
        /*041c*/ 	.word	0x00002310


	//   ....[96]....
        /*0420*/ 	.word	0x00002320


	//   ....[97]....
        /*0424*/ 	.word	0x00002490


	//   ....[98]....
        /*0428*/ 	.word	0x000024c0


	//   ....[99]....
        /*042c*/ 	.word	0x00002540


	//   ....[100]....
        /*0430*/ 	.word	0x00002550


	//   ....[101]....
        /*0434*/ 	.word	0x000025a0


	//   ....[102]....
        /*0438*/ 	.word	0x000025b0


	//   ....[103]....
        /*043c*/ 	.word	0x00002600


	//   ....[104]....
        /*0440*/ 	.word	0x00002610


	//   ....[105]....
        /*0444*/ 	.word	0x00002660


	//   ....[106]....
        /*0448*/ 	.word	0x00002670


	//   ....[107]....
        /*044c*/ 	.word	0x00002940


	//   ....[108]....
        /*0450*/ 	.word	0x00002990


	//   ....[109]....
        /*0454*/ 	.word	0x000029c0


	//   ....[110]....
        /*0458*/ 	.word	0x000029e0


	//   ....[111]....
        /*045c*/ 	.word	0x00002a00


	//----- nvinfo : EIATTR_VRC_CTA_INIT_COUNT
	.align		4
.L_4707:
        /*0460*/ 	.byte	0x02, 0x4a
	.zero		1
	.zero		1


	//----- nvinfo : EIATTR_EXIT_INSTR_OFFSETS
	.align		4
        /*0464*/ 	.byte	0x04, 0x1c
        /*0466*/ 	.short	(.L_4709 - .L_4708)


	//   ....[0]....
.L_4708:
        /*0468*/ 	.word	0x000000a0


	//   ....[1]....
        /*046c*/ 	.word	0x00002fc0


	//----- nvinfo : EIATTR_CRS_STACK_SIZE
	.align		4
.L_4709:
        /*0470*/ 	.byte	0x04, 0x1e
        /*0472*/ 	.short	(.L_4711 - .L_4710)
.L_4710:
        /*0474*/ 	.word	0x00000000


	//----- nvinfo : EIATTR_CBANK_PARAM_SIZE
	.align		4
.L_4711:
        /*0478*/ 	.byte	0x03, 0x19
        /*047a*/ 	.short	0x0060


	//----- nvinfo : EIATTR_PARAM_CBANK
	.align		4
        /*047c*/ 	.byte	0x04, 0x0a
        /*047e*/ 	.short	(.L_4713 - .L_4712)
	.align		4
.L_4712:
        /*0480*/ 	.word	index@(.nv.constant0._ZN4vllm3moe44grouped_topk_fused_small_expert_count_kernelIf6__halfiLNS0_11ScoringFuncE1ELi256ELb1ELi8EEEvPT_PfPT1_PKT0_llllllbd)
        /*0484*/ 	.short	0x0380
        /*0486*/ 	.short	0x0060


	//----- nvinfo : EIATTR_SW_WAR
	.align		4
.L_4713:
        /*0488*/ 	.byte	0x04, 0x36
        /*048a*/ 	.short	(.L_4715 - .L_4714)
.L_4714:
        /*048c*/ 	.word	0x00000008
.L_4715:


//--------------------- .nv.info._ZN4vllm3moe25grouped_topk_fused_kernelIffiLNS0_11ScoringFuncE1EEEvPT_PfPT1_PKT0_lllllbd --------------------------
	.section	.nv.info._ZN4vllm3moe25grouped_topk_fused_kernelIffiLNS0_11ScoringFuncE1EEEvPT_PfPT1_PKT0_lllllbd,"",@"SHT_CUDA_INFO"
	.sectionflags	@""
	.align	4


	//----- nvinfo : EIATTR_CUDA_API_VERSION
	.align		4
        /*0000*/ 	.byte	0x04, 0x37
        /*0002*/ 	.short	(.L_4717 - .L_4716)
.L_4716:
        /*0004*/ 	.word	0x00000082


	//----- nvinfo : EIATTR_KPARAM_INFO
	.align		4
.L_4717:
        /*0008*/ 	.byte	0x04, 0x17
        /*000a*/ 	.short	(.L_4719 - .L_4718)
.L_4718:
        /*000c*/ 	.word	0x00000000
        /*0010*/ 	.short	0x000a
        /*0012*/ 	.short	0x0050
        /*0014*/ 	.byte	0x00, 0xf0, 0x21, 0x00


	//----- nvinfo : EIATTR_KPARAM_INFO
	.align		4
.L_4719:
        /*0018*/ 	.byte	0x04, 0x17
        /*001a*/ 	.short	(.L_4721 - .L_4720)
.L_4720:
        /*001c*/ 	.word	0x00000000
        /*0020*/ 	.short	0x0009
        /*0022*/ 	.short	0x0048
        /*0024*/ 	.byte	0x00, 0xf0, 0x05, 0x00


	//----- nvinfo : EIATTR_KPARAM_INFO
	.align		4
.L_4721:
        /*0028*/ 	.byte	0x04, 0x17
        /*002a*/ 	.short	(.L_4723 - .L_4722)
.L_4722:
        /*002c*/ 	.word	0x00000000
        /*0030*/ 	.short	0x0008
        /*0032*/ 	.short	0x0040
        /*0034*/ 	.byte	0x00, 0xf0, 0x21, 0x00


	//----- nvinfo : EIATTR_KPARAM_INFO
	.align		4
.L_4723:
        /*0038*/ 	.byte	0x04, 0x17
        /*003a*/ 	.short	(.L_4725 - .L_4724)
.L_4724:
        /*003c*/ 	.word	0x00000000
        /*0040*/ 	.short	0x0007
        /*0042*/ 	.short	0x0038
        /*0044*/ 	.byte	0x00, 0xf0, 0x21, 0x00


	//----- nvinfo : EIATTR_KPARAM_INFO
	.align		4
.L_4725:
        /*0048*/ 	.byte	0x04, 0x17
        /*004a*/ 	.short	(.L_4727 - .L_4726)
.L_4726:
        /*004c*/ 	.word	0x00000000
        /*0050*/ 	.short	0x0006
        /*0052*/ 	.short	0x0030
        /*0054*/ 	.byte	0x00, 0xf0, 0x21, 0x00


	//----- nvinfo : EIATTR_KPARAM_INFO
	.align		4
.L_4727:
        /*0058*/ 	.byte	0x04, 0x17
        /*005a*/ 	.short	(.L_4729 - .L_4728)
.L_4728:
        /*005c*/ 	.word	0x00000000
        /*0060*/ 	.short	0x0005
        /*0062*/ 	.short	0x0028
        /*0064*/ 	.byte	0x00, 0xf0, 0x21, 0x00


	//----- nvinfo : EIATTR_KPARAM_INFO
	.align		4
.L_4729:
        /*0068*/ 	.byte	0x04, 0x17
        /*006a*/ 	.short	(.L_4731 - .L_4730)
.L_4730:
        /*006c*/ 	.word	0x00000000
        /*0070*/ 	.short	0x0004
        /*0072*/ 	.short	0x0020
        /*0074*/ 	.byte	0x00, 0xf0, 0x21, 0x00


	//----- nvinfo : EIATTR_KPARAM_INFO
	.align		4
.L_4731:
        /*0078*/ 	.byte	0x04, 0x17
        /*007a*/ 	.short	(.L_4733 - .L_4732)
.L_4732:
        /*007c*/ 	.word	0x00000000
        /*0080*/ 	.short	0x0003
        /*0082*/ 	.short	0x0018
        /*0084*/ 	.byte	0x00, 0xf5, 0x21, 0x00


	//----- nvinfo : EIATTR_KPARAM_INFO
	.align		4
.L_4733:
        /*0088*/ 	.byte	0x04, 0x17
        /*008a*/ 	.short	(.L_4735 - .L_4734)
.L_4734:
        /*008c*/ 	.word	0x00000000
        /*0090*/ 	.short	0x0002
        /*0092*/ 	.short	0x0010
        /*0094*/ 	.byte	0x00, 0xf5, 0x21, 0x00


	//----- nvinfo : EIATTR_KPARAM_INFO
	.align		4
.L_4735:
        /*0098*/ 	.byte	0x04, 0x17
        /*009a*/ 	.short	(.L_4737 - .L_4736)
.L_4736:
        /*009c*/ 	.word	0x00000000
        /*00a0*/ 	.short	0x0001
        /*00a2*/ 	.short	0x0008
        /*00a4*/ 	.byte	0x00, 0xf5, 0x21, 0x00


	//----- nvinfo : EIATTR_KPARAM_INFO
	.align		4
.L_4737:
        /*00a8*/ 	.byte	0x04, 0x17
        /*00aa*/ 	.short	(.L_4739 - .L_4738)
.L_4738:
        /*00ac*/ 	.word	0x00000000
        /*00b0*/ 	.short	0x0000
        /*00b2*/ 	.short	0x0000
        /*00b4*/ 	.byte	0x00, 0xf5, 0x21, 0x00


	//----- nvinfo : EIATTR_SPARSE_MMA_MASK
	.align		4
.L_4739:
        /*00b8*/ 	.byte	0x03, 0x50
        /*00ba*/ 	.short	0x0000


	//----- nvinfo : EIATTR_MAXREG_COUNT
	.align		4
        /*00bc*/ 	.byte	0x03, 0x1b
        /*00be*/ 	.short	0x00ff


	//----- nvinfo : EIATTR_NUM_BARRIERS
	.align		4
        /*00c0*/ 	.byte	0x02, 0x4c
        /*00c2*/ 	.byte	0x01
	.zero		1


	//----- nvinfo : EIATTR_MERCURY_ISA_VERSION
	.align		4
        /*00c4*/ 	.byte	0x03, 0x5f
        /*00c6*/ 	.short	0x0101


	//----- nvinfo : EIATTR_COOP_GROUP_MASK_REGIDS
	.align		4
        /*00c8*/ 	.byte	0x04, 0x29
        /*00ca*/ 	.short	(.L_4741 - .L_4740)


	//   ....[0]....
.L_4740:
        /*00cc*/ 	.word	0xffffffff


	//   ....[1]....
        /*00d0*/ 	.word	0xffffffff


	//   ....[2]....
        /*00d4*/ 	.word	0xffffffff


	//   ....[3]....
        /*00d8*/ 	.word	0xffffffff


	//   ....[4]....
        /*00dc*/ 	.word	0xffffffff


	//   ....[5]....
        /*00e0*/ 	.word	0xffffffff


	//   ....[6]....
        /*00e4*/ 	.word	0xffffffff


	//   ....[7]....
        /*00e8*/ 	.word	0xffffffff


	//   ....[8]....
        /*00ec*/ 	.word	0xffffffff


	//   ....[9]....
        /*00f0*/ 	.word	0xffffffff


	//   ....[10]....
        /*00f4*/ 	.word	0xffffffff


	//   ....[11]....
        /*00f8*/ 	.word	0xffffffff


	//   ....[12]....
        /*00fc*/ 	.word	0xffffffff


	//   ....[13]....
        /*0100*/ 	.word	0xffffffff


	//   ....[14]....
        /*0104*/ 	.word	0xffffffff


	//   ....[15]....
        /*0108*/ 	.word	0xffffffff


	//   ....[16]....
        /*010c*/ 	.word	0xffffffff


	//   ....[17]....
        /*0110*/ 	.word	0xffffffff


	//   ....[18]....
        /*0114*/ 	.word	0xffffffff


	//   ....[19]....
        /*0118*/ 	.word	0xffffffff


	//   ....[20]....
        /*011c*/ 	.word	0xffffffff


	//   ....[21]....
        /*0120*/ 	.word	0xffffffff


	//   ....[22]....
        /*0124*/ 	.word	0xffffffff


	//   ....[23]....
        /*0128*/ 	.word	0xffffffff


	//   ....[24]....
        /*012c*/ 	.word	0xffffffff


	//   ....[25]....
        /*0130*/ 	.word	0xffffffff


	//   ....[26]....
        /*0134*/ 	.word	0xffffffff


	//   ....[27]....
        /*0138*/ 	.word	0xffffffff


	//   ....[28]....
        /*013c*/ 	.word	0xffffffff


	//   ....[29]....
        /*0140*/ 	.word	0xffffffff


	//   ....[30]....
        /*0144*/ 	.word	0xffffffff


	//   ....[31]....
        /*0148*/ 	.word	0xffffffff


	//   ....[32]....
        /*014c*/ 	.word	0xffffffff


	//   ....[33]....
        /*0150*/ 	.word	0xffffffff


	//   ....[34]....
        /*0154*/ 	.word	0xffffffff


	//   ....[35]....
        /*0158*/ 	.word	0xffffffff


	//   ....[36]....
        /*015c*/ 	.word	0xffffffff


	//   ....[37]....
        /*0160*/ 	.word	0xffffffff


	//   ....[38]....
        /*0164*/ 	.word	0xffffffff


	//   ....[39]....
        /*0168*/ 	.word	0xffffffff


	//   ....[40]....
        /*016c*/ 	.word	0xffffffff


	//   ....[41]....
        /*0170*/ 	.word	0xffffffff


	//   ....[42]....
        /*0174*/ 	.word	0xffffffff


	//   ....[43]....
        /*0178*/ 	.word	0xffffffff


	//   ....[44]....
        /*017c*/ 	.word	0xffffffff


	//   ....[45]....
        /*0180*/ 	.word	0xffffffff


	//   ....[46]....
        /*0184*/ 	.word	0xffffffff


	//   ....[47]....
        /*0188*/ 	.word	0xffffffff


	//   ....[48]....
        /*018c*/ 	.word	0xffffffff


	//   ....[49]....
        /*0190*/ 	.word	0xffffffff


	//   ....[50]....
        /*0194*/ 	.word	0xffffffff


	//   ....[51]....
        /*0198*/ 	.word	0xffffffff


	//   ....[52]....
        /*019c*/ 	.word	0xffffffff


	//   ....[53]....
        /*01a0*/ 	.word	0xffffffff


	//   ....[54]....
        /*01a4*/ 	.word	0xffffffff


	//   ....[55]....
        /*01a8*/ 	.word	0xffffffff


	//   ....[56]....
        /*01ac*/ 	.word	0xffffffff


	//   ....[57]....
        /*01b0*/ 	.word	0xffffffff


	//   ....[58]....
        /*01b4*/ 	.word	0xffffffff


	//   ....[59]....
        /*01b8*/ 	.word	0xffffffff


	//   ....[60]....
        /*01bc*/ 	.word	0xffffffff


	//   ....[61]....
        /*01c0*/ 	.word	0xffffffff


	//   ....[62]....
        /*01c4*/ 	.word	0xffffffff


	//   ....[63]....
        /*01c8*/ 	.word	0xffffffff


	//   ....[64]....
        /*01cc*/ 	.word	0xffffffff


	//   ....[65]....
        /*01d0*/ 	.word	0xffffffff


	//   ....[66]....
        /*01d4*/ 	.word	0xffffffff


	//   ....[67]....
        /*01d8*/ 	.word	0xffffffff


	//   ....[68]....
        /*01dc*/ 	.word	0xffffffff


	//   ....[69]....
        /*01e0*/ 	.word	0xffffffff


	//   ....[70]....
        /*01e4*/ 	.word	0xffffffff


	//   ....[71]....
        /*01e8*/ 	.word	0xffffffff


	//   ....[72]....
        /*01ec*/ 	.word	0xffffffff


	//   ....[73]....
        /*01f0*/ 	.word	0xffffffff


	//   ....[74]....
        /*01f4*/ 	.word	0xffffffff


	//   ....[75]....
        /*01f8*/ 	.word	0xffffffff


	//   ....[76]....
        /*01fc*/ 	.word	0xffffffff


	//   ....[77]....
        /*0200*/ 	.word	0xffffffff


	//   ....[78]....
        /*0204*/ 	.word	0xffffffff


	//   ....[79]....
        /*0208*/ 	.word	0xffffffff


	//   ....[80]....
        /*020c*/ 	.word	0xffffffff


	//   ....[81]....
        /*0210*/ 	.word	0xffffffff


	//   ....[82]....
        /*0214*/ 	.word	0xffffffff


	//   ....[83]....
        /*0218*/ 	.word	0xffffffff


	//   ....[84]....
        /*021c*/ 	.word	0xffffffff


	//   ....[85]....
        /*0220*/ 	.word	0xffffffff


	//   ....[86]....
        /*0224*/ 	.word	0xffffffff


	//   ....[87]....
        /*0228*/ 	.word	0xffffffff


	//   ....[88]....
        /*022c*/ 	.word	0xffffffff


	//   ....[89]....
        /*0230*/ 	.word	0xffffffff


	//   ....[90]....
        /*0234*/ 	.word	0xffffffff


	//   ....[91]....
        /*0238*/ 	.word	0xffffffff


	//   ....[92]....
        /*023c*/ 	.word	0xffffffff


	//   ....[93]....
        /*0240*/ 	.word	0xffffffff


	//   ....[94]....
        /*0244*/ 	.word	0xffffffff


	//   ....[95]....
        /*0248*/ 	.word	0xffffffff


	//   ....[96]....
        /*024c*/ 	.word	0xffffffff


	//   ....[97]....
        /*0250*/ 	.word	0xffffffff


	//   ....[98]....
        /*0254*/ 	.word	0xffffffff


	//   ....[99]....
        /*0258*/ 	.word	0xffffffff


	//   ....[100]....
        /*025c*/ 	.word	0xffffffff


	//   ....[101]....
        /*0260*/ 	.word	0xffffffff


	//   ....[102]....
        /*0264*/ 	.word	0xffffffff


	//   ....[103]....
        /*0268*/ 	.word	0xffffffff


	//   ....[104]....
        /*026c*/ 	.word	0xffffffff


	//   ....[105]....
        /*0270*/ 	.word	0xffffffff


	//   ....[106]....
        /*0274*/ 	.word	0xffffffff


	//   ....[107]....
        /*0278*/ 	.word	0xffffffff


	//   ....[108]....
        /*027c*/ 	.word	0xffffffff


	//   ....[109]....
        /*0280*/ 	.word	0xffffffff


	//   ....[110]....
        /*0284*/ 	.word	0xffffffff


	//   ....[111]....
        /*0288*/ 	.word	0xffffffff


	//   ....[112]....
        /*028c*/ 	.word	0xffffffff


	//   ....[113]....
        /*0290*/ 	.word	0xffffffff


	//   ....[114]....
        /*0294*/ 	.word	0xffffffff


	//   ....[115]....
        /*0298*/ 	.word	0xffffffff


	//   ....[116]....
        /*029c*/ 	.word	0xffffffff


	//   ....[117]....
        /*02a0*/ 	.word	0xffffffff


	//   ....[118]....
        /*02a4*/ 	.word	0xffffffff


	//   ....[119]....
        /*02a8*/ 	.word	0xffffffff


	//   ....[120]....
        /*02ac*/ 	.word	0xffffffff


	//   ....[121]....
        /*02b0*/ 	.word	0xffffffff


	//   ....[122]....
        /*02b4*/ 	.word	0xffffffff


	//   ....[123]....
        /*02b8*/ 	.word	0xffffffff


	//   ....[124]....
        /*02bc*/ 	.word	0xffffffff


	//   ....[125]....
        /*02c0*/ 	.word	0xffffffff


	//   ....[126]....
        /*02c4*/ 	.word	0xffffffff


	//   ....[127]....
        /*02c8*/ 	.word	0xffffffff


	//   ....[128]....
        /*02cc*/ 	.word	0xffffffff


	//   ....[129]....
        /*02d0*/ 	.word	0xffffffff


	//   ....[130]....
        /*02d4*/ 	.word	0xffffffff


	//   ....[131]....
        /*02d8*/ 	.word	0xffffffff


	//   ....[132]....
        /*02dc*/ 	.word	0xffffffff


	//   ....[133]....
        /*02e0*/ 	.word	0xffffffff


	//   ....[134]....
        /*02e4*/ 	.word	0xffffffff


	//   ....[135]....
        /*02e8*/ 	.word	0xffffffff


	//   ....[136]....
        /*02ec*/ 	.word	0xffffffff


	//   ....[137]....
        /*02f0*/ 	.word	0xffffffff


	//   ....[138]....
        /*02f4*/ 	.word	0xffffffff


	//   ....[139]....
        /*02f8*/ 	.word	0xffffffff


	//   ....[140]....
        /*02fc*/ 	.word	0xffffffff


	//   ....[141]....
        /*0300*/ 	.word	0xffffffff


	//   ....[142]....
        /*0304*/ 	.word	0xffffffff


	//   ....[143]....
        /*0308*/ 	.word	0xffffffff


	//   ....[144]....
        /*030c*/ 	.word	0xffffffff


	//   ....[145]....
        /*0310*/ 	.word	0xffffffff


	//   ....[146]....
        /*0314*/ 	.word	0xffffffff


	//   ....[147]....
        /*0318*/ 	.word	0xffffffff


	//   ....[148]....
        /*031c*/ 	.word	0xffffffff


	//   ....[149]....
        /*0320*/ 	.word	0xffffffff


	//   ....[150]....
        /*0324*/ 	.word	0xffffffff


	//   ....[151]....
        /*0328*/ 	.word	0xffffffff


	//   ....[152]....
        /*032c*/ 	.word	0xffffffff


	//   ....[153]....
        /*0330*/ 	.word	0xffffffff


	//   ....[154]....
        /*0334*/ 	.word	0xffffffff


	//   ....[155]....
        /*0338*/ 	.word	0xffffffff


	//   ....[156]....
        /*033c*/ 	.word	0xffffffff


	//   ....[157]....
        /*0340*/ 	.word	0xffffffff


	//   ....[158]....
        /*0344*/ 	.word	0xffffffff


	//   ....[159]....
        /*0348*/ 	.word	0xffffffff


	//   ....[160]....
        /*034c*/ 	.word	0xffffffff


	//   ....[161]....
        /*0350*/ 	.word	0xffffffff


	//   ....[162]....
        /*0354*/ 	.word	0xffffffff


	//   ....[163]....
        /*0358*/ 	.word	0xffffffff


	//   ....[164]....
        /*035c*/ 	.word	0xffffffff


	//   ....[165]....
        /*0360*/ 	.word	0xffffffff


	//   ....[166]....
        /*0364*/ 	.word	0xffffffff


	//   ....[167]....
        /*0368*/ 	.word	0xffffffff


	//   ....[168]....
        /*036c*/ 	.word	0xffffffff


	//   ....[169]....
        /*0370*/ 	.word	0xffffffff


	//   ....[170]....
        /*0374*/ 	.word	0xffffffff


	//   ....[171]....
        /*0378*/ 	.word	0xffffffff


	//   ....[172]....
        /*037c*/ 	.word	0xffffffff


	//   ....[173]....
        /*0380*/ 	.word	0xffffffff


	//   ....[174]....
        /*0384*/ 	.word	0xffffffff


	//   ....[175]....
        /*0388*/ 	.word	0xffffffff


	//   ....[176]....
        /*038c*/ 	.word	0xffffffff


	//   ....[177]....
        /*0390*/ 	.word	0xffffffff


	//   ....[178]....
        /*0394*/ 	.word	0xffffffff


	//   ....[179]....
        /*0398*/ 	.word	0xffffffff


	//   ....[180]....
        /*039c*/ 	.word	0xffffffff


	//   ....[181]....
        /*03a0*/ 	.word	0xffffffff


	//   ....[182]....
        /*03a4*/ 	.word	0xffffffff


	//   ....[183]....
        /*03a8*/ 	.word	0xffffffff


	//   ....[184]....
        /*03ac*/ 	.word	0xffffffff


	//   ....[185]....
        /*03b0*/ 	.word	0xffffffff


	//   ....[186]....
        /*03b4*/ 	.word	0x05000002


	//   ....[187]....
        /*03b8*/ 	.word	0x05000002


	//   ....[188]....
        /*03bc*/ 	.word	0x05000002


	//   ....[189]....
        /*03c0*/ 	.word	0x05000002


	//   ....[190]....
        /*03c4*/ 	.word	0x05000002


	//   ....[191]....
        /*03c8*/ 	.word	0x05000002


	//   ....[192]....
        /*03cc*/ 	.word	0x05000002


	//   ....[193]....
        /*03d0*/ 	.word	0x05000002


	//   ....[194]....
        /*03d4*/ 	.word	0x05000002


	//   ....[195]....
        /*03d8*/ 	.word	0x05000002


	//   ....[196]....
        /*03dc*/ 	.word	0x05000002


	//   ....[197]....
        /*03e0*/ 	.word	0x05000002


	//   ....[198]....
        /*03e4*/ 	.word	0x05000002


	//   ....[199]....
        /*03e8*/ 	.word	0x05000002


	//   ....[200]....
        /*03ec*/ 	.word	0x05000002


	//   ....[201]....
        /*03f0*/ 	.word	0x05000002


	//   ....[202]....
        /*03f4*/ 	.word	0x05000002


	//   ....[203]....
        /*03f8*/ 	.word	0x05000002


	//   ....[204]....
        /*03fc*/ 	.word	0x05000002


	//   ....[205]....
        /*0400*/ 	.word	0x05000002


	//   ....[206]....
        /*0404*/ 	.word	0x05000002


	//   ....[207]....
        /*0408*/ 	.word	0x05000002


	//   ....[208]....
        /*040c*/ 	.word	0x05000002


	//   ....[209]....
        /*0410*/ 	.word	0x05000002


	//   ....[210]....
        /*0414*/ 	.word	0x05000002


	//   ....[211]....
        /*0418*/ 	.word	0x05000002


	//   ....[212]....
        /*041c*/ 	.word	0x05000002


	//   ....[213]....
        /*0420*/ 	.word	0x05000002


	//   ....[214]....
        /*0424*/ 	.word	0x05000002


	//   ....[215]....
        /*0428*/ 	.word	0x05000002


	//   ....[216]....
        /*042c*/ 	.word	0x05000002


	//   ....[217]....
        /*0430*/ 	.word	0x05000002


	//   ....[218]....
        /*0434*/ 	.word	0x05000002


	//   ....[219]....
        /*0438*/ 	.word	0x05000002


	//   ....[220]....
        /*043c*/ 	.word	0x05000002


	//   ....[221]....
        /*0440*/ 	.word	0x05000002


	//   ....[222]....
        /*0444*/ 	.word	0x05000002


	//   ....[223]....
        /*0448*/ 	.word	0x05000002


	//   ....[224]....
        /*044c*/ 	.word	0x05000002


	//   ....[225]....
        /*0450*/ 	.word	0x05000002


	//   ....[226]....
        /*0454*/ 	.word	0x05000002


	//   ....[227]....
        /*0458*/ 	.word	0x05000002


	//   ....[228]....
        /*045c*/ 	.word	0x05000002


	//   ....[229]....
        /*0460*/ 	.word	0x05000002


	//   ....[230]....
        /*0464*/ 	.word	0x05000002


	//   ....[231]....
        /*0468*/ 	.word	0x05000002


	//   ....[232]....
        /*046c*/ 	.word	0x05000002


	//   ....[233]....
        /*0470*/ 	.word	0x05000002


	//----- nvinfo : EIATTR_COOP_GROUP_INSTR_OFFSETS
	.align		4
.L_4741:
        /*0474*/ 	.byte	0x04, 0x28
        /*0476*/ 	.short	(.L_4743 - .L_4742)


	//   ....[0]....
.L_4742:
        /*0478*/ 	.word	0x00001320


	//   ....[1]....
        /*047c*/ 	.word	0x00001350


	//   ....[2]....
        /*0480*/ 	.word	0x00001380


	//   ....[3]....
        /*0484*/ 	.word	0x000013b0


	//   ....[4]....
        /*0488*/ 	.word	0x000013e0


	//   ....[5]....
        /*048c*/ 	.word	0x00001450


	//   ....[6]....
        /*0490*/ 	.word	0x000014a0


	//   ....[7]....
        /*0494*/ 	.word	0x000014d0


	//   ....[8]....
        /*0498*/ 	.word	0x00001500


	//   ....[9]....
        /*049c*/ 	.word	0x00001530


	//   ....[10]....
        /*04a0*/ 	.word	0x00001560


	//   ....[11]....
        /*04a4*/ 	.word	0x00001780


	//   ....[12]....
        /*04a8*/ 	.word	0x00001870


	//   ....[13]....
        /*04ac*/ 	.word	0x00001910


	//   ....[14]....
        /*04b0*/ 	.word	0x00001920


	//   ....[15]....
        /*04b4*/ 	.word	0x00001a10


	//   ....[16]....
        /*04b8*/ 	.word	0x00001a30


	//   ....[17]....
        /*04bc*/ 	.word	0x00001b30


	//   ....[18]....
        /*04c0*/ 	.word	0x00001b40


	//   ....[19]....
        /*04c4*/ 	.word	0x00001c30


	//   ....[20]....
        /*04c8*/ 	.word	0x00001c50


	//   ....[21]....
        /*04cc*/ 	.word	0x00001d50


	//   ....[22]....
        /*04d0*/ 	.word	0x00001d60


	//   ....[23]....
        /*04d4*/ 	.word	0x00001e50


	//   ....[24]....
        /*04d8*/ 	.word	0x00001e60


	//   ....[25]....
        /*04dc*/ 	.word	0x00001f50


	//   ....[26]....
        /*04e0*/ 	.word	0x00001f70


	//   ....[27]....
        /*04e4*/ 	.word	0x00002070


	//   ....[28]....
        /*04e8*/ 	.word	0x00002080


	//   ....[29]....
        /*04ec*/ 	.word	0x00002170


	//   ....[30]....
        /*04f0*/ 	.word	0x00002180


	//   ....[31]....
        /*04f4*/ 	.word	0x00002270


	//   ....[32]....
        /*04f8*/ 	.word	0x00002280


	//   ....[33]....
        /*04fc*/ 	.word	0x00002360


	//   ....[34]....
        /*0500*/ 	.word	0x00002370


	//   ....[35]....
        /*0504*/ 	.word	0x00002460


	//   ....[36]....
        /*0508*/ 	.word	0x00002480


	//   ....[37]....
        /*050c*/ 	.word	0x00002570


	//   ....[38]....
        /*0510*/ 	.word	0x00002580


	//   ....[39]....
        /*0514*/ 	.word	0x00002670


	//   ....[40]....
        /*0518*/ 	.word	0x00002680


	//   ....[41]....
        /*051c*/ 	.word	0x00002750


	//   ....[42]....
        /*0520*/ 	.word	0x00002760


	//   ....[43]....
        /*0524*/ 	.word	0x000028b0


	//   ....[44]....
        /*0528*/ 	.word	0x000028c0


	//   ....[45]....
        /*052c*/ 	.word	0x00002990


	//   ....[46]....
        /*0530*/ 	.word	0x000029a0


	//   ....[47]....
        /*0534*/ 	.word	0x00002a70


	//   ....[48]....
        /*0538*/ 	.word	0x00002a80


	//   ....[49]....
        /*053c*/ 	.word	0x00002b50


	//   ....[50]....
        /*0540*/ 	.word	0x00002b60


	//   ....[51]....
        /*0544*/ 	.word	0x00002c30


	//   ....[52]....
        /*0548*/ 	.word	0x00002c40


	//   ....[53]....
        /*054c*/ 	.word	0x00002d00


	//   ....[54]....
        /*0550*/ 	.word	0x00002df0


	//   ....[55]....
        /*0554*/ 	.word	0x00002e00


	//   ....[56]....
        /*0558*/ 	.word	0x00002ef0


	//   ....[57]....
        /*055c*/ 	.word	0x00002f10


	//   ....[58]....
        /*0560*/ 	.word	0x00003010


	//   ....[59]....
        /*0564*/ 	.word	0x00003020


	//   ....[60]....
        /*0568*/ 	.word	0x00003110


	//   ....[61]....
        /*056c*/ 	.word	0x00003130


	//   ....[62]....
        /*0570*/ 	.word	0x00003230


	//   ....[63]....
        /*0574*/ 	.word	0x00003240


	//   ....[64]....
        /*0578*/ 	.word	0x00003330


	//   ....[65]....
        /*057c*/ 	.word	0x00003340


	//   ....[66]....
        /*0580*/ 	.word	0x00003430


	//   ....[67]....
        /*0584*/ 	.word	0x00003450


	//   ....[68]....
        /*0588*/ 	.word	0x00003550


	//   ....[69]....
        /*058c*/ 	.word	0x00003560


	//   ....[70]....
        /*0590*/ 	.word	0x00003650


	//   ....[71]....
        /*0594*/ 	.word	0x00003660


	//   ....[72]....
        /*0598*/ 	.word	0x00003750


	//   ....[73]....
        /*059c*/ 	.word	0x00003760


	//   ....[74]....
        /*05a0*/ 	.word	0x00003840


	//   ....[75]....
        /*05a4*/ 	.word	0x00003850


	//   ....[76]....
        /*05a8*/ 	.word	0x00003950


	//   ....[77]....
        /*05ac*/ 	.word	0x00003960


	//   ....[78]....
        /*05b0*/ 	.word	0x00003a50


	//   ....[79]....
        /*05b4*/ 	.word	0x00003a60


	//   ....[80]....
        /*05b8*/ 	.word	0x00003b50


	//   ....[81]....
        /*05bc*/ 	.word	0x00003b60


	//   ....[82]....
        /*05c0*/ 	.word	0x00003c30


	//   ....[83]....
        /*05c4*/ 	.word	0x00003c40


	//   ....[84]....
        /*05c8*/ 	.word	0x00003da0


	//   ....[85]....
        /*05cc*/ 	.word	0x00003db0


	//   ....[86]....
        /*05d0*/ 	.word	0x00003e80


	//   ....[87]....
        /*05d4*/ 	.word	0x00003e90


	//   ....[88]....
        /*05d8*/ 	.word	0x00003f60


	//   ....[89]....
        /*05dc*/ 	.word	0x00003f70


	//   ....[90]....
        /*05e0*/ 	.word	0x00004040


	//   ....[91]....
        /*05e4*/ 	.word	0x00004050


	//   ....[92]....
        /*05e8*/ 	.word	0x00004120


	//   ....[93]....
        /*05ec*/ 	.word	0x00004130


	//   ....[94]....
        /*05f0*/ 	.word	0x00004200


	//   ....[95]....
        /*05f4*/ 	.word	0x00004b30


	//   ....[96]....
        /*05f8*/ 	.word	0x00004d60


	//   ....[97]....
        /*05fc*/ 	.word	0x00004eb0


	//   ....[98]....
        /*0600*/ 	.word	0x00004f00


	//   ....[99]....
        /*0604*/ 	.word	0x00004f10


	//   ....[100]....
        /*0608*/ 	.word	0x00004fe0


	//   ....[101]....
        /*060c*/ 	.word	0x00004ff0


	//   ....[102]....
        /*0610*/ 	.word	0x000050c0


	//   ....[103]....
        /*0614*/ 	.word	0x000050d0


	//   ....[104]....
        /*0618*/ 	.word	0x000051a0


	//   ....[105]....
        /*061c*/ 	.word	0x000051b0


	//   ....[106]....
        /*0620*/ 	.word	0x00005280


	//   ....[107]....
        /*0624*/ 	.word	0x00005290


	//   ....[108]....
        /*0628*/ 	.word	0x00005360


	//   ....[109]....
        /*062c*/ 	.word	0x00005370


	//   ....[110]....
        /*0630*/ 	.word	0x00005440


	//   ....[111]....
        /*0634*/ 	.word	0x00005450


	//   ....[112]....
        /*0638*/ 	.word	0x00005520


	//   ....[113]....
        /*063c*/ 	.word	0x00005530


	//   ....[114]....
        /*0640*/ 	.word	0x00005600


	//   ....[115]....
        /*0644*/ 	.word	0x00005610


	//   ....[116]....
        /*0648*/ 	.word	0x000056e0


	//   ....[117]....
        /*064c*/ 	.word	0x000056f0


	//   ....[118]....
        /*0650*/ 	.word	0x000057c0


	//   ....[119]....
        /*0654*/ 	.word	0x000057d0


	//   ....[120]....
        /*0658*/ 	.word	0x000058b0


	//   ....[121]....
        /*065c*/ 	.word	0x000058c0


	//   ....[122]....
        /*0660*/ 	.word	0x00005990


	//   ....[123]....
        /*0664*/ 	.word	0x000059a0


	//   ....[124]....
        /*0668*/ 	.word	0x00005a70


	//   ....[125]....
        /*066c*/ 	.word	0x00005a80


	//   ....[126]....
        /*0670*/ 	.word	0x00005b50


	//   ....[127]....
        /*0674*/ 	.word	0x00005b60


	//   ....[128]....
        /*0678*/ 	.word	0x00005cc0


	//   ....[129]....
        /*067c*/ 	.word	0x00005cd0


	//   ....[130]....
        /*0680*/ 	.word	0x00005da0


	//   ....[131]....
        /*0684*/ 	.word	0x00005db0


	//   ....[132]....
        /*0688*/ 	.word	0x00005e80


	//   ....[133]....
        /*068c*/ 	.word	0x00005e90


	//   ....[134]....
        /*0690*/ 	.word	0x00005f60


	//   ....[135]....
        /*0694*/ 	.word	0x00005f70


	//   ....[136]....
        /*0698*/ 	.word	0x00006040


	//   ....[137]....
        /*069c*/ 	.word	0x00006050


	//   ....[138]....
        /*06a0*/ 	.word	0x00006130


	//   ....[139]....
        /*06a4*/ 	.word	0x00006140


	//   ....[140]....
        /*06a8*/ 	.word	0x00006170


	//   ....[141]....
        /*06ac*/ 	.word	0x00006290


	//   ....[142]....
        /*06b0*/ 	.word	0x000062a0


	//   ....[143]....
        /*06b4*/ 	.word	0x00006390


	//   ....[144]....
        /*06b8*/ 	.word	0x000063a0


	//   ....[145]....
        /*06bc*/ 	.word	0x00006490


	//   ....[146]....
        /*06c0*/ 	.word	0x000064a0


	//   ....[147]....
        /*06c4*/ 	.word	0x00006590


	//   ....[148]....
        /*06c8*/ 	.word	0x000065a0


	//   ....[149]....
        /*06cc*/ 	.word	0x00006690


	//   ....[150]....
        /*06d0*/ 	.word	0x000066a0


	//   ....[151]....
        /*06d4*/ 	.word	0x00006790


	//   ....[152]....
        /*06d8*/ 	.word	0x000067a0


	//   ....[153]....
        /*06dc*/ 	.word	0x00006890


	//   ....[154]....
        /*06e0*/ 	.word	0x000068a0


	//   ....[155]....
        /*06e4*/ 	.word	0x00006990


	//   ....[156]....
        /*06e8*/ 	.word	0x000069a0


	//   ....[157]....
        /*06ec*/ 	.word	0x00006a90


	//   ....[158]....
        /*06f0*/ 	.word	0x00006aa0


	//   ....[159]....
        /*06f4*/ 	.word	0x00006b90


	//   ....[160]....
        /*06f8*/ 	.word	0x00006ba0


	//   ....[161]....
        /*06fc*/ 	.word	0x00006c90


	//   ....[162]....
        /*0700*/ 	.word	0x00006ca0


	//   ....[163]....
        /*0704*/ 	.word	0x00006da0


	//   ....[164]....
        /*0708*/ 	.word	0x00006db0


	//   ....[165]....
        /*070c*/ 	.word	0x00006ea0


	//   ....[166]....
        /*0710*/ 	.word	0x00006eb0


	//   ....[167]....
        /*0714*/ 	.word	0x00006fa0


	//   ....[168]....
        /*0718*/ 	.word	0x00006fb0


	//   ....[169]....
        /*071c*/ 	.word	0x000070a0


	//   ....[170]....
        /*0720*/ 	.word	0x000070b0


	//   ....[171]....
        /*0724*/ 	.word	0x00007230


	//   ....[172]....
        /*0728*/ 	.word	0x00007240


	//   ....[173]....
        /*072c*/ 	.word	0x00007330


	//   ....[174]....
        /*0730*/ 	.word	0x00007340


	//   ....[175]....
        /*0734*/ 	.word	0x00007430


	//   ....[176]....
        /*0738*/ 	.word	0x00007440


	//   ....[177]....
        /*073c*/ 	.word	0x00007530


	//   ....[178]....
        /*0740*/ 	.word	0x00007540


	//   ....[179]....
        /*0744*/ 	.word	0x00007630


	//   ....[180]....
        /*0748*/ 	.word	0x00007640


	//   ....[181]....
        /*074c*/ 	.word	0x00007920


	//   ....[182]....
        /*0750*/ 	.word	0x00007940


	//   ....[183]....
        /*0754*/ 	.word	0x00007960


	//   ....[184]....
        /*0758*/ 	.word	0x00007980


	//   ....[185]....
        /*075c*/ 	.word	0x000079a0


	//   ....[186]....
        /*0760*/ 	.word	0x00007c30


	//   ....[187]....
        /*0764*/ 	.word	0x00007cd0


	//   ....[188]....
        /*0768*/ 	.word	0x00007d60


	//   ....[189]....
        /*076c*/ 	.word	0x00007df0


	//   ....[190]....
        /*0770*/ 	.word	0x00007e80


	//   ....[191]....
        /*0774*/ 	.word	0x00007f10


	//   ....[192]....
        /*0778*/ 	.word	0x00007fa0


	//   ....[193]....
        /*077c*/ 	.word	0x00008030


	//   ....[194]....
        /*0780*/ 	.word	0x000080c0


	//   ....[195]....
        /*0784*/ 	.word	0x00008150


	//   ....[196]....
        /*0788*/ 	.word	0x000081e0


	//   ....[197]....
        /*078c*/ 	.word	0x00008270


	//   ....[198]....
        /*0790*/ 	.word	0x00008300


	//   ....[199]....
        /*0794*/ 	.word	0x00008390


	//   ....[200]....
        /*0798*/ 	.word	0x00008420


	//   ....[201]....
        /*079c*/ 	.word	0x000084b0


	//   ....[202]....
        /*07a0*/ 	.word	0x00008540


	//   ....[203]....
        /*07a4*/ 	.word	0x000085d0


	//   ....[204]....
        /*07a8*/ 	.word	0x00008660


	//   ....[205]....
        /*07ac*/ 	.word	0x000086f0


	//   ....[206]....
        /*07b0*/ 	.word	0x00008780


	//   ....[207]....
        /*07b4*/ 	.word	0x00008810


	//   ....[208]....
        /*07b8*/ 	.word	0x000088a0


	//   ....[209]....
        /*07bc*/ 	.word	0x00008930


	//   ....[210]....
        /*07c0*/ 	.word	0x000089c0


	//   ....[211]....
        /*07c4*/ 	.word	0x00008a50


	//   ....[212]....
        /*07c8*/ 	.word	0x00008ae0


	//   ....[213]....
        /*07cc*/ 	.word	0x00008b70


	//   ....[214]....
        /*07d0*/ 	.word	0x00008c00


	//   ....[215]....
        /*07d4*/ 	.word	0x00008c90


	//   ....[216]....
        /*07d8*/ 	.word	0x00008d20


	//   ....[217]....
        /*07dc*/ 	.word	0x00008db0


	//   ....[218]....
        /*07e0*/ 	.word	0x00008e40


	//   ....[219]....
        /*07e4*/ 	.word	0x00008ed0


	//   ....[220]....
        /*07e8*/ 	.word	0x00008f60


	//   ....[221]....
        /*07ec*/ 	.word	0x00008ff0


	//   ....[222]....
        /*07f0*/ 	.word	0x00009080


	//   ....[223]....
        /*07f4*/ 	.word	0x00009110


	//   ....[224]....
        /*07f8*/ 	.word	0x000091a0


	//   ....[225]....
        /*07fc*/ 	.word	0x00009230


	//   ....[226]....
        /*0800*/ 	.word	0x000092c0


	//   ....[227]....
        /*0804*/ 	.word	0x00009360


	//   ....[228]....
        /*0808*/ 	.word	0x00009410


	//   ....[229]....
        /*080c*/ 	.word	0x000094b0


	//   ....[230]....
        /*0810*/ 	.word	0x00009530


	//   ....[231]....
        /*0814*/ 	.word	0x00009590


	//   ....[232]....
        /*0818*/ 	.word	0x000095f0


	//   ....[233]....
        /*081c*/ 	.word	0x00009650


	//----- nvinfo : EIATTR_VRC_CTA_INIT_COUNT
	.align		4
.L_4743:
        /*0820*/ 	.byte	0x02, 0x4a
	.zero		1
	.zero		1


	//----- nvinfo : EIATTR_EXIT_INSTR_OFFSETS
	.align		4
        /*0824*/ 	.byte	0x04, 0x1c
        /*0826*/ 	.short	(.L_4745 - .L_4744)


	//   ....[0]....
.L_4744:
        /*0828*/ 	.word	0x00000050


	//   ....[1]....
        /*082c*/ 	.word	0x000000e0


	//   ....[2]....
        /*0830*/ 	.word	0x000015d0


	//   ....[3]....
        /*0834*/ 	.word	0x00004790


	//   ....[4]....
        /*0838*/ 	.word	0x00007be0


	//----- nvinfo : EIATTR_CRS_STACK_SIZE
	.align		4
.L_4745:
        /*083c*/ 	.byte	0x04, 0x1e
        /*083e*/ 	.short	(.L_4747 - .L_4746)
.L_4746:
        /*0840*/ 	.word	0x00000000


	//----- nvinfo : EIATTR_CBANK_PARAM_SIZE
	.align		4
.L_4747:
        /*0844*/ 	.byte	0x03, 0x19
        /*0846*/ 	.short	0x0058


	//----- nvinfo : EIATTR_PARAM_CBANK
	.align		4
        /*0848*/ 	.byte	0x04, 0x0a
        /*084a*/ 	.short	(.L_4749 - .L_4748)
	.align		4
.L_4748:
        /*084c*/ 	.word	index@(.nv.constant0._ZN4vllm3moe25grouped_topk_fused_kernelIffiLNS0_11ScoringFuncE1EEEvPT_PfPT1_PKT0_lllllbd)
        /*0850*/ 	.short	0x0380
        /*0852*/ 	.short	0x0058


	//----- nvinfo : EIATTR_SW_WAR
	.align		4
.L_4749:
        /*0854*/ 	.byte	0x04, 0x36
        /*0856*/ 	.short	(.L_4751 - .L_4750)
.L_4750:
        /*0858*/ 	.word	0x00000008
.L_4751:


//--------------------- .nv.info._ZN4vllm3moe44grouped_topk_fused_small_expert_count_kernelIffiLNS0_11ScoringFuncE1ELi128ELb0ELi8EEEvPT_PfPT1_PKT0_llllllbd --------------------------
	.section	.nv.info._ZN4vllm3moe44grouped_topk_fused_small_expert_count_kernelIffiLNS0_11ScoringFuncE1ELi128ELb0ELi8EEEvPT_PfPT1_PKT0_llllllbd,"",@"SHT_CUDA_INFO"
	.sectionflags	@""
	.align	4


	//----- nvinfo : EIATTR_CUDA_API_VERSION
	.align		4
        /*0000*/ 	.byte	0x04, 0x37
        /*0002*/ 	.short	(.L_4753 - .L_4752)
.L_4752:
        /*0004*/ 	.word	0x00000082


	//----- nvinfo : EIATTR_KPARAM_INFO
	.align		4
.L_4753:
        /*0008*/ 	.byte	0x04, 0x17
        /*000a*/ 	.short	(.L_4755 - .L_4754)
.L_4754:
        /*000c*/ 	.word	0x00000000
        /*0010*/ 	.short	0x000b
        /*0012*/ 	.short	0x0058
        /*0014*/ 	.byte	0x00, 0xf0, 0x21, 0x00


	//----- nvinfo : EIATTR_KPARAM_INFO
	.align		4
.L_4755:
        /*0018*/ 	.byte	0x04, 0x17
        /*001a*/ 	.short	(.L_4757 - .L_4756)
.L_4756:
        /*001c*/ 	.word	0x00000000
        /*0020*/ 	.short	0x000a
        /*0022*/ 	.short	0x0050
        /*0024*/ 	.byte	0x00, 0xf0, 0x05, 0x00


	//----- nvinfo : EIATTR_KPARAM_INFO
	.align		4
.L_4757:
        /*0028*/ 	.byte	0x04, 0x17
        /*002a*/ 	.short	(.L_4759 - .L_4758)
.L_4758:
        /*002c*/ 	.word	0x00000000
        /*0030*/ 	.short	0x0009
        /*0032*/ 	.short	0x0048
        /*0034*/ 	.byte	0x00, 0xf0, 0x21, 0x00


	//----- nvinfo : EIATTR_KPARAM_INFO
	.align		4
.L_4759:
        /*0038*/ 	.byte	0x04, 0x17
        /*003a*/ 	.short	(.L_4761 - .L_4760)
.L_4760:
        /*003c*/ 	.word	0x00000000
        /*0040*/ 	.short	0x0008
        /*0042*/ 	.short	0x0040
        /*0044*/ 	.byte	0x00, 0xf0, 0x21, 0x00


	//----- nvinfo : EIATTR_KPARAM_INFO
	.align		4
.L_4761:
        /*0048*/ 	.byte	0x04, 0x17
        /*004a*/ 	.short	(.L_4763 - .L_4762)
.L_4762:
        /*004c*/ 	.word	0x00000000
        /*0050*/ 	.short	0x0007
        /*0052*/ 	.short	0x0038
        /*0054*/ 	.byte	0x00, 0xf0, 0x21, 0x00


	//----- nvinfo : EIATTR_KPARAM_INFO
	.align		4
.L_4763:
        /*0058*/ 	.byte	0x04, 0x17
        /*005a*/ 	.short	(.L_4765 - .L_4764)
.L_4764:
        /*005c*/ 	.word	0x00000000
        /*0060*/ 	.short	0x0006
        /*0062*/ 	.short	0x0030
        /*0064*/ 	.byte	0x00, 0xf0, 0x21, 0x00


	//----- nvinfo : EIATTR_KPARAM_INFO
	.align		4
.L_4765:
        /*0068*/ 	.byte	0x04, 0x17
        /*006a*/ 	.short	(.L_4767 - .L_4766)
.L_4766:
        /*006c*/ 	.word	0x00000000
        /*0070*/ 	.short	0x0005
        /*0072*/ 	.short	0x0028
        /*0074*/ 	.byte	0x00, 0xf0, 0x21, 0x00


	//----- nvinfo : EIATTR_KPARAM_INFO
	.align		4
.L_4767:
        /*0078*/ 	.byte	0x04, 0x17
        /*007a*/ 	.short	(.L_4769 - .L_4768)
.L_4768:
        /*007c*/ 	.word	0x00000000
        /*0080*/ 	.short	0x0004
        /*0082*/ 	.short	0x0020
        /*0084*/ 	.byte	0x00, 0xf0, 0x21, 0x00


	//----- nvinfo : EIATTR_KPARAM_INFO
	.align		4
.L_4769:
        /*0088*/ 	.byte	0x04, 0x17
        /*008a*/ 	.short	(.L_4771 - .L_4770)
.L_4770:
        /*008c*/ 	.word	0x00000000
        /*0090*/ 	.short	0x0003
        /*0092*/ 	.short	0x0018
        /*0094*/ 	.byte	0x00, 0xf5, 0x21, 0x00


	//----- nvinfo : EIATTR_KPARAM_INFO
	.align		4
.L_4771:
        /*0098*/ 	.byte	0x04, 0x17
        /*009a*/ 	.short	(.L_4773 - .L_4772)
.L_4772:
        /*009c*/ 	.word	0x00000000
        /*00a0*/ 	.short	0x0002
        /*00a2*/ 	.short	0x0010
        /*00a4*/ 	.byte	0x00, 0xf5, 0x21, 0x00


	//----- nvinfo : EIATTR_KPARAM_INFO
	.align		4
.L_4773:
        /*00a8*/ 	.byte	0x04, 0x17
        /*00aa*/ 	.short	(.L_4775 - .L_4774)
.L_4774:
        /*00ac*/ 	.word	0x00000000
        /*00b0*/ 	.short	0x0001
        /*00b2*/ 	.short	0x0008
        /*00b4*/ 	.byte	0x00, 0xf5, 0x21, 0x00


	//----- nvinfo : EIATTR_KPARAM_INFO
	.align		4
.L_4775:
        /*00b8*/ 	.byte	0x04, 0x17
        /*00ba*/ 	.short	(.L_4777 - .L_4776)
.L_4776:
        /*00bc*/ 	.word	0x00000000
        /*00c0*/ 	.short	0x0000
        /*00c2*/ 	.short	0x0000
        /*00c4*/ 	.byte	0x00, 0xf5, 0x21, 0x00


	//----- nvinfo : EIATTR_SPARSE_MMA_MASK
	.align		4
.L_4777:
        /*00c8*/ 	.byte	0x03, 0x50
        /*00ca*/ 	.short	0x0000


	//----- nvinfo : EIATTR_MAXREG_COUNT
	.align		4
        /*00cc*/ 	.byte	0x03, 0x1b
        /*00ce*/ 	.short	0x00ff


	//----- nvinfo : EIATTR_NUM_BARRIERS
	.align		4
        /*00d0*/ 	.byte	0x02, 0x4c
        /*00d2*/ 	.byte	0x01
	.zero		1


	//----- nvinfo : EIATTR_MERCURY_ISA_VERSION
	.align		4
        /*00d4*/ 	.byte	0x03, 0x5f
        /*00d6*/ 	.short	0x0101


	//----- nvinfo : EIATTR_COOP_GROUP_MASK_REGIDS
	.align		4
        /*00d8*/ 	.byte	0x04, 0x29
        /*00da*/ 	.short	(.L_4779 - .L_4778)


	//   ....[0]....
.L_4778:
        /*00dc*/ 	.word	0xffffffff


	//   ....[1]....
        /*00e0*/ 	.word	0xffffffff


	//   ....[2]....
        /*00e4*/ 	.word	0xffffffff


	//   ....[3]....
        /*00e8*/ 	.word	0xffffffff


	//   ....[4]....
        /*00ec*/ 	.word	0xffffffff


	//   ....[5]....
        /*00f0*/ 	.word	0xffffffff


	//   ....[6]....
        /*00f4*/ 	.word	0xffffffff


	//   ....[7]....
        /*00f8*/ 	.word	0xffffffff


	//   ....[8]....
        /*00fc*/ 	.word	0xffffffff


	//   ....[9]....
        /*0100*/ 	.word	0xffffffff


	//   ....[10]....
        /*0104*/ 	.word	0xffffffff


	//   ....[11]....
        /*0108*/ 	.word	0xffffffff


	//   ....[12]....
        /*010c*/ 	.word	0xffffffff


	//   ....[13]....
        /*0110*/ 	.word	0xffffffff


	//   ....[14]....
        /*0114*/ 	.word	0xffffffff


	//   ....[15]....
        /*0118*/ 	.word	0xffffffff


	//   ....[16]....
        /*011c*/ 	.word	0xffffffff


	//   ....[17]....
        /*0120*/ 	.word	0xffffffff


	//   ....[18]....
        /*0124*/ 	.word	0xffffffff


	//   ....[19]....
        /*0128*/ 	.word	0xffffffff


	//   ....[20]....
        /*012c*/ 	.word	0xffffffff


	//   ....[21]....
        /*0130*/ 	.word	0xffffffff


	//   ....[22]....
        /*0134*/ 	.word	0xffffffff


	//   ....[23]....
        /*0138*/ 	.word	0xffffffff


	//   ....[24]....
        /*013c*/ 	.word	0xffffffff


	//   ....[25]....
        /*0140*/ 	.word	0xffffffff


	//   ....[26]....
        /*0144*/ 	.word	0xffffffff


	//   ....[27]....
        /*0148*/ 	.word	0xffffffff


	//   ....[28]....
        /*014c*/ 	.word	0xffffffff


	//   ....[29]....
        /*0150*/ 	.word	0xffffffff


	//   ....[30]....
        /*0154*/ 	.word	0xffffffff


	//   ....[31]....
        /*0158*/ 	.word	0xffffffff


	//   ....[32]....
        /*015c*/ 	.word	0xffffffff


	//   ....[33]....
        /*0160*/ 	.word	0xffffffff


	//   ....[34]....
        /*0164*/ 	.word	0xffffffff


	//   ....[35]....
        /*0168*/ 	.word	0xffffffff


	//   ....[36]....
        /*016c*/ 	.word	0xffffffff


	//   ....[37]....
        /*0170*/ 	.word	0xffffffff


	//   ....[38]....
        /*0174*/ 	.word	0xffffffff


	//   ....[39]....
        /*0178*/ 	.word	0xffffffff


	//   ....[40]....
        /*017c*/ 	.word	0xffffffff


	//   ....[41]....
        /*0180*/ 	.word	0xffffffff


	//   ....[42]....
        /*0184*/ 	.word	0xffffffff


	//   ....[43]....
        /*0188*/ 	.word	0xffffffff


	//   ....[44]....
        /*018c*/ 	.word	0xffffffff


	//   ....[45]....
        /*0190*/ 	.word	0xffffffff


	//   ....[46]....
        /*0194*/ 	.word	0xffffffff


	//   ....[47]....
        /*0198*/ 	.word	0xffffffff


	//   ....[48]....
        /*019c*/ 	.word	0xffffffff


	//   ....[49]....
        /*01a0*/ 	.word	0xffffffff


	//   ....[50]....
        /*01a4*/ 	.word	0xffffffff


	//   ....[51]....
        /*01a8*/ 	.word	0xffffffff


	//   ....[52]....
        /*01ac*/ 	.word	0xffffffff


	//   ....[53]....
        /*01b0*/ 	.word	0xffffffff


	//   ....[54]....
        /*01b4*/ 	.word	0xffffffff


	//   ....[55]....
        /*01b8*/ 	.word	0xffffffff


	//----- nvinfo : EIATTR_COOP_GROUP_INSTR_OFFSETS
	.align		4
.L_4779:
        /*01bc*/ 	.byte	0x04, 0x28
        /*01be*/ 	.short	(.L_4781 - .L_4780)


	//   ....[0]....
.L_4780:
        /*01c0*/ 	.word	0x000000b0


	//   ....[1]....
        /*01c4*/ 	.word	0x00000960


	//   ....[2]....
        /*01c8*/ 	.word	0x00000970


	//   ....[3]....
        /*01cc*/ 	.word	0x000009c0


	//   ....[4]....
        /*01d0*/ 	.word	0x000009d0


	//   ....[5]....
        /*01d4*/ 	.word	0x00000a20


	//   ....[6]....
        /*01d8*/ 	.word	0x00000a30


	//   ....[7]....
        /*01dc*/ 	.word	0x00000a80


	//   ....[8]....
        /*01e0*/ 	.word	0x00000a90


	//   ....[9]....
        /*01e4*/ 	.word	0x00000ae0


	//   ....[10]....
        /*01e8*/ 	.word	0x00000af0


	//   ....[11]....
        /*01ec*/ 	.word	0x00000bb0


	//   ....[12]....
        /*01f0*/ 	.word	0x00000bc0


	//   ....[13]....
        /*01f4*/ 	.word	0x00000c10


	//   ....[14]....
        /*01f8*/ 	.word	0x00000c20


	//   ....[15]....
        /*01fc*/ 	.word	0x00000c70


	//   ....[16]....
        /*0200*/ 	.word	0x00000c80


	//   ....[17]....
        /*0204*/ 	.word	0x00000cd0


	//   ....[18]....
        /*0208*/ 	.word	0x00000ce0


	//   ....[19]....
        /*020c*/ 	.word	0x00000d40


	//   ....[20]....
        /*0210*/ 	.word	0x00000d60


	//   ....[21]....
        /*0214*/ 	.word	0x00000e20


	//   ....[22]....
        /*0218*/ 	.word	0x00000e30


	//   ....[23]....
        /*021c*/ 	.word	0x00000e90


	//   ....[24]....
        /*0220*/ 	.word	0x00000ea0


	//   ....[25]....
        /*0224*/ 	.word	0x00000ef0


	//   ....[26]....
        /*0228*/ 	.word	0x00000f00


	//   ....[27]....
        /*022c*/ 	.word	0x00000f60


	//   ....[28]....
        /*0230*/ 	.word	0x00000f80


	//   ....[29]....
        /*0234*/ 	.word	0x00000ff0


	//   ....[30]....
        /*0238*/ 	.word	0x00001000


	//   ....[31]....
        /*023c*/ 	.word	0x000010c0


	//   ....[32]....
        /*0240*/ 	.word	0x000010d0


	//   ....[33]....
        /*0244*/ 	.word	0x00001120


	//   ....[34]....
        /*0248*/ 	.word	0x00001130


	//   ....[35]....
        /*024c*/ 	.word	0x00001180


	//   ....[36]....
        /*0250*/ 	.word	0x00001190


	//   ....[37]....
        /*0254*/ 	.word	0x000011f0


	//   ....[38]....
        /*0258*/ 	.word	0x00001210


	//   ....[39]....
        /*025c*/ 	.word	0x00001280


	//   ....[40]....
        /*0260*/ 	.word	0x00001290


	//   ....[41]....
        /*0264*/ 	.word	0x00001470


	//   ....[42]....
        /*0268*/ 	.word	0x000014b0


	//   ....[43]....
        /*026c*/ 	.word	0x00001530


	//   ....[44]....
        /*0270*/ 	.word	0x00001540


	//   ....[45]....
        /*0274*/ 	.word	0x00001590


	//   ....[46]....
        /*0278*/ 	.word	0x000015a0


	//   ....[47]....
        /*027c*/ 	.word	0x000015f0


	//   ....[48]....
        /*0280*/ 	.word	0x00001600


	//   ....[49]....
        /*0284*/ 	.word	0x00001650


	//   ....[50]....
        /*0288*/ 	.word	0x00001660


	//   ....[51]....
        /*028c*/ 	.word	0x00001910


	//   ....[52]....
        /*0290*/ 	.word	0x00001960


	//   ....[53]....
        /*0294*/ 	.word	0x00001980


	//   ....[54]....
        /*0298*/ 	.word	0x000019a0


	//   ....[55]....
        /*029c*/ 	.word	0x000019c0


	//----- nvinfo : EIATTR_VRC_CTA_INIT_COUNT
	.align		4
.L_4781:
        /*02a0*/ 	.byte	0x02, 0x4a
	.zero		1
	.zero		1


	//----- nvinfo : EIATTR_EXIT_INSTR_OFFSETS
	.align		4
        /*02a4*/ 	.byte	0x04, 0x1c
        /*02a6*/ 	.short	(.L_4783 - .L_4782)


	//   ....[0]....
.L_4782:
        /*02a8*/ 	.word	0x00001fb0


	//----- nvinfo : EIATTR_CRS_STACK_SIZE
	.align		4
.L_4783:
        /*02ac*/ 	.byte	0x04, 0x1e
        /*02ae*/ 	.short	(.L_4785 - .L_4784)
.L_4784:
        /*02b0*/ 	.word	0x00000000


	//----- nvinfo : EIATTR_CBANK_PARAM_SIZE
	.align		4
.L_4785:
        /*02b4*/ 	.byte	0x03, 0x19
        /*02b6*/ 	.short	0x0060


	//----- nvinfo : EIATTR_PARAM_CBANK
	.align		4
        /*02b8*/ 	.byte	0x04, 0x0a
        /*02ba*/ 	.short	(.L_4787 - .L_4786)
	.align		4
.L_4786:
        /*02bc*/ 	.word	index@(.nv.constant0._ZN4vllm3moe44grouped_topk_fused_small_expert_count_kernelIffiLNS0_11ScoringFuncE1ELi128ELb0ELi8EEEvPT_PfPT1_PKT0_llllllbd)
        /*02c0*/ 	.short	0x0380
        /*02c2*/ 	.short	0x0060


	//----- nvinfo : EIATTR_SW_WAR
	.align		4
.L_4787:
        /*02c4*/ 	.byte	0x04, 0x36
        /*02c6*/ 	.short	(.L_4789 - .L_4788)
.L_4788:
        /*02c8*/ 	.word	0x00000008
.L_4789:


//--------------------- .nv.info._ZN4vllm3moe44grouped_topk_fused_small_expert_count_kernelIffiLNS0_11ScoringFuncE1ELi384ELb0ELi8EEEvPT_PfPT1_PKT0_llllllbd --------------------------
	.section	.nv.info._ZN4vllm3moe44grouped_topk_fused_small_expert_count_kernelIffiLNS0_11ScoringFuncE1ELi384ELb0ELi8EEEvPT_PfPT1_PKT0_llllllbd,"",@"SHT_CUDA_INFO"
	.sectionflags	@""
	.align	4


	//----- nvinfo : EIATTR_CUDA_API_VERSION
	.align		4
        /*0000*/ 	.byte	0x04, 0x37
        /*0002*/ 	.short	(.L_4791 - .L_4790)
.L_4790:
        /*0004*/ 	.word	0x00000082


	//----- nvinfo : EIATTR_KPARAM_INFO
	.align		4
.L_4791:
        /*0008*/ 	.byte	0x04, 0x17
        /*000a*/ 	.short	(.L_4793 - .L_4792)
.L_4792:
        /*000c*/ 	.word	0x00000000
        /*0010*/ 	.short	0x000b
        /*0012*/ 	.short	0x0058
        /*0014*/ 	.byte	0x00, 0xf0, 0x21, 0x00


	//----- nvinfo : EIATTR_KPARAM_INFO
	.align		4
.L_4793:
        /*0018*/ 	.byte	0x04, 0x17
        /*001a*/ 	.short	(.L_4795 - .L_4794)
.L_4794:
        /*001c*/ 	.word	0x00000000
        /*0020*/ 	.short	0x000a
        /*0022*/ 	.short	0x0050
        /*0024*/ 	.byte	0x00, 0xf0, 0x05, 0x00


	//----- nvinfo : EIATTR_KPARAM_INFO
	.align		4
.L_4795:
        /*0028*/ 	.byte	0x04, 0x17
        /*002a*/ 	.short	(.L_4797 - .L_4796)
.L_4796:
        /*002c*/ 	.word	0x00000000
        /*0030*/ 	.short	0x0009
        /*0032*/ 	.short	0x0048
        /*0034*/ 	.byte	0x00, 0xf0, 0x21, 0x00


	//----- nvinfo : EIATTR_KPARAM_INFO
	.align		4
.L_4797:
        /*0038*/ 	.byte	0x04, 0x17
        /*003a*/ 	.short	(.L_4799 - .L_4798)
.L_4798:
        /*003c*/ 	.word	0x00000000
        /*0040*/ 	.short	0x0008
        /*0042*/ 	.short	0x0040
        /*0044*/ 	.byte	0x00, 0xf0, 0x21, 0x00


	//----- nvinfo : EIATTR_KPARAM_INFO
	.align		4
.L_4799:
        /*0048*/ 	.byte	0x04, 0x17
        /*004a*/ 	.short	(.L_4801 - .L_4800)
.L_4800:
        /*004c*/ 	.word	0x00000000
        /*0050*/ 	.short	0x0007
        /*0052*/ 	.short	0x0038
        /*0054*/ 	.byte	0x00, 0xf0, 0x21, 0x00


	//----- nvinfo : EIATTR_KPARAM_INFO
	.align		4
.L_4801:
        /*0058*/ 	.byte	0x04, 0x17
        /*005a*/ 	.short	(.L_4803 - .L_4802)
.L_4802:
        /*005c*/ 	.word	0x00000000
        /*0060*/ 	.short	0x0006
        /*0062*/ 	.short	0x0030
        /*0064*/ 	.byte	0x00, 0xf0, 0x21, 0x00


	//----- nvinfo : EIATTR_KPARAM_INFO
	.align		4
.L_4803:
        /*0068*/ 	.byte	0x04, 0x17
        /*006a*/ 	.short	(.L_4805 - .L_4804)
.L_4804:
        /*006c*/ 	.word	0x00000000
        /*0070*/ 	.short	0x0005
        /*0072*/ 	.short	0x0028
        /*0074*/ 	.byte	0x00, 0xf0, 0x21, 0x00


	//----- nvinfo : EIATTR_KPARAM_INFO
	.align		4
.L_4805:
        /*0078*/ 	.byte	0x04, 0x17
        /*007a*/ 	.short	(.L_4807 - .L_4806)
.L_4806:
        /*007c*/ 	.word	0x00000000
        /*0080*/ 	.short	0x0004
        /*0082*/ 	.short	0x0020
        /*0084*/ 	.byte	0x00, 0xf0, 0x21, 0x00


	//----- nvinfo : EIATTR_KPARAM_INFO
	.align		4
.L_4807:
        /*0088*/ 	.byte	0x04, 0x17
        /*008a*/ 	.short	(.L_4809 - .L_4808)
.L_4808:
        /*008c*/ 	.word	0x00000000
        /*0090*/ 	.short	0x0003
        /*0092*/ 	.short	0x0018
        /*0094*/ 	.byte	0x00, 0xf5, 0x21, 0x00


	//----- nvinfo : EIATTR_KPARAM_INFO
	.align		4
.L_4809:
        /*0098*/ 	.byte	0x04, 0x17
        /*009a*/ 	.short	(.L_4811 - .L_4810)
.L_4810:
        /*009c*/ 	.word	0x00000000
        /*00a0*/ 	.short	0x0002
        /*00a2*/ 	.short	0x0010
        /*00a4*/ 	.byte	0x00, 0xf5, 0x21, 0x00


	//----- nvinfo : EIATTR_KPARAM_INFO
	.align		4
.L_4811:
        /*00a8*/ 	.byte	0x04, 0x17
        /*00aa*/ 	.short	(.L_4813 - .L_4812)
.L_4812:
        /*00ac*/ 	.word	0x00000000
        /*00b0*/ 	.short	0x0001
        /*00b2*/ 	.short	0x0008
        /*00b4*/ 	.byte	0x00, 0xf5, 0x21, 0x00


	//----- nvinfo : EIATTR_KPARAM_INFO
	.align		4
.L_4813:
        /*00b8*/ 	.byte	0x04, 0x17
        /*00ba*/ 	.short	(.L_4815 - .L_4814)
.L_4814:
        /*00bc*/ 	.word	0x00000000
        /*00c0*/ 	.short	0x0000
        /*00c2*/ 	.short	0x0000
        /*00c4*/ 	.byte	0x00, 0xf5, 0x21, 0x00


	//----- nvinfo : EIATTR_SPARSE_MMA_MASK
	.align		4
.L_4815:
        /*00c8*/ 	.byte	0x03, 0x50
        /*00ca*/ 	.short	0x0000


	//----- nvinfo : EIATTR_MAXREG_COUNT
	.align		4
        /*00cc*/ 	.byte	0x03, 0x1b
        /*00ce*/ 	.short	0x00ff


	//----- nvinfo : EIATTR_NUM_BARRIERS
	.align		4
        /*00d0*/ 	.byte	0x02, 0x4c
        /*00d2*/ 	.byte	0x01
	.zero		1


	//----- nvinfo : EIATTR_MERCURY_ISA_VERSION
	.align		4
        /*00d4*/ 	.byte	0x03, 0x5f
        /*00d6*/ 	.short	0x0101


	//----- nvinfo : EIATTR_COOP_GROUP_MASK_REGIDS
	.align		4
        /*00d8*/ 	.byte	0x04, 0x29
        /*00da*/ 	.short	(.L_4817 - .L_4816)


	//   ....[0]....
.L_4816:
        /*00dc*/ 	.word	0xffffffff


	//   ....[1]....
        /*00e0*/ 	.word	0xffffffff


	//   ....[2]....
        /*00e4*/ 	.word	0xffffffff


	//   ....[3]....
        /*00e8*/ 	.word	0xffffffff


	//   ....[4]....
        /*00ec*/ 	.word	0xffffffff


	//   ....[5]....
        /*00f0*/ 	.word	0xffffffff


	//   ....[6]....
        /*00f4*/ 	.word	0xffffffff


	//   ....[7]....
        /*00f8*/ 	.word	0xffffffff


	//   ....[8]....
        /*00fc*/ 	.word	0xffffffff


	//   ....[9]....
        /*0100*/ 	.word	0xffffffff


	//   ....[10]....
        /*0104*/ 	.word	0xffffffff


	//   ....[11]....
        /*0108*/ 	.word	0xffffffff


	//   ....[12]....
        /*010c*/ 	.word	0xffffffff


	//   ....[13]....
        /*0110*/ 	.word	0xffffffff


	//   ....[14]....
        /*0114*/ 	.word	0xffffffff


	//   ....[15]....
        /*0118*/ 	.word	0xffffffff


	//   ....[16]....
        /*011c*/ 	.word	0xffffffff


	//   ....[17]....
        /*0120*/ 	.word	0xffffffff


	//   ....[18]....
        /*0124*/ 	.word	0xffffffff


	//   ....[19]....
        /*0128*/ 	.word	0xffffffff


	//   ....[20]....
        /*012c*/ 	.word	0xffffffff


	//   ....[21]....
        /*0130*/ 	.word	0xffffffff


	//   ....[22]....
        /*0134*/ 	.word	0xffffffff


	//   ....[23]....
        /*0138*/ 	.word	0xffffffff


	//   ....[24]....
        /*013c*/ 	.word	0xffffffff


	//   ....[25]....
        /*0140*/ 	.word	0xffffffff


	//   ....[26]....
        /*0144*/ 	.word	0xffffffff


	//   ....[27]....
        /*0148*/ 	.word	0xffffffff


	//   ....[28]....
        /*014c*/ 	.word	0xffffffff


	//   ....[29]....
        /*0150*/ 	.word	0xffffffff


	//   ....[30]....
        /*0154*/ 	.word	0xffffffff


	//   ....[31]....
        /*0158*/ 	.word	0xffffffff


	//   ....[32]....
        /*015c*/ 	.word	0xffffffff


	//   ....[33]....
        /*0160*/ 	.word	0xffffffff


	//   ....[34]....
        /*0164*/ 	.word	0xffffffff


	//   ....[35]....
        /*0168*/ 	.word	0xffffffff


	//   ....[36]....
        /*016c*/ 	.word	0xffffffff


	//   ....[37]....
        /*0170*/ 	.word	0xffffffff


	//   ....[38]....
        /*0174*/ 	.word	0xffffffff


	//   ....[39]....
        /*0178*/ 	.word	0xffffffff


	//   ....[40]....
        /*017c*/ 	.word	0xffffffff


	//   ....[41]....
        /*0180*/ 	.word	0xffffffff


	//   ....[42]....
        /*0184*/ 	.word	0xffffffff


	//   ....[43]....
        /*0188*/ 	.word	0xffffffff


	//   ....[44]....
        /*018c*/ 	.word	0xffffffff


	//   ....[45]....
        /*0190*/ 	.word	0xffffffff


	//   ....[46]....
        /*0194*/ 	.word	0xffffffff


	//   ....[47]....
        /*0198*/ 	.word	0xffffffff


	//   ....[48]....
        /*019c*/ 	.word	0xffffffff


	//   ....[49]....
        /*01a0*/ 	.word	0xffffffff


	//   ....[50]....
        /*01a4*/ 	.word	0xffffffff


	//   ....[51]....
        /*01a8*/ 	.word	0xffffffff


	//   ....[52]....
        /*01ac*/ 	.word	0xffffffff


	//   ....[53]....
        /*01b0*/ 	.word	0xffffffff


	//   ....[54]....
        /*01b4*/ 	.word	0xffffffff


	//   ....[55]....
        /*01b8*/ 	.word	0xffffffff


	//   ....[56]....
        /*01bc*/ 	.word	0xffffffff


	//   ....[57]....
        /*01c0*/ 	.word	0xffffffff


	//   ....[58]....
        /*01c4*/ 	.word	0xffffffff


	//   ....[59]....
        /*01c8*/ 	.word	0xffffffff


	//   ....[60]....
        /*01cc*/ 	.word	0xffffffff


	//   ....[61]....
        /*01d0*/ 	.word	0xffffffff


	//   ....[62]....
        /*01d4*/ 	.word	0xffffffff


	//   ....[63]....
        /*01d8*/ 	.word	0xffffffff


	//   ....[64]....
        /*01dc*/ 	.word	0xffffffff


	//   ....[65]....
        /*01e0*/ 	.word	0xffffffff


	//   ....[66]....
        /*01e4*/ 	.word	0xffffffff


	//   ....[67]....
        /*01e8*/ 	.word	0xffffffff


	//   ....[68]....
        /*01ec*/ 	.word	0xffffffff


	//   ....[69]....
        /*01f0*/ 	.word	0xffffffff


	//   ....[70]....
        /*01f4*/ 	.word	0xffffffff


	//   ....[71]....
        /*01f8*/ 	.word	0xffffffff


	//   ....[72]....
        /*01fc*/ 	.word	0xffffffff


	//   ....[73]....
        /*0200*/ 	.word	0xffffffff


	//   ....[74]....
        /*0204*/ 	.word	0xffffffff


	//   ....[75]....
        /*0208*/ 	.word	0xffffffff


	//   ....[76]....
        /*020c*/ 	.word	0xffffffff


	//   ....[77]....
        /*0210*/ 	.word	0xffffffff


	//   ....[78]....
        /*0214*/ 	.word	0xffffffff


	//   ....[79]....
        /*0218*/ 	.word	0xffffffff


	//   ....[80]....
        /*021c*/ 	.word	0xffffffff


	//   ....[81]....
        /*0220*/ 	.word	0xffffffff


	//   ....[82]....
        /*0224*/ 	.word	0xffffffff


	//   ....[83]....
        /*0228*/ 	.word	0xffffffff


	//   ....[84]....
        /*022c*/ 	.word	0xffffffff


	//   ....[85]....
        /*0230*/ 	.word	0xffffffff


	//----- nvinfo : EIATTR_COOP_GROUP_INSTR_OFFSETS
	.align		4
.L_4817:
        /*0234*/ 	.byte	0x04, 0x28
        /*0236*/ 	.short	(.L_4819 - .L_4818)


	//   ....[0]....
.L_4818:
        /*0238*/ 	.word	0x000000b0


	//   ....[1]....
        /*023c*/ 	.word	0x00000a30


	//   ....[2]....
        /*0240*/ 	.word	0x00000a60


	//   ....[3]....
        /*0244*/ 	.word	0x00000ae0


	//   ....[4]....
        /*0248*/ 	.word	0x00000af0


	//   ....[5]....
        /*024c*/ 	.word	0x00000b40


	//   ....[6]....
        /*0250*/ 	.word	0x00000b50


	//   ....[7]....
        /*0254*/ 	.word	0x00000ba0


	//   ....[8]....
        /*0258*/ 	.word	0x00000bb0


	//   ....[9]....
        /*025c*/ 	.word	0x00000c00


	//   ....[10]....
        /*0260*/ 	.word	0x00000c10


	//   ....[11]....
        /*0264*/ 	.word	0x00000cc0


	//   ....[12]....
        /*0268*/ 	.word	0x00000cf0


	//   ....[13]....
        /*026c*/ 	.word	0x00000d70


	//   ....[14]....
        /*0270*/ 	.word	0x00000d80


	//   ....[15]....
        /*0274*/ 	.word	0x00000dd0


	//   ....[16]....
        /*0278*/ 	.word	0x00000de0


	//   ....[17]....
        /*027c*/ 	.word	0x00000e40


	//   ....[18]....
        /*0280*/ 	.word	0x00000e60


	//   ....[19]....
        /*0284*/ 	.word	0x00000ec0


	//   ....[20]....
        /*0288*/ 	.word	0x00000ed0


	//   ....[21]....
        /*028c*/ 	.word	0x00001040


	//   ....[22]....
        /*0290*/ 	.word	0x00001050


	//   ....[23]....
        /*0294*/ 	.word	0x000010a0


	//   ....[24]....
        /*0298*/ 	.word	0x000010b0


	//   ....[25]....
        /*029c*/ 	.word	0x00001100


	//   ....[26]....
        /*02a0*/ 	.word	0x00001110


	//   ....[27]....
        /*02a4*/ 	.word	0x00001160


	//   ....[28]....
        /*02a8*/ 	.word	0x00001170


	//   ....[29]....
        /*02ac*/ 	.word	0x000011c0


	//   ....[30]....
        /*02b0*/ 	.word	0x000011d0


	//   ....[31]....
        /*02b4*/ 	.word	0x000017b0


	//   ....[32]....
        /*02b8*/ 	.word	0x000017c0


	//   ....[33]....
        /*02bc*/ 	.word	0x00001810


	//   ....[34]....
        /*02c0*/ 	.word	0x00001820


	//   ....[35]....
        /*02c4*/ 	.word	0x00001870


	//   ....[36]....
        /*02c8*/ 	.word	0x00001880


	//   ....[37]....
        /*02cc*/ 	.word	0x000018d0


	//   ....[38]....
        /*02d0*/ 	.word	0x000018e0


	//   ....[39]....
        /*02d4*/ 	.word	0x00001930


	//   ....[40]....
        /*02d8*/ 	.word	0x00001940


	//   ....[41]....
        /*02dc*/ 	.word	0x000019d0


	//   ....[42]....
        /*02e0*/ 	.word	0x000019e0


	//   ....[43]....
        /*02e4*/ 	.word	0x00001a30


	//   ....[44]....
        /*02e8*/ 	.word	0x00001a40


	//   ....[45]....
        /*02ec*/ 	.word	0x00001a90


	//   ....[46]....
        /*02f0*/ 	.word	0x00001aa0


	//   ....[47]....
        /*02f4*/ 	.word	0x00001af0


	//   ....[48]....
        /*02f8*/ 	.word	0x00001b00


	//   ....[49]....
        /*02fc*/ 	.word	0x00001b50


	//   ....[50]....
        /*0300*/ 	.word	0x00001b60


	//   ....[51]....
        /*0304*/ 	.word	0x00001c10


	//   ....[52]....
        /*0308*/ 	.word	0x00001c20


	//   ....[53]....
        /*030c*/ 	.word	0x00001c70


	//   ....[54]....
        /*0310*/ 	.word	0x00001c80


	//   ....[55]....
        /*0314*/ 	.word	0x00001cd0


	//   ....[56]....
        /*0318*/ 	.word	0x00001ce0


	//   ....[57]....
        /*031c*/ 	.word	0x00001d30


	//   ....[58]....
        /*0320*/ 	.word	0x00001d40


	//   ....[59]....
        /*0324*/ 	.word	0x00001d90


	//   ....[60]....
        /*0328*/ 	.word	0x00001da0


	//   ....[61]....
        /*032c*/ 	.word	0x00001e30


	//   ....[62]....
        /*0330*/ 	.word	0x00001e40


	//   ....[63]....
        /*0334*/ 	.word	0x00001e90


	//   ....[64]....
        /*0338*/ 	.word	0x00001ea0


	//   ....[65]....
        /*033c*/ 	.word	0x00001ef0


	//   ....[66]....
        /*0340*/ 	.word	0x00001f00


	//   ....[67]....
        /*0344*/ 	.word	0x00001f60


	//   ....[68]....
        /*0348*/ 	.word	0x00001f70


	//   ....[69]....
        /*034c*/ 	.word	0x00001fe0


	//   ....[70]....
        /*0350*/ 	.word	0x00002000


	//   ....[71]....
        /*0354*/ 	.word	0x00002280


	//   ....[72]....
        /*0358*/ 	.word	0x00002290


	//   ....[73]....
        /*035c*/ 	.word	0x000022e0


	//   ....[74]....
        /*0360*/ 	.word	0x000022f0


	//   ....[75]....
        /*0364*/ 	.word	0x00002340


	//   ....[76]....
        /*0368*/ 	.word	0x00002350


	//   ....[77]....
        /*036c*/ 	.word	0x000023a0


	//   ....[78]....
        /*0370*/ 	.word	0x000023b0


	//   ....[79]....
        /*0374*/ 	.word	0x00002400


	//   ....[80]....
        /*0378*/ 	.word	0x00002410


	//   ....[81]....
        /*037c*/ 	.word	0x00002750


	//   ....[82]....
        /*0380*/ 	.word	0x000027a0


	//   ....[83]....
        /*0384*/ 	.word	0x000027c0


	//   ....[84]....
        /*0388*/ 	.word	0x000027e0


	//   ....[85]....
        /*038c*/ 	.word	0x00002800


	//----- nvinfo : EIATTR_VRC_CTA_INIT_COUNT
	.align		4
.L_4819:
        /*0390*/ 	.byte	0x02, 0x4a
	.zero		1
	.zero		1


	//----- nvinfo : EIATTR_EXIT_INSTR_OFFSETS
	.align		4
        /*0394*/ 	.byte	0x04, 0x1c
        /*0396*/ 	.short	(.L_4821 - .L_4820)


	//   ....[0]....
.L_4820:
        /*0398*/ 	.word	0x00002df0


	//----- nvinfo : EIATTR_CRS_STACK_SIZE
	.align		4
.L_4821:
        /*039c*/ 	.byte	0x04, 0x1e
        /*039e*/ 	.short	(.L_4823 - .L_4822)
.L_4822:
        /*03a0*/ 	.word	0x00000000


	//----- nvinfo : EIATTR_CBANK_PARAM_SIZE
	.align		4
.L_4823:
        /*03a4*/ 	.byte	0x03, 0x19
        /*03a6*/ 	.short	0x0060


	//----- nvinfo : EIATTR_PARAM_CBANK
	.align		4
        /*03a8*/ 	.byte	0x04, 0x0a
        /*03aa*/ 	.short	(.L_4825 - .L_4824)
	.align		4
.L_4824:
        /*03ac*/ 	.word	index@(.nv.constant0._ZN4vllm3moe44grouped_topk_fused_small_expert_count_kernelIffiLNS0_11ScoringFuncE1ELi384ELb0ELi8EEEvPT_PfPT1_PKT0_llllllbd)
        /*03b0*/ 	.short	0x0380
        /*03b2*/ 	.short	0x0060


	//----- nvinfo : EIATTR_SW_WAR
	.align		4
.L_4825:
        /*03b4*/ 	.byte	0x04, 0x36
        /*03b6*/ 	.short	(.L_4827 - .L_4826)
.L_4826:
        /*03b8*/ 	.word	0x00000008
.L_4827:


//--------------------- .nv.info._ZN4vllm3moe44grouped_topk_fused_small_expert_count_kernelIffiLNS0_11ScoringFuncE1ELi512ELb0ELi8EEEvPT_PfPT1_PKT0_llllllbd --------------------------
	.section	.nv.info._ZN4vllm3moe44grouped_topk_fused_small_expert_count_kernelIffiLNS0_11ScoringFuncE1ELi512ELb0ELi8EEEvPT_PfPT1_PKT0_llllllbd,"",@"SHT_CUDA_INFO"
	.sectionflags	@""
	.align	4


	//----- nvinfo : EIATTR_CUDA_API_VERSION
	.align		4
        /*0000*/ 	.byte	0x04, 0x37
        /*0002*/ 	.short	(.L_4829 - .L_4828)
.L_4828:
        /*0004*/ 	.word	0x00000082


	//----- nvinfo : EIATTR_KPARAM_INFO
	.align		4
.L_4829:
        /*0008*/ 	.byte	0x04, 0x17
        /*000a*/ 	.short	(.L_4831 - .L_4830)
.L_4830:
        /*000c*/ 	.word	0x00000000
        /*0010*/ 	.short	0x000b
        /*0012*/ 	.short	0x0058
        /*0014*/ 	.byte	0x00, 0xf0, 0x21, 0x00


	//----- nvinfo : EIATTR_KPARAM_INFO
	.align		4
.L_4831:
        /*0018*/ 	.byte	0x04, 0x17
        /*001a*/ 	.short	(.L_4833 - .L_4832)
.L_4832:
        /*001c*/ 	.word	0x00000000
        /*0020*/ 	.short	0x000a
        /*0022*/ 	.short	0x0050
        /*0024*/ 	.byte	0x00, 0xf0, 0x05, 0x00


	//----- nvinfo : EIATTR_KPARAM_INFO
	.align		4
.L_4833:
        /*0028*/ 	.byte	0x04, 0x17
        /*002a*/ 	.short	(.L_4835 - .L_4834)
.L_4834:
        /*002c*/ 	.word	0x00000000
        /*0030*/ 	.short	0x0009
        /*0032*/ 	.short	0x0048
        /*0034*/ 	.byte	0x00, 0xf0, 0x21, 0x00


	//----- nvinfo : EIATTR_KPARAM_INFO
	.align		4
.L_4835:
        /*0038*/ 	.byte	0x04, 0x17
        /*003a*/ 	.short	(.L_4837 - .L_4836)
.L_4836:
        /*003c*/ 	.word	0x00000000
        /*0040*/ 	.short	0x0008
        /*0042*/ 	.short	0x0040
        /*0044*/ 	.byte	0x00, 0xf0, 0x21, 0x00


	//----- nvinfo : EIATTR_KPARAM_INFO
	.align		4
.L_4837:
        /*0048*/ 	.byte	0x04, 0x17
        /*004a*/ 	.short	(.L_4839 - .L_4838)
.L_4838:
        /*004c*/ 	.word	0x00000000
        /*0050*/ 	.short	0x0007
        /*0052*/ 	.short	0x0038
        /*0054*/ 	.byte	0x00, 0xf0, 0x21, 0x00


	//----- nvinfo : EIATTR_KPARAM_INFO
	.align		4
.L_4839:
        /*0058*/ 	.byte	0x04, 0x17
        /*005a*/ 	.short	(.L_4841 - .L_4840)
.L_4840:
        /*005c*/ 	.word	0x00000000
        /*0060*/ 	.short	0x0006
        /*0062*/ 	.short	0x0030
        /*0064*/ 	.byte	0x00, 0xf0, 0x21, 0x00


	//----- nvinfo : EIATTR_KPARAM_INFO
	.align		4
.L_4841:
        /*0068*/ 	.byte	0x04, 0x17
        /*006a*/ 	.short	(.L_4843 - .L_4842)
.L_4842:
        /*006c*/ 	.word	0x00000000
        /*0070*/ 	.short	0x0005
        /*0072*/ 	.short	0x0028
        /*0074*/ 	.byte	0x00, 0xf0, 0x21, 0x00


	//----- nvinfo : EIATTR_KPARAM_INFO
	.align		4
.L_4843:
        /*0078*/ 	.byte	0x04, 0x17
        /*007a*/ 	.short	(.L_4845 - .L_4844)
.L_4844:
        /*007c*/ 	.word	0x00000000
        /*0080*/ 	.short	0x0004
        /*0082*/ 	.short	0x0020
        /*0084*/ 	.byte	0x00, 0xf0, 0x21, 0x00


	//----- nvinfo : EIATTR_KPARAM_INFO
	.align		4
.L_4845:
        /*0088*/ 	.byte	0x04, 0x17
        /*008a*/ 	.short	(.L_4847 - .L_4846)
.L_4846:
        /*008c*/ 	.word	0x00000000
        /*0090*/ 	.short	0x0003
        /*0092*/ 	.short	0x0018
        /*0094*/ 	.byte	0x00, 0xf5, 0x21, 0x00


	//----- nvinfo : EIATTR_KPARAM_INFO
	.align		4
.L_4847:
        /*0098*/ 	.byte	0x04, 0x17
        /*009a*/ 	.short	(.L_4849 - .L_4848)
.L_4848:
        /*009c*/ 	.word	0x00000000
        /*00a0*/ 	.short	0x0002
        /*00a2*/ 	.short	0x0010
        /*00a4*/ 	.byte	0x00, 0xf5, 0x21, 0x00


	//----- nvinfo : EIATTR_KPARAM_INFO
	.align		4
.L_4849:
        /*00a8*/ 	.byte	0x04, 0x17
        /*00aa*/ 	.short	(.L_4851 - .L_4850)
.L_4850:
        /*00ac*/ 	.word	0x00000000
        /*00b0*/ 	.short	0x0001
        /*00b2*/ 	.short	0x0008
        /*00b4*/ 	.byte	0x00, 0xf5, 0x21, 0x00


	//----- nvinfo : EIATTR_KPARAM_INFO
	.align		4
.L_4851:
        /*00b8*/ 	.byte	0x04, 0x17
        /*00ba*/ 	.short	(.L_4853 - .L_4852)
.L_4852:
        /*00bc*/ 	.word	0x00000000
        /*00c0*/ 	.short	0x0000
        /*00c2*/ 	.short	0x0000
        /*00c4*/ 	.byte	0x00, 0xf5, 0x21, 0x00


	//----- nvinfo : EIATTR_SPARSE_MMA_MASK
	.align		4
.L_4853:
        /*00c8*/ 	.byte	0x03, 0x50
        /*00ca*/ 	.short	0x0000


	//----- nvinfo : EIATTR_MAXREG_COUNT
	.align		4
        /*00cc*/ 	.byte	0x03, 0x1b
        /*00ce*/ 	.short	0x00ff


	//----- nvinfo : EIATTR_NUM_BARRIERS
	.align		4
        /*00d0*/ 	.byte	0x02, 0x4c
        /*00d2*/ 	.byte	0x01
	.zero		1


	//----- nvinfo : EIATTR_MERCURY_ISA_VERSION
	.align		4
        /*00d4*/ 	.byte	0x03, 0x5f
        /*00d6*/ 	.short	0x0101


	//----- nvinfo : EIATTR_COOP_GROUP_MASK_REGIDS
	.align		4
        /*00d8*/ 	.byte	0x04, 0x29
        /*00da*/ 	.short	(.L_4855 - .L_4854)


	//   ....[0]....
.L_4854:
        /*00dc*/ 	.word	0xffffffff


	//   ....[1]....
        /*00e0*/ 	.word	0xffffffff


	//   ....[2]....
        /*00e4*/ 	.word	0xffffffff


	//   ....[3]....
        /*00e8*/ 	.word	0xffffffff


	//   ....[4]....
        /*00ec*/ 	.word	0xffffffff


	//   ....[5]....
        /*00f0*/ 	.word	0xffffffff


	//   ....[6]....
        /*00f4*/ 	.word	0xffffffff


	//   ....[7]....
        /*00f8*/ 	.word	0xffffffff


	//   ....[8]....
        /*00fc*/ 	.word	0xffffffff


	//   ....[9]....
        /*0100*/ 	.word	0xffffffff


	//   ....[10]....
        /*0104*/ 	.word	0xffffffff


	//   ....[11]....
        /*0108*/ 	.word	0xffffffff


	//   ....[12]....
        /*010c*/ 	.word	0xffffffff


	//   ....[13]....
        /*0110*/ 	.word	0xffffffff


	//   ....[14]....
        /*0114*/ 	.word	0xffffffff


	//   ....[15]....
        /*0118*/ 	.word	0xffffffff


	//   ....[16]....
        /*011c*/ 	.word	0xffffffff


	//   ....[17]....
        /*0120*/ 	.word	0xffffffff


	//   ....[18]....
        /*0124*/ 	.word	0xffffffff


	//   ....[19]....
        /*0128*/ 	.word	0xffffffff


	//   ....[20]....
        /*012c*/ 	.word	0xffffffff


	//   ....[21]....
        /*0130*/ 	.word	0xffffffff


	//   ....[22]....
        /*0134*/ 	.word	0xffffffff


	//   ....[23]....
        /*0138*/ 	.word	0xffffffff


	//   ....[24]....
        /*013c*/ 	.word	0xffffffff


	//   ....[25]....
        /*0140*/ 	.word	0xffffffff


	//   ....[26]....
        /*0144*/ 	.word	0xffffffff


	//   ....[27]....
        /*0148*/ 	.word	0xffffffff


	//   ....[28]....
        /*014c*/ 	.word	0xffffffff


	//   ....[29]....
        /*0150*/ 	.word	0xffffffff


	//   ....[30]....
        /*0154*/ 	.word	0xffffffff


	//   ....[31]....
        /*0158*/ 	.word	0xffffffff


	//   ....[32]....
        /*015c*/ 	.word	0xffffffff


	//   ....[33]....
        /*0160*/ 	.word	0xffffffff


	//   ....[34]....
        /*0164*/ 	.word	0xffffffff


	//   ....[35]....
        /*0168*/ 	.word	0xffffffff


	//   ....[36]....
        /*016c*/ 	.word	0xffffffff


	//   ....[37]....
        /*0170*/ 	.word	0xffffffff


	//   ....[38]....
        /*0174*/ 	.word	0xffffffff


	//   ....[39]....
        /*0178*/ 	.word	0xffffffff


	//   ....[40]....
        /*017c*/ 	.word	0xffffffff


	//   ....[41]....
        /*0180*/ 	.word	0xffffffff


	//   ....[42]....
        /*0184*/ 	.word	0xffffffff


	//   ....[43]....
        /*0188*/ 	.word	0xffffffff


	//   ....[44]....
        /*018c*/ 	.word	0xffffffff


	//   ....[45]....
        /*0190*/ 	.word	0xffffffff


	//   ....[46]....
        /*0194*/ 	.word	0xffffffff


	//   ....[47]....
        /*0198*/ 	.word	0xffffffff


	//   ....[48]....
        /*019c*/ 	.word	0xffffffff


	//   ....[49]....
        /*01a0*/ 	.word	0xffffffff


	//   ....[50]....
        /*01a4*/ 	.word	0xffffffff


	//   ....[51]....
        /*01a8*/ 	.word	0xffffffff


	//   ....[52]....
        /*01ac*/ 	.word	0xffffffff


	//   ....[53]....
        /*01b0*/ 	.word	0xffffffff


	//   ....[54]....
        /*01b4*/ 	.word	0xffffffff


	//   ....[55]....
        /*01b8*/ 	.word	0xffffffff


	//   ....[56]....
        /*01bc*/ 	.word	0xffffffff


	//   ....[57]....
        /*01c0*/ 	.word	0xffffffff


	//   ....[58]....
        /*01c4*/ 	.word	0xffffffff


	//   ....[59]....
        /*01c8*/ 	.word	0xffffffff


	//   ....[60]....
        /*01cc*/ 	.word	0xffffffff


	//   ....[61]....
        /*01d0*/ 	.word	0xffffffff


	//   ....[62]....
        /*01d4*/ 	.word	0xffffffff


	//   ....[63]....
        /*01d8*/ 	.word	0xffffffff


	//   ....[64]....
        /*01dc*/ 	.word	0xffffffff


	//   ....[65]....
        /*01e0*/ 	.word	0xffffffff


	//   ....[66]....
        /*01e4*/ 	.word	0xffffffff


	//   ....[67]....
        /*01e8*/ 	.word	0xffffffff


	//   ....[68]....
        /*01ec*/ 	.word	0xffffffff


	//   ....[69]....
        /*01f0*/ 	.word	0xffffffff


	//   ....[70]....
        /*01f4*/ 	.word	0xffffffff


	//   ....[71]....
        /*01f8*/ 	.word	0xffffffff


	//   ....[72]....
        /*01fc*/ 	.word	0xffffffff


	//   ....[73]....
        /*0200*/ 	.word	0xffffffff


	//   ....[74]....
        /*0204*/ 	.word	0xffffffff


	//   ....[75]....
        /*0208*/ 	.word	0xffffffff


	//   ....[76]....
        /*020c*/ 	.word	0xffffffff


	//   ....[77]....
        /*0210*/ 	.word	0xffffffff


	//   ....[78]....
        /*0214*/ 	.word	0xffffffff


	//   ....[79]....
        /*0218*/ 	.word	0xffffffff


	//   ....[80]....
        /*021c*/ 	.word	0xffffffff


	//   ....[81]....
        /*0220*/ 	.word	0xffffffff


	//   ....[82]....
        /*0224*/ 	.word	0xffffffff


	//   ....[83]....
        /*0228*/ 	.word	0xffffffff


	//   ....[84]....
        /*022c*/ 	.word	0xffffffff


	//   ....[85]....
        /*0230*/ 	.word	0xffffffff


	//----- nvinfo : EIATTR_COOP_GROUP_INSTR_OFFSETS
	.align		4
.L_4855:
        /*0234*/ 	.byte	0x04, 0x28
        /*0236*/ 	.short	(.L_4857 - .L_4856)


	//   ....[0]....
.L_4856:
        /*0238*/ 	.word	0x000000b0


	//   ....[1]....
        /*023c*/ 	.word	0x00000a30


	//   ....[2]....
        /*0240*/ 	.word	0x00000a60


	//   ....[3]....
        /*0244*/ 	.word	0x00000ae0


	//   ....[4]....
        /*0248*/ 	.word	0x00000af0


	//   ....[5]....
        /*024c*/ 	.word	0x00000b40


	//   ....[6]....
        /*0250*/ 	.word	0x00000b50


	//   ....[7]....
        /*0254*/ 	.word	0x00000ba0


	//   ....[8]....
        /*0258*/ 	.word	0x00000bb0


	//   ....[9]....
        /*025c*/ 	.word	0x00000c00


	//   ....[10]....
        /*0260*/ 	.word	0x00000c10


	//   ....[11]....
        /*0264*/ 	.word	0x00000cc0


	//   ....[12]....
        /*0268*/ 	.word	0x00000cf0


	//   ....[13]....
        /*026c*/ 	.word	0x00000d70


	//   ....[14]....
        /*0270*/ 	.word	0x00000d80


	//   ....[15]....
        /*0274*/ 	.word	0x00000dd0


	//   ....[16]....
        /*0278*/ 	.word	0x00000de0


	//   ....[17]....
        /*027c*/ 	.word	0x00000e40


	//   ....[18]....
        /*0280*/ 	.word	0x00000e60


	//   ....[19]....
        /*0284*/ 	.word	0x00000ec0


	//   ....[20]....
        /*0288*/ 	.word	0x00000ed0


	//   ....[21]....
        /*028c*/ 	.word	0x00001040


	//   ....[22]....
        /*0290*/ 	.word	0x00001050


	//   ....[23]....
        /*0294*/ 	.word	0x000010a0


	//   ....[24]....
        /*0298*/ 	.word	0x000010b0


	//   ....[25]....
        /*029c*/ 	.word	0x00001100


	//   ....[26]....
        /*02a0*/ 	.word	0x00001110


	//   ....[27]....
        /*02a4*/ 	.word	0x00001160


	//   ....[28]....
        /*02a8*/ 	.word	0x00001170


	//   ....[29]....
        /*02ac*/ 	.word	0x000011c0


	//   ....[30]....
        /*02b0*/ 	.word	0x000011d0


	//   ....[31]....
        /*02b4*/ 	.word	0x00001740


	//   ....[32]....
        /*02b8*/ 	.word	0x00001750


	//   ....[33]....
        /*02bc*/ 	.word	0x000017a0


	//   ....[34]....
        /*02c0*/ 	.word	0x000017b0


	//   ....[35]....
        /*02c4*/ 	.word	0x00001800


	//   ....[36]....
        /*02c8*/ 	.word	0x00001810


	//   ....[37]....
        /*02cc*/ 	.word	0x00001860


	//   ....[38]....
        /*02d0*/ 	.word	0x00001870


	//   ....[39]....
        /*02d4*/ 	.word	0x000018c0


	//   ....[40]....
        /*02d8*/ 	.word	0x000018d0


	//   ....[41]....
        /*02dc*/ 	.word	0x00001960


	//   ....[42]....
        /*02e0*/ 	.word	0x00001970


	//   ....[43]....
        /*02e4*/ 	.word	0x000019c0


	//   ....[44]....
        /*02e8*/ 	.word	0x000019d0


	//   ....[45]....
        /*02ec*/ 	.word	0x00001a20


	//   ....[46]....
        /*02f0*/ 	.word	0x00001a30


	//   ....[47]....
        /*02f4*/ 	.word	0x00001a80


	//   ....[48]....
        /*02f8*/ 	.word	0x00001a90


	//   ....[49]....
        /*02fc*/ 	.word	0x00001ae0


	//   ....[50]....
        /*0300*/ 	.word	0x00001af0


	//   ....[51]....
        /*0304*/ 	.word	0x00001b90


	//   ....[52]....
        /*0308*/ 	.word	0x00001ba0


	//   ....[53]....
        /*030c*/ 	.word	0x00001bf0


	//   ....[54]....
        /*0310*/ 	.word	0x00001c00


	//   ....[55]....
        /*0314*/ 	.word	0x00001c50


	//   ....[56]....
        /*0318*/ 	.word	0x00001c60


	//   ....[57]....
        /*031c*/ 	.word	0x00001cb0


	//   ....[58]....
        /*0320*/ 	.word	0x00001cc0


	//   ....[59]....
        /*0324*/ 	.word	0x00001d10


	//   ....[60]....
        /*0328*/ 	.word	0x00001d20


	//   ....[61]....
        /*032c*/ 	.word	0x00001db0


	//   ....[62]....
        /*0330*/ 	.word	0x00001dc0


	//   ....[63]....
        /*0334*/ 	.word	0x00001e10


	//   ....[64]....
        /*0338*/ 	.word	0x00001e20


	//   ....[65]....
        /*033c*/ 	.word	0x00001e70


	//   ....[66]....
        /*0340*/ 	.word	0x00001e80


	//   ....[67]....
        /*0344*/ 	.word	0x00001ee0


	//   ....[68]....
        /*0348*/ 	.word	0x00001ef0


	//   ....[69]....
        /*034c*/ 	.word	0x00001f60


	//   ....[70]....
        /*0350*/ 	.word	0x00001f90


	//   ....[71]....
        /*0354*/ 	.word	0x00002200


	//   ....[72]....
        /*0358*/ 	.word	0x00002220


	//   ....[73]....
        /*035c*/ 	.word	0x00002270


	//   ....[74]....
        /*0360*/ 	.word	0x00002280


	//   ....[75]....
        /*0364*/ 	.word	0x000022d0


	//   ....[76]....
        /*0368*/ 	.word	0x000022e0


	//   ....[77]....
        /*036c*/ 	.word	0x00002330


	//   ....[78]....
        /*0370*/ 	.word	0x00002340


	//   ....[79]....
        /*0374*/ 	.word	0x00002390


	//   ....[80]....
        /*0378*/ 	.word	0x000023a0


	//   ....[81]....
        /*037c*/ 	.word	0x000026b0


	//   ....[82]....
        /*0380*/ 	.word	0x00002700


	//   ....[83]....
        /*0384*/ 	.word	0x00002720


	//   ....[84]....
        /*0388*/ 	.word	0x00002740


	//   ....[85]....
        /*038c*/ 	.word	0x00002760


	//----- nvinfo : EIATTR_VRC_CTA_INIT_COUNT
	.align		4
.L_4857:
        /*0390*/ 	.byte	0x02, 0x4a
	.zero		1
	.zero		1


	//----- nvinfo : EIATTR_EXIT_INSTR_OFFSETS
	.align		4
        /*0394*/ 	.byte	0x04, 0x1c
        /*0396*/ 	.short	(.L_4859 - .L_4858)


	//   ....[0]....
.L_4858:
        /*0398*/ 	.word	0x00002d50


	//----- nvinfo : EIATTR_CRS_STACK_SIZE
	.align		4
.L_4859:
        /*039c*/ 	.byte	0x04, 0x1e
        /*039e*/ 	.short	(.L_4861 - .L_4860)
.L_4860:
        /*03a0*/ 	.word	0x00000000


	//----- nvinfo : EIATTR_CBANK_PARAM_SIZE
	.align		4
.L_4861:
        /*03a4*/ 	.byte	0x03, 0x19
        /*03a6*/ 	.short	0x0060


	//----- nvinfo : EIATTR_PARAM_CBANK
	.align		4
        /*03a8*/ 	.byte	0x04, 0x0a
        /*03aa*/ 	.short	(.L_4863 - .L_4862)
	.align		4
.L_4862:
        /*03ac*/ 	.word	index@(.nv.constant0._ZN4vllm3moe44grouped_topk_fused_small_expert_count_kernelIffiLNS0_11ScoringFuncE1ELi512ELb0ELi8EEEvPT_PfPT1_PKT0_llllllbd)
        /*03b0*/ 	.short	0x0380
        /*03b2*/ 	.short	0x0060


	//----- nvinfo : EIATTR_SW_WAR
	.align		4
.L_4863:
        /*03b4*/ 	.byte	0x04, 0x36
        /*03b6*/ 	.short	(.L_4865 - .L_4864)
.L_4864:
        /*03b8*/ 	.word	0x00000008
.L_4865:


//--------------------- .nv.info._ZN4vllm3moe44grouped_topk_fused_small_expert_count_kernelIffiLNS0_11ScoringFuncE1ELi512ELb0ELi22EEEvPT_PfPT1_PKT0_llllllbd --------------------------
	.section	.nv.info._ZN4vllm3moe44grouped_topk_fused_small_expert_count_kernelIffiLNS0_11ScoringFuncE1ELi512ELb0ELi22EEEvPT_PfPT1_PKT0_llllllbd,"",@"SHT_CUDA_INFO"
	.sectionflags	@""
	.align	4


	//----- nvinfo : EIATTR_CUDA_API_VERSION
	.align		4
        /*0000*/ 	.byte	0x04, 0x37
        /*0002*/ 	.short	(.L_4867 - .L_4866)
.L_4866:
        /*0004*/ 	.word	0x00000082


	//----- nvinfo : EIATTR_KPARAM_INFO
	.align		4
.L_4867:
        /*0008*/ 	.byte	0x04, 0x17
        /*000a*/ 	.short	(.L_4869 - .L_4868)
.L_4868:
        /*000c*/ 	.word	0x00000000
        /*0010*/ 	.short	0x000b
        /*0012*/ 	.short	0x0058
        /*0014*/ 	.byte	0x00, 0xf0, 0x21, 0x00


	//----- nvinfo : EIATTR_KPARAM_INFO
	.align		4
.L_4869:
        /*0018*/ 	.byte	0x04, 0x17
        /*001a*/ 	.short	(.L_4871 - .L_4870)
.L_4870:
        /*001c*/ 	.word	0x00000000
        /*0020*/ 	.short	0x000a
        /*0022*/ 	.short	0x0050
        /*0024*/ 	.byte	0x00, 0xf0, 0x05, 0x00


	//----- nvinfo : EIATTR_KPARAM_INFO
	.align		4
.L_4871:
        /*0028*/ 	.byte	0x04, 0x17
        /*002a*/ 	.short	(.L_4873 - .L_4872)
.L_4872:
        /*002c*/ 	.word	0x00000000
        /*0030*/ 	.short	0x0009
        /*0032*/ 	.short	0x0048
        /*0034*/ 	.byte	0x00, 0xf0, 0x21, 0x00


	//----- nvinfo : EIATTR_KPARAM_INFO
	.align		4
.L_4873:
        /*0038*/ 	.byte	0x04, 0x17
        /*003a*/ 	.short	(.L_4875 - .L_4874)
.L_4874:
        /*003c*/ 	.word	0x00000000
        /*0040*/ 	.short	0x0008
        /*0042*/ 	.short	0x0040
        /*0044*/ 	.byte	0x00, 0xf0, 0x21, 0x00


	//----- nvinfo : EIATTR_KPARAM_INFO
	.align		4
.L_4875:
        /*0048*/ 	.byte	0x04, 0x17
        /*004a*/ 	.short	(.L_4877 - .L_4876)
.L_4876:
        /*004c*/ 	.word	0x00000000
        /*0050*/ 	.short	0x0007
        /*0052*/ 	.short	0x0038
        /*0054*/ 	.byte	0x00, 0xf0, 0x21, 0x00


	//----- nvinfo : EIATTR_KPARAM_INFO
	.align		4
.L_4877:
        /*0058*/ 	.byte	0x04, 0x17
        /*005a*/ 	.short	(.L_4879 - .L_4878)
.L_4878:
        /*005c*/ 	.word	0x00000000
        /*0060*/ 	.short	0x0006
        /*0062*/ 	.short	0x0030
        /*0064*/ 	.byte	0x00, 0xf0, 0x21, 0x00


	//----- nvinfo : EIATTR_KPARAM_INFO
	.align		4
.L_4879:
        /*0068*/ 	.byte	0x04, 0x17
        /*006a*/ 	.short	(.L_4881 - .L_4880)
.L_4880:
        /*006c*/ 	.word	0x00000000
        /*0070*/ 	.short	0x0005
        /*0072*/ 	.short	0x0028
        /*0074*/ 	.byte	0x00, 0xf0, 0x21, 0x00


	//----- nvinfo : EIATTR_KPARAM_INFO
	.align		4
.L_4881:
        /*0078*/ 	.byte	0x04, 0x17
        /*007a*/ 	.short	(.L_4883 - .L_4882)
.L_4882:
        /*007c*/ 	.word	0x00000000
        /*0080*/ 	.short	0x0004
        /*0082*/ 	.short	0x0020
        /*0084*/ 	.byte	0x00, 0xf0, 0x21, 0x00


	//----- nvinfo : EIATTR_KPARAM_INFO
	.align		4
.L_4883:
        /*0088*/ 	.byte	0x04, 0x17
        /*008a*/ 	.short	(.L_4885 - .L_4884)
.L_4884:
        /*008c*/ 	.word	0x00000000
        /*0090*/ 	.short	0x0003
        /*0092*/ 	.short	0x0018
        /*0094*/ 	.byte	0x00, 0xf5, 0x21, 0x00


	//----- nvinfo : EIATTR_KPARAM_INFO
	.align		4
.L_4885:
        /*0098*/ 	.byte	0x04, 0x17
        /*009a*/ 	.short	(.L_4887 - .L_4886)
.L_4886:
        /*009c*/ 	.word	0x00000000
        /*00a0*/ 	.short	0x0002
        /*00a2*/ 	.short	0x0010
        /*00a4*/ 	.byte	0x00, 0xf5, 0x21, 0x00


	//----- nvinfo : EIATTR_KPARAM_INFO
	.align		4
.L_4887:
        /*00a8*/ 	.byte	0x04, 0x17
        /*00aa*/ 	.short	(.L_4889 - .L_4888)
.L_4888:
        /*00ac*/ 	.word	0x00000000
        /*00b0*/ 	.short	0x0001
        /*00b2*/ 	.short	0x0008
        /*00b4*/ 	.byte	0x00, 0xf5, 0x21, 0x00


	//----- nvinfo : EIATTR_KPARAM_INFO
	.align		4
.L_4889:
        /*00b8*/ 	.byte	0x04, 0x17
        /*00ba*/ 	.short	(.L_4891 - .L_4890)
.L_4890:
        /*00bc*/ 	.word	0x00000000
        /*00c0*/ 	.short	0x0000
        /*00c2*/ 	.short	0x0000
        /*00c4*/ 	.byte	0x00, 0xf5, 0x21, 0x00


	//----- nvinfo : EIATTR_SPARSE_MMA_MASK
	.align		4
.L_4891:
        /*00c8*/ 	.byte	0x03, 0x50
        /*00ca*/ 	.short	0x0000


	//----- nvinfo : EIATTR_MAXREG_COUNT
	.align		4
        /*00cc*/ 	.byte	0x03, 0x1b
        /*00ce*/ 	.short	0x00ff


	//----- nvinfo : EIATTR_NUM_BARRIERS
	.align		4
        /*00d0*/ 	.byte	0x02, 0x4c
        /*00d2*/ 	.byte	0x01
	.zero		1


	//----- nvinfo : EIATTR_MERCURY_ISA_VERSION
	.align		4
        /*00d4*/ 	.byte	0x03, 0x5f
        /*00d6*/ 	.short	0x0101


	//----- nvinfo : EIATTR_COOP_GROUP_MASK_REGIDS
	.align		4
        /*00d8*/ 	.byte	0x04, 0x29
        /*00da*/ 	.short	(.L_4893 - .L_4892)


	//   ....[0]....
.L_4892:
        /*00dc*/ 	.word	0xffffffff


	//   ....[1]....
        /*00e0*/ 	.word	0xffffffff


	//   ....[2]....
        /*00e4*/ 	.word	0xffffffff


	//   ....[3]....
        /*00e8*/ 	.word	0xffffffff


	//   ....[4]....
        /*00ec*/ 	.word	0xffffffff


	//   ....[5]....
        /*00f0*/ 	.word	0xffffffff


	//   ....[6]....
        /*00f4*/ 	.word	0xffffffff


	//   ....[7]....
        /*00f8*/ 	.word	0xffffffff


	//   ....[8]....
        /*00fc*/ 	.word	0xffffffff


	//   ....[9]....
        /*0100*/ 	.word	0xffffffff


	//   ....[10]....
        /*0104*/ 	.word	0xffffffff


	//   ....[11]....
        /*0108*/ 	.word	0xffffffff


	//   ....[12]....
        /*010c*/ 	.word	0xffffffff


	//   ....[13]....
        /*0110*/ 	.word	0xffffffff


	//   ....[14]....
        /*0114*/ 	.word	0xffffffff


	//   ....[15]....
        /*0118*/ 	.word	0xffffffff


	//   ....[16]....
        /*011c*/ 	.word	0xffffffff


	//   ....[17]....
        /*0120*/ 	.word	0xffffffff


	//   ....[18]....
        /*0124*/ 	.word	0xffffffff


	//   ....[19]....
        /*0128*/ 	.word	0xffffffff


	//   ....[20]....
        /*012c*/ 	.word	0xffffffff


	//   ....[21]....
        /*0130*/ 	.word	0xffffffff


	//   ....[22]....
        /*0134*/ 	.word	0xffffffff


	//   ....[23]....
        /*0138*/ 	.word	0xffffffff


	//   ....[24]....
        /*013c*/ 	.word	0xffffffff


	//   ....[25]....
        /*0140*/ 	.word	0xffffffff


	//   ....[26]....
        /*0144*/ 	.word	0xffffffff


	//   ....[27]....
        /*0148*/ 	.word	0xffffffff


	//   ....[28]....
        /*014c*/ 	.word	0xffffffff


	//   ....[29]....
        /*0150*/ 	.word	0xffffffff


	//   ....[30]....
        /*0154*/ 	.word	0xffffffff


	//   ....[31]....
        /*0158*/ 	.word	0xffffffff


	//   ....[32]....
        /*015c*/ 	.word	0xffffffff


	//   ....[33]....
        /*0160*/ 	.word	0xffffffff


	//   ....[34]....
        /*0164*/ 	.word	0xffffffff


	//   ....[35]....
        /*0168*/ 	.word	0xffffffff


	//   ....[36]....
        /*016c*/ 	.word	0xffffffff


	//   ....[37]....
        /*0170*/ 	.word	0xffffffff


	//   ....[38]....
        /*0174*/ 	.word	0xffffffff


	//   ....[39]....
        /*0178*/ 	.word	0xffffffff


	//   ....[40]....
        /*017c*/ 	.word	0xffffffff


	//   ....[41]....
        /*0180*/ 	.word	0xffffffff


	//   ....[42]....
        /*0184*/ 	.word	0xffffffff


	//   ....[43]....
        /*0188*/ 	.word	0xffffffff


	//   ....[44]....
        /*018c*/ 	.word	0xffffffff


	//   ....[45]....
        /*0190*/ 	.word	0xffffffff


	//   ....[46]....
        /*0194*/ 	.word	0xffffffff


	//   ....[47]....
        /*0198*/ 	.word	0xffffffff


	//   ....[48]....
        /*019c*/ 	.word	0xffffffff


	//   ....[49]....
        /*01a0*/ 	.word	0xffffffff


	//   ....[50]....
        /*01a4*/ 	.word	0xffffffff


	//   ....[51]....
        /*01a8*/ 	.word	0xffffffff


	//   ....[52]....
        /*01ac*/ 	.word	0xffffffff


	//   ....[53]....
        /*01b0*/ 	.word	0xffffffff


	//   ....[54]....
        /*01b4*/ 	.word	0xffffffff


	//   ....[55]....
        /*01b8*/ 	.word	0xffffffff


	//   ....[56]....
        /*01bc*/ 	.word	0xffffffff


	//   ....[57]....
        /*01c0*/ 	.word	0xffffffff


	//   ....[58]....
        /*01c4*/ 	.word	0xffffffff


	//   ....[59]....
        /*01c8*/ 	.word	0xffffffff


	//   ....[60]....
        /*01cc*/ 	.word	0xffffffff


	//   ....[61]....
        /*01d0*/ 	.word	0xffffffff


	//   ....[62]....
        /*01d4*/ 	.word	0xffffffff


	//   ....[63]....
        /*01d8*/ 	.word	0xffffffff


	//   ....[64]....
        /*01dc*/ 	.word	0xffffffff


	//   ....[65]....
        /*01e0*/ 	.word	0xffffffff


	//   ....[66]....
        /*01e4*/ 	.word	0xffffffff


	//   ....[67]....
        /*01e8*/ 	.word	0xffffffff


	//   ....[68]....
        /*01ec*/ 	.word	0xffffffff


	//   ....[69]....
        /*01f0*/ 	.word	0xffffffff


	//   ....[70]....
        /*01f4*/ 	.word	0xffffffff


	//   ....[71]....
        /*01f8*/ 	.word	0xffffffff


	//   ....[72]....
        /*01fc*/ 	.word	0xffffffff


	//   ....[73]....
        /*0200*/ 	.word	0xffffffff


	//   ....[74]....
        /*0204*/ 	.word	0xffffffff


	//   ....[75]....
        /*0208*/ 	.word	0xffffffff


	//   ....[76]....
        /*020c*/ 	.word	0xffffffff


	//   ....[77]....
        /*0210*/ 	.word	0xffffffff


	//   ....[78]....
        /*0214*/ 	.word	0xffffffff


	//   ....[79]....
        /*0218*/ 	.word	0xffffffff


	//   ....[80]....
        /*021c*/ 	.word	0xffffffff


	//   ....[81]....
        /*0220*/ 	.word	0xffffffff


	//   ....[82]....
        /*0224*/ 	.word	0xffffffff


	//   ....[83]....
        /*0228*/ 	.word	0xffffffff


	//   ....[84]....
        /*022c*/ 	.word	0xffffffff


	//   ....[85]....
        /*0230*/ 	.word	0xffffffff


	//----- nvinfo : EIATTR_COOP_GROUP_INSTR_OFFSETS
	.align		4
.L_4893:
        /*0234*/ 	.byte	0x04, 0x28
        /*0236*/ 	.short	(.L_4895 - .L_4894)


	//   ....[0]....
.L_4894:
        /*0238*/ 	.word	0x000000b0


	//   ....[1]....
        /*023c*/ 	.word	0x00000a30


	//   ....[2]....
        /*0240*/ 	.word	0x00000a60


	//   ....[3]....
        /*0244*/ 	.word	0x00000ae0


	//   ....[4]....
        /*0248*/ 	.word	0x00000af0


	//   ....[5]....
        /*024c*/ 	.word	0x00000b40


	//   ....[6]....
        /*0250*/ 	.word	0x00000b50


	//   ....[7]....
        /*0254*/ 	.word	0x00000ba0


	//   ....[8]....
        /*0258*/ 	.word	0x00000bb0


	//   ....[9]....
        /*025c*/ 	.word	0x00000c00


	//   ....[10]....
        /*0260*/ 	.word	0x00000c10


	//   ....[11]....
        /*0264*/ 	.word	0x00000cc0


	//   ....[12]....
        /*0268*/ 	.word	0x00000cf0


	//   ....[13]....
        /*026c*/ 	.word	0x00000d70


	//   ....[14]....
        /*0270*/ 	.word	0x00000d80


	//   ....[15]....
        /*0274*/ 	.word	0x00000dd0


	//   ....[16]....
        /*0278*/ 	.word	0x00000de0


	//   ....[17]....
        /*027c*/ 	.word	0x00000e40


	//   ....[18]....
        /*0280*/ 	.word	0x00000e60


	//   ....[19]....
        /*0284*/ 	.word	0x00000ec0


	//   ....[20]....
        /*0288*/ 	.word	0x00000ed0


	//   ....[21]....
        /*028c*/ 	.word	0x00001040


	//   ....[22]....
        /*0290*/ 	.word	0x00001050


	//   ....[23]....
        /*0294*/ 	.word	0x000010a0


	//   ....[24]....
        /*0298*/ 	.word	0x000010b0


	//   ....[25]....
        /*029c*/ 	.word	0x00001100


	//   ....[26]....
        /*02a0*/ 	.word	0x00001110


	//   ....[27]....
        /*02a4*/ 	.word	0x00001160


	//   ....[28]....
        /*02a8*/ 	.word	0x00001170


	//   ....[29]....
        /*02ac*/ 	.word	0x000011c0


	//   ....[30]....
        /*02b0*/ 	.word	0x000011d0


	//   ....[31]....
        /*02b4*/ 	.word	0x000019c0


	//   ....[32]....
        /*02b8*/ 	.word	0x000019f0


	//   ....[33]....
        /*02bc*/ 	.word	0x00001a50


	//   ....[34]....
        /*02c0*/ 	.word	0x00001a60


	//   ....[35]....
        /*02c4*/ 	.word	0x00001ab0


	//   ....[36]....
        /*02c8*/ 	.word	0x00001ac0


	//   ....[37]....
        /*02cc*/ 	.word	0x00001b10


	//   ....[38]....
        /*02d0*/ 	.word	0x00001b20


	//   ....[39]....
        /*02d4*/ 	.word	0x00001b70


	//   ....[40]....
        /*02d8*/ 	.word	0x00001b80


	//   ....[41]....
        /*02dc*/ 	.word	0x00001c50


	//   ....[42]....
        /*02e0*/ 	.word	0x00001c80


	//   ....[43]....
        /*02e4*/ 	.word	0x00001cf0


	//   ....[44]....
        /*02e8*/ 	.word	0x00001d00


	//   ....[45]....
        /*02ec*/ 	.word	0x00001d50


	//   ....[46]....
        /*02f0*/ 	.word	0x00001d60


	//   ....[47]....
        /*02f4*/ 	.word	0x00001db0


	//   ....[48]....
        /*02f8*/ 	.word	0x00001dc0


	//   ....[49]....
        /*02fc*/ 	.word	0x00001e20


	//   ....[50]....
        /*0300*/ 	.word	0x00001e40


	//   ....[51]....
        /*0304*/ 	.word	0x00001f10


	//   ....[52]....
        /*0308*/ 	.word	0x00001f30


	//   ....[53]....
        /*030c*/ 	.word	0x00001f90


	//   ....[54]....
        /*0310*/ 	.word	0x00001fb0


	//   ....[55]....
        /*0314*/ 	.word	0x00002010


	//   ....[56]....
        /*0318*/ 	.word	0x00002020


	//   ....[57]....
        /*031c*/ 	.word	0x00002070


	//   ....[58]....
        /*0320*/ 	.word	0x00002080


	//   ....[59]....
        /*0324*/ 	.word	0x000020e0


	//   ....[60]....
        /*0328*/ 	.word	0x00002110


	//   ....[61]....
        /*032c*/ 	.word	0x000021d0


	//   ....[62]....
        /*0330*/ 	.word	0x000021e0


	//   ....[63]....
        /*0334*/ 	.word	0x00002240


	//   ....[64]....
        /*0338*/ 	.word	0x00002260


	//   ....[65]....
        /*033c*/ 	.word	0x000022c0


	//   ....[66]....
        /*0340*/ 	.word	0x000022d0


	//   ....[67]....
        /*0344*/ 	.word	0x00002320


	//   ....[68]....
        /*0348*/ 	.word	0x00002330


	//   ....[69]....
        /*034c*/ 	.word	0x00002380


	//   ....[70]....
        /*0350*/ 	.word	0x00002390


	//   ....[71]....
        /*0354*/ 	.word	0x00002570


	//   ....[72]....
        /*0358*/ 	.word	0x000025a0


	//   ....[73]....
        /*035c*/ 	.word	0x00002600


	//   ....[74]....
        /*0360*/ 	.word	0x00002610


	//   ....[75]....
        /*0364*/ 	.word	0x00002660


	//   ....[76]....
        /*0368*/ 	.word	0x00002670


	//   ....[77]....
        /*036c*/ 	.word	0x000026c0


	//   ....[78]....
        /*0370*/ 	.word	0x000026d0


	//   ....[79]....
        /*0374*/ 	.word	0x00002720


	//   ....[80]....
        /*0378*/ 	.word	0x00002730


	//   ....[81]....
        /*037c*/ 	.word	0x00002a50


	//   ....[82]....
        /*0380*/ 	.word	0x00002aa0


	//   ....[83]....
        /*0384*/ 	.word	0x00002ac0


	//   ....[84]....
        /*0388*/ 	.word	0x00002ae0


	//   ....[85]....
        /*038c*/ 	.word	0x00002b00


	//----- nvinfo : EIATTR_VRC_CTA_INIT_COUNT
	.align		4
.L_4895:
        /*0390*/ 	.byte	0x02, 0x4a
	.zero		1
	.zero		1


	//----- nvinfo : EIATTR_EXIT_INSTR_OFFSETS
	.align		4
        /*0394*/ 	.byte	0x04, 0x1c
        /*0396*/ 	.short	(.L_4897 - .L_4896)


	//   ....[0]....
.L_4896:
        /*0398*/ 	.word	0x000030f0


	//----- nvinfo : EIATTR_CRS_STACK_SIZE
	.align		4
.L_4897:
        /*039c*/ 	.byte	0x04, 0x1e
        /*039e*/ 	.short	(.L_4899 - .L_4898)
.L_4898:
        /*03a0*/ 	.word	0x00000000


	//----- nvinfo : EIATTR_CBANK_PARAM_SIZE
	.align		4
.L_4899:
        /*03a4*/ 	.byte	0x03, 0x19
        /*03a6*/ 	.short	0x0060


	//----- nvinfo : EIATTR_PARAM_CBANK
	.align		4
        /*03a8*/ 	.byte	0x04, 0x0a
        /*03aa*/ 	.short	(.L_4901 - .L_4900)
	.align		4
.L_4900:
        /*03ac*/ 	.word	index@(.nv.constant0._ZN4vllm3moe44grouped_topk_fused_small_expert_count_kernelIffiLNS0_11ScoringFuncE1ELi512ELb0ELi22EEEvPT_PfPT1_PKT0_llllllbd)
        /*03b0*/ 	.short	0x0380
        /*03b2*/ 	.short	0x0060


	//----- nvinfo : EIATTR_SW_WAR
	.align		4
.L_4901:
        /*03b4*/ 	.byte	0x04, 0x36
        /*03b6*/ 	.short	(.L_4903 - .L_4902)
.L_4902:
        /*03b8*/ 	.word	0x00000008
.L_4903:


//--------------------- .nv.info._ZN4vllm3moe44grouped_topk_fused_small_expert_count_kernelIffiLNS0_11ScoringFuncE1ELi256ELb1ELi8EEEvPT_PfPT1_PKT0_llllllbd --------------------------
	.section	.nv.info._ZN4vllm3moe44grouped_topk_fused_small_expert_count_kernelIffiLNS0_11ScoringFuncE1ELi256ELb1ELi8EEEvPT_PfPT1_PKT0_llllllbd,"",@"SHT_CUDA_INFO"
	.sectionflags	@""
	.align	4


	//----- nvinfo : EIATTR_CUDA_API_VERSION
	.align		4
        /*0000*/ 	.byte	0x04, 0x37
        /*0002*/ 	.short	(.L_4905 - .L_4904)
.L_4904:
        /*0004*/ 	.word	0x00000082


	//----- nvinfo : EIATTR_KPARAM_INFO
	.align		4
.L_4905:
        /*0008*/ 	.byte	0x04, 0x17
        /*000a*/ 	.short	(.L_4907 - .L_4906)
.L_4906:
        /*000c*/ 	.word	0x00000000
        /*0010*/ 	.short	0x000b
        /*0012*/ 	.short	0x0058
        /*0014*/ 	.byte	0x00, 0xf0, 0x21, 0x00


	//----- nvinfo : EIATTR_KPARAM_INFO
	.align		4
.L_4907:
        /*0018*/ 	.byte	0x04, 0x17
        /*001a*/ 	.short	(.L_4909 - .L_4908)
.L_4908:
        /*001c*/ 	.word	0x00000000
        /*0020*/ 	.short	0x000a
        /*0022*/ 	.short	0x0050
        /*0024*/ 	.byte	0x00, 0xf0, 0x05, 0x00


	//----- nvinfo : EIATTR_KPARAM_INFO
	.align		4
.L_4909:
        /*0028*/ 	.byte	0x04, 0x17
        /*002a*/ 	.short	(.L_4911 - .L_4910)
.L_4910:
        /*002c*/ 	.word	0x00000000
        /*0030*/ 	.short	0x0009
        /*0032*/ 	.short	0x0048
        /*0034*/ 	.byte	0x00, 0xf0, 0x21, 0x00


	//----- nvinfo : EIATTR_KPARAM_INFO
	.align		4
.L_4911:
        /*0038*/ 	.byte	0x04, 0x17
        /*003a*/ 	.short	(.L_4913 - .L_4912)
.L_4912:
        /*003c*/ 	.word	0x00000000
        /*0040*/ 	.short	0x0008
        /*0042*/ 	.short	0x0040
        /*0044*/ 	.byte	0x00, 0xf0, 0x21, 0x00


	//----- nvinfo : EIATTR_KPARAM_INFO
	.align		4
.L_4913:
        /*0048*/ 	.byte	0x04, 0x17
        /*004a*/ 	.short	(.L_4915 - .L_4914)
.L_4914:
        /*004c*/ 	.word	0x00000000
        /*0050*/ 	.short	0x0007
        /*0052*/ 	.short	0x0038
        /*0054*/ 	.byte	0x00, 0xf0, 0x21, 0x00


	//----- nvinfo : EIATTR_KPARAM_INFO
	.align		4
.L_4915:
        /*0058*/ 	.byte	0x04, 0x17
        /*005a*/ 	.short	(.L_4917 - .L_4916)
.L_4916:
        /*005c*/ 	.word	0x00000000
        /*0060*/ 	.short	0x0006
        /*0062*/ 	.short	0x0030
        /*0064*/ 	.byte	0x00, 0xf0, 0x21, 0x00


	//----- nvinfo : EIATTR_KPARAM_INFO
	.align		4
.L_4917:
        /*0068*/ 	.byte	0x04, 0x17
        /*006a*/ 	.short	(.L_4919 - .L_4918)
.L_4918:
        /*006c*/ 	.word	0x00000000
        /*0070*/ 	.short	0x0005
        /*0072*/ 	.short	0x0028
        /*0074*/ 	.byte	0x00, 0xf0, 0x21, 0x00


	//----- nvinfo : EIATTR_KPARAM_INFO
	.align		4
.L_4919:
        /*0078*/ 	.byte	0x04, 0x17
        /*007a*/ 	.short	(.L_4921 - .L_4920)
.L_4920:
        /*007c*/ 	.word	0x00000000
        /*0080*/ 	.short	0x0004
        /*0082*/ 	.short	0x0020
        /*0084*/ 	.byte	0x00, 0xf0, 0x21, 0x00


	//----- nvinfo : EIATTR_KPARAM_INFO
	.align		4
.L_4921:
        /*0088*/ 	.byte	0x04, 0x17
        /*008a*/ 	.short	(.L_4923 - .L_4922)
.L_4922:
        /*008c*/ 	.word	0x00000000
        /*0090*/ 	.short	0x0003
        /*0092*/ 	.short	0x0018
        /*0094*/ 	.byte	0x00, 0xf5, 0x21, 0x00


	//----- nvinfo : EIATTR_KPARAM_INFO
	.align		4
.L_4923:
        /*0098*/ 	.byte	0x04, 0x17
        /*009a*/ 	.short	(.L_4925 - .L_4924)
.L_4924:
        /*009c*/ 	.word	0x00000000
        /*00a0*/ 	.short	0x0002
        /*00a2*/ 	.short	0x0010
        /*00a4*/ 	.byte	0x00, 0xf5, 0x21, 0x00


	//----- nvinfo : EIATTR_KPARAM_INFO
	.align		4
.L_4925:
        /*00a8*/ 	.byte	0x04, 0x17
        /*00aa*/ 	.short	(.L_4927 - .L_4926)
.L_4926:
        /*00ac*/ 	.word	0x00000000
        /*00b0*/ 	.short	0x0001
        /*00b2*/ 	.short	0x0008
        /*00b4*/ 	.byte	0x00, 0xf5, 0x21, 0x00


	//----- nvinfo : EIATTR_KPARAM_INFO
	.align		4
.L_4927:
        /*00b8*/ 	.byte	0x04, 0x17
        /*00ba*/ 	.short	(.L_4929 - .L_4928)
.L_4928:
        /*00bc*/ 	.word	0x00000000
        /*00c0*/ 	.short	0x0000
        /*00c2*/ 	.short	0x0000
        /*00c4*/ 	.byte	0x00, 0xf5, 0x21, 0x00


	//----- nvinfo : EIATTR_SPARSE_MMA_MASK
	.align		4
.L_4929:
        /*00c8*/ 	.byte	0x03, 0x50
        /*00ca*/ 	.short	0x0000


	//----- nvinfo : EIATTR_MAXREG_COUNT
	.align		4
        /*00cc*/ 	.byte	0x03, 0x1b
        /*00ce*/ 	.short	0x00ff


	//----- nvinfo : EIATTR_NUM_BARRIERS
	.align		4
        /*00d0*/ 	.byte	0x02, 0x4c
        /*00d2*/ 	.byte	0x01
	.zero		1


	//----- nvinfo : EIATTR_MERCURY_ISA_VERSION
	.align		4
        /*00d4*/ 	.byte	0x03, 0x5f
        /*00d6*/ 	.short	0x0101


	//----- nvinfo : EIATTR_COOP_GROUP_MASK_REGIDS
	.align		4
        /*00d8*/ 	.byte	0x04, 0x29
        /*00da*/ 	.short	(.L_4931 - .L_4930)


	//   ....[0]....
.L_4930:
        /*00dc*/ 	.word	0xffffffff


	//   ....[1]....
        /*00e0*/ 	.word	0xffffffff


	//   ....[2]....
        /*00e4*/ 	.word	0xffffffff


	//   ....[3]....
        /*00e8*/ 	.word	0xffffffff


	//   ....[4]....
        /*00ec*/ 	.word	0xffffffff


	//   ....[5]....
        /*00f0*/ 	.word	0xffffffff


	//   ....[6]....
        /*00f4*/ 	.word	0xffffffff


	//   ....[7]....
        /*00f8*/ 	.word	0xffffffff


	//   ....[8]....
        /*00fc*/ 	.word	0xffffffff


	//   ....[9]....
        /*0100*/ 	.word	0xffffffff


	//   ....[10]....
        /*0104*/ 	.word	0xffffffff


	//   ....[11]....
        /*0108*/ 	.word	0xffffffff


	//   ....[12]....
        /*010c*/ 	.word	0xffffffff


	//   ....[13]....
        /*0110*/ 	.word	0xffffffff


	//   ....[14]....
        /*0114*/ 	.word	0xffffffff


	//   ....[15]....
        /*0118*/ 	.word	0xffffffff


	//   ....[16]....
        /*011c*/ 	.word	0xffffffff


	//   ....[17]....
        /*0120*/ 	.word	0xffffffff


	//   ....[18]....
        /*0124*/ 	.word	0xffffffff


	//   ....[19]....
        /*0128*/ 	.word	0xffffffff


	//   ....[20]....
        /*012c*/ 	.word	0xffffffff


	//   ....[21]....
        /*0130*/ 	.word	0xffffffff


	//   ....[22]....
        /*0134*/ 	.word	0xffffffff


	//   ....[23]....
        /*0138*/ 	.word	0xffffffff


	//   ....[24]....
        /*013c*/ 	.word	0xffffffff


	//   ....[25]....
        /*0140*/ 	.word	0xffffffff


	//   ....[26]....
        /*0144*/ 	.word	0xffffffff


	//   ....[27]....
        /*0148*/ 	.word	0xffffffff


	//   ....[28]....
        /*014c*/ 	.word	0xffffffff


	//   ....[29]....
        /*0150*/ 	.word	0xffffffff


	//   ....[30]....
        /*0154*/ 	.word	0xffffffff


	//   ....[31]....
        /*0158*/ 	.word	0xffffffff


	//   ....[32]....
        /*015c*/ 	.word	0xffffffff


	//   ....[33]....
        /*0160*/ 	.word	0xffffffff


	//   ....[34]....
        /*0164*/ 	.word	0xffffffff


	//   ....[35]....
        /*0168*/ 	.word	0xffffffff


	//   ....[36]....
        /*016c*/ 	.word	0xffffffff


	//   ....[37]....
        /*0170*/ 	.word	0xffffffff


	//   ....[38]....
        /*0174*/ 	.word	0xffffffff


	//   ....[39]....
        /*0178*/ 	.word	0xffffffff


	//   ....[40]....
        /*017c*/ 	.word	0xffffffff


	//   ....[41]....
        /*0180*/ 	.word	0xffffffff


	//   ....[42]....
        /*0184*/ 	.word	0xffffffff


	//   ....[43]....
        /*0188*/ 	.word	0xffffffff


	//   ....[44]....
        /*018c*/ 	.word	0xffffffff


	//   ....[45]....
        /*0190*/ 	.word	0xffffffff


	//   ....[46]....
        /*0194*/ 	.word	0xffffffff


	//   ....[47]....
        /*0198*/ 	.word	0xffffffff


	//   ....[48]....
        /*019c*/ 	.word	0xffffffff


	//   ....[49]....
        /*01a0*/ 	.word	0xffffffff


	//   ....[50]....
        /*01a4*/ 	.word	0xffffffff


	//   ....[51]....
        /*01a8*/ 	.word	0xffffffff


	//   ....[52]....
        /*01ac*/ 	.word	0xffffffff


	//   ....[53]....
        /*01b0*/ 	.word	0xffffffff


	//   ....[54]....
        /*01b4*/ 	.word	0xffffffff


	//   ....[55]....
        /*01b8*/ 	.word	0xffffffff


	//   ....[56]....
        /*01bc*/ 	.word	0xffffffff


	//   ....[57]....
        /*01c0*/ 	.word	0xffffffff


	//   ....[58]....
        /*01c4*/ 	.word	0xffffffff


	//   ....[59]....
        /*01c8*/ 	.word	0xffffffff


	//   ....[60]....
        /*01cc*/ 	.word	0xffffffff


	//   ....[61]....
        /*01d0*/ 	.word	0xffffffff


	//   ....[62]....
        /*01d4*/ 	.word	0xffffffff


	//   ....[63]....
        /*01d8*/ 	.word	0xffffffff


	//   ....[64]....
        /*01dc*/ 	.word	0xffffffff


	//   ....[65]....
        /*01e0*/ 	.word	0xffffffff


	//   ....[66]....
        /*01e4*/ 	.word	0xffffffff


	//   ....[67]....
        /*01e8*/ 	.word	0xffffffff


	//   ....[68]....
        /*01ec*/ 	.word	0xffffffff


	//   ....[69]....
        /*01f0*/ 	.word	0xffffffff


	//   ....[70]....
        /*01f4*/ 	.word	0xffffffff


	//   ....[71]....
        /*01f8*/ 	.word	0xffffffff


	//   ....[72]....
        /*01fc*/ 	.word	0xffffffff


	//   ....[73]....
        /*0200*/ 	.word	0xffffffff


	//   ....[74]....
        /*0204*/ 	.word	0xffffffff


	//   ....[75]....
        /*0208*/ 	.word	0xffffffff


	//   ....[76]....
        /*020c*/ 	.word	0xffffffff


	//   ....[77]....
        /*0210*/ 	.word	0xffffffff


	//   ....[78]....
        /*0214*/ 	.word	0xffffffff


	//   ....[79]....
        /*0218*/ 	.word	0xffffffff


	//   ....[80]....
        /*021c*/ 	.word	0xffffffff


	//   ....[81]....
        /*0220*/ 	.word	0xffffffff


	//   ....[82]....
        /*0224*/ 	.word	0xffffffff


	//   ....[83]....
        /*0228*/ 	.word	0xffffffff


	//   ....[84]....
        /*022c*/ 	.word	0xffffffff


	//   ....[85]....
        /*0230*/ 	.word	0xffffffff


	//   ....[86]....
        /*0234*/ 	.word	0xffffffff


	//   ....[87]....
        /*0238*/ 	.word	0xffffffff


	//   ....[88]....
        /*023c*/ 	.word	0xffffffff


	//   ....[89]....
        /*0240*/ 	.word	0xffffffff


	//   ....[90]....
        /*0244*/ 	.word	0xffffffff


	//   ....[91]....
        /*0248*/ 	.word	0xffffffff


	//   ....[92]....
        /*024c*/ 	.word	0xffffffff


	//   ....[93]....
        /*0250*/ 	.word	0xffffffff


	//   ....[94]....
        /*0254*/ 	.word	0xffffffff


	//   ....[95]....
        /*0258*/ 	.word	0xffffffff


	//   ....[96]....
        /*025c*/ 	.word	0xffffffff


	//   ....[97]....
        /*0260*/ 	.word	0xffffffff


	//   ....[98]....
        /*0264*/ 	.word	0xffffffff


	//   ....[99]....
        /*0268*/ 	.word	0xffffffff


	//   ....[100]....
        /*026c*/ 	.word	0xffffffff


	//   ....[101]....
        /*0270*/ 	.word	0xffffffff


	//   ....[102]....
        /*0274*/ 	.word	0xffffffff


	//   ....[103]....
        /*0278*/ 	.word	0xffffffff


	//   ....[104]....
        /*027c*/ 	.word	0xffffffff


	//   ....[105]....
        /*0280*/ 	.word	0xffffffff


	//   ....[106]....
        /*0284*/ 	.word	0xffffffff


	//   ....[107]....
        /*0288*/ 	.word	0xffffffff


	//   ....[108]....
        /*028c*/ 	.word	0xffffffff


	//   ....[109]....
        /*0290*/ 	.word	0xffffffff


	//   ....[110]....
        /*0294*/ 	.word	0xffffffff


	//   ....[111]....
        /*0298*/ 	.word	0xffffffff


	//----- nvinfo : EIATTR_COOP_GROUP_INSTR_OFFSETS
	.align		4
.L_4931:
        /*029c*/ 	.byte	0x04, 0x28
        /*029e*/ 	.short	(.L_4933 - .L_4932)


	//   ....[0]....
.L_4932:
        /*02a0*/ 	.word	0x00000060


	//   ....[1]....
        /*02a4*/ 	.word	0x00000270


	//   ....[2]....
        /*02a8*/ 	.word	0x00000310


	//   ....[3]....
        /*02ac*/ 	.word	0x00000350


	//   ....[4]....
        /*02b0*/ 	.word	0x00000360


	//   ....[5]....
        /*02b4*/ 	.word	0x000003b0


	//   ....[6]....
        /*02b8*/ 	.word	0x000003c0


	//   ....[7]....
        /*02bc*/ 	.word	0x00000410


	//   ....[8]....
        /*02c0*/ 	.word	0x00000420


	//   ....[9]....
        /*02c4*/ 	.word	0x00000470


	//   ....[10]....
        /*02c8*/ 	.word	0x00000480


	//   ....[11]....
        /*02cc*/ 	.word	0x00000500


	//   ....[12]....
        /*02d0*/ 	.word	0x00000550


	//   ....[13]....
        /*02d4*/ 	.word	0x00000560


	//   ....[14]....
        /*02d8*/ 	.word	0x000005d0


	//   ....[15]....
        /*02dc*/ 	.word	0x000005f0


	//   ....[16]....
        /*02e0*/ 	.word	0x00000640


	//   ....[17]....
        /*02e4*/ 	.word	0x00000650


	//   ....[18]....
        /*02e8*/ 	.word	0x000006c0


	//   ....[19]....
        /*02ec*/ 	.word	0x000006f0


	//   ....[20]....
        /*02f0*/ 	.word	0x000009a0


	//   ....[21]....
        /*02f4*/ 	.word	0x000009b0


	//   ....[22]....
        /*02f8*/ 	.word	0x00000a00


	//   ....[23]....
        /*02fc*/ 	.word	0x00000a10


	//   ....[24]....
        /*0300*/ 	.word	0x00000a60


	//   ....[25]....
        /*0304*/ 	.word	0x00000a70


	//   ....[26]....
        /*0308*/ 	.word	0x00000ac0


	//   ....[27]....
        /*030c*/ 	.word	0x00000ad0


	//   ....[28]....
        /*0310*/ 	.word	0x00000b20


	//   ....[29]....
        /*0314*/ 	.word	0x00000b30


	//   ....[30]....
        /*0318*/ 	.word	0x00000bc0


	//   ....[31]....
        /*031c*/ 	.word	0x00000c00


	//   ....[32]....
        /*0320*/ 	.word	0x00000c10


	//   ....[33]....
        /*0324*/ 	.word	0x00000c60


	//   ....[34]....
        /*0328*/ 	.word	0x00000c70


	//   ....[35]....
        /*032c*/ 	.word	0x00000cc0


	//   ....[36]....
        /*0330*/ 	.word	0x00000cd0


	//   ....[37]....
        /*0334*/ 	.word	0x00000d20


	//   ....[38]....
        /*0338*/ 	.word	0x00000d30


	//   ....[39]....
        /*033c*/ 	.word	0x00000db0


	//   ....[40]....
        /*0340*/ 	.word	0x00000df0


	//   ....[41]....
        /*0344*/ 	.word	0x00000e00


	//   ....[42]....
        /*0348*/ 	.word	0x00000e50


	//   ....[43]....
        /*034c*/ 	.word	0x00000e60


	//   ....[44]....
        /*0350*/ 	.word	0x00000eb0


	//   ....[45]....
        /*0354*/ 	.word	0x00000ec0


	//   ....[46]....
        /*0358*/ 	.word	0x00000f10


	//   ....[47]....
        /*035c*/ 	.word	0x00000f20


	//   ....[48]....
        /*0360*/ 	.word	0x00000fd0


	//   ....[49]....
        /*0364*/ 	.word	0x00001020


	//   ....[50]....
        /*0368*/ 	.word	0x00001030


	//   ....[51]....
        /*036c*/ 	.word	0x00001090


	//   ....[52]....
        /*0370*/ 	.word	0x000010a0


	//   ....[53]....
        /*0374*/ 	.word	0x00001130


	//   ....[54]....
        /*0378*/ 	.word	0x00001160


	//   ....[55]....
        /*037c*/ 	.word	0x00001200


	//   ....[56]....
        /*0380*/ 	.word	0x00001260


	//   ....[57]....
        /*0384*/ 	.word	0x00001980


	//   ....[58]....
        /*0388*/ 	.word	0x000019a0


	//   ....[59]....
        /*038c*/ 	.word	0x000019f0


	//   ....[60]....
        /*0390*/ 	.word	0x00001a00


	//   ....[61]....
        /*0394*/ 	.word	0x00001a50


	//   ....[62]....
        /*0398*/ 	.word	0x00001a60


	//   ....[63]....
        /*039c*/ 	.word	0x00001ab0


	//   ....[64]....
        /*03a0*/ 	.word	0x00001ac0


	//   ....[65]....
        /*03a4*/ 	.word	0x00001b10


	//   ....[66]....
        /*03a8*/ 	.word	0x00001b20


	//   ....[67]....
        /*03ac*/ 	.word	0x00001be0


	//   ....[68]....
        /*03b0*/ 	.word	0x00001c10


	//   ....[69]....
        /*03b4*/ 	.word	0x00001c60


	//   ....[70]....
        /*03b8*/ 	.word	0x00001c70


	//   ....[71]....
        /*03bc*/ 	.word	0x00001cc0


	//   ....[72]....
        /*03c0*/ 	.word	0x00001cd0


	//   ....[73]....
        /*03c4*/ 	.word	0x00001d20


	//   ....[74]....
        /*03c8*/ 	.word	0x00001d30


	//   ....[75]....
        /*03cc*/ 	.word	0x00001d80


	//   ....[76]....
        /*03d0*/ 	.word	0x00001d90


	//   ....[77]....
        /*03d4*/ 	.word	0x00001e40


	//   ....[78]....
        /*03d8*/ 	.word	0x00001e50


	//   ....[79]....
        /*03dc*/ 	.word	0x00001ea0


	//   ....[80]....
        /*03e0*/ 	.word	0x00001eb0


	//   ....[81]....
        /*03e4*/ 	.word	0x00001f00


	//   ....[82]....
        /*03e8*/ 	.word	0x00001f10


	//   ....[83]....
        /*03ec*/ 	.word	0x00001f60


	//   ....[84]....
        /*03f0*/ 	.word	0x00001f70


	//   ....[85]....
        /*03f4*/ 	.word	0x00001fd0


	//   ....[86]....
        /*03f8*/ 	.word	0x00001ff0


	//   ....[87]....
        /*03fc*/ 	.word	0x000020e0


	//   ....[88]....
        /*0400*/ 	.word	0x00002120


	//   ....[89]....
        /*0404*/ 	.word	0x000021d0


	//   ....[90]....
        /*0408*/ 	.word	0x000021e0


	//   ....[91]....
        /*040c*/ 	.word	0x00002230


	//   ....[92]....
        /*0410*/ 	.word	0x00002240


	//   ....[93]....
        /*0414*/ 	.word	0x00002290


	//   ....[94]....
        /*0418*/ 	.word	0x000022a0


	//   ....[95]....
        /*041c*/ 	.word	0x00002300


	//   ....[96]....
        /*0420*/ 	.word	0x00002310


	//   ....[97]....
        /*0424*/ 	.word	0x00002480


	//   ....[98]....
        /*0428*/ 	.word	0x000024b0


	//   ....[99]....
        /*042c*/ 	.word	0x00002530


	//   ....[100]....
        /*0430*/ 	.word	0x00002540


	//   ....[101]....
        /*0434*/ 	.word	0x00002590


	//   ....[102]....
        /*0438*/ 	.word	0x000025a0


	//   ....[103]....
        /*043c*/ 	.word	0x000025f0


	//   ....[104]....
        /*0440*/ 	.word	0x00002600


	//   ....[105]....
        /*0444*/ 	.word	0x00002650


	//   ....[106]....
        /*0448*/ 	.word	0x00002660


	//   ....[107]....
        /*044c*/ 	.word	0x00002930


	//   ....[108]....
        /*0450*/ 	.word	0x00002980


	//   ....[109]....
        /*0454*/ 	.word	0x000029b0


	//   ....[110]....
        /*0458*/ 	.word	0x000029d0


	//   ....[111]....
        /*045c*/ 	.word	0x000029f0


	//----- nvinfo : EIATTR_VRC_CTA_INIT_COUNT
	.align		4
.L_4933:
        /*0460*/ 	.byte	0x02, 0x4a
	.zero		1
	.zero		1


	//----- nvinfo : EIATTR_EXIT_INSTR_OFFSETS
	.align		4
        /*0464*/ 	.byte	0x04, 0x1c
        /*0466*/ 	.short	(.L_4935 - .L_4934)


	//   ....[0]....
.L_4934:
        /*0468*/ 	.word	0x000000a0


	//   ....[1]....
        /*046c*/ 	.word	0x00002fb0


	//----- nvinfo : EIATTR_CRS_STACK_SIZE
	.align		4
.L_4935:
        /*0470*/ 	.byte	0x04, 0x1e
        /*0472*/ 	.short	(.L_4937 - .L_4936)
.L_4936:
        /*0474*/ 	.word	0x00000000


	//----- nvinfo : EIATTR_CBANK_PARAM_SIZE
	.align		4
.L_4937:
        /*0478*/ 	.byte	0x03, 0x19
        /*047a*/ 	.short	0x0060


	//----- nvinfo : EIATTR_PARAM_CBANK
	.align		4
        /*047c*/ 	.byte	0x04, 0x0a
        /*047e*/ 	.short	(.L_4939 - .L_4938)
	.align		4
.L_4938:
        /*0480*/ 	.word	index@(.nv.constant0._ZN4vllm3moe44grouped_topk_fused_small_expert_count_kernelIffiLNS0_11ScoringFuncE1ELi256ELb1ELi8EEEvPT_PfPT1_PKT0_llllllbd)
        /*0484*/ 	.short	0x0380
        /*0486*/ 	.short	0x0060


	//----- nvinfo : EIATTR_SW_WAR
	.align		4
.L_4939:
        /*0488*/ 	.byte	0x04, 0x36
        /*048a*/ 	.short	(.L_4941 - .L_4940)
.L_4940:
        /*048c*/ 	.word	0x00000008
.L_4941:


//--------------------- .nv.info._ZN3cub18CUB_300001_SM_10306detail11EmptyKernelIvEEvv --------------------------
	.section	.nv.info._ZN3cub18CUB_300001_SM_10306detail11EmptyKernelIvEEvv,"",@"SHT_CUDA_INFO"
	.sectionflags	@""
	.align	4


	//----- nvinfo : EIATTR_CUDA_API_VERSION
	.align		4
        /*0000*/ 	.byte	0x04, 0x37
        /*0002*/ 	.short	(.L_4943 - .L_4942)
.L_4942:
        /*0004*/ 	.word	0x00000082


	//----- nvinfo : EIATTR_SPARSE_MMA_MASK
	.align		4
.L_4943:
        /*0008*/ 	.byte	0x03, 0x50
        /*000a*/ 	.short	0x0000


	//----- nvinfo : EIATTR_MAXREG_COUNT
	.align		4
        /*000c*/ 	.byte	0x03, 0x1b
        /*000e*/ 	.short	0x00ff


	//----- nvinfo : EIATTR_MERCURY_ISA_VERSION
	.align		4
        /*0010*/ 	.byte	0x03, 0x5f
        /*0012*/ 	.short	0x0101


	//----- nvinfo : EIATTR_VRC_CTA_INIT_COUNT
	.align		4
        /*0014*/ 	.byte	0x02, 0x4a
	.zero		1
	.zero		1


	//----- nvinfo : EIATTR_EXIT_INSTR_OFFSETS
	.align		4
        /*0018*/ 	.byte	0x04, 0x1c
        /*001a*/ 	.short	(.L_4945 - .L_4944)


	//   ....[0]....
.L_4944:
        /*001c*/ 	.word	0x00000010


	//----- nvinfo : EIATTR_SW_WAR
	.align		4
.L_4945:
        /*0020*/ 	.byte	0x04, 0x36
        /*0022*/ 	.short	(.L_4947 - .L_4946)
.L_4946:
        /*0024*/ 	.word	0x00000008
.L_4947:


//--------------------- .nv.callgraph             --------------------------
	.section	.nv.callgraph,"",@"SHT_CUDA_CALLGRAPH"
	.align	4
	.sectionentsize	8
	.align		4
        /*0000*/ 	.word	0x00000000
	.align		4
        /*0004*/ 	.word	0xffffffff
	.align		4
        /*0008*/ 	.word	0x00000000
	.align		4
        /*000c*/ 	.word	0xfffffffe
	.align		4
        /*0010*/ 	.word	0x00000000
	.align		4
        /*0014*/ 	.word	0xfffffffd
	.align		4
        /*0018*/ 	.word	0x00000000
	.align		4
        /*001c*/ 	.word	0xfffffffc


//--------------------- .nv.constant4             --------------------------
	.section	.nv.constant4,"a",@progbits
	.align	8
	.align		8
.nv.constant4:
        /*0000*/ 	.dword	_ZN54_INTERNAL_95194923_23_grouped_topk_kernels_cu_d08404144cuda3std3__456_GLOBAL__N__95194923_23_grouped_topk_kernels_cu_d08404146ignoreE
	.align		8
        /*0008*/ 	.dword	_ZN54_INTERNAL_95194923_23_grouped_topk_kernels_cu_d08404144cuda3std3__45__cpo5beginE
	.align		8
        /*0010*/ 	.dword	_ZN54_INTERNAL_95194923_23_grouped_topk_kernels_cu_d08404144cuda3std3__45__cpo3endE
	.align		8
        /*0018*/ 	.dword	_ZN54_INTERNAL_95194923_23_grouped_topk_kernels_cu_d08404144cuda3std3__45__cpo6cbeginE
	.align		8
        /*0020*/ 	.dword	_ZN54_INTERNAL_95194923_23_grouped_topk_kernels_cu_d08404144cuda3std3__45__cpo4cendE
	.align		8
        /*0028*/ 	.dword	_ZN54_INTERNAL_95194923_23_grouped_topk_kernels_cu_d08404144cuda3std3__45__cpo6rbeginE
	.align		8
        /*0030*/ 	.dword	_ZN54_INTERNAL_95194923_23_grouped_topk_kernels_cu_d08404144cuda3std3__45__cpo4rendE
	.align		8
        /*0038*/ 	.dword	_ZN54_INTERNAL_95194923_23_grouped_topk_kernels_cu_d08404144cuda3std3__45__cpo7crbeginE
	.align		8
        /*0040*/ 	.dword	_ZN54_INTERNAL_95194923_23_grouped_topk_kernels_cu_d08404144cuda3std3__45__cpo5crendE
	.align		8
        /*0048*/ 	.dword	_ZN54_INTERNAL_95194923_23_grouped_topk_kernels_cu_d08404144cuda3std3__419piecewise_constructE
	.align		8
        /*0050*/ 	.dword	_ZN54_INTERNAL_95194923_23_grouped_topk_kernels_cu_d08404144cuda3std3__48in_placeE
	.align		8
        /*0058*/ 	.dword	_ZN54_INTERNAL_95194923_23_grouped_topk_kernels_cu_d08404144cuda3std3__420unreachable_sentinelE
	.align		8
        /*0060*/ 	.dword	_ZN54_INTERNAL_95194923_23_grouped_topk_kernels_cu_d08404144cuda3std3__47nulloptE
	.align		8
        /*0068*/ 	.dword	_ZN54_INTERNAL_95194923_23_grouped_topk_kernels_cu_d08404144cuda3std3__48unexpectE
	.align		8
        /*0070*/ 	.dword	_ZN54_INTERNAL_95194923_23_grouped_topk_kernels_cu_d08404144cuda3std6ranges3__45__cpo4swapE
	.align		8
        /*0078*/ 	.dword	_ZN54_INTERNAL_95194923_23_grouped_topk_kernels_cu_d08404144cuda3std6ranges3__45__cpo9iter_moveE
	.align		8
        /*0080*/ 	.dword	_ZN54_INTERNAL_95194923_23_grouped_topk_kernels_cu_d08404144cuda3std6ranges3__45__cpo7advanceE
	.align		8
        /*0088*/ 	.dword	_ZN54_INTERNAL_95194923_23_grouped_topk_kernels_cu_d08404144cuda3std6ranges3__45__cpo5beginE
	.align		8
        /*0090*/ 	.dword	_ZN54_INTERNAL_95194923_23_grouped_topk_kernels_cu_d08404144cuda3std6ranges3__45__cpo3endE
	.align		8
        /*0098*/ 	.dword	_ZN54_INTERNAL_95194923_23_grouped_topk_kernels_cu_d08404144cuda3std6ranges3__45__cpo6cbeginE
	.align		8
        /*00a0*/ 	.dword	_ZN54_INTERNAL_95194923_23_grouped_topk_kernels_cu_d08404144cuda3std6ranges3__45__cpo4cendE
	.align		8
        /*00a8*/ 	.dword	_ZN54_INTERNAL_95194923_23_grouped_topk_kernels_cu_d08404144cuda3std6ranges3__45__cpo9iter_swapE
	.align		8
        /*00b0*/ 	.dword	_ZN54_INTERNAL_95194923_23_grouped_topk_kernels_cu_d08404144cuda3std6ranges3__45__cpo4nextE
	.align		8
        /*00b8*/ 	.dword	_ZN54_INTERNAL_95194923_23_grouped_topk_kernels_cu_d08404144cuda3std6ranges3__45__cpo4prevE
	.align		8
        /*00c0*/ 	.dword	_ZN54_INTERNAL_95194923_23_grouped_topk_kernels_cu_d08404144cuda3std6ranges3__45__cpo4dataE
	.align		8
        /*00c8*/ 	.dword	_ZN54_INTERNAL_95194923_23_grouped_topk_kernels_cu_d08404144cuda3std6ranges3__45__cpo5cdataE
	.align		8
        /*00d0*/ 	.dword	_ZN54_INTERNAL_95194923_23_grouped_topk_kernels_cu_d08404144cuda3std6ranges3__45__cpo4sizeE
	.align		8
        /*00d8*/ 	.dword	_ZN54_INTERNAL_95194923_23_grouped_topk_kernels_cu_d08404144cuda3std6ranges3__45__cpo5ssizeE
	.align		8
        /*00e0*/ 	.dword	_ZN54_INTERNAL_95194923_23_grouped_topk_kernels_cu_d08404144cuda3std6ranges3__45__cpo8distanceE
	.align		8
        /*00e8*/ 	.dword	_ZN54_INTERNAL_95194923_23_grouped_topk_kernels_cu_d08404146thrust24THRUST_300001_SM_1030_NS6system6detail10sequential3seqE
	.align		8
        /*00f0*/ 	.dword	_ZN54_INTERNAL_95194923_23_grouped_topk_kernels_cu_d08404146thrust24THRUST_300001_SM_1030_NS12placeholders2_1E
	.align		8
        /*00f8*/ 	.dword	_ZN54_INTERNAL_95194923_23_grouped_topk_kernels_cu_d08404146thrust24THRUST_300001_SM_1030_NS12placeholders2_2E
	.align		8
        /*0100*/ 	.dword	_ZN54_INTERNAL_95194923_23_grouped_topk_kernels_cu_d08404146thrust24THRUST_300001_SM_1030_NS12placeholders2_3E
	.align		8
        /*0108*/ 	.dword	_ZN54_INTERNAL_95194923_23_grouped_topk_kernels_cu_d08404146thrust24THRUST_300001_SM_1030_NS12placeholders2_4E
	.align		8
        /*0110*/ 	.dword	_ZN54_INTERNAL_95194923_23_grouped_topk_kernels_cu_d08404146thrust24THRUST_300001_SM_1030_NS12placeholders2_5E
	.align		8
        /*0118*/ 	.dword	_ZN54_INTERNAL_95194923_23_grouped_topk_kernels_cu_d08404146thrust24THRUST_300001_SM_1030_NS12placeholders2_6E
	.align		8
        /*0120*/ 	.dword	_ZN54_INTERNAL_95194923_23_grouped_topk_kernels_cu_d08404146thrust24THRUST_300001_SM_1030_NS12placeholders2_7E
	.align		8
        /*0128*/ 	.dword	_ZN54_INTERNAL_95194923_23_grouped_topk_kernels_cu_d08404146thrust24THRUST_300001_SM_1030_NS12placeholders2_8E
	.align		8
        /*0130*/ 	.dword	_ZN54_INTERNAL_95194923_23_grouped_topk_kernels_cu_d08404146thrust24THRUST_300001_SM_1030_NS12placeholders2_9E
	.align		8
        /*0138*/ 	.dword	_ZN54_INTERNAL_95194923_23_grouped_topk_kernels_cu_d08404146thrust24THRUST_300001_SM_1030_NS12placeholders3_10E


//--------------------- .text._ZN4vllm3moe25grouped_topk_fused_kernelI13__nv_bfloat16S2_iLNS0_11ScoringFuncE0EEEvPT_PfPT1_PKT0_lllllbd --------------------------
	.section	.text._ZN4vllm3moe25grouped_topk_fused_kernelI13__nv_bfloat16S2_iLNS0_11ScoringFuncE0EEEvPT_PfPT1_PKT0_lllllbd,"ax",@progbits
	.align	128
        .global         _ZN4vllm3moe25grouped_topk_fused_kernelI13__nv_bfloat16S2_iLNS0_11ScoringFuncE0EEEvPT_PfPT1_PKT0_lllllbd
        .type           _ZN4vllm3moe25grouped_topk_fused_kernelI13__nv_bfloat16S2_iLNS0_11ScoringFuncE0EEEvPT_PfPT1_PKT0_lllllbd,@function
        .size           _ZN4vllm3moe25grouped_topk_fused_kernelI13__nv_bfloat16S2_iLNS0_11ScoringFuncE0EEEvPT_PfPT1_PKT0_lllllbd,(.L_x_7837 - _ZN4vllm3moe25grouped_topk_fused_kernelI13__nv_bfloat16S2_iLNS0_11ScoringFuncE0EEEvPT_PfPT1_PKT0_lllllbd)
        .other          _ZN4vllm3moe25grouped_topk_fused_kernelI13__nv_bfloat16S2_iLNS0_11ScoringFuncE0EEEvPT_PfPT1_PKT0_lllllbd,@"STO_CUDA_ENTRY STV_DEFAULT"
_ZN4vllm3moe25grouped_topk_fused_kernelI13__nv_bfloat16S2_iLNS0_11ScoringFuncE0EEEvPT_PfPT1_PKT0_lllllbd:
.text._ZN4vllm3moe25grouped_topk_fused_kernelI13__nv_bfloat16S2_iLNS0_11ScoringFuncE0EEEvPT_PfPT1_PKT0_lllllbd:
[----:B------:R-:W-:Y:S08]  /*0000*/  LDC R1, c[0x0][0x37c] ;  /* 0x0000df00ff017b82 */ /* 0x000ff00000000800 */
[----:B------:R-:W0:Y:S08]  /*0010*/  S2UR UR19, SR_CTAID.X ;  /* 0x00000000001379c3 */ /* 0x000e300000002500 */
[----:B------:R-:W0:Y:S02]  /*0020*/  LDC.64 R2, c[0x0][0x3a0] ;  /* 0x0000e800ff027b82 */ /* 0x000e240000000a00 */
[----:B0-----:R-:W-:-:S04]  /*0030*/  ISETP.LE.U32.AND P0, PT, R2, UR19, PT ;  /* 0x0000001302007c0c */ /* 0x001fc8000bf03070 */
[----:B------:R-:W-:-:S13]  /*0040*/  ISETP.GE.AND.EX P0, PT, RZ, R3, PT, P0 ;  /* 0x00000003ff00720c */ /* 0x000fda0003f06300 */
[----:B------:R-:W-:Y:S05]  /*0050*/  @P0 EXIT ;  /* 0x000000000000094d */ /* 0x000fea0003800000 */
[----:B------:R-:W0:Y:S01]  /*0060*/  S2R R2, SR_TID.X ;  /* 0x0000000000027919 */ /* 0x000e220000002100 */
[----:B------:R-:W1:Y:S01]  /*0070*/  LDCU UR7, c[0x0][0x360] ;  /* 0x00006c00ff0777ac */ /* 0x000e620008000800 */
[----:B------:R-:W2:Y:S01]  /*0080*/  LDCU UR13, c[0x0][0x3b0] ;  /* 0x00007600ff0d77ac */ /* 0x000ea20008000800 */
[----:B-1----:R-:W-:-:S04]  /*0090*/  USHF.R.U32.HI UR4, URZ, 0x5, UR7 ;  /* 0x00000005ff047899 */ /* 0x002fc80008011607 */
[----:B--2---:R-:W-:-:S06]  /*00a0*/  UISETP.GE.AND UP0, UPT, UR4, UR13, UPT ;  /* 0x0000000d0400728c */ /* 0x004fcc000bf06270 */
[----:B------:R-:W-:Y:S02]  /*00b0*/  PLOP3.LUT P0, PT, PT, PT, UP0, 0x80, 0x8 ;  /* 0x000000000008781c */ /* 0x000fe40003f0f008 */
[----:B0-----:R-:W-:-:S04]  /*00c0*/  SHF.R.U32.HI R0, RZ, 0x5, R2 ;  /* 0x00000005ff007819 */ /* 0x001fc80000011602 */
[----:B------:R-:W-:-:S13]  /*00d0*/  ISETP.GE.OR P0, PT, R0, UR13, !P0 ;  /* 0x0000000d00007c0c */ /* 0x000fda000c706670 */
[----:B------:R-:W-:Y:S05]  /*00e0*/  @P0 EXIT ;  /* 0x000000000000094d */ /* 0x000fea0003800000 */
[----:B------:R-:W-:Y:S01]  /*00f0*/  IMAD.U32 R3, RZ, RZ, UR13 ;  /* 0x0000000dff037e24 */ /* 0x000fe2000f8e00ff */
[----:B------:R-:W0:Y:S01]  /*0100*/  LDC R8, c[0x0][0x3a8] ;  /* 0x0000ea00ff087b82 */ /* 0x000e220000000800 */
[----:B------:R-:W-:Y:S01]  /*0110*/  USHF.L.U32 UR4, UR7, 0x1, URZ ;  /* 0x0000000107047899 */ /* 0x000fe200080006ff */
[----:B------:R-:W-:Y:S01]  /*0120*/  BSSY.RECONVERGENT B0, `(.L_x_0) ;  /* 0x00001ce000007945 */ /* 0x000fe20003800200 */
[----:B------:R-:W-:Y:S01]  /*0130*/  UMOV UR9, 0x400 ;  /* 0x0000040000097882 */ /* 0x000fe20000000000 */
[----:B------:R-:W-:Y:S01]  /*0140*/  IABS R6, R3 ;  /* 0x0000000300067213 */ /* 0x000fe20000000000 */
[----:B------:R-:W-:Y:S01]  /*0150*/  ULOP3.LUT UP0, UR6, UR4, 0xfc0, URZ, 0xc0, !UPT ;  /* 0x00000fc004067892 */ /* 0x000fe2000f80c0ff */
[----:B------:R-:W-:Y:S01]  /*0160*/  ACQBULK ;  /* 0x000000000000782e */ /* 0x000fe20000000000 */
[----:B------:R-:W-:Y:S01]  /*0170*/  USHF.L.U32 UR7, UR7, 0x2, URZ ;  /* 0x0000000207077899 */ /* 0x000fe200080006ff */
[----:B------:R-:W1:Y:S01]  /*0180*/  I2F.RP R3, R6 ;  /* 0x0000000600037306 */ /* 0x000e620000209400 */
[----:B------:R-:W2:Y:S01]  /*0190*/  S2UR UR10, SR_CgaCtaId ;  /* 0x00000000000a79c3 */ /* 0x000ea20000008800 */
[----:B------:R-:W-:Y:S01]  /*01a0*/  UMOV UR4, URZ ;  /* 0x000000ff00047c82 */ /* 0x000fe20008000000 */
[----:B------:R-:W-:Y:S01]  /*01b0*/  UMOV UR5, URZ ;  /* 0x000000ff00057c82 */ /* 0x000fe20008000000 */
[----:B------:R-:W3:Y:S04]  /*01c0*/  LDCU.64 UR16, c[0x0][0x358] ;  /* 0x00006b00ff1077ac */ /* 0x000ee80008000a00 */
[----:B------:R-:W-:Y:S01]  /*01d0*/  @UP0 UIADD3 UR12, UP1, UPT, UR6, -0x1, URZ ;  /* 0xffffffff060c0890 */ /* 0x000fe2000ff3e0ff */
[----:B------:R-:W4:Y:S01]  /*01e0*/  S2UR UR11, SR_SWINHI ;  /* 0x00000000000b79c3 */ /* 0x000f220000002f00 */
[----:B-1----:R-:W1:Y:S01]  /*01f0*/  MUFU.RCP R3, R3 ;  /* 0x0000000300037308 */ /* 0x002e620000001000 */
[----:B0-----:R-:W-:-:S06]  /*0200*/  IABS R9, R8 ;  /* 0x0000000800097213 */ /* 0x001fcc0000000000 */
[----:B------:R-:W0:Y:S01]  /*0210*/  LDC.64 R38, c[0x0][0x380] ;  /* 0x0000e000ff267b82 */ /* 0x000e220000000a00 */
[----:B--2---:R-:W-:-:S07]  /*0220*/  ULEA UR6, UR10, UR9, 0x18 ;  /* 0x000000090a067291 */ /* 0x004fce000f8ec0ff */
[----:B------:R-:W2:Y:S01]  /*0230*/  LDC.64 R18, c[0x0][0x398] ;  /* 0x0000e600ff127b82 */ /* 0x000ea20000000a00 */
[----:B------:R-:W-:-:S04]  /*0240*/  @UP0 ULOP3.LUT UR9, UR12, 0xffffff00, URZ, 0xc0, !UPT ;  /* 0xffffff000c090892 */ /* 0x000fc8000f8ec0ff */
[----:B------:R-:W-:Y:S01]  /*0250*/  @UP0 UIADD3 UR4, UP2, UPT, UR9, 0x100, URZ ;  /* 0x0000010009040890 */ /* 0x000fe2000ff5e0ff */
[----:B-1----:R-:W-:Y:S01]  /*0260*/  VIADD R4, R3, 0xffffffe ;  /* 0x0ffffffe03047836 */ /* 0x002fe20000000000 */
[----:B------:R-:W-:Y:S02]  /*0270*/  ULOP3.LUT UR9, UR7, 0x1f80, URZ, 0xc0, !UPT ;  /* 0x00001f8007097892 */ /* 0x000fe4000f8ec0ff */
[----:B------:R-:W-:Y:S01]  /*0280*/  @UP0 UIADD3.X UR5, UPT, UPT, URZ, -0x1, URZ, UP2, UP1 ;  /* 0xffffffffff050890 */ /* 0x000fe200097e24ff */
[----:B------:R1:W5:Y:S01]  /*0290*/  F2I.FTZ.U32.TRUNC.NTZ R5, R4 ;  /* 0x0000000400057305 */ /* 0x000362000021f000 */
[----:B------:R-:W-:Y:S01]  /*02a0*/  UISETP.NE.AND UP0, UPT, UR13, URZ, UPT ;  /* 0x000000ff0d00728c */ /* 0x000fe2000bf05270 */
[----:B------:R-:W-:Y:S01]  /*02b0*/  UMOV UR6, UR6 ;  /* 0x0000000600067c82 */ /* 0x000fe20008000000 */
[----:B----4-:R-:W-:Y:S01]  /*02c0*/  UMOV UR7, UR11 ;  /* 0x0000000b00077c82 */ /* 0x010fe20008000000 */
[----:B------:R-:W-:Y:S01]  /*02d0*/  UIADD3 UR6, UP2, UP3, UR6, UR4, UR9 ;  /* 0x0000000406067290 */ /* 0x000fe2000fb5e009 */
[----:B-1----:R-:W-:-:S03]  /*02e0*/  IMAD.MOV.U32 R4, RZ, RZ, RZ ;  /* 0x000000ffff047224 */ /* 0x002fc600078e00ff */
[----:B------:R-:W-:Y:S02]  /*02f0*/  UIADD3.X UR7, UPT, UPT, UR7, UR5, URZ, UP2, UP3 ;  /* 0x0000000507077290 */ /* 0x000fe400097e64ff */
[----:B------:R-:W-:Y:S01]  /*0300*/  UIADD3 UR6, UP2, UPT, UR6, 0xf, URZ ;  /* 0x0000000f06067890 */ /* 0x000fe2000ff5e0ff */
[----:B-----5:R-:W-:-:S04]  /*0310*/  IMAD.MOV R7, RZ, RZ, -R5 ;  /* 0x000000ffff077224 */ /* 0x020fc800078e0a05 */
[----:B------:R-:W-:-:S04]  /*0320*/  IMAD R7, R7, R6, RZ ;  /* 0x0000000607077224 */ /* 0x000fc800078e02ff */
[----:B------:R-:W-:-:S04]  /*0330*/  IMAD.HI.U32 R5, R5, R7, R4 ;  /* 0x0000000705057227 */ /* 0x000fc800078e0004 */
[----:B------:R-:W-:-:S04]  /*0340*/  IMAD.MOV.U32 R7, RZ, RZ, R9 ;  /* 0x000000ffff077224 */ /* 0x000fc800078e0009 */
[----:B------:R-:W-:-:S05]  /*0350*/  IMAD.HI.U32 R5, R5, R7, RZ ;  /* 0x0000000705057227 */ /* 0x000fca00078e00ff */
[----:B------:R-:W-:Y:S02]  /*0360*/  R2UR UR8, R5 ;  /* 0x00000000050872ca */ /* 0x000fe400000e0000 */
[----:B------:R-:W-:-:S04]  /*0370*/  LOP3.LUT R5, R8, UR13, RZ, 0x3c, !PT ;  /* 0x0000000d08057c12 */ /* 0x000fc8000f8e3cff */
[----:B------:R-:W-:-:S07]  /*0380*/  ISETP.GE.AND P1, PT, R5, RZ, PT ;  /* 0x000000ff0500720c */ /* 0x000fce0003f26270 */
[----:B------:R-:W-:Y:S02]  /*0390*/  IMAD R3, RZ, RZ, -UR8 ;  /* 0x80000008ff037e24 */ /* 0x000fe4000f8e02ff */
[----:B------:R-:W-:Y:S02]  /*03a0*/  IMAD.U32 R4, RZ, RZ, UR8 ;  /* 0x00000008ff047e24 */ /* 0x000fe4000f8e00ff */
[----:B------:R-:W-:Y:S02]  /*03b0*/  IMAD R3, R6, R3, R7 ;  /* 0x0000000306037224 */ /* 0x000fe400078e0207 */
[----:B------:R-:W-:-:S03]  /*03c0*/  VOTEU.ANY UP1, P1 ;  /* 0x0000000000ff7886 */ /* 0x000fc60000820100 */
[----:B------:R-:W-:-:S13]  /*03d0*/  ISETP.GT.U32.AND P0, PT, R6, R3, PT ;  /* 0x000000030600720c */ /* 0x000fda0003f04070 */
[----:B------:R-:W-:Y:S02]  /*03e0*/  @!P0 VIADD R4, R4, 0x1 ;  /* 0x0000000104048836 */ /* 0x000fe40000000000 */
[----:B------:R-:W-:-:S03]  /*03f0*/  @!P0 IMAD.IADD R3, R3, 0x1, -R6 ;  /* 0x0000000103038824 */ /* 0x000fc600078e0a06 */
[----:B------:R-:W-:Y:S02]  /*0400*/  @!P0 R2UR UR8, R4 ;  /* 0x00000000040882ca */ /* 0x000fe400000e0000 */
[----:B------:R-:W-:Y:S02]  /*0410*/  ISETP.GE.U32.AND P0, PT, R3, R6, PT ;  /* 0x000000060300720c */ /* 0x000fe40003f06070 */
[----:B------:R-:W1:Y:S09]  /*0420*/  LDC R3, c[0x0][0x3ac] ;  /* 0x0000eb00ff037b82 */ /* 0x000e720000000800 */
[----:B------:R-:W-:-:S04]  /*0430*/  IMAD.U32 R4, RZ, RZ, UR8 ;  /* 0x00000008ff047e24 */ /* 0x000fc8000f8e00ff */
[----:B------:R-:W-:-:S05]  /*0440*/  @P0 VIADD R4, R4, 0x1 ;  /* 0x0000000104040836 */ /* 0x000fca0000000000 */
[----:B------:R-:W-:Y:S01]  /*0450*/  @P0 R2UR UR8, R4 ;  /* 0x00000000040802ca */ /* 0x000fe200000e0000 */
[----:B------:R-:W-:-:S04]  /*0460*/  IMAD.WIDE.U32 R4, R8, UR19, RZ ;  /* 0x0000001308047c25 */ /* 0x000fc8000f8e00ff */
[----:B-1----:R-:W-:Y:S01]  /*0470*/  IMAD R3, R3, UR19, R5 ;  /* 0x0000001303037c24 */ /* 0x002fe2000f8e0205 */
[----:B0-----:R-:W-:Y:S01]  /*0480*/  LEA R38, P0, R4, R38, 0x1 ;  /* 0x0000002604267211 */ /* 0x001fe200078008ff */
[----:B------:R-:W-:-:S03]  /*0490*/  IMAD.MOV.U32 R5, RZ, RZ, 0xff80 ;  /* 0x0000ff80ff057424 */ /* 0x000fc600078e00ff */
[----:B------:R-:W-:-:S03]  /*04a0*/  LEA.HI.X R39, R4, R39, R3, 0x1, P0 ;  /* 0x0000002704277211 */ /* 0x000fc600000f0c03 */
[----:B------:R-:W-:Y:S01]  /*04b0*/  UMOV UR5, UR8 ;  /* 0x0000000800057c82 */ /* 0x000fe20008000000 */
[----:B------:R-:W-:Y:S01]  /*04c0*/  ULOP3.LUT UR8, UR6, 0xfffffff0, URZ, 0xc0, !UPT ;  /* 0xfffffff006087892 */ /* 0x000fe2000f8ec0ff */
[----:B------:R-:W-:Y:S01]  /*04d0*/  LOP3.LUT R3, R2, 0x1f, RZ, 0xc0, !PT ;  /* 0x0000001f02037812 */ /* 0x000fe200078ec0ff */
[----:B------:R-:W-:Y:S01]  /*04e0*/  @!UP1 UIADD3 UR5, UPT, UPT, -UR5, URZ, URZ ;  /* 0x000000ff05059290 */ /* 0x000fe2000fffe1ff */
[----:B------:R-:W-:Y:S01]  /*04f0*/  PRMT R4, R5, 0x7610, R4 ;  /* 0x0000761005047816 */ /* 0x000fe20000000004 */
[----:B------:R-:W-:Y:S02]  /*0500*/  @!UP0 ULOP3.LUT UR5, URZ, UR13, URZ, 0x33, !UPT ;  /* 0x0000000dff058292 */ /* 0x000fe4000f8e33ff */
[----:B------:R-:W-:Y:S01]  /*0510*/  UIADD3.X UR6, UPT, UPT, URZ, UR7, URZ, UP2, !UPT ;  /* 0x00000007ff067290 */ /* 0x000fe200097fe4ff */
[----:B------:R-:W-:Y:S01]  /*0520*/  IMAD.U32 R16, RZ, RZ, UR8 ;  /* 0x00000008ff107e24 */ /* 0x000fe2000f8e00ff */
[----:B------:R-:W-:Y:S02]  /*0530*/  UISETP.GE.AND UP0, UPT, UR5, 0x21, UPT ;  /* 0x000000210500788c */ /* 0x000fe4000bf06270 */
[----:B------:R-:W-:-:S02]  /*0540*/  IMAD R21, R0, UR5, RZ ;  /* 0x0000000500157c24 */ /* 0x000fc4000f8e02ff */
[----:B------:R-:W-:Y:S02]  /*0550*/  IMAD.U32 R17, RZ, RZ, UR6 ;  /* 0x00000006ff117e24 */ /* 0x000fe4000f8e00ff */
[----:B--2---:R-:W-:-:S04]  /*0560*/  IMAD.WIDE R18, R21, 0x2, R18 ;  /* 0x0000000215127825 */ /* 0x004fc800078e0212 */
[----:B------:R-:W-:Y:S01]  /*0570*/  IMAD.WIDE R20, R21, 0x2, R38 ;  /* 0x0000000215147825 */ /* 0x000fe200078e0226 */
[----:B---3--:R-:W-:Y:S06]  /*0580*/  BRA.U !UP0, `(.L_x_1) ;  /* 0x0000001108f07547 */ /* 0x008fec000b800000 */
[----:B------:R-:W-:Y:S01]  /*0590*/  LOP3.LUT R5, RZ, R3, RZ, 0x33, !PT ;  /* 0x00000003ff057212 */ /* 0x000fe200078e33ff */
[----:B------:R-:W-:Y:S01]  /*05a0*/  BSSY.RECONVERGENT B1, `(.L_x_2) ;  /* 0x00000a1000017945 */ /* 0x000fe20003800200 */
[----:B------:R-:W-:Y:S02]  /*05b0*/  IMAD.MOV.U32 R6, RZ, RZ, 0xff80 ;  /* 0x0000ff80ff067424 */ /* 0x000fe400078e00ff */
[----:B------:R-:W-:Y:S02]  /*05c0*/  IMAD.MOV.U32 R7, RZ, RZ, 0xff80 ;  /* 0x0000ff80ff077424 */ /* 0x000fe400078e00ff */
[----:B------:R-:W-:Y:S02]  /*05d0*/  VIADD R8, R5, UR5 ;  /* 0x0000000505087c36 */ /* 0x000fe40008000000 */
[----:B------:R-:W-:-:S03]  /*05e0*/  IMAD.MOV.U32 R5, RZ, RZ, R3 ;  /* 0x000000ffff057224 */ /* 0x000fc600078e0003 */
[C---:B------:R-:W-:Y:S02]  /*05f0*/  ISETP.GE.U32.AND P0, PT, R8.reuse, 0x1e0, PT ;  /* 0x000001e00800780c */ /* 0x040fe40003f06070 */
[----:B------:R-:W-:-:S11]  /*0600*/  LEA.HI R8, R8, 0x1, RZ, 0x1b ;  /* 0x0000000108087811 */ /* 0x000fd600078fd8ff */
[----:B------:R-:W-:Y:S05]  /*0610*/  @!P0 BRA `(.L_x_3) ;  /* 0x0000000800648947 */ /* 0x000fea0003800000 */
[----:B------:R-:W-:Y:S01]  /*0620*/  IMAD.MOV.U32 R6, RZ, RZ, 0xff80 ;  /* 0x0000ff80ff067424 */ /* 0x000fe200078e00ff */
[----:B------:R-:W-:Y:S01]  /*0630*/  LOP3.LUT R10, R8, 0xffffff0, RZ, 0xc0, !PT ;  /* 0x0ffffff0080a7812 */ /* 0x000fe200078ec0ff */
[----:B------:R-:W-:Y:S02]  /*0640*/  IMAD.MOV.U32 R7, RZ, RZ, 0xff80 ;  /* 0x0000ff80ff077424 */ /* 0x000fe400078e00ff */
[----:B------:R-:W-:Y:S02]  /*0650*/  IMAD.MOV.U32 R9, RZ, RZ, RZ ;  /* 0x000000ffff097224 */ /* 0x000fe400078e00ff */
[----:B------:R-:W-:-:S07]  /*0660*/  IMAD.MOV.U32 R5, RZ, RZ, R3 ;  /* 0x000000ffff057224 */ /* 0x000fce00078e0003 */
.L_x_4:
[----:B------:R-:W-:-:S04]  /*0670*/  IMAD.WIDE.U32 R34, R5, 0x2, R20 ;  /* 0x0000000205227825 */ /* 0x000fc800078e0014 */
[----:B------:R-:W-:Y:S01]  /*0680*/  IMAD.WIDE.U32 R36, R5, 0x2, R18 ;  /* 0x0000000205247825 */ /* 0x000fe200078e0012 */
[----:B------:R-:W2:Y:S04]  /*0690*/  LDG.E.U16 R28, desc[UR16][R34.64] ;  /* 0x00000010221c7981 */ /* 0x000ea8000c1e1500 */
[----:B------:R-:W2:Y:S04]  /*06a0*/  LDG.E.U16 R11, desc[UR16][R36.64] ;  /* 0x00000010240b7981 */ /* 0x000ea8000c1e1500 */
[----:B------:R-:W3:Y:S04]  /*06b0*/  LDG.E.U16 R12, desc[UR16][R34.64+0x40] ;  /* 0x00004010220c7981 */ /* 0x000ee8000c1e1500 */
[----:B------:R-:W3:Y:S04]  /*06c0*/  LDG.E.U16 R23, desc[UR16][R36.64+0x40] ;  /* 0x0000401024177981 */ /* 0x000ee8000c1e1500 */
[----:B------:R-:W4:Y:S04]  /*06d0*/  LDG.E.U16 R22, desc[UR16][R34.64+0x80] ;  /* 0x0000801022167981 */ /* 0x000f28000c1e1500 */
[----:B------:R-:W4:Y:S04]  /*06e0*/  LDG.E.U16 R27, desc[UR16][R36.64+0x80] ;  /* 0x00008010241b7981 */ /* 0x000f28000c1e1500 */
[----:B------:R-:W5:Y:S04]  /*06f0*/  LDG.E.U16 R13, desc[UR16][R34.64+0xc0] ;  /* 0x0000c010220d7981 */ /* 0x000f68000c1e1500 */
        /* <DEDUP_REMOVED lines=9> */
[----:B------:R-:W5:Y:S01]  /*0790*/  LDG.E.U16 R33, desc[UR16][R34.64+0x3c0] ;  /* 0x0003c01022217981 */ /* 0x000f62000c1e1500 */
[----:B--2---:R-:W-:-:S02]  /*07a0*/  HADD2.BF16_V2 R28, R28.H0_H0, R11.H0_H0 ;  /* 0x2000000b1c1c7230 */ /* 0x004fc40000200800 */
[----:B---3--:R-:W-:Y:S02]  /*07b0*/  HADD2.BF16_V2 R11, R12.H0_H0, R23.H0_H0 ;  /* 0x200000170c0b7230 */ /* 0x008fe40000200800 */
[----:B------:R-:W2:Y:S01]  /*07c0*/  LDG.E.U16 R23, desc[UR16][R34.64+0x1c0] ;  /* 0x0001c01022177981 */ /* 0x000ea2000c1e1500 */
[----:B----4-:R-:W-:-:S03]  /*07d0*/  HADD2.BF16_V2 R12, R22.H0_H0, R27.H0_H0 ;  /* 0x2000001b160c7230 */ /* 0x010fc60000200800 */
[----:B------:R-:W3:Y:S04]  /*07e0*/  LDG.E.U16 R22, desc[UR16][R34.64+0x180] ;  /* 0x0001801022167981 */ /* 0x000ee8000c1e1500 */
[----:B------:R-:W4:Y:S01]  /*07f0*/  LDG.E.U16 R27, desc[UR16][R34.64+0x200] ;  /* 0x00020010221b7981 */ /* 0x000f22000c1e1500 */
[----:B-----5:R-:W-:-:S03]  /*0800*/  HADD2.BF16_V2 R13, R13.H0_H0, R26.H0_H0 ;  /* 0x2000001a0d0d7230 */ /* 0x020fc60000200800 */
[----:B------:R-:W5:Y:S01]  /*0810*/  LDG.E.U16 R26, desc[UR16][R36.64+0x240] ;  /* 0x00024010241a7981 */ /* 0x000f62000c1e1500 */
[----:B------:R-:W-:-:S03]  /*0820*/  HADD2.BF16_V2 R14, R14.H0_H0, R25.H0_H0 ;  /* 0x200000190e0e7230 */ /* 0x000fc60000200800 */
[----:B------:R-:W5:Y:S01]  /*0830*/  LDG.E.U16 R25, desc[UR16][R34.64+0x240] ;  /* 0x0002401022197981 */ /* 0x000f62000c1e1500 */
[----:B------:R-:W-:-:S03]  /*0840*/  HADD2.BF16_V2 R15, R15.H0_H0, R24.H0_H0 ;  /* 0x200000180f0f7230 */ /* 0x000fc60000200800 */
[----:B------:R-:W4:Y:S01]  /*0850*/  LDG.E.U16 R24, desc[UR16][R36.64+0x200] ;  /* 0x0002001024187981 */ /* 0x000f22000c1e1500 */
[----:B--2---:R-:W-:-:S03]  /*0860*/  HADD2.BF16_V2 R23, R23.H0_H0, R30.H0_H0 ;  /* 0x2000001e17177230 */ /* 0x004fc60000200800 */
[----:B------:R-:W2:Y:S01]  /*0870*/  LDG.E.U16 R30, desc[UR16][R34.64+0x2c0] ;  /* 0x0002c010221e7981 */ /* 0x000ea2000c1e1500 */
[----:B---3--:R-:W-:-:S03]  /*0880*/  HADD2.BF16_V2 R22, R22.H0_H0, R29.H0_H0 ;  /* 0x2000001d16167230 */ /* 0x008fc60000200800 */
[----:B------:R-:W3:Y:S01]  /*0890*/  LDG.E.U16 R29, desc[UR16][R34.64+0x280] ;  /* 0x00028010221d7981 */ /* 0x000ee2000c1e1500 */
[----:B-----5:R-:W-:-:S03]  /*08a0*/  HADD2.BF16_V2 R25, R25.H0_H0, R26.H0_H0 ;  /* 0x2000001a19197230 */ /* 0x020fc60000200800 */
[----:B------:R-:W5:Y:S01]  /*08b0*/  LDG.E.U16 R26, desc[UR16][R34.64+0x300] ;  /* 0x00030010221a7981 */ /* 0x000f62000c1e1500 */
[----:B----4-:R-:W-:-:S03]  /*08c0*/  HADD2.BF16_V2 R24, R27.H0_H0, R24.H0_H0 ;  /* 0x200000181b187230 */ /* 0x010fc60000200800 */
[----:B------:R-:W5:Y:S01]  /*08d0*/  LDG.E.U16 R27, desc[UR16][R36.64+0x300] ;  /* 0x00030010241b7981 */ /* 0x000f62000c1e1500 */
[----:B------:R-:W-:Y:S02]  /*08e0*/  HSETP2.BF16_V2.GT.AND P0, PT, R28.H0_H0, R6.H0_H0, PT ;  /* 0x200000061c007234 */ /* 0x000fe40003f04802 */
[----:B------:R-:W-:-:S11]  /*08f0*/  PRMT R40, R11, 0x7610, R40 ;  /* 0x000076100b287816 */ /* 0x000fd60000000028 */
[----:B------:R-:W-:Y:S02]  /*0900*/  @!P0 HSETP2.BF16_V2.GT.AND P1, PT, R28.H0_H0, R7.H0_H0, PT ;  /* 0x200000071c008234 */ /* 0x000fe40003f24802 */
[----:B------:R-:W-:Y:S01]  /*0910*/  PRMT R11, R12, 0x7610, R11 ;  /* 0x000076100c0b7816 */ /* 0x000fe2000000000b */
[----:B--2---:R-:W-:Y:S02]  /*0920*/  HADD2.BF16_V2 R30, R30.H0_H0, R31.H0_H0 ;  /* 0x2000001f1e1e7230 */ /* 0x004fe40000200800 */
[----:B------:R-:W2:Y:S01]  /*0930*/  LDG.E.U16 R31, desc[UR16][R34.64+0x340] ;  /* 0x00034010221f7981 */ /* 0x000ea2000c1e1500 */
[----:B---3--:R-:W-:-:S03]  /*0940*/  HADD2.BF16_V2 R29, R29.H0_H0, R32.H0_H0 ;  /* 0x200000201d1d7230 */ /* 0x008fc60000200800 */
[----:B------:R-:W3:Y:S04]  /*0950*/  LDG.E.U16 R32, desc[UR16][R34.64+0x380] ;  /* 0x0003801022207981 */ /* 0x000ee8000c1e1500 */
[----:B------:R-:W2:Y:S04]  /*0960*/  LDG.E.U16 R34, desc[UR16][R36.64+0x340] ;  /* 0x0003401024227981 */ /* 0x000ea8000c1e1500 */
[----:B------:R-:W3:Y:S04]  /*0970*/  LDG.E.U16 R35, desc[UR16][R36.64+0x380] ;  /* 0x0003801024237981 */ /* 0x000ee8000c1e1500 */
[----:B------:R0:W4:Y:S02]  /*0980*/  LDG.E.U16 R36, desc[UR16][R36.64+0x3c0] ;  /* 0x0003c01024247981 */ /* 0x000124000c1e1500 */
[----:B0-----:R-:W-:-:S02]  /*0990*/  PRMT R37, R6, 0x7610, R37 ;  /* 0x0000761006257816 */ /* 0x001fc40000000025 */
[----:B------:R-:W-:Y:S02]  /*09a0*/  @!P0 SEL R37, R7, R28, !P1 ;  /* 0x0000001c07258207 */ /* 0x000fe40004800000 */
[----:B------:R-:W-:-:S05]  /*09b0*/  @!P0 PRMT R28, R6, 0x7610, R28 ;  /* 0x00007610061c8816 */ /* 0x000fca000000001c */
[----:B------:R-:W-:Y:S02]  /*09c0*/  HSETP2.BF16_V2.GT.AND P0, PT, R40.H0_H0, R28.H0_H0, PT ;  /* 0x2000001c28007234 */ /* 0x000fe40003f04802 */
[----:B------:R-:W-:-:S11]  /*09d0*/  PRMT R6, R28, 0x7610, R6 ;  /* 0x000076101c067816 */ /* 0x000fd60000000006 */
[----:B------:R-:W-:-:S05]  /*09e0*/  @!P0 HSETP2.BF16_V2.GT.AND P1, PT, R40.H0_H0, R37.H0_H0, PT ;  /* 0x2000002528008234 */ /* 0x000fca0003f24802 */
[----:B------:R-:W-:Y:S02]  /*09f0*/  @!P0 SEL R6, R37, R40, !P1 ;  /* 0x0000002825068207 */ /* 0x000fe40004800000 */
[----:B------:R-:W-:-:S05]  /*0a00*/  @!P0 PRMT R40, R28, 0x7610, R40 ;  /* 0x000076101c288816 */ /* 0x000fca0000000028 */
[----:B------:R-:W-:Y:S02]  /*0a10*/  HSETP2.BF16_V2.GT.AND P0, PT, R11.H0_H0, R40.H0_H0, PT ;  /* 0x200000280b007234 */ /* 0x000fe40003f04802 */
[----:B------:R-:W-:-:S11]  /*0a20*/  PRMT R7, R40, 0x7610, R7 ;  /* 0x0000761028077816 */ /* 0x000fd60000000007 */
[----:B------:R-:W-:-:S05]  /*0a30*/  @!P0 HSETP2.BF16_V2.GT.AND P1, PT, R11.H0_H0, R6.H0_H0, PT ;  /* 0x200000060b008234 */ /* 0x000fca0003f24802 */
[----:B------:R-:W-:Y:S02]  /*0a40*/  @!P0 SEL R7, R6, R11, !P1 ;  /* 0x0000000b06078207 */ /* 0x000fe40004800000 */
[----:B------:R-:W-:Y:S02]  /*0a50*/  @!P0 PRMT R11, R40, 0x7610, R11 ;  /* 0x00007610280b8816 */ /* 0x000fe4000000000b */
[----:B------:R-:W-:-:S05]  /*0a60*/  PRMT R6, R13, 0x7610, R6 ;  /* 0x000076100d067816 */ /* 0x000fca0000000006 */
        /* <DEDUP_REMOVED lines=45> */
[----:B------:R-:W-:-:S05]  /*0d40*/  @!P0 PRMT R29, R6, 0x7610, R29 ;  /* 0x00007610061d8816 */ /* 0x000fca000000001d */
[----:B------:R-:W-:Y:S01]  /*0d50*/  HSETP2.BF16_V2.GT.AND P0, PT, R30.H0_H0, R29.H0_H0, PT ;  /* 0x2000001d1e007234 */ /* 0x000fe20003f04802 */
[----:B-----5:R-:W-:Y:S01]  /*0d60*/  HADD2.BF16_V2 R26, R26.H0_H0, R27.H0_H0 ;  /* 0x2000001b1a1a7230 */ /* 0x020fe20000200800 */
[----:B------:R-:W-:-:S11]  /*0d70*/  PRMT R6, R29, 0x7610, R6 ;  /* 0x000076101d067816 */ /* 0x000fd60000000006 */
[----:B------:R-:W-:-:S05]  /*0d80*/  @!P0 HSETP2.BF16_V2.GT.AND P1, PT, R30.H0_H0, R7.H0_H0, PT ;  /* 0x200000071e008234 */ /* 0x000fca0003f24802 */
[----:B------:R-:W-:Y:S02]  /*0d90*/  @!P0 SEL R6, R7, R30, !P1 ;  /* 0x0000001e07068207 */ /* 0x000fe40004800000 */
[----:B------:R-:W-:Y:S02]  /*0da0*/  @!P0 PRMT R30, R29, 0x7610, R30 ;  /* 0x000076101d1e8816 */ /* 0x000fe4000000001e */
[----:B------:R-:W-:-:S05]  /*0db0*/  PRMT R7, R26, 0x7610, R7 ;  /* 0x000076101a077816 */ /* 0x000fca0000000007 */
[----:B------:R-:W-:Y:S01]  /*0dc0*/  HSETP2.BF16_V2.GT.AND P0, PT, R7.H0_H0, R30.H0_H0, PT ;  /* 0x2000001e07007234 */ /* 0x000fe20003f04802 */
[----:B--2---:R-:W-:Y:S01]  /*0dd0*/  HADD2.BF16_V2 R31, R31.H0_H0, R34.H0_H0 ;  /* 0x200000221f1f7230 */ /* 0x004fe20000200800 */
[----:B------:R-:W-:-:S04]  /*0de0*/  PRMT R11, R30, 0x7610, R11 ;  /* 0x000076101e0b7816 */ /* 0x000fc8000000000b */
[----:B------:R-:W-:-:S07]  /*0df0*/  PRMT R12, R31, 0x7610, R12 ;  /* 0x000076101f0c7816 */ /* 0x000fce000000000c */
[----:B------:R-:W-:-:S05]  /*0e00*/  @!P0 HSETP2.BF16_V2.GT.AND P1, PT, R7.H0_H0, R6.H0_H0, PT ;  /* 0x2000000607008234 */ /* 0x000fca0003f24802 */
[----:B------:R-:W-:Y:S02]  /*0e10*/  @!P0 SEL R11, R6, R7, !P1 ;  /* 0x00000007060b8207 */ /* 0x000fe40004800000 */
[----:B------:R-:W-:-:S05]  /*0e20*/  @!P0 PRMT R7, R30, 0x7610, R7 ;  /* 0x000076101e078816 */ /* 0x000fca0000000007 */
[----:B------:R-:W-:Y:S01]  /*0e30*/  HSETP2.BF16_V2.GT.AND P0, PT, R12.H0_H0, R7.H0_H0, PT ;  /* 0x200000070c007234 */ /* 0x000fe20003f04802 */
[----:B---3--:R-:W-:Y:S01]  /*0e40*/  HADD2.BF16_V2 R32, R32.H0_H0, R35.H0_H0 ;  /* 0x2000002320207230 */ /* 0x008fe20000200800 */
[----:B------:R-:W-:-:S11]  /*0e50*/  PRMT R13, R7, 0x7610, R13 ;  /* 0x00007610070d7816 */ /* 0x000fd6000000000d */
[----:B------:R-:W-:-:S05]  /*0e60*/  @!P0 HSETP2.BF16_V2.GT.AND P1, PT, R12.H0_H0, R11.H0_H0, PT ;  /* 0x2000000b0c008234 */ /* 0x000fca0003f24802 */
[----:B------:R-:W-:Y:S02]  /*0e70*/  @!P0 SEL R13, R11, R12, !P1 ;  /* 0x0000000c0b0d8207 */ /* 0x000fe40004800000 */
[----:B------:R-:W-:Y:S02]  /*0e80*/  @!P0 PRMT R12, R7, 0x7610, R12 ;  /* 0x00007610070c8816 */ /* 0x000fe4000000000c */
[----:B------:R-:W-:-:S05]  /*0e90*/  PRMT R11, R32, 0x7610, R11 ;  /* 0x00007610200b7816 */ /* 0x000fca000000000b */
[----:B------:R-:W-:Y:S01]  /*0ea0*/  HSETP2.BF16_V2.GT.AND P0, PT, R11.H0_H0, R12.H0_H0, PT ;  /* 0x2000000c0b007234 */ /* 0x000fe20003f04802 */
[----:B----4-:R-:W-:Y:S01]  /*0eb0*/  HADD2.BF16_V2 R33, R33.H0_H0, R36.H0_H0 ;  /* 0x2000002421217230 */ /* 0x010fe20000200800 */
[----:B------:R-:W-:-:S04]  /*0ec0*/  PRMT R15, R12, 0x7610, R15 ;  /* 0x000076100c0f7816 */ /* 0x000fc8000000000f */
[----:B------:R-:W-:-:S07]  /*0ed0*/  PRMT R6, R33, 0x7610, R6 ;  /* 0x0000761021067816 */ /* 0x000fce0000000006 */
[----:B------:R-:W-:-:S05]  /*0ee0*/  @!P0 HSETP2.BF16_V2.GT.AND P1, PT, R11.H0_H0, R13.H0_H0, PT ;  /* 0x2000000d0b008234 */ /* 0x000fca0003f24802 */
[----:B------:R-:W-:Y:S02]  /*0ef0*/  @!P0 SEL R15, R13, R11, !P1 ;  /* 0x0000000b0d0f8207 */ /* 0x000fe40004800000 */
[----:B------:R-:W-:Y:S01]  /*0f00*/  @!P0 PRMT R11, R12, 0x7610, R11 ;  /* 0x000076100c0b8816 */ /* 0x000fe2000000000b */
[----:B------:R-:W-:-:S04]  /*0f10*/  VIADD R9, R9, 0x10 ;  /* 0x0000001009097836 */ /* 0x000fc80000000000 */
[----:B------:R-:W-:Y:S02]  /*0f20*/  HSETP2.BF16_V2.GT.AND P0, PT, R6.H0_H0, R11.H0_H0, PT ;  /* 0x2000000b06007234 */ /* 0x000fe40003f04802 */
[----:B------:R-:W-:Y:S02]  /*0f30*/  ISETP.NE.AND P2, PT, R9, R10, PT ;  /* 0x0000000a0900720c */ /* 0x000fe40003f45270 */
[----:B------:R-:W-:-:S09]  /*0f40*/  PRMT R7, R11, 0x7610, R7 ;  /* 0x000076100b077816 */ /* 0x000fd20000000007 */
[----:B------:R-:W-:Y:S01]  /*0f50*/  @!P0 HSETP2.BF16_V2.GT.AND P1, PT, R6.H0_H0, R15.H0_H0, PT ;  /* 0x2000000f06008234 */ /* 0x000fe20003f24802 */
[----:B------:R-:W-:-:S04]  /*0f60*/  VIADD R5, R5, 0x200 ;  /* 0x0000020005057836 */ /* 0x000fc80000000000 */
[----:B------:R-:W-:Y:S02]  /*0f70*/  @!P0 SEL R15, R15, R6, !P1 ;  /* 0x000000060f0f8207 */ /* 0x000fe40004800000 */
[----:B------:R-:W-:Y:S02]  /*0f80*/  @!P0 PRMT R6, R11, 0x7610, R6 ;  /* 0x000076100b068816 */ /* 0x000fe40000000006 */
[----:B------:R-:W-:Y:S01]  /*0f90*/  @!P0 PRMT R7, R15, 0x7610, R7 ;  /* 0x000076100f078816 */ /* 0x000fe20000000007 */
[----:B------:R-:W-:Y:S06]  /*0fa0*/  @P2 BRA `(.L_x_4) ;  /* 0xfffffff400b02947 */ /* 0x000fec000383ffff */
.L_x_3:
[----:B------:R-:W-:Y:S05]  /*0fb0*/  BSYNC.RECONVERGENT B1 ;  /* 0x0000000000017941 */ /* 0x000fea0003800200 */
.L_x_2:
[----:B------:R-:W-:-:S13]  /*0fc0*/  LOP3.LUT P0, R9, R8, 0xf, RZ, 0xc0, !PT ;  /* 0x0000000f08097812 */ /* 0x000fda000780c0ff */
[----:B------:R-:W-:Y:S05]  /*0fd0*/  @!P0 BRA `(.L_x_5) ;  /* 0x0000000c00888947 */ /* 0x000fea0003800000 */
[----:B------:R-:W-:Y:S01]  /*0fe0*/  ISETP.GE.U32.AND P1, PT, R9, 0x8, PT ;  /* 0x000000080900780c */ /* 0x000fe20003f26070 */
[----:B------:R-:W-:Y:S01]  /*0ff0*/  BSSY.RECONVERGENT B1, `(.L_x_6) ;  /* 0x000004e000017945 */ /* 0x000fe20003800200 */
[----:B------:R-:W-:-:S11]  /*1000*/  LOP3.LUT P0, R33, R8, 0x7, RZ, 0xc0, !PT ;  /* 0x0000000708217812 */ /* 0x000fd6000780c0ff */
[----:B------:R-:W-:Y:S05]  /*1010*/  @!P1 BRA `(.L_x_7) ;  /* 0x00000004002c9947 */ /* 0x000fea0003800000 */
        /* <DEDUP_REMOVED lines=16> */
[----:B--2---:R-:W-:-:S03]  /*1120*/  HADD2.BF16_V2 R34, R29.H0_H0, R30.H0_H0 ;  /* 0x2000001e1d227230 */ /* 0x004fc60000200800 */
[----:B------:R0:W2:Y:S04]  /*1130*/  LDG.E.U16 R30, desc[UR16][R10.64+0x180] ;  /* 0x000180100a1e7981 */ /* 0x0000a8000c1e1500 */
[----:B------:R1:W2:Y:S01]  /*1140*/  LDG.E.U16 R29, desc[UR16][R12.64+0x180] ;  /* 0x000180100c1d7981 */ /* 0x0002a2000c1e1500 */
        /* <DEDUP_REMOVED lines=10> */
[----:B0-----:R-:W-:-:S07]  /*11f0*/  PRMT R10, R25, 0x7610, R10 ;  /* 0x00007610190a7816 */ /* 0x001fce000000000a */
        /* <DEDUP_REMOVED lines=11> */
[----:B------:R-:W-:Y:S01]  /*12b0*/  HADD2.BF16_V2 R15, R22.H0_H0, R15.H0_H0 ;  /* 0x2000000f160f7230 */ /* 0x000fe20000200800 */
[----:B------:R-:W-:-:S11]  /*12c0*/  PRMT R7, R10, 0x7610, R7 ;  /* 0x000076100a077816 */ /* 0x000fd60000000007 */
[----:B------:R-:W-:-:S05]  /*12d0*/  @!P1 HSETP2.BF16_V2.GT.AND P2, PT, R6.H0_H0, R11.H0_H0, PT ;  /* 0x2000000b06009234 */ /* 0x000fca0003f44802 */
[----:B------:R-:W-:Y:S02]  /*12e0*/  @!P1 SEL R7, R11, R6, !P2 ;  /* 0x000000060b079207 */ /* 0x000fe40005000000 */
[----:B------:R-:W-:Y:S02]  /*12f0*/  @!P1 PRMT R6, R10, 0x7610, R6 ;  /* 0x000076100a069816 */ /* 0x000fe40000000006 */
[----:B------:R-:W-:-:S05]  /*1300*/  PRMT R10, R15, 0x7610, R10 ;  /* 0x000076100f0a7816 */ /* 0x000fca000000000a */
[----:B------:R-:W-:Y:S01]  /*1310*/  HSETP2.BF16_V2.GT.AND P1, PT, R10.H0_H0, R6.H0_H0, PT ;  /* 0x200000060a007234 */ /* 0x000fe20003f24802 */
[----:B------:R-:W-:Y:S01]  /*1320*/  HADD2.BF16_V2 R9, R14.H0_H0, R9.H0_H0 ;  /* 0x200000090e097230 */ /* 0x000fe20000200800 */
[----:B------:R-:W-:-:S04]  /*1330*/  PRMT R11, R6, 0x7610, R11 ;  /* 0x00007610060b7816 */ /* 0x000fc8000000000b */
[----:B-1----:R-:W-:-:S07]  /*1340*/  PRMT R12, R9, 0x7610, R12 ;  /* 0x00007610090c7816 */ /* 0x002fce000000000c */
[----:B------:R-:W-:-:S05]  /*1350*/  @!P1 HSETP2.BF16_V2.GT.AND P2, PT, R10.H0_H0, R7.H0_H0, PT ;  /* 0x200000070a009234 */ /* 0x000fca0003f44802 */
[----:B------:R-:W-:Y:S02]  /*1360*/  @!P1 SEL R11, R7, R10, !P2 ;  /* 0x0000000a070b9207 */ /* 0x000fe40005000000 */
[----:B------:R-:W-:-:S05]  /*1370*/  @!P1 PRMT R10, R6, 0x7610, R10 ;  /* 0x00007610060a9816 */ /* 0x000fca000000000a */
[----:B------:R-:W-:Y:S02]  /*1380*/  HSETP2.BF16_V2.GT.AND P1, PT, R12.H0_H0, R10.H0_H0, PT ;  /* 0x2000000a0c007234 */ /* 0x000fe40003f24802 */
[----:B------:R-:W-:-:S11]  /*1390*/  PRMT R7, R10, 0x7610, R7 ;  /* 0x000076100a077816 */ /* 0x000fd60000000007 */
[----:B------:R-:W-:-:S05]  /*13a0*/  @!P1 HSETP2.BF16_V2.GT.AND P2, PT, R12.H0_H0, R11.H0_H0, PT ;  /* 0x2000000b0c009234 */ /* 0x000fca0003f44802 */
[----:B------:R-:W-:Y:S02]  /*13b0*/  @!P1 SEL R7, R11, R12, !P2 ;  /* 0x0000000c0b079207 */ /* 0x000fe40005000000 */
[----:B------:R-:W-:Y:S01]  /*13c0*/  @!P1 PRMT R12, R10, 0x7610, R12 ;  /* 0x000076100a0c9816 */ /* 0x000fe2000000000c */
[----:B------:R-:W-:-:S03]  /*13d0*/  HADD2.BF16_V2 R31, R31.H0_H0, R32.H0_H0 ;  /* 0x200000201f1f7230 */ /* 0x000fc60000200800 */
[----:B------:R-:W-:Y:S02]  /*13e0*/  PRMT R11, R12, 0x7610, R11 ;  /* 0x000076100c0b7816 */ /* 0x000fe4000000000b */
[----:B------:R-:W-:Y:S01]  /*13f0*/  PRMT R6, R31, 0x7610, R6 ;  /* 0x000076101f067816 */ /* 0x000fe20000000006 */
[----:B------:R-:W-:Y:S02]  /*1400*/  VIADD R5, R5, 0x100 ;  /* 0x0000010005057836 */ /* 0x000fe40000000000 */
[----:B--2---:R-:W-:-:S05]  /*1410*/  HADD2.BF16_V2 R29, R30.H0_H0, R29.H0_H0 ;  /* 0x2000001d1e1d7230 */ /* 0x004fca0000200800 */
[----:B------:R-:W-:-:S05]  /*1420*/  PRMT R9, R29, 0x7610, R9 ;  /* 0x000076101d097816 */ /* 0x000fca0000000009 */
[----:B------:R-:W-:-:S13]  /*1430*/  HSETP2.BF16_V2.GT.AND P1, PT, R9.H0_H0, R12.H0_H0, PT ;  /* 0x2000000c09007234 */ /* 0x000fda0003f24802 */
        /* <DEDUP_REMOVED lines=8> */
[----:B------:R-:W-:-:S07]  /*14c0*/  @!P1 PRMT R7, R11, 0x7610, R7 ;  /* 0x000076100b079816 */ /* 0x000fce0000000007 */
.L_x_7:
[----:B------:R-:W-:Y:S05]  /*14d0*/  BSYNC.RECONVERGENT B1 ;  /* 0x0000000000017941 */ /* 0x000fea0003800200 */
.L_x_6:
[----:B------:R-:W-:Y:S05]  /*14e0*/  @!P0 BRA `(.L_x_5) ;  /* 0x0000000800448947 */ /* 0x000fea0003800000 */
[----:B------:R-:W-:Y:S01]  /*14f0*/  ISETP.GE.U32.AND P1, PT, R33, 0x4, PT ;  /* 0x000000042100780c */ /* 0x000fe20003f26070 */
[----:B------:R-:W-:Y:S01]  /*1500*/  BSSY.RECONVERGENT B1, `(.L_x_8) ;  /* 0x000002a000017945 */ /* 0x000fe20003800200 */
[----:B------:R-:W-:-:S04]  /*1510*/  LOP3.LUT R12, R8, 0x3, RZ, 0xc0, !PT ;  /* 0x00000003080c7812 */ /* 0x000fc800078ec0ff */
[----:B------:R-:W-:-:S07]  /*1520*/  ISETP.NE.AND P0, PT, R12, RZ, PT ;  /* 0x000000ff0c00720c */ /* 0x000fce0003f05270 */
[----:B------:R-:W-:Y:S06]  /*1530*/  @!P1 BRA `(.L_x_9) ;  /* 0x0000000000989947 */ /* 0x000fec0003800000 */
[----:B------:R-:W-:-:S04]  /*1540*/  IMAD.WIDE.U32 R8, R5, 0x2, R20 ;  /* 0x0000000205087825 */ /* 0x000fc800078e0014 */
[C---:B------:R-:W-:Y:S01]  /*1550*/  IMAD.WIDE.U32 R10, R5.reuse, 0x2, R18 ;  /* 0x00000002050a7825 */ /* 0x040fe200078e0012 */
[----:B------:R-:W2:Y:S04]  /*1560*/  LDG.E.U16 R13, desc[UR16][R8.64] ;  /* 0x00000010080d7981 */ /* 0x000ea8000c1e1500 */
[----:B------:R-:W2:Y:S04]  /*1570*/  LDG.E.U16 R14, desc[UR16][R10.64] ;  /* 0x000000100a0e7981 */ /* 0x000ea8000c1e1500 */
[----:B------:R-:W3:Y:S04]  /*1580*/  LDG.E.U16 R15, desc[UR16][R8.64+0x40] ;  /* 0x00004010080f7981 */ /* 0x000ee8000c1e1500 */
[----:B------:R-:W3:Y:S04]  /*1590*/  LDG.E.U16 R22, desc[UR16][R10.64+0x40] ;  /* 0x000040100a167981 */ /* 0x000ee8000c1e1500 */
[----:B------:R-:W4:Y:S04]  /*15a0*/  LDG.E.U16 R23, desc[UR16][R8.64+0x80] ;  /* 0x0000801008177981 */ /* 0x000f28000c1e1500 */
[----:B------:R-:W4:Y:S04]  /*15b0*/  LDG.E.U16 R24, desc[UR16][R10.64+0x80] ;  /* 0x000080100a187981 */ /* 0x000f28000c1e1500 */
[----:B------:R0:W5:Y:S04]  /*15c0*/  LDG.E.U16 R25, desc[UR16][R8.64+0xc0] ;  /* 0x0000c01008197981 */ /* 0x000168000c1e1500 */
[----:B------:R-:W5:Y:S01]  /*15d0*/  LDG.E.U16 R26, desc[UR16][R10.64+0xc0] ;  /* 0x0000c0100a1a7981 */ /* 0x000f62000c1e1500 */
[----:B------:R-:W-:-:S02]  /*15e0*/  VIADD R5, R5, 0x80 ;  /* 0x0000008005057836 */ /* 0x000fc40000000000 */
[----:B--2---:R-:W-:Y:S01]  /*15f0*/  HADD2.BF16_V2 R14, R13.H0_H0, R14.H0_H0 ;  /* 0x2000000e0d0e7230 */ /* 0x004fe20000200800 */
[----:B------:R-:W-:-:S04]  /*1600*/  PRMT R13, R6, 0x7610, R13 ;  /* 0x00007610060d7816 */ /* 0x000fc8000000000d */
[----:B------:R-:W-:Y:S01]  /*1610*/  HSETP2.BF16_V2.GT.AND P1, PT, R14.H0_H0, R6.H0_H0, PT ;  /* 0x200000060e007234 */ /* 0x000fe20003f24802 */
[----:B---3--:R-:W-:Y:S02]  /*1620*/  HADD2.BF16_V2 R22, R15.H0_H0, R22.H0_H0 ;  /* 0x200000160f167230 */ /* 0x008fe40000200800 */
[----:B----4-:R-:W-:-:S10]  /*1630*/  HADD2.BF16_V2 R23, R23.H0_H0, R24.H0_H0 ;  /* 0x2000001817177230 */ /* 0x010fd40000200800 */
[----:B------:R-:W-:Y:S02]  /*1640*/  @!P1 HSETP2.BF16_V2.GT.AND P2, PT, R14.H0_H0, R7.H0_H0, PT ;  /* 0x200000070e009234 */ /* 0x000fe40003f44802 */
[----:B0-----:R-:W-:-:S03]  /*1650*/  PRMT R8, R23, 0x7610, R8 ;  /* 0x0000761017087816 */ /* 0x001fc60000000008 */
[----:B------:R-:W-:Y:S01]  /*1660*/  @!P1 SEL R13, R7, R14, !P2 ;  /* 0x0000000e070d9207 */ /* 0x000fe20005000000 */
[----:B-----5:R-:W-:Y:S01]  /*1670*/  HADD2.BF16_V2 R25, R25.H0_H0, R26.H0_H0 ;  /* 0x2000001a19197230 */ /* 0x020fe20000200800 */
[----:B------:R-:W-:-:S04]  /*1680*/  @!P1 PRMT R14, R6, 0x7610, R14 ;  /* 0x00007610060e9816 */ /* 0x000fc8000000000e */
[----:B------:R-:W-:Y:S02]  /*1690*/  PRMT R7, R14, 0x7610, R7 ;  /* 0x000076100e077816 */ /* 0x000fe40000000007 */
[----:B------:R-:W-:Y:S02]  /*16a0*/  HSETP2.BF16_V2.GT.AND P1, PT, R22.H0_H0, R14.H0_H0, PT ;  /* 0x2000000e16007234 */ /* 0x000fe40003f24802 */
[----:B------:R-:W-:-:S11]  /*16b0*/  PRMT R6, R25, 0x7610, R6 ;  /* 0x0000761019067816 */ /* 0x000fd60000000006 */
[----:B------:R-:W-:-:S05]  /*16c0*/  @!P1 HSETP2.BF16_V2.GT.AND P2, PT, R22.H0_H0, R13.H0_H0, PT ;  /* 0x2000000d16009234 */ /* 0x000fca0003f44802 */
[----:B------:R-:W-:Y:S02]  /*16d0*/  @!P1 SEL R7, R13, R22, !P2 ;  /* 0x000000160d079207 */ /* 0x000fe40005000000 */
[----:B------:R-:W-:-:S04]  /*16e0*/  @!P1 PRMT R22, R14, 0x7610, R22 ;  /* 0x000076100e169816 */ /* 0x000fc80000000016 */
[----:B------:R-:W-:Y:S02]  /*16f0*/  PRMT R9, R22, 0x7610, R9 ;  /* 0x0000761016097816 */ /* 0x000fe40000000009 */
[----:B------:R-:W-:-:S13]  /*1700*/  HSETP2.BF16_V2.GT.AND P1, PT, R8.H0_H0, R22.H0_H0, PT ;  /* 0x2000001608007234 */ /* 0x000fda0003f24802 */
[----:B------:R-:W-:-:S05]  /*1710*/  @!P1 HSETP2.BF16_V2.GT.AND P2, PT, R8.H0_H0, R7.H0_H0, PT ;  /* 0x2000000708009234 */ /* 0x000fca0003f44802 */
[----:B------:R-:W-:Y:S02]  /*1720*/  @!P1 SEL R9, R7, R8, !P2 ;  /* 0x0000000807099207 */ /* 0x000fe40005000000 */
[----:B------:R-:W-:-:S04]  /*1730*/  @!P1 PRMT R8, R22, 0x7610, R8 ;  /* 0x0000761016089816 */ /* 0x000fc80000000008 */
[----:B------:R-:W-:Y:S02]  /*1740*/  PRMT R7, R8, 0x7610, R7 ;  /* 0x0000761008077816 */ /* 0x000fe40000000007 */
[----:B------:R-:W-:-:S13]  /*1750*/  HSETP2.BF16_V2.GT.AND P1, PT, R6.H0_H0, R8.H0_H0, PT ;  /* 0x2000000806007234 */ /* 0x000fda0003f24802 */
[----:B------:R-:W-:-:S05]  /*1760*/  @!P1 HSETP2.BF16_V2.GT.AND P2, PT, R6.H0_H0, R9.H0_H0, PT ;  /* 0x2000000906009234 */ /* 0x000fca0003f44802 */
[----:B------:R-:W-:Y:S02]  /*1770*/  @!P1 SEL R9, R9, R6, !P2 ;  /* 0x0000000609099207 */ /* 0x000fe40005000000 */
[----:B------:R-:W-:Y:S02]  /*1780*/  @!P1 PRMT R6, R8, 0x7610, R6 ;  /* 0x0000761008069816 */ /* 0x000fe40000000006 */
[----:B------:R-:W-:-:S07]  /*1790*/  @!P1 PRMT R7, R9, 0x7610, R7 ;  /* 0x0000761009079816 */ /* 0x000fce0000000007 */
.L_x_9:
[----:B------:R-:W-:Y:S05]  /*17a0*/  BSYNC.RECONVERGENT B1 ;  /* 0x0000000000017941 */ /* 0x000fea0003800200 */
.L_x_8:
[----:B------:R-:W-:Y:S05]  /*17b0*/  @!P0 BRA `(.L_x_5) ;  /* 0x0000000400908947 */ /* 0x000fea0003800000 */
[----:B------:R-:W-:Y:S01]  /*17c0*/  BSSY.RECONVERGENT B1, `(.L_x_10) ;  /* 0x0000017000017945 */ /* 0x000fe20003800200 */
[----:B------:R-:W-:Y:S01]  /*17d0*/  PRMT R6, R6, 0x5410, R6 ;  /* 0x0000541006067816 */ /* 0x000fe20000000006 */
[----:B------:R-:W-:Y:S01]  /*17e0*/  IMAD.MOV.U32 R13, RZ, RZ, RZ ;  /* 0x000000ffff0d7224 */ /* 0x000fe200078e00ff */
[----:B------:R-:W-:-:S07]  /*17f0*/  PRMT R15, R7, 0x7610, R15 ;  /* 0x00007610070f7816 */ /* 0x000fce000000000f */
.L_x_12:
[----:B------:R-:W-:-:S04]  /*1800*/  IMAD.WIDE.U32 R8, R5, 0x2, R20 ;  /* 0x0000000205087825 */ /* 0x000fc800078e0014 */
[----:B------:R-:W-:Y:S02]  /*1810*/  IMAD.WIDE.U32 R10, R5, 0x2, R18 ;  /* 0x00000002050a7825 */ /* 0x000fe400078e0012 */
[----:B------:R-:W2:Y:S04]  /*1820*/  LDG.E.U16 R8, desc[UR16][R8.64] ;  /* 0x0000001008087981 */ /* 0x000ea8000c1e1500 */
[----:B------:R-:W2:Y:S01]  /*1830*/  LDG.E.U16 R11, desc[UR16][R10.64] ;  /* 0x000000100a0b7981 */ /* 0x000ea2000c1e1500 */
[----:B------:R-:W-:-:S05]  /*1840*/  VIADD R13, R13, 0x1 ;  /* 0x000000010d0d7836 */ /* 0x000fca0000000000 */
[----:B------:R-:W-:Y:S01]  /*1850*/  ISETP.NE.AND P2, PT, R13, R12, PT ;  /* 0x0000000c0d00720c */ /* 0x000fe20003f45270 */
[----:B--2---:R-:W-:-:S05]  /*1860*/  HADD2.BF16_V2 R11, R8.H0_H0, R11.H0_H0 ;  /* 0x2000000b080b7230 */ /* 0x004fca0000200800 */
[----:B------:R-:W-:-:S04]  /*1870*/  PRMT R6, R11, 0x7610, R6 ;  /* 0x000076100b067816 */ /* 0x000fc80000000006 */
[----:B------:R-:W-:Y:S02]  /*1880*/  PRMT R7, R6, 0x7632, R7 ;  /* 0x0000763206077816 */ /* 0x000fe40000000007 */
[----:B------:R-:W-:-:S13]  /*1890*/  HSETP2.BF16_V2.GT.AND P0, PT, R6.H0_H0, R6.H1_H1, PT ;  /* 0x3000000606007234 */ /* 0x000fda0003f04802 */
[----:B------:R-:W-:-:S05]  /*18a0*/  @!P0 HSETP2.BF16_V2.GT.AND P1, PT, R6.H0_H0, R15.H0_H0, PT ;  /* 0x2000000f06008234 */ /* 0x000fca0003f24802 */
[----:B------:R-:W-:Y:S02]  /*18b0*/  @!P0 SEL R15, R15, R6, !P1 ;  /* 0x000000060f0f8207 */ /* 0x000fe40004800000 */
[----:B------:R-:W-:Y:S02]  /*18c0*/  @!P0 PRMT R6, R6, 0x7632, R6 ;  /* 0x0000763206068816 */ /* 0x000fe40000000006 */
[----:B------:R-:W-:Y:S01]  /*18d0*/  @!P0 PRMT R7, R15, 0x7610, R7 ;  /* 0x000076100f078816 */ /* 0x000fe20000000007 */
[----:B------:R-:W-:Y:S06]  /*18e0*/  @!P2 BRA `(.L_x_11) ;  /* 0x000000000010a947 */ /* 0x000fec0003800000 */
[----:B------:R-:W-:Y:S01]  /*18f0*/  PRMT R6, R6, 0x5410, R6 ;  /* 0x0000541006067816 */ /* 0x000fe20000000006 */
[----:B------:R-:W-:Y:S01]  /*1900*/  VIADD R5, R5, 0x20 ;  /* 0x0000002005057836 */ /* 0x000fe20000000000 */
[----:B------:R-:W-:Y:S01]  /*1910*/  PRMT R15, R7, 0x7610, R15 ;  /* 0x00007610070f7816 */ /* 0x000fe2000000000f */
[----:B------:R-:W-:Y:S06]  /*1920*/  BRA `(.L_x_12) ;  /* 0xfffffffc00b47947 */ /* 0x000fec000383ffff */
.L_x_11:
[----:B------:R-:W-:Y:S05]  /*1930*/  BSYNC.RECONVERGENT B1 ;  /* 0x0000000000017941 */ /* 0x000fea0003800200 */
.L_x_10:
[----:B------:R-:W-:Y:S05]  /*1940*/  BRA `(.L_x_5) ;  /* 0x00000004002c7947 */ /* 0x000fea0003800000 */
.L_x_1:
[----:B------:R-:W-:Y:S01]  /*1950*/  ISETP.GE.AND P0, PT, R3, UR5, PT ;  /* 0x0000000503007c0c */ /* 0x000fe2000bf06270 */
[----:B------:R-:W-:Y:S02]  /*1960*/  IMAD.MOV.U32 R7, RZ, RZ, 0xff80 ;  /* 0x0000ff80ff077424 */ /* 0x000fe400078e00ff */
[----:B------:R-:W-:-:S10]  /*1970*/  IMAD.MOV.U32 R6, RZ, RZ, 0xff80 ;  /* 0x0000ff80ff067424 */ /* 0x000fd400078e00ff */
[----:B------:R-:W-:Y:S05]  /*1980*/  @P0 BRA `(.L_x_5) ;  /* 0x00000004001c0947 */ /* 0x000fea0003800000 */
[----:B------:R-:W-:Y:S01]  /*1990*/  LOP3.LUT R5, RZ, R3, RZ, 0x33, !PT ;  /* 0x00000003ff057212 */ /* 0x000fe200078e33ff */
[----:B------:R-:W-:Y:S04]  /*19a0*/  BSSY.RECONVERGENT B1, `(.L_x_13) ;  /* 0x0000016000017945 */ /* 0x000fe80003800200 */
[----:B------:R-:W-:-:S05]  /*19b0*/  VIADD R5, R5, UR5 ;  /* 0x0000000505057c36 */ /* 0x000fca0008000000 */
[C---:B------:R-:W-:Y:S02]  /*19c0*/  ISETP.GE.U32.AND P0, PT, R5.reuse, 0x1e0, PT ;  /* 0x000001e00500780c */ /* 0x040fe40003f06070 */
[----:B------:R-:W-:Y:S01]  /*19d0*/  LEA.HI R13, R5, 0x1, RZ, 0x1b ;  /* 0x00000001050d7811 */ /* 0x000fe200078fd8ff */
[----:B------:R-:W-:-:S03]  /*19e0*/  IMAD.MOV.U32 R5, RZ, RZ, R3 ;  /* 0x000000ffff057224 */ /* 0x000fc600078e0003 */
[----:B------:R-:W-:-:S07]  /*19f0*/  LOP3.LUT R12, R13, 0xf, RZ, 0xc0, !PT ;  /* 0x0000000f0d0c7812 */ /* 0x000fce00078ec0ff */
[----:B------:R-:W-:Y:S05]  /*1a00*/  @!P0 BRA `(.L_x_14) ;  /* 0x00000000003c8947 */ /* 0x000fea0003800000 */
[----:B------:R-:W-:Y:S01]  /*1a10*/  BSSY.RECONVERGENT B2, `(.L_x_15) ;  /* 0x000000d000027945 */ /* 0x000fe20003800200 */
[----:B------:R-:W-:Y:S01]  /*1a20*/  LOP3.LUT R11, R13, 0xffffff0, RZ, 0xc0, !PT ;  /* 0x0ffffff00d0b7812 */ /* 0x000fe200078ec0ff */
[----:B------:R-:W-:Y:S02]  /*1a30*/  IMAD.MOV.U32 R10, RZ, RZ, RZ ;  /* 0x000000ffff0a7224 */ /* 0x000fe400078e00ff */
[----:B------:R-:W-:-:S07]  /*1a40*/  IMAD.MOV.U32 R5, RZ, RZ, R3 ;  /* 0x000000ffff057224 */ /* 0x000fce00078e0003 */
.L_x_16:
[----:B------:R-:W-:-:S04]  /*1a50*/  IMAD.WIDE.U32 R6, R5, 0x2, R20 ;  /* 0x0000000205067825 */ /* 0x000fc800078e0014 */
[C---:B------:R-:W-:Y:S02]  /*1a60*/  IMAD.WIDE.U32 R8, R5.reuse, 0x2, R18 ;  /* 0x0000000205087825 */ /* 0x040fe400078e0012 */
[----:B------:R-:W2:Y:S04]  /*1a70*/  LDG.E.U16 R6, desc[UR16][R6.64+0x3c0] ;  /* 0x0003c01006067981 */ /* 0x000ea8000c1e1500 */
[----:B------:R-:W2:Y:S01]  /*1a80*/  LDG.E.U16 R9, desc[UR16][R8.64+0x3c0] ;  /* 0x0003c01008097981 */ /* 0x000ea2000c1e1500 */
[----:B------:R-:W-:Y:S02]  /*1a90*/  VIADD R10, R10, 0x10 ;  /* 0x000000100a0a7836 */ /* 0x000fe40000000000 */
[----:B------:R-:W-:-:S03]  /*1aa0*/  VIADD R5, R5, 0x200 ;  /* 0x0000020005057836 */ /* 0x000fc60000000000 */
[----:B------:R-:W-:Y:S01]  /*1ab0*/  ISETP.NE.AND P0, PT, R10, R11, PT ;  /* 0x0000000b0a00720c */ /* 0x000fe20003f05270 */
[----:B--2---:R-:W-:-:S12]  /*1ac0*/  HADD2.BF16_V2 R9, R6.H0_H0, R9.H0_H0 ;  /* 0x2000000906097230 */ /* 0x004fd80000200800 */
[----:B------:R-:W-:Y:S05]  /*1ad0*/  @P0 BRA `(.L_x_16) ;  /* 0xfffffffc00dc0947 */ /* 0x000fea000383ffff */
[----:B------:R-:W-:Y:S05]  /*1ae0*/  BSYNC.RECONVERGENT B2 ;  /* 0x0000000000027941 */ /* 0x000fea0003800200 */
.L_x_15:
[----:B------:R-:W-:-:S07]  /*1af0*/  PRMT R6, R9, 0x7610, R6 ;  /* 0x0000761009067816 */ /* 0x000fce0000000006 */
.L_x_14:
[----:B------:R-:W-:Y:S05]  /*1b00*/  BSYNC.RECONVERGENT B1 ;  /* 0x0000000000017941 */ /* 0x000fea0003800200 */
.L_x_13:
[----:B------:R-:W-:Y:S01]  /*1b10*/  ISETP.NE.AND P0, PT, R12, RZ, PT ;  /* 0x000000ff0c00720c */ /* 0x000fe20003f05270 */
[----:B------:R-:W-:-:S12]  /*1b20*/  IMAD.MOV.U32 R7, RZ, RZ, 0xff80 ;  /* 0x0000ff80ff077424 */ /* 0x000fd800078e00ff */
[----:B------:R-:W-:Y:S05]  /*1b30*/  @!P0 BRA `(.L_x_5) ;  /* 0x0000000000b08947 */ /* 0x000fea0003800000 */
[----:B------:R-:W-:Y:S01]  /*1b40*/  ISETP.GE.U32.AND P0, PT, R12, 0x8, PT ;  /* 0x000000080c00780c */ /* 0x000fe20003f06070 */
[----:B------:R-:W-:Y:S01]  /*1b50*/  BSSY.RECONVERGENT B1, `(.L_x_17) ;  /* 0x000000c000017945 */ /* 0x000fe20003800200 */
[----:B------:R-:W-:Y:S01]  /*1b60*/  LOP3.LUT R14, R13, 0x7, RZ, 0xc0, !PT ;  /* 0x000000070d0e7812 */ /* 0x000fe200078ec0ff */
[----:B------:R-:W-:-:S03]  /*1b70*/  IMAD.MOV.U32 R7, RZ, RZ, 0xff80 ;  /* 0x0000ff80ff077424 */ /* 0x000fc600078e00ff */
[----:B------:R-:W-:-:S07]  /*1b80*/  ISETP.NE.AND P1, PT, R14, RZ, PT ;  /* 0x000000ff0e00720c */ /* 0x000fce0003f25270 */
[----:B------:R-:W-:Y:S06]  /*1b90*/  @!P0 BRA `(.L_x_18) ;  /* 0x00000000001c8947 */ /* 0x000fec0003800000 */
[----:B------:R-:W-:-:S04]  /*1ba0*/  IMAD.WIDE.U32 R8, R5, 0x2, R20 ;  /* 0x0000000205087825 */ /* 0x000fc800078e0014 */
[C---:B------:R-:W-:Y:S02]  /*1bb0*/  IMAD.WIDE.U32 R10, R5.reuse, 0x2, R18 ;  /* 0x00000002050a7825 */ /* 0x040fe400078e0012 */
[----:B------:R-:W2:Y:S04]  /*1bc0*/  LDG.E.U16 R8, desc[UR16][R8.64+0x1c0] ;  /* 0x0001c01008087981 */ /* 0x000ea8000c1e1500 */
[----:B------:R-:W2:Y:S01]  /*1bd0*/  LDG.E.U16 R11, desc[UR16][R10.64+0x1c0] ;  /* 0x0001c0100a0b7981 */ /* 0x000ea2000c1e1500 */
[----:B------:R-:W-:Y:S02]  /*1be0*/  VIADD R5, R5, 0x100 ;  /* 0x0000010005057836 */ /* 0x000fe40000000000 */
[----:B--2---:R-:W-:-:S05]  /*1bf0*/  HADD2.BF16_V2 R11, R8.H0_H0, R11.H0_H0 ;  /* 0x2000000b080b7230 */ /* 0x004fca0000200800 */
[----:B------:R-:W-:-:S07]  /*1c00*/  PRMT R6, R11, 0x7610, R6 ;  /* 0x000076100b067816 */ /* 0x000fce0000000006 */
.L_x_18:
[----:B------:R-:W-:Y:S05]  /*1c10*/  BSYNC.RECONVERGENT B1 ;  /* 0x0000000000017941 */ /* 0x000fea0003800200 */
.L_x_17:
        /* <DEDUP_REMOVED lines=14> */
.L_x_20:
[----:B------:R-:W-:Y:S05]  /*1d00*/  BSYNC.RECONVERGENT B1 ;  /* 0x0000000000017941 */ /* 0x000fea0003800200 */
.L_x_19:
[----:B------:R-:W-:Y:S05]  /*1d10*/  @!P1 BRA `(.L_x_5) ;  /* 0x0000000000389947 */ /* 0x000fea0003800000 */
[----:B------:R-:W-:Y:S01]  /*1d20*/  BSSY.RECONVERGENT B1, `(.L_x_21) ;  /* 0x000000b000017945 */ /* 0x000fe20003800200 */
[----:B------:R-:W-:-:S07]  /*1d30*/  IMAD.MOV.U32 R10, RZ, RZ, RZ ;  /* 0x000000ffff0a7224 */ /* 0x000fce00078e00ff */
.L_x_22:
        /* <DEDUP_REMOVED lines=10> */
.L_x_21:
[----:B------:R-:W-:Y:S01]  /*1de0*/  IMAD.MOV.U32 R7, RZ, RZ, 0xff80 ;  /* 0x0000ff80ff077424 */ /* 0x000fe200078e00ff */
[----:B------:R-:W-:-:S07]  /*1df0*/  PRMT R6, R9, 0x7610, R6 ;  /* 0x0000761009067816 */ /* 0x000fce0000000006 */
.L_x_5:
[----:B------:R-:W-:Y:S05]  /*1e00*/  BSYNC.RECONVERGENT B0 ;  /* 0x0000000000007941 */ /* 0x000fea0003800200 */
.L_x_0:
[----:B------:R-:W-:-:S06]  /*1e10*/  PRMT R5, R6, 0x7610, R0 ;  /* 0x0000761006057816 */ /* 0x000fcc0000000000 */
[----:B------:R-:W0:Y:S02]  /*1e20*/  SHFL.BFLY PT, R5, R5, 0x10, 0x1f ;  /* 0x0e001f0005057f89 */ /* 0x000e2400000e0000 */
[----:B0-----:R-:W-:-:S05]  /*1e30*/  HSETP2.BF16_V2.GEU.AND P0, PT, R6.H0_H0, R5.H0_H0, PT ;  /* 0x2000000506007234 */ /* 0x001fca0003f0e802 */
[----:B------:R-:W-:-:S04]  /*1e40*/  SEL R8, R6, R5, P0 ;  /* 0x0000000506087207 */ /* 0x000fc80000000000 */
[----:B------:R-:W-:-:S05]  /*1e50*/  PRMT R5, R8, 0x7610, R5 ;  /* 0x0000761008057816 */ /* 0x000fca0000000005 */
[----:B------:R-:W0:Y:S02]  /*1e60*/  SHFL.BFLY PT, R9, R5, 0x8, 0x1f ;  /* 0x0d001f0005097f89 */ /* 0x000e2400000e0000 */
[----:B0-----:R-:W-:-:S05]  /*1e70*/  HSETP2.BF16_V2.GEU.AND P0, PT, R8.H0_H0, R9.H0_H0, PT ;  /* 0x2000000908007234 */ /* 0x001fca0003f0e802 */
[----:B------:R-:W-:-:S04]  /*1e80*/  SEL R8, R8, R9, P0 ;  /* 0x0000000908087207 */ /* 0x000fc80000000000 */
        /* <DEDUP_REMOVED lines=12> */
[----:B------:R-:W-:Y:S02]  /*1f50*/  PRMT R8, R13, 0x7610, R8 ;  /* 0x000076100d087816 */ /* 0x000fe40000000008 */
[----:B------:R-:W-:-:S13]  /*1f60*/  HSETP2.BF16_V2.NEU.AND P0, PT, R13.H0_H0, R6.H0_H0, PT ;  /* 0x200000060d007234 */ /* 0x000fda0003f0d802 */
[----:B------:R-:W-:Y:S02]  /*1f70*/  VOTE.ANY R5, PT, !P0 ;  /* 0x0000000000057806 */ /* 0x000fe400040e0100 */
[----:B------:R-:W-:-:S04]  /*1f80*/  ISETP.NE.AND P0, PT, R3, RZ, PT ;  /* 0x000000ff0300720c */ /* 0x000fc80003f05270 */
[----:B------:R-:W0:Y:S02]  /*1f90*/  POPC R5, R5 ;  /* 0x0000000500057309 */ /* 0x000e240000000000 */
[----:B0-----:R-:W-:-:S13]  /*1fa0*/  ISETP.NE.AND P1, PT, R5, 0x1, PT ;  /* 0x000000010500780c */ /* 0x001fda0003f25270 */
[----:B------:R-:W-:Y:S05]  /*1fb0*/  @P1 BRA `(.L_x_23) ;  /* 0x00000000005c1947 */ /* 0x000fea0003800000 */
[----:B------:R-:W-:-:S05]  /*1fc0*/  HSETP2.BF16_V2.NEU.AND P1, PT, R6.H0_H0, R13.H0_H0, PT ;  /* 0x2000000d06007234 */ /* 0x000fca0003f2d802 */
        /* <DEDUP_REMOVED lines=21> */
[----:B------:R-:W-:-:S07]  /*2120*/  PRMT R8, R6, 0x7610, R8 ;  /* 0x0000761006087816 */ /* 0x000fce0000000008 */
.L_x_23:
[----:B------:R-:W-:Y:S02]  /*2130*/  @!P0 HADD2.BF16_V2 R8, R13.H0_H0, R8.H0_H0 ;  /* 0x200000080d088230 */ /* 0x000fe40000200800 */
[----:B------:R-:W-:Y:S01]  /*2140*/  @!P0 IMAD.WIDE.U32 R6, R0, 0x2, R16 ;  /* 0x0000000200068825 */ /* 0x000fe200078e0010 */
[----:B------:R-:W-:-:S04]  /*2150*/  ISETP.GT.U32.AND P1, PT, R2, 0x1f, PT ;  /* 0x0000001f0200780c */ /* 0x000fc80003f24070 */
[----:B------:R0:W-:Y:S01]  /*2160*/  @!P0 ST.E.U16 desc[UR16][R6.64], R8 ;  /* 0x0000000806008985 */ /* 0x0001e2000c101510 */
[----:B------:R-:W-:Y:S08]  /*2170*/  BAR.SYNC.DEFER_BLOCKING 0x0 ;  /* 0x0000000000007b1d */ /* 0x000ff00000010000 */
[----:B------:R-:W-:Y:S05]  /*2180*/  @P1 EXIT ;  /* 0x000000000000194d */ /* 0x000fea0003800000 */
[----:B------:R-:W1:Y:S01]  /*2190*/  LDCU UR6, c[0x0][0x3b0] ;  /* 0x00007600ff0677ac */ /* 0x000e620008000800 */
[----:B------:R-:W-:Y:S01]  /*21a0*/  IMAD.MOV.U32 R14, RZ, RZ, 0xff80 ;  /* 0x0000ff80ff0e7424 */ /* 0x000fe200078e00ff */
[----:B------:R-:W2:Y:S01]  /*21b0*/  LDCU.64 UR10, c[0x0][0x3c0] ;  /* 0x00007800ff0a77ac */ /* 0x000ea20008000a00 */
[----:B------:R-:W3:Y:S01]  /*21c0*/  S2UR UR18, SR_CgaCtaId ;  /* 0x00000000001279c3 */ /* 0x000ee20000008800 */
[----:B------:R-:W4:Y:S01]  /*21d0*/  LDCU.64 UR12, c[0x0][0x388] ;  /* 0x00007100ff0c77ac */ /* 0x000f220008000a00 */
[----:B------:R-:W5:Y:S06]  /*21e0*/  LDCU.64 UR14, c[0x0][0x390] ;  /* 0x00007200ff0e77ac */ /* 0x000f6c0008000a00 */
[----:B------:R-:W0:Y:S01]  /*21f0*/  LDC R0, c[0x0][0x3b8] ;  /* 0x0000ee00ff007b82 */ /* 0x000e220000000800 */
[----:B-1----:R-:W-:-:S13]  /*2200*/  ISETP.GE.AND P0, PT, R3, UR6, PT ;  /* 0x0000000603007c0c */ /* 0x002fda000bf06270 */
[----:B------:R-:W-:-:S05]  /*2210*/  @!P0 IMAD.WIDE.U32 R16, R3, 0x2, R16 ;  /* 0x0000000203108825 */ /* 0x000fca00078e0010 */
[----:B------:R-:W3:Y:S01]  /*2220*/  @!P0 LD.E.U16 R14, desc[UR16][R16.64] ;  /* 0x00000010100e8980 */ /* 0x000ee2000c101500 */
[----:B--2---:R-:W-:Y:S01]  /*2230*/  UIMAD.WIDE.U32 UR6, UR19, UR10, URZ ;  /* 0x0000000a130672a5 */ /* 0x004fe2000f8e00ff */
[----:B------:R-:W-:Y:S02]  /*2240*/  IMAD.MOV.U32 R13, RZ, RZ, 0xff80 ;  /* 0x0000ff80ff0d7424 */ /* 0x000fe400078e00ff */
[----:B------:R-:W-:Y:S01]  /*2250*/  IMAD.MOV.U32 R29, RZ, RZ, RZ ;  /* 0x000000ffff1d7224 */ /* 0x000fe200078e00ff */
[----:B------:R-:W-:Y:S01]  /*2260*/  UIMAD UR8, UR19, UR11, UR7 ;  /* 0x0000000b130872a4 */ /* 0x000fe2000f8e0207 */
[----:B------:R-:W-:Y:S01]  /*2270*/  IMAD.MOV.U32 R12, RZ, RZ, RZ ;  /* 0x000000ffff0c7224 */ /* 0x000fe200078e00ff */
[----:B------:R-:W-:Y:S01]  /*2280*/  USHF.L.U32 UR7, UR6, 0x2, URZ ;  /* 0x0000000206077899 */ /* 0x000fe200080006ff */
[----:B0-----:R-:W-:Y:S01]  /*2290*/  VIADD R10, R0, 0xffffffff ;  /* 0xffffffff000a7836 */ /* 0x001fe20000000000 */
[----:B------:R-:W-:Y:S02]  /*22a0*/  USHF.L.U64.HI UR6, UR6, 0x2, UR8 ;  /* 0x0000000206067899 */ /* 0x000fe40008010208 */
[----:B----4-:R-:W-:-:S02]  /*22b0*/  UIADD3 UR8, UP0, UPT, UR7, UR12, URZ ;  /* 0x0000000c07087290 */ /* 0x010fc4000ff1e0ff */
[----:B-----5:R-:W-:Y:S01]  /*22c0*/  UIADD3 UR9, UP1, UPT, UR7, UR14, URZ ;  /* 0x0000000e07097290 */ /* 0x020fe2000ff3e0ff */
[----:B------:R-:W-:Y:S01]  /*22d0*/  UMOV UR11, 0x400 ;  /* 0x00000400000b7882 */ /* 0x000fe20000000000 */
[----:B------:R-:W-:Y:S02]  /*22e0*/  UIADD3.X UR7, UPT, UPT, UR6, UR13, URZ, UP0, !UPT ;  /* 0x0000000d06077290 */ /* 0x000fe400087fe4ff */
[----:B------:R-:W-:Y:S01]  /*22f0*/  IMAD.U32 R8, RZ, RZ, UR8 ;  /* 0x00000008ff087e24 */ /* 0x000fe2000f8e00ff */
[----:B---3--:R-:W-:Y:S01]  /*2300*/  ULEA UR11, UR18, UR11, 0x18 ;  /* 0x0000000b120b7291 */ /* 0x008fe2000f8ec0ff */
[----:B------:R-:W-:Y:S01]  /*2310*/  IMAD.U32 R6, RZ, RZ, UR9 ;  /* 0x00000009ff067e24 */ /* 0x000fe2000f8e00ff */
[----:B------:R-:W-:Y:S02]  /*2320*/  UIADD3.X UR6, UPT, UPT, UR6, UR15, URZ, UP1, !UPT ;  /* 0x0000000f06067290 */ /* 0x000fe40008ffe4ff */
[----:B------:R-:W-:Y:S01]  /*2330*/  UIADD3 UR4, UPT, UPT, UR11, UR4, URZ ;  /* 0x000000040b047290 */ /* 0x000fe2000fffe0ff */
[----:B------:R-:W-:Y:S01]  /*2340*/  IMAD.U32 R9, RZ, RZ, UR7 ;  /* 0x00000007ff097e24 */ /* 0x000fe2000f8e00ff */
[----:B------:R-:W-:-:S02]  /*2350*/  LEA R11, R3, UR11, 0x1 ;  /* 0x0000000b030b7c11 */ /* 0x000fc4000f8e08ff */
[----:B------:R-:W-:Y:S02]  /*2360*/  IMAD.U32 R7, RZ, RZ, UR6 ;  /* 0x00000006ff077e24 */ /* 0x000fe4000f8e00ff */
[----:B------:R-:W-:Y:S02]  /*2370*/  LEA R5, R3, UR4, 0x2 ;  /* 0x0000000403057c11 */ /* 0x000fe4000f8e10ff */
[----:B------:R-:W-:-:S05]  /*2380*/  HSETP2.BF16_V2.GT.AND P0, PT, R14.H0_H0, -INF , -INF , PT ;  /* 0xff80ff800e007434 */ /* 0x000fca0003f04802 */
[----:B------:R-:W-:-:S13]  /*2390*/  HSETP2.BF16_V2.NEU.AND P0, PT, R14.H0_H0, -INF , -INF , P0 ;  /* 0xff80ff800e007434 */ /* 0x000fda000070d802 */
[----:B------:R-:W-:-:S04]  /*23a0*/  VOTE.ANY R19, PT, P0 ;  /* 0x0000000000137806 */ /* 0x000fc800000e0100 */
[----:B------:R-:W-:-:S13]  /*23b0*/  ISETP.NE.AND P1, PT, R19, RZ, PT ;  /* 0x000000ff1300720c */ /* 0x000fda0003f25270 */
[----:B------:R-:W-:Y:S05]  /*23c0*/  @!P1 BRA `(.L_x_24) ;  /* 0x0000001400fc9947 */ /* 0x000fea0003800000 */
[----:B------:R-:W-:Y:S02]  /*23d0*/  @P0 IMAD.MOV.U32 R12, RZ, RZ, -0x1 ;  /* 0xffffffffff0c0424 */ /* 0x000fe400078e00ff */
[----:B------:R-:W-:Y:S02]  /*23e0*/  IMAD.MOV.U32 R13, RZ, RZ, 0xff80 ;  /* 0x0000ff80ff0d7424 */ /* 0x000fe400078e00ff */
[----:B------:R-:W-:Y:S01]  /*23f0*/  IMAD.MOV.U32 R29, RZ, RZ, RZ ;  /* 0x000000ffff1d7224 */ /* 0x000fe200078e00ff */
[----:B------:R-:W-:-:S04]  /*2400*/  @P0 SHF.L.U32 R12, R12, R3, RZ ;  /* 0x000000030c0c0219 */ /* 0x000fc800000006ff */
[----:B------:R-:W-:Y:S02]  /*2410*/  @P0 LOP3.LUT R15, R19, R12, RZ, 0x30, !PT ;  /* 0x0000000c130f0212 */ /* 0x000fe400078e30ff */
[----:B------:R-:W-:Y:S04]  /*2420*/  POPC R12, R19 ;  /* 0x00000013000c7309 */ /* 0x000fe80000000000 */
[----:B------:R-:W0:Y:S02]  /*2430*/  @P0 POPC R15, R15 ;  /* 0x0000000f000f0309 */ /* 0x000e240000000000 */
[C---:B0-----:R-:W-:Y:S02]  /*2440*/  @P0 LEA R17, R15.reuse, UR11, 0x1 ;  /* 0x0000000b0f110c11 */ /* 0x041fe4000f8e08ff */
[----:B------:R-:W-:-:S03]  /*2450*/  @P0 LEA R16, R15, UR4, 0x2 ;  /* 0x000000040f100c11 */ /* 0x000fc6000f8e10ff */
[----:B------:R0:W-:Y:S04]  /*2460*/  @P0 STS.U16 [R17], R14 ;  /* 0x0000000e11000388 */ /* 0x0001e80000000400 */
[----:B------:R0:W-:Y:S01]  /*2470*/  @P0 STS [R16], R3 ;  /* 0x0000000310000388 */ /* 0x0001e20000000800 */
[----:B------:R-:W-:-:S13]  /*2480*/  ISETP.NE.AND P0, PT, R19, -0x1, PT ;  /* 0xffffffff1300780c */ /* 0x000fda0003f05270 */
[----:B0-----:R-:W-:Y:S05]  /*2490*/  @P0 BRA `(.L_x_25) ;  /* 0x0000001400c40947 */ /* 0x001fea0003800000 */
[----:B------:R-:W-:Y:S01]  /*24a0*/  NOP ;  /* 0x0000000000007918 */ /* 0x000fe20000000000 */
[----:B------:R-:W0:Y:S01]  /*24b0*/  LDS.U16 R18, [R11] ;  /* 0x000000000b127984 */ /* 0x000e220000000400 */
[C---:B------:R-:W-:Y:S01]  /*24c0*/  LOP3.LUT R13, R2.reuse, 0x1, RZ, 0xc0, !PT ;  /* 0x00000001020d7812 */ /* 0x040fe200078ec0ff */
[----:B------:R-:W-:Y:S01]  /*24d0*/  BSSY.RECONVERGENT B0, `(.L_x_26) ;  /* 0x0000011000007945 */ /* 0x000fe20003800200 */
[----:B------:R-:W-:Y:S01]  /*24e0*/  LOP3.LUT R14, R2, 0x2, RZ, 0xc0, !PT ;  /* 0x00000002020e7812 */ /* 0x000fe200078ec0ff */
[----:B------:R-:W1:Y:S01]  /*24f0*/  LDS R19, [R5] ;  /* 0x0000000005137984 */ /* 0x000e620000000800 */
[----:B------:R-:W-:Y:S01]  /*2500*/  ISETP.NE.AND P0, PT, R13, RZ, PT ;  /* 0x000000ff0d00720c */ /* 0x000fe20003f05270 */
[----:B------:R-:W-:-:S03]  /*2510*/  IMAD.MOV.U32 R16, RZ, RZ, 0x1 ;  /* 0x00000001ff107424 */ /* 0x000fc600078e00ff */
[----:B------:R-:W-:-:S04]  /*2520*/  ISETP.NE.XOR P2, PT, R14, RZ, P0 ;  /* 0x000000ff0e00720c */ /* 0x000fc80000745a70 */
[----:B------:R-:W-:Y:S02]  /*2530*/  SEL R17, RZ, 0x1, !P2 ;  /* 0x00000001ff117807 */ /* 0x000fe40005000000 */
[----:B0-----:R-:W-:Y:S01]  /*2540*/  PRMT R15, R18, 0x5410, R18 ;  /* 0x00005410120f7816 */ /* 0x001fe20000000012 */
[----:B-1----:R-:W-:Y:S05]  /*2550*/  SHFL.BFLY PT, R20, R19, 0x1, 0x1f ;  /* 0x0c201f0013147f89 */ /* 0x002fea00000e0000 */
[----:B------:R-:W0:Y:S02]  /*2560*/  SHFL.BFLY PT, R15, R15, 0x1, 0x1f ;  /* 0x0c201f000f0f7f89 */ /* 0x000e2400000e0000 */
[----:B0-----:R-:W-:-:S05]  /*2570*/  PRMT R21, R15, 0x7610, R21 ;  /* 0x000076100f157816 */ /* 0x001fca0000000015 */
[----:B------:R-:W-:-:S13]  /*2580*/  HSETP2.BF16_V2.GT.AND P1, PT, R18.H0_H0, R21.H0_H0, PT ;  /* 0x2000001512007234 */ /* 0x000fda0003f24802 */
[----:B------:R-:W-:Y:S05]  /*2590*/  @P1 BRA `(.L_x_27) ;  /* 0x0000000000101947 */ /* 0x000fea0003800000 */
[----:B------:R-:W-:Y:S01]  /*25a0*/  HSETP2.BF16_V2.NEU.AND P1, PT, R18.H0_H0, R21.H0_H0, PT ;  /* 0x2000001512007234 */ /* 0x000fe20003f2d802 */
[----:B------:R-:W-:-:S12]  /*25b0*/  IMAD.MOV.U32 R16, RZ, RZ, RZ ;  /* 0x000000ffff107224 */ /* 0x000fd800078e00ff */
[----:B------:R-:W-:-:S04]  /*25c0*/  @!P1 ISETP.GE.AND P2, PT, R19, R20, PT ;  /* 0x000000141300920c */ /* 0x000fc80003f46270 */
[----:B------:R-:W-:-:S09]  /*25d0*/  @!P1 SEL R16, RZ, 0x1, P2 ;  /* 0x00000001ff109807 */ /* 0x000fd20001000000 */
.L_x_27:
[----:B------:R-:W-:Y:S05]  /*25e0*/  BSYNC.RECONVERGENT B0 ;  /* 0x0000000000007941 */ /* 0x000fea0003800200 */
.L_x_26:
[----:B------:R-:W-:Y:S01]  /*25f0*/  ISETP.NE.AND P4, PT, R16, R17, PT ;  /* 0x000000111000720c */ /* 0x000fe20003f85270 */
[----:B------:R-:W-:Y:S01]  /*2600*/  BSSY.RECONVERGENT B0, `(.L_x_28) ;  /* 0x0000012000007945 */ /* 0x000fe20003800200 */
[----:B------:R-:W-:Y:S02]  /*2610*/  LOP3.LUT R15, R2, 0x4, RZ, 0xc0, !PT ;  /* 0x00000004020f7812 */ /* 0x000fe400078ec0ff */
[----:B------:R-:W-:Y:S02]  /*2620*/  SEL R18, R18, R21, !P4 ;  /* 0x0000001512127207 */ /* 0x000fe40006000000 */
[----:B------:R-:W-:Y:S01]  /*2630*/  ISETP.NE.AND P1, PT, R14, RZ, PT ;  /* 0x000000ff0e00720c */ /* 0x000fe20003f25270 */
[----:B------:R-:W-:Y:S01]  /*2640*/  IMAD.MOV.U32 R14, RZ, RZ, 0x1 ;  /* 0x00000001ff0e7424 */ /* 0x000fe200078e00ff */
[----:B------:R-:W-:Y:S02]  /*2650*/  PRMT R16, R18, 0x5410, R18 ;  /* 0x0000541012107816 */ /* 0x000fe40000000012 */
[----:B------:R-:W-:-:S02]  /*2660*/  SEL R19, R19, R20, !P4 ;  /* 0x0000001413137207 */ /* 0x000fc40006000000 */
[----:B------:R-:W-:Y:S02]  /*2670*/  ISETP.NE.XOR P3, PT, R15, RZ, P1 ;  /* 0x000000ff0f00720c */ /* 0x000fe40000f65a70 */
[----:B------:R-:W0:Y:S02]  /*2680*/  SHFL.BFLY PT, R16, R16, 0x2, 0x1f ;  /* 0x0c401f0010107f89 */ /* 0x000e2400000e0000 */
[----:B------:R-:W-:Y:S02]  /*2690*/  SEL R17, RZ, 0x1, !P3 ;  /* 0x00000001ff117807 */ /* 0x000fe40005800000 */
[----:B------:R1:W2:Y:S01]  /*26a0*/  SHFL.BFLY PT, R20, R19, 0x2, 0x1f ;  /* 0x0c401f0013147f89 */ /* 0x0002a200000e0000 */
[----:B0-----:R-:W-:-:S05]  /*26b0*/  PRMT R21, R16, 0x7610, R21 ;  /* 0x0000761010157816 */ /* 0x001fca0000000015 */
[----:B------:R-:W-:-:S13]  /*26c0*/  HSETP2.BF16_V2.GT.AND P2, PT, R18.H0_H0, R21.H0_H0, PT ;  /* 0x2000001512007234 */ /* 0x000fda0003f44802 */
[----:B-12---:R-:W-:Y:S05]  /*26d0*/  @P2 BRA `(.L_x_29) ;  /* 0x0000000000102947 */ /* 0x006fea0003800000 */
[----:B------:R-:W-:Y:S01]  /*26e0*/  HSETP2.BF16_V2.NEU.AND P2, PT, R18.H0_H0, R21.H0_H0, PT ;  /* 0x2000001512007234 */ /* 0x000fe20003f4d802 */
[----:B------:R-:W-:-:S12]  /*26f0*/  IMAD.MOV.U32 R14, RZ, RZ, RZ ;  /* 0x000000ffff0e7224 */ /* 0x000fd800078e00ff */
[----:B------:R-:W-:-:S04]  /*2700*/  @!P2 ISETP.GE.AND P3, PT, R19, R20, PT ;  /* 0x000000141300a20c */ /* 0x000fc80003f66270 */
[----:B------:R-:W-:-:S09]  /*2710*/  @!P2 SEL R14, RZ, 0x1, P3 ;  /* 0x00000001ff0ea807 */ /* 0x000fd20001800000 */
.L_x_29:
[----:B------:R-:W-:Y:S05]  /*2720*/  BSYNC.RECONVERGENT B0 ;  /* 0x0000000000007941 */ /* 0x000fea0003800200 */
.L_x_28:
[----:B------:R-:W-:Y:S01]  /*2730*/  ISETP.NE.AND P4, PT, R14, R17, PT ;  /* 0x000000110e00720c */ /* 0x000fe20003f85270 */
[----:B------:R-:W-:Y:S01]  /*2740*/  BSSY.RECONVERGENT B0, `(.L_x_30) ;  /* 0x0000010000007945 */ /* 0x000fe20003800200 */
[----:B------:R-:W-:Y:S01]  /*2750*/  ISETP.NE.XOR P3, PT, R15, RZ, P0 ;  /* 0x000000ff0f00720c */ /* 0x000fe20000765a70 */
[----:B------:R-:W-:Y:S01]  /*2760*/  IMAD.MOV.U32 R16, RZ, RZ, 0x1 ;  /* 0x00000001ff107424 */ /* 0x000fe200078e00ff */
[----:B------:R-:W-:Y:S02]  /*2770*/  SEL R18, R18, R21, !P4 ;  /* 0x0000001512127207 */ /* 0x000fe40006000000 */
[----:B------:R-:W-:Y:S02]  /*2780*/  SEL R19, R19, R20, !P4 ;  /* 0x0000001413137207 */ /* 0x000fe40006000000 */
[----:B------:R-:W-:Y:S02]  /*2790*/  PRMT R14, R18, 0x5410, R18 ;  /* 0x00005410120e7816 */ /* 0x000fe40000000012 */
[----:B------:R-:W-:Y:S01]  /*27a0*/  SEL R17, RZ, 0x1, !P3 ;  /* 0x00000001ff117807 */ /* 0x000fe20005800000 */
[----:B------:R-:W-:Y:S04]  /*27b0*/  SHFL.BFLY PT, R20, R19, 0x1, 0x1f ;  /* 0x0c201f0013147f89 */ /* 0x000fe800000e0000 */
        /* <DEDUP_REMOVED lines=8> */
.L_x_31:
[----:B------:R-:W-:Y:S05]  /*2840*/  BSYNC.RECONVERGENT B0 ;  /* 0x0000000000007941 */ /* 0x000fea0003800200 */
.L_x_30:
        /* <DEDUP_REMOVED lines=19> */
.L_x_33:
[----:B------:R-:W-:Y:S05]  /*2980*/  BSYNC.RECONVERGENT B0 ;  /* 0x0000000000007941 */ /* 0x000fea0003800200 */
.L_x_32:
        /* <DEDUP_REMOVED lines=17> */
.L_x_35:
[----:B------:R-:W-:Y:S05]  /*2aa0*/  BSYNC.RECONVERGENT B0 ;  /* 0x0000000000007941 */ /* 0x000fea0003800200 */
.L_x_34:
        /* <DEDUP_REMOVED lines=17> */
.L_x_37:
[----:B------:R-:W-:Y:S05]  /*2bc0*/  BSYNC.RECONVERGENT B0 ;  /* 0x0000000000007941 */ /* 0x000fea0003800200 */
.L_x_36:
        /* <DEDUP_REMOVED lines=19> */
.L_x_39:
[----:B------:R-:W-:Y:S05]  /*2d00*/  BSYNC.RECONVERGENT B0 ;  /* 0x0000000000007941 */ /* 0x000fea0003800200 */
.L_x_38:
        /* <DEDUP_REMOVED lines=17> */
.L_x_41:
[----:B------:R-:W-:Y:S05]  /*2e20*/  BSYNC.RECONVERGENT B0 ;  /* 0x0000000000007941 */ /* 0x000fea0003800200 */
.L_x_40:
        /* <DEDUP_REMOVED lines=17> */
.L_x_43:
[----:B------:R-:W-:Y:S05]  /*2f40*/  BSYNC.RECONVERGENT B0 ;  /* 0x0000000000007941 */ /* 0x000fea0003800200 */
.L_x_42:
        /* <DEDUP_REMOVED lines=17> */
.L_x_45:
[----:B------:R-:W-:Y:S05]  /*3060*/  BSYNC.RECONVERGENT B0 ;  /* 0x0000000000007941 */ /* 0x000fea0003800200 */
.L_x_44:
[----:B------:R-:W-:Y:S01]  /*3070*/  ISETP.NE.AND P1, PT, R15, R16, PT ;  /* 0x000000100f00720c */ /* 0x000fe20003f25270 */
[----:B------:R-:W-:Y:S01]  /*3080*/  BSSY.RECONVERGENT B0, `(.L_x_46) ;  /* 0x000000f000007945 */ /* 0x000fe20003800200 */
[----:B------:R-:W-:Y:S02]  /*3090*/  SHF.R.U32.HI R14, RZ, 0x4, R2 ;  /* 0x00000004ff0e7819 */ /* 0x000fe40000011602 */
[----:B------:R-:W-:Y:S01]  /*30a0*/  SEL R18, R18, R17, !P1 ;  /* 0x0000001112127207 */ /* 0x000fe20004800000 */
[----:B------:R-:W-:Y:S01]  /*30b0*/  IMAD.MOV.U32 R17, RZ, RZ, 0x1 ;  /* 0x00000001ff117424 */ /* 0x000fe200078e00ff */
[----:B------:R-:W-:Y:S02]  /*30c0*/  SEL R19, R19, R20, !P1 ;  /* 0x0000001413137207 */ /* 0x000fe40004800000 */
[----:B------:R-:W-:-:S03]  /*30d0*/  PRMT R15, R18, 0x5410, R18 ;  /* 0x00005410120f7816 */ /* 0x000fc60000000012 */
        /* <DEDUP_REMOVED lines=9> */
.L_x_47:
[----:B------:R-:W-:Y:S05]  /*3170*/  BSYNC.RECONVERGENT B0 ;  /* 0x0000000000007941 */ /* 0x000fea0003800200 */
.L_x_46:
[----:B------:R-:W-:Y:S01]  /*3180*/  LOP3.LUT R17, R14, R17, RZ, 0x3c, !PT ;  /* 0x000000110e117212 */ /* 0x000fe200078e3cff */
[----:B------:R-:W-:Y:S01]  /*3190*/  BSSY.RECONVERGENT B0, `(.L_x_48) ;  /* 0x0000011000007945 */ /* 0x000fe20003800200 */
[----:B------:R-:W-:Y:S02]  /*31a0*/  SHF.R.U32.HI R15, RZ, 0x3, R2 ;  /* 0x00000003ff0f7819 */ /* 0x000fe40000011602 */
[----:B------:R-:W-:Y:S02]  /*31b0*/  ISETP.NE.AND P1, PT, R17, 0x1, PT ;  /* 0x000000011100780c */ /* 0x000fe40003f25270 */
[----:B------:R-:W-:Y:S02]  /*31c0*/  LOP3.LUT R15, R15, 0x1, RZ, 0xc0, !PT ;  /* 0x000000010f0f7812 */ /* 0x000fe400078ec0ff */
[----:B------:R-:W-:Y:S01]  /*31d0*/  SEL R17, R21, R18, !P1 ;  /* 0x0000001215117207 */ /* 0x000fe20004800000 */
[----:B------:R-:W-:Y:S01]  /*31e0*/  IMAD.MOV.U32 R18, RZ, RZ, 0x1 ;  /* 0x00000001ff127424 */ /* 0x000fe200078e00ff */
[----:B------:R-:W-:-:S02]  /*31f0*/  SEL R19, R20, R19, !P1 ;  /* 0x0000001314137207 */ /* 0x000fc40004800000 */
        /* <DEDUP_REMOVED lines=10> */
.L_x_49:
[----:B------:R-:W-:Y:S05]  /*32a0*/  BSYNC.RECONVERGENT B0 ;  /* 0x0000000000007941 */ /* 0x000fea0003800200 */
.L_x_48:
[----:B------:R-:W-:Y:S01]  /*32b0*/  ISETP.NE.AND P1, PT, R15, R18, PT ;  /* 0x000000120f00720c */ /* 0x000fe20003f25270 */
[----:B------:R-:W-:Y:S01]  /*32c0*/  BSSY.RECONVERGENT B0, `(.L_x_50) ;  /* 0x0000010000007945 */ /* 0x000fe20003800200 */
[----:B------:R-:W-:Y:S02]  /*32d0*/  SHF.R.U32.HI R16, RZ, 0x2, R2 ;  /* 0x00000002ff107819 */ /* 0x000fe40000011602 */
[----:B------:R-:W-:Y:S02]  /*32e0*/  SEL R18, R17, R22, !P1 ;  /* 0x0000001611127207 */ /* 0x000fe40004800000 */
[----:B------:R-:W-:Y:S01]  /*32f0*/  SEL R20, R19, R20, !P1 ;  /* 0x0000001413147207 */ /* 0x000fe20004800000 */
[----:B------:R-:W-:Y:S01]  /*3300*/  IMAD.MOV.U32 R19, RZ, RZ, 0x1 ;  /* 0x00000001ff137424 */ /* 0x000fe200078e00ff */
[----:B------:R-:W-:Y:S02]  /*3310*/  PRMT R17, R18, 0x5410, R18 ;  /* 0x0000541012117816 */ /* 0x000fe40000000012 */
[----:B------:R-:W-:Y:S01]  /*3320*/  LOP3.LUT R16, R16, 0x1, RZ, 0xc0, !PT ;  /* 0x0000000110107812 */ /* 0x000fe200078ec0ff */
        /* <DEDUP_REMOVED lines=9> */
.L_x_51:
[----:B------:R-:W-:Y:S05]  /*33c0*/  BSYNC.RECONVERGENT B0 ;  /* 0x0000000000007941 */ /* 0x000fea0003800200 */
.L_x_50:
        /* <DEDUP_REMOVED lines=17> */
.L_x_53:
[----:B------:R-:W-:Y:S05]  /*34e0*/  BSYNC.RECONVERGENT B0 ;  /* 0x0000000000007941 */ /* 0x000fea0003800200 */
.L_x_52:
[----:B------:R-:W-:Y:S01]  /*34f0*/  ISETP.NE.AND P0, PT, R17, R20, PT ;  /* 0x000000141100720c */ /* 0x000fe20003f05270 */
[----:B------:R-:W-:Y:S01]  /*3500*/  BSSY.RECONVERGENT B0, `(.L_x_54) ;  /* 0x000000e000007945 */ /* 0x000fe20003800200 */
[----:B------:R-:W-:Y:S02]  /*3510*/  IMAD.MOV.U32 R20, RZ, RZ, 0x1 ;  /* 0x00000001ff147424 */ /* 0x000fe400078e00ff */
[----:B------:R-:W-:Y:S02]  /*3520*/  SEL R19, R19, R24, !P0 ;  /* 0x0000001813137207 */ /* 0x000fe40004000000 */
        /* <DEDUP_REMOVED lines=11> */
.L_x_55:
[----:B------:R-:W-:Y:S05]  /*35e0*/  BSYNC.RECONVERGENT B0 ;  /* 0x0000000000007941 */ /* 0x000fea0003800200 */
.L_x_54:
[----:B------:R-:W-:Y:S01]  /*35f0*/  ISETP.NE.AND P0, PT, R13, R20, PT ;  /* 0x000000140d00720c */ /* 0x000fe20003f05270 */
[----:B------:R-:W-:Y:S03]  /*3600*/  BSSY.RECONVERGENT B0, `(.L_x_56) ;  /* 0x0000016000007945 */ /* 0x000fe60003800200 */
[----:B------:R-:W-:Y:S02]  /*3610*/  SEL R19, R19, R24, !P0 ;  /* 0x0000001813137207 */ /* 0x000fe40004000000 */
[----:B------:R-:W-:Y:S01]  /*3620*/  SEL R18, R21, R22, !P0 ;  /* 0x0000001615127207 */ /* 0x000fe20004000000 */
[----:B------:R-:W-:Y:S02]  /*3630*/  IMAD.MOV.U32 R21, RZ, RZ, 0x1 ;  /* 0x00000001ff157424 */ /* 0x000fe400078e00ff */
[C---:B------:R-:W-:Y:S02]  /*3640*/  HSETP2.BF16_V2.NEU.AND P1, PT, R19.reuse.H0_H0, -INF , -INF , PT ;  /* 0xff80ff8013007434 */ /* 0x040fe40003f2d802 */
[----:B------:R-:W-:-:S02]  /*3650*/  HSETP2.BF16_V2.GT.AND P0, PT, R19.H0_H0, -INF , -INF , PT ;  /* 0xff80ff8013007434 */ /* 0x000fc40003f04802 */
[----:B------:R-:W-:-:S09]  /*3660*/  SHF.R.U32.HI R20, RZ, 0x1f, R18 ;  /* 0x0000001fff147819 */ /* 0x000fd20000011612 */
[----:B------:R-:W-:-:S04]  /*3670*/  @P1 SEL R20, RZ, 0xffffffff, !P0 ;  /* 0xffffffffff141807 */ /* 0x000fc80004000000 */
[----:B------:R-:W-:-:S04]  /*3680*/  LOP3.LUT R20, R20, 0x1, RZ, 0xc0, !PT ;  /* 0x0000000114147812 */ /* 0x000fc800078ec0ff */
[----:B------:R-:W-:-:S04]  /*3690*/  ISETP.NE.U32.AND P1, PT, R20, 0x1, PT ;  /* 0x000000011400780c */ /* 0x000fc80003f25070 */
[----:B------:R-:W-:Y:S02]  /*36a0*/  SEL R20, R19, 0xff80, !P1 ;  /* 0x0000ff8013147807 */ /* 0x000fe40004800000 */
[----:B------:R-:W-:Y:S02]  /*36b0*/  SEL R18, R18, RZ, !P1 ;  /* 0x000000ff12127207 */ /* 0x000fe40004800000 */
        /* <DEDUP_REMOVED lines=10> */
.L_x_57:
[----:B------:R-:W-:Y:S05]  /*3760*/  BSYNC.RECONVERGENT B0 ;  /* 0x0000000000007941 */ /* 0x000fea0003800200 */
.L_x_56:
[----:B------:R-:W-:Y:S01]  /*3770*/  ISETP.NE.AND P1, PT, R21, R14, PT ;  /* 0x0000000e1500720c */ /* 0x000fe20003f25270 */
[----:B------:R-:W-:Y:S03]  /*3780*/  BSSY.RECONVERGENT B0, `(.L_x_58) ;  /* 0x000000e000007945 */ /* 0x000fe60003800200 */
[----:B------:R-:W-:Y:S02]  /*3790*/  SEL R20, R25, R20, !P1 ;  /* 0x0000001419147207 */ /* 0x000fe40004800000 */
[----:B------:R-:W-:Y:S01]  /*37a0*/  SEL R23, R23, R18, !P1 ;  /* 0x0000001217177207 */ /* 0x000fe20004800000 */
[----:B------:R-:W-:Y:S01]  /*37b0*/  IMAD.MOV.U32 R18, RZ, RZ, 0x1 ;  /* 0x00000001ff127424 */ /* 0x000fe200078e00ff */
        /* <DEDUP_REMOVED lines=10> */
.L_x_59:
[----:B------:R-:W-:Y:S05]  /*3860*/  BSYNC.RECONVERGENT B0 ;  /* 0x0000000000007941 */ /* 0x000fea0003800200 */
.L_x_58:
        /* <DEDUP_REMOVED lines=15> */
.L_x_61:
[----:B------:R-:W-:Y:S05]  /*3960*/  BSYNC.RECONVERGENT B0 ;  /* 0x0000000000007941 */ /* 0x000fea0003800200 */
.L_x_60:
        /* <DEDUP_REMOVED lines=15> */
.L_x_63:
[----:B------:R-:W-:Y:S05]  /*3a60*/  BSYNC.RECONVERGENT B0 ;  /* 0x0000000000007941 */ /* 0x000fea0003800200 */
.L_x_62:
        /* <DEDUP_REMOVED lines=15> */
.L_x_65:
[----:B------:R-:W-:Y:S05]  /*3b60*/  BSYNC.RECONVERGENT B0 ;  /* 0x0000000000007941 */ /* 0x000fea0003800200 */
.L_x_64:
[----:B------:R-:W-:Y:S01]  /*3b70*/  ISETP.NE.AND P0, PT, R16, R13, PT ;  /* 0x0000000d1000720c */ /* 0x000fe20003f05270 */
[----:B------:R-:W-:-:S03]  /*3b80*/  VIADD R12, R12, 0xffffffe0 ;  /* 0xffffffe00c0c7836 */ /* 0x000fc60000000000 */
[----:B------:R-:W-:Y:S02]  /*3b90*/  SEL R13, R15, R20, !P0 ;  /* 0x000000140f0d7207 */ /* 0x000fe40004000000 */
[----:B------:R-:W-:-:S07]  /*3ba0*/  SEL R29, R29, R18, !P0 ;  /* 0x000000121d1d7207 */ /* 0x000fce0004000000 */
.L_x_25:
[----:B------:R-:W-:Y:S01]  /*3bb0*/  NOP ;  /* 0x0000000000007918 */ /* 0x000fe20000000000 */
.L_x_24:
[----:B------:R-:W-:-:S13]  /*3bc0*/  ISETP.NE.AND P0, PT, R12, RZ, PT ;  /* 0x000000ff0c00720c */ /* 0x000fda0003f05270 */
[----:B------:R-:W-:Y:S05]  /*3bd0*/  @!P0 BRA `(.L_x_66) ;  /* 0x0000001400cc8947 */ /* 0x000fea0003800000 */
[----:B------:R-:W-:Y:S01]  /*3be0*/  ISETP.GE.AND P0, PT, R3, R12, PT ;  /* 0x0000000c0300720c */ /* 0x000fe20003f06270 */
[----:B------:R-:W-:Y:S01]  /*3bf0*/  IMAD.MOV.U32 R14, RZ, RZ, 0xff80 ;  /* 0x0000ff80ff0e7424 */ /* 0x000fe200078e00ff */
[C---:B------:R-:W-:Y:S01]  /*3c00*/  LOP3.LUT R12, R2.reuse, 0x1, RZ, 0xc0, !PT ;  /* 0x00000001020c7812 */ /* 0x040fe200078ec0ff */
[----:B------:R-:W-:Y:S01]  /*3c10*/  IMAD.MOV.U32 R15, RZ, RZ, RZ ;  /* 0x000000ffff0f7224 */ /* 0x000fe200078e00ff */
[----:B------:R-:W-:Y:S01]  /*3c20*/  LOP3.LUT R17, R2, 0x2, RZ, 0xc0, !PT ;  /* 0x0000000202117812 */ /* 0x000fe200078ec0ff */
[----:B------:R-:W-:Y:S01]  /*3c30*/  BSSY.RECONVERGENT B0, `(.L_x_67) ;  /* 0x0000011000007945 */ /* 0x000fe20003800200 */
[----:B------:R-:W-:-:S07]  /*3c40*/  IMAD.MOV.U32 R16, RZ, RZ, 0x1 ;  /* 0x00000001ff107424 */ /* 0x000fce00078e00ff */
[----:B------:R-:W0:Y:S04]  /*3c50*/  @!P0 LDS.U16 R11, [R11] ;  /* 0x000000000b0b8984 */ /* 0x000e280000000400 */
[----:B------:R-:W1:Y:S01]  /*3c60*/  @!P0 LDS R15, [R5] ;  /* 0x00000000050f8984 */ /* 0x000e620000000800 */
[----:B0-----:R-:W-:Y:S02]  /*3c70*/  @!P0 PRMT R14, R11, 0x7610, R14 ;  /* 0x000076100b0e8816 */ /* 0x001fe4000000000e */
[----:B------:R-:W-:Y:S02]  /*3c80*/  ISETP.NE.AND P0, PT, R12, RZ, PT ;  /* 0x000000ff0c00720c */ /* 0x000fe40003f05270 */
[----:B------:R-:W-:Y:S01]  /*3c90*/  PRMT R11, R14, 0x5410, R14 ;  /* 0x000054100e0b7816 */ /* 0x000fe2000000000e */
[----:B-1----:R-:W-:Y:S01]  /*3ca0*/  SHFL.BFLY PT, R18, R15, 0x1, 0x1f ;  /* 0x0c201f000f127f89 */ /* 0x002fe200000e0000 */
[----:B------:R-:W-:-:S03]  /*3cb0*/  ISETP.NE.XOR P2, PT, R17, RZ, P0 ;  /* 0x000000ff1100720c */ /* 0x000fc60000745a70 */
[----:B------:R-:W0:Y:S01]  /*3cc0*/  SHFL.BFLY PT, R21, R11, 0x1, 0x1f ;  /* 0x0c201f000b157f89 */ /* 0x000e2200000e0000 */
[----:B------:R-:W-:Y:S02]  /*3cd0*/  SEL R19, RZ, 0x1, !P2 ;  /* 0x00000001ff137807 */ /* 0x000fe40005000000 */
[----:B0-----:R-:W-:-:S13]  /*3ce0*/  HSETP2.BF16_V2.GT.AND P1, PT, R14.H0_H0, R21.H0_H0, PT ;  /* 0x200000150e007234 */ /* 0x001fda0003f24802 */
[----:B------:R-:W-:Y:S05]  /*3cf0*/  @P1 BRA `(.L_x_68) ;  /* 0x0000000000101947 */ /* 0x000fea0003800000 */
[----:B------:R-:W-:Y:S01]  /*3d00*/  HSETP2.BF16_V2.NEU.AND P1, PT, R14.H0_H0, R21.H0_H0, PT ;  /* 0x200000150e007234 */ /* 0x000fe20003f2d802 */
[----:B------:R-:W-:-:S12]  /*3d10*/  IMAD.MOV.U32 R16, RZ, RZ, RZ ;  /* 0x000000ffff107224 */ /* 0x000fd800078e00ff */
[----:B------:R-:W-:-:S04]  /*3d20*/  @!P1 ISETP.GE.AND P2, PT, R15, R18, PT ;  /* 0x000000120f00920c */ /* 0x000fc80003f46270 */
[----:B------:R-:W-:-:S09]  /*3d30*/  @!P1 SEL R16, RZ, 0x1, P2 ;  /* 0x00000001ff109807 */ /* 0x000fd20001000000 */
.L_x_68:
[----:B------:R-:W-:Y:S05]  /*3d40*/  BSYNC.RECONVERGENT B0 ;  /* 0x0000000000007941 */ /* 0x000fea0003800200 */
.L_x_67:
[----:B------:R-:W-:Y:S01]  /*3d50*/  ISETP.NE.AND P3, PT, R16, R19, PT ;  /* 0x000000131000720c */ /* 0x000fe20003f65270 */
[----:B------:R-:W-:Y:S01]  /*3d60*/  BSSY.RECONVERGENT B0, `(.L_x_69) ;  /* 0x0000012000007945 */ /* 0x000fe20003800200 */
[----:B------:R-:W-:Y:S02]  /*3d70*/  ISETP.NE.AND P1, PT, R17, RZ, PT ;  /* 0x000000ff1100720c */ /* 0x000fe40003f25270 */
[----:B------:R-:W-:Y:S02]  /*3d80*/  SEL R16, R14, R21, !P3 ;  /* 0x000000150e107207 */ /* 0x000fe40005800000 */
[----:B------:R-:W-:Y:S02]  /*3d90*/  LOP3.LUT R14, R2, 0x4, RZ, 0xc0, !PT ;  /* 0x00000004020e7812 */ /* 0x000fe400078ec0ff */
[----:B------:R-:W-:Y:S02]  /*3da0*/  PRMT R11, R16, 0x5410, R16 ;  /* 0x00005410100b7816 */ /* 0x000fe40000000010 */
[----:B------:R-:W-:Y:S01]  /*3db0*/  SEL R18, R15, R18, !P3 ;  /* 0x000000120f127207 */ /* 0x000fe20005800000 */
[----:B------:R-:W-:Y:S01]  /*3dc0*/  IMAD.MOV.U32 R15, RZ, RZ, 0x1 ;  /* 0x00000001ff0f7424 */ /* 0x000fe200078e00ff */
[----:B------:R-:W-:-:S02]  /*3dd0*/  ISETP.NE.XOR P4, PT, R14, RZ, P1 ;  /* 0x000000ff0e00720c */ /* 0x000fc40000f85a70 */
        /* <DEDUP_REMOVED lines=10> */
.L_x_70:
[----:B------:R-:W-:Y:S05]  /*3e80*/  BSYNC.RECONVERGENT B0 ;  /* 0x0000000000007941 */ /* 0x000fea0003800200 */
.L_x_69:
        /* <DEDUP_REMOVED lines=17> */
.L_x_72:
[----:B------:R-:W-:Y:S05]  /*3fa0*/  BSYNC.RECONVERGENT B0 ;  /* 0x0000000000007941 */ /* 0x000fea0003800200 */
.L_x_71:
        /* <DEDUP_REMOVED lines=19> */
.L_x_74:
[----:B------:R-:W-:Y:S05]  /*40e0*/  BSYNC.RECONVERGENT B0 ;  /* 0x0000000000007941 */ /* 0x000fea0003800200 */
.L_x_73:
        /* <DEDUP_REMOVED lines=17> */
.L_x_76:
[----:B------:R-:W-:Y:S05]  /*4200*/  BSYNC.RECONVERGENT B0 ;  /* 0x0000000000007941 */ /* 0x000fea0003800200 */
.L_x_75:
        /* <DEDUP_REMOVED lines=17> */
.L_x_78:
[----:B------:R-:W-:Y:S05]  /*4320*/  BSYNC.RECONVERGENT B0 ;  /* 0x0000000000007941 */ /* 0x000fea0003800200 */
.L_x_77:
        /* <DEDUP_REMOVED lines=19> */
.L_x_80:
[----:B------:R-:W-:Y:S05]  /*4460*/  BSYNC.RECONVERGENT B0 ;  /* 0x0000000000007941 */ /* 0x000fea0003800200 */
.L_x_79:
        /* <DEDUP_REMOVED lines=17> */
.L_x_82:
[----:B------:R-:W-:Y:S05]  /*4580*/  BSYNC.RECONVERGENT B0 ;  /* 0x0000000000007941 */ /* 0x000fea0003800200 */
.L_x_81:
        /* <DEDUP_REMOVED lines=17> */
.L_x_84:
[----:B------:R-:W-:Y:S05]  /*46a0*/  BSYNC.RECONVERGENT B0 ;  /* 0x0000000000007941 */ /* 0x000fea0003800200 */
.L_x_83:
        /* <DEDUP_REMOVED lines=17> */
.L_x_86:
[----:B------:R-:W-:Y:S05]  /*47c0*/  BSYNC.RECONVERGENT B0 ;  /* 0x0000000000007941 */ /* 0x000fea0003800200 */
.L_x_85:
        /* <DEDUP_REMOVED lines=16> */
.L_x_88:
[----:B------:R-:W-:Y:S05]  /*48d0*/  BSYNC.RECONVERGENT B0 ;  /* 0x0000000000007941 */ /* 0x000fea0003800200 */
.L_x_87:
[----:B------:R-:W-:Y:S01]  /*48e0*/  LOP3.LUT R16, R11, R16, RZ, 0x3c, !PT ;  /* 0x000000100b107212 */ /* 0x000fe200078e3cff */
[----:B------:R-:W-:Y:S01]  /*48f0*/  BSSY.RECONVERGENT B0, `(.L_x_89) ;  /* 0x0000011000007945 */ /* 0x000fe20003800200 */
[----:B------:R-:W-:Y:S02]  /*4900*/  SHF.R.U32.HI R14, RZ, 0x3, R2 ;  /* 0x00000003ff0e7819 */ /* 0x000fe40000011602 */
[----:B------:R-:W-:Y:S02]  /*4910*/  ISETP.NE.AND P1, PT, R16, 0x1, PT ;  /* 0x000000011000780c */ /* 0x000fe40003f25270 */
[----:B------:R-:W-:Y:S02]  /*4920*/  LOP3.LUT R14, R14, 0x1, RZ, 0xc0, !PT ;  /* 0x000000010e0e7812 */ /* 0x000fe400078ec0ff */
        /* <DEDUP_REMOVED lines=13> */
.L_x_90:
[----:B------:R-:W-:Y:S05]  /*4a00*/  BSYNC.RECONVERGENT B0 ;  /* 0x0000000000007941 */ /* 0x000fea0003800200 */
.L_x_89:
        /* <DEDUP_REMOVED lines=17> */
.L_x_92:
[----:B------:R-:W-:Y:S05]  /*4b20*/  BSYNC.RECONVERGENT B0 ;  /* 0x0000000000007941 */ /* 0x000fea0003800200 */
.L_x_91:
        /* <DEDUP_REMOVED lines=17> */
.L_x_94:
[----:B------:R-:W-:Y:S05]  /*4c40*/  BSYNC.RECONVERGENT B0 ;  /* 0x0000000000007941 */ /* 0x000fea0003800200 */
.L_x_93:
        /* <DEDUP_REMOVED lines=15> */
.L_x_96:
[----:B------:R-:W-:Y:S05]  /*4d40*/  BSYNC.RECONVERGENT B0 ;  /* 0x0000000000007941 */ /* 0x000fea0003800200 */
.L_x_95:
[----:B------:R-:W-:Y:S01]  /*4d50*/  ISETP.NE.AND P0, PT, R12, R19, PT ;  /* 0x000000130c00720c */ /* 0x000fe20003f05270 */
[----:B------:R-:W-:Y:S03]  /*4d60*/  BSSY.RECONVERGENT B0, `(.L_x_97) ;  /* 0x0000017000007945 */ /* 0x000fe60003800200 */
[----:B------:R-:W-:Y:S02]  /*4d70*/  SEL R20, R22, R23, !P0 ;  /* 0x0000001716147207 */ /* 0x000fe40004000000 */
[----:B------:R-:W-:-:S03]  /*4d80*/  SEL R18, R18, R21, !P0 ;  /* 0x0000001512127207 */ /* 0x000fc60004000000 */
[C-C-:B------:R-:W-:Y:S02]  /*4d90*/  HSETP2.BF16_V2.NEU.AND P1, PT, R20.reuse.H0_H0, R13.reuse.H0_H0, PT ;  /* 0x2000000d14007234 */ /* 0x140fe40003f2d802 */
[----:B------:R-:W-:Y:S02]  /*4da0*/  ISETP.GE.AND P2, PT, R18, R29, PT ;  /* 0x0000001d1200720c */ /* 0x000fe40003f46270 */
[----:B------:R-:W-:Y:S02]  /*4db0*/  HSETP2.BF16_V2.GT.AND P0, PT, R20.H0_H0, R13.H0_H0, PT ;  /* 0x2000000d14007234 */ /* 0x000fe40003f04802 */
[----:B------:R-:W-:-:S07]  /*4dc0*/  SEL R17, RZ, 0xffffffff, P2 ;  /* 0xffffffffff117807 */ /* 0x000fce0001000000 */
[----:B------:R-:W-:-:S04]  /*4dd0*/  @P1 SEL R17, RZ, 0xffffffff, !P0 ;  /* 0xffffffffff111807 */ /* 0x000fc80004000000 */
[----:B------:R-:W-:-:S04]  /*4de0*/  LOP3.LUT R17, R17, 0x1, RZ, 0xc0, !PT ;  /* 0x0000000111117812 */ /* 0x000fc800078ec0ff */
[----:B------:R-:W-:-:S04]  /*4df0*/  ISETP.NE.U32.AND P1, PT, R17, 0x1, PT ;  /* 0x000000011100780c */ /* 0x000fc80003f25070 */
        /* <DEDUP_REMOVED lines=13> */
.L_x_98:
[----:B------:R-:W-:Y:S05]  /*4ed0*/  BSYNC.RECONVERGENT B0 ;  /* 0x0000000000007941 */ /* 0x000fea0003800200 */
.L_x_97:
        /* <DEDUP_REMOVED lines=15> */
.L_x_100:
[----:B------:R-:W-:Y:S05]  /*4fd0*/  BSYNC.RECONVERGENT B0 ;  /* 0x0000000000007941 */ /* 0x000fea0003800200 */
.L_x_99:
        /* <DEDUP_REMOVED lines=15> */
.L_x_102:
[----:B------:R-:W-:Y:S05]  /*50d0*/  BSYNC.RECONVERGENT B0 ;  /* 0x0000000000007941 */ /* 0x000fea0003800200 */
.L_x_101:
[----:B------:R-:W-:Y:S01]  /*50e0*/  ISETP.NE.AND P1, PT, R14, R15, PT ;  /* 0x0000000f0e00720c */ /* 0x000fe20003f25270 */
[----:B------:R-:W-:Y:S03]  /*50f0*/  BSSY.RECONVERGENT B0, `(.L_x_103) ;  /* 0x000000e000007945 */ /* 0x000fe60003800200 */
        /* <DEDUP_REMOVED lines=13> */
.L_x_104:
[----:B------:R-:W-:Y:S05]  /*51d0*/  BSYNC.RECONVERGENT B0 ;  /* 0x0000000000007941 */ /* 0x000fea0003800200 */
.L_x_103:
        /* <DEDUP_REMOVED lines=15> */
.L_x_106:
[----:B------:R-:W-:Y:S05]  /*52d0*/  BSYNC.RECONVERGENT B0 ;  /* 0x0000000000007941 */ /* 0x000fea0003800200 */
.L_x_105:
[----:B------:R-:W-:-:S04]  /*52e0*/  ISETP.NE.AND P0, PT, R13, R12, PT ;  /* 0x0000000c0d00720c */ /* 0x000fc80003f05270 */
[----:B------:R-:W-:Y:S02]  /*52f0*/  SEL R13, R15, R20, !P0 ;  /* 0x000000140f0d7207 */ /* 0x000fe40004000000 */
[----:B------:R-:W-:-:S07]  /*5300*/  SEL R29, R29, R14, !P0 ;  /* 0x0000000e1d1d7207 */ /* 0x000fce0004000000 */
.L_x_66:
[----:B------:R-:W-:-:S13]  /*5310*/  ISETP.GE.AND P0, PT, R0, 0x1, PT ;  /* 0x000000010000780c */ /* 0x000fda0003f06270 */
[----:B------:R-:W-:Y:S05]  /*5320*/  @!P0 BRA `(.L_x_107) ;  /* 0x0000000000108947 */ /* 0x000fea0003800000 */
[----:B------:R-:W-:-:S05]  /*5330*/  PRMT R13, R13, 0x5410, R13 ;  /* 0x000054100d0d7816 */ /* 0x000fca000000000d */
[----:B------:R-:W0:Y:S02]  /*5340*/  SHFL.IDX PT, R10, R13, R10, 0x1f ;  /* 0x00001f0a0d0a7589 */ /* 0x000e2400000e0000 */
[----:B0-----:R-:W-:-:S13]  /*5350*/  HSETP2.BF16_V2.NEU.AND P0, PT, R10.H0_H0, -INF , -INF , PT ;  /* 0xff80ff800a007434 */ /* 0x001fda0003f0d802 */
[----:B------:R-:W-:Y:S05]  /*5360*/  @P0 BRA `(.L_x_108) ;  /* 0x00000004005c0947 */ /* 0x000fea0003800000 */
.L_x_107:
[----:B------:R-:W-:Y:S01]  /*5370*/  ISETP.GE.AND P0, PT, R3, UR10, PT ;  /* 0x0000000a03007c0c */ /* 0x000fe2000bf06270 */
[----:B------:R-:W-:-:S12]  /*5380*/  BSSY.RECONVERGENT B0, `(.L_x_109) ;  /* 0x0000053000007945 */ /* 0x000fd80003800200 */
[----:B------:R-:W-:Y:S05]  /*5390*/  @P0 BRA `(.L_x_110) ;  /* 0x0000000400440947 */ /* 0x000fea0003800000 */
[----:B------:R-:W-:Y:S01]  /*53a0*/  LOP3.LUT R2, RZ, R2, RZ, 0x33, !PT ;  /* 0x00000002ff027212 */ /* 0x000fe200078e33ff */
[----:B------:R-:W-:Y:S01]  /*53b0*/  BSSY.RECONVERGENT B1, `(.L_x_111) ;  /* 0x000002b000017945 */ /* 0x000fe20003800200 */
[----:B------:R-:W-:-:S03]  /*53c0*/  I2FP.F32.S32 R0, UR10 ;  /* 0x0000000a00007c45 */ /* 0x000fc60008201400 */
[----:B------:R-:W-:-:S03]  /*53d0*/  VIADD R12, R2, UR10 ;  /* 0x0000000a020c7c36 */ /* 0x000fc60008000000 */
[----:B------:R-:W0:Y:S02]  /*53e0*/  MUFU.RCP R0, R0 ;  /* 0x0000000000007308 */ /* 0x000e240000001000 */
[C---:B------:R-:W-:Y:S02]  /*53f0*/  ISETP.GE.U32.AND P0, PT, R12.reuse, 0xe0, PT ;  /* 0x000000e00c00780c */ /* 0x040fe40003f06070 */
[----:B------:R-:W-:-:S04]  /*5400*/  LEA.HI R10, R12, 0x1, RZ, 0x1b ;  /* 0x000000010c0a7811 */ /* 0x000fc800078fd8ff */
[----:B------:R-:W-:-:S07]  /*5410*/  LOP3.LUT R11, R10, 0x7, RZ, 0xc0, !PT ;  /* 0x000000070a0b7812 */ /* 0x000fce00078ec0ff */
[----:B------:R-:W-:Y:S05]  /*5420*/  @!P0 BRA `(.L_x_112) ;  /* 0x00000000008c8947 */ /* 0x000fea0003800000 */
[----:B------:R-:W-:Y:S01]  /*5430*/  LOP3.LUT R2, R10, 0xffffff8, RZ, 0xc0, !PT ;  /* 0x0ffffff80a027812 */ /* 0x000fe200078ec0ff */
[----:B------:R-:W-:Y:S01]  /*5440*/  BSSY.RECONVERGENT B2, `(.L_x_113) ;  /* 0x0000020000027945 */ /* 0x000fe20003800200 */
[----:B------:R-:W-:-:S03]  /*5450*/  LOP3.LUT R13, R3, 0x80, RZ, 0xfc, !PT ;  /* 0x00000080030d7812 */ /* 0x000fc600078efcff */
[----:B------:R-:W-:-:S07]  /*5460*/  IMAD.MOV R14, RZ, RZ, -R2 ;  /* 0x000000ffff0e7224 */ /* 0x000fce00078e0a02 */
.L_x_114:
[C---:B-1----:R-:W-:Y:S02]  /*5470*/  VIADD R15, R13.reuse, 0xffffff80 ;  /* 0xffffff800d0f7836 */ /* 0x042fe40000000000 */
[----:B------:R-:W-:Y:S02]  /*5480*/  VIADD R17, R13, 0xffffffa0 ;  /* 0xffffffa00d117836 */ /* 0x000fe40000000000 */
[----:B------:R-:W-:-:S04]  /*5490*/  IMAD.WIDE.U32 R2, R15, 0x4, R6 ;  /* 0x000000040f027825 */ /* 0x000fc800078e0006 */
[----:B------:R-:W-:Y:S01]  /*54a0*/  IMAD.WIDE.U32 R4, R15, 0x4, R8 ;  /* 0x000000040f047825 */ /* 0x000fe200078e0008 */
[----:B------:R1:W-:Y:S03]  /*54b0*/  STG.E desc[UR16][R2.64], R15 ;  /* 0x0000000f02007986 */ /* 0x0003e6000c101910 */
[C---:B------:R-:W-:Y:S01]  /*54c0*/  VIADD R19, R13.reuse, 0xffffffc0 ;  /* 0xffffffc00d137836 */ /* 0x040fe20000000000 */
[----:B0-----:R-:W-:Y:S01]  /*54d0*/  STG.E desc[UR16][R4.64], R0 ;  /* 0x0000000004007986 */ /* 0x001fe2000c101910 */
[C---:B------:R-:W-:Y:S02]  /*54e0*/  VIADD R21, R13.reuse, 0xffffffe0 ;  /* 0xffffffe00d157836 */ /* 0x040fe40000000000 */
[C---:B------:R-:W-:Y:S01]  /*54f0*/  VIADD R23, R13.reuse, 0x20 ;  /* 0x000000200d177836 */ /* 0x040fe20000000000 */
[----:B------:R-:W-:Y:S01]  /*5500*/  STG.E desc[UR16][R2.64+0x80], R17 ;  /* 0x0000801102007986 */ /* 0x000fe2000c101910 */
[----:B------:R-:W-:-:S02]  /*5510*/  VIADD R25, R13, 0x40 ;  /* 0x000000400d197836 */ /* 0x000fc40000000000 */
[----:B------:R-:W-:Y:S01]  /*5520*/  VIADD R14, R14, 0x8 ;  /* 0x000000080e0e7836 */ /* 0x000fe20000000000 */
[----:B------:R-:W-:Y:S01]  /*5530*/  STG.E desc[UR16][R4.64+0x80], R0 ;  /* 0x0000800004007986 */ /* 0x000fe2000c101910 */
[----:B-1----:R-:W-:-:S03]  /*5540*/  VIADD R15, R13, 0x60 ;  /* 0x000000600d0f7836 */ /* 0x002fc60000000000 */
[----:B------:R-:W-:Y:S01]  /*5550*/  STG.E desc[UR16][R2.64+0x100], R19 ;  /* 0x0001001302007986 */ /* 0x000fe2000c101910 */
[----:B------:R-:W-:-:S03]  /*5560*/  ISETP.NE.AND P0, PT, R14, RZ, PT ;  /* 0x000000ff0e00720c */ /* 0x000fc60003f05270 */
[----:B------:R-:W-:Y:S04]  /*5570*/  STG.E desc[UR16][R4.64+0x100], R0 ;  /* 0x0001000004007986 */ /* 0x000fe8000c101910 */
[----:B------:R-:W-:Y:S04]  /*5580*/  STG.E desc[UR16][R2.64+0x180], R21 ;  /* 0x0001801502007986 */ /* 0x000fe8000c101910 */
[----:B------:R-:W-:Y:S04]  /*5590*/  STG.E desc[UR16][R4.64+0x180], R0 ;  /* 0x0001800004007986 */ /* 0x000fe8000c101910 */
[----:B------:R0:W-:Y:S04]  /*55a0*/  STG.E desc[UR16][R2.64+0x200], R13 ;  /* 0x0002000d02007986 */ /* 0x0001e8000c101910 */
[----:B------:R1:W-:Y:S04]  /*55b0*/  STG.E desc[UR16][R4.64+0x200], R0 ;  /* 0x0002000004007986 */ /* 0x0003e8000c101910 */
[----:B------:R1:W-:Y:S04]  /*55c0*/  STG.E desc[UR16][R2.64+0x280], R23 ;  /* 0x0002801702007986 */ /* 0x0003e8000c101910 */
[----:B------:R1:W-:Y:S01]  /*55d0*/  STG.E desc[UR16][R4.64+0x280], R0 ;  /* 0x0002800004007986 */ /* 0x0003e2000c101910 */
[----:B0-----:R-:W-:-:S03]  /*55e0*/  VIADD R13, R13, 0x100 ;  /* 0x000001000d0d7836 */ /* 0x001fc60000000000 */
[----:B------:R1:W-:Y:S04]  /*55f0*/  STG.E desc[UR16][R2.64+0x300], R25 ;  /* 0x0003001902007986 */ /* 0x0003e8000c101910 */
[----:B------:R1:W-:Y:S04]  /*5600*/  STG.E desc[UR16][R4.64+0x300], R0 ;  /* 0x0003000004007986 */ /* 0x0003e8000c101910 */
[----:B------:R1:W-:Y:S04]  /*5610*/  STG.E desc[UR16][R2.64+0x380], R15 ;  /* 0x0003800f02007986 */ /* 0x0003e8000c101910 */
[----:B------:R1:W-:Y:S01]  /*5620*/  STG.E desc[UR16][R4.64+0x380], R0 ;  /* 0x0003800004007986 */ /* 0x0003e2000c101910 */
[----:B------:R-:W-:Y:S05]  /*5630*/  @P0 BRA `(.L_x_114) ;  /* 0xfffffffc008c0947 */ /* 0x000fea000383ffff */
[----:B------:R-:W-:Y:S05]  /*5640*/  BSYNC.RECONVERGENT B2 ;  /* 0x0000000000027941 */ /* 0x000fea0003800200 */
.L_x_113:
[----:B-1----:R-:W-:-:S07]  /*5650*/  VIADD R3, R13, 0xffffff80 ;  /* 0xffffff800d037836 */ /* 0x002fce0000000000 */
.L_x_112:
[----:B------:R-:W-:Y:S05]  /*5660*/  BSYNC.RECONVERGENT B1 ;  /* 0x0000000000017941 */ /* 0x000fea0003800200 */
.L_x_111:
[----:B------:R-:W-:-:S13]  /*5670*/  ISETP.NE.AND P0, PT, R11, RZ, PT ;  /* 0x000000ff0b00720c */ /* 0x000fda0003f05270 */
[----:B------:R-:W-:Y:S05]  /*5680*/  @!P0 BRA `(.L_x_110) ;  /* 0x0000000000888947 */ /* 0x000fea0003800000 */
[----:B------:R-:W-:Y:S01]  /*5690*/  ISETP.GE.U32.AND P0, PT, R11, 0x4, PT ;  /* 0x000000040b00780c */ /* 0x000fe20003f06070 */
[----:B------:R-:W-:Y:S01]  /*56a0*/  BSSY.RECONVERGENT B1, `(.L_x_115) ;  /* 0x0000011000017945 */ /* 0x000fe20003800200 */
[----:B------:R-:W-:-:S11]  /*56b0*/  LOP3.LUT P1, R2, R10, 0x3, RZ, 0xc0, !PT ;  /* 0x000000030a027812 */ /* 0x000fd6000782c0ff */
[----:B------:R-:W-:Y:S05]  /*56c0*/  @!P0 BRA `(.L_x_116) ;  /* 0x0000000000388947 */ /* 0x000fea0003800000 */
[----:B------:R-:W-:-:S04]  /*56d0*/  IMAD.WIDE.U32 R4, R3, 0x4, R6 ;  /* 0x0000000403047825 */ /* 0x000fc800078e0006 */
[C---:B------:R-:W-:Y:S01]  /*56e0*/  IMAD.WIDE.U32 R10, R3.reuse, 0x4, R8 ;  /* 0x00000004030a7825 */ /* 0x040fe200078e0008 */
[----:B------:R1:W-:Y:S03]  /*56f0*/  STG.E desc[UR16][R4.64], R3 ;  /* 0x0000000304007986 */ /* 0x0003e6000c101910 */
[C---:B------:R-:W-:Y:S01]  /*5700*/  VIADD R13, R3.reuse, 0x20 ;  /* 0x00000020030d7836 */ /* 0x040fe20000000000 */
[----:B0-----:R2:W-:Y:S01]  /*5710*/  STG.E desc[UR16][R10.64], R0 ;  /* 0x000000000a007986 */ /* 0x0015e2000c101910 */
[C---:B------:R-:W-:Y:S02]  /*5720*/  VIADD R15, R3.reuse, 0x40 ;  /* 0x00000040030f7836 */ /* 0x040fe40000000000 */
[C---:B------:R-:W-:Y:S01]  /*5730*/  VIADD R17, R3.reuse, 0x60 ;  /* 0x0000006003117836 */ /* 0x040fe20000000000 */
[----:B------:R2:W-:Y:S04]  /*5740*/  STG.E desc[UR16][R4.64+0x80], R13 ;  /* 0x0000800d04007986 */ /* 0x0005e8000c101910 */
[----:B------:R2:W-:Y:S01]  /*5750*/  STG.E desc[UR16][R10.64+0x80], R0 ;  /* 0x000080000a007986 */ /* 0x0005e2000c101910 */
[----:B-1----:R-:W-:-:S03]  /*5760*/  VIADD R3, R3, 0x80 ;  /* 0x0000008003037836 */ /* 0x002fc60000000000 */
[----:B------:R2:W-:Y:S04]  /*5770*/  STG.E desc[UR16][R4.64+0x100], R15 ;  /* 0x0001000f04007986 */ /* 0x0005e8000c101910 */
[----:B------:R2:W-:Y:S04]  /*5780*/  STG.E desc[UR16][R10.64+0x100], R0 ;  /* 0x000100000a007986 */ /* 0x0005e8000c101910 */
[----:B------:R2:W-:Y:S04]  /*5790*/  STG.E desc[UR16][R4.64+0x180], R17 ;  /* 0x0001801104007986 */ /* 0x0005e8000c101910 */
[----:B------:R2:W-:Y:S02]  /*57a0*/  STG.E desc[UR16][R10.64+0x180], R0 ;  /* 0x000180000a007986 */ /* 0x0005e4000c101910 */
.L_x_116:
[----:B------:R-:W-:Y:S05]  /*57b0*/  BSYNC.RECONVERGENT B1 ;  /* 0x0000000000017941 */ /* 0x000fea0003800200 */
.L_x_115:
[----:B------:R-:W-:Y:S05]  /*57c0*/  @!P1 BRA `(.L_x_110) ;  /* 0x0000000000389947 */ /* 0x000fea0003800000 */
[----:B------:R-:W-:Y:S02]  /*57d0*/  ISETP.NE.AND P1, PT, R2, 0x1, PT ;  /* 0x000000010200780c */ /* 0x000fe40003f25270 */
[----:B------:R-:W-:-:S11]  /*57e0*/  LOP3.LUT P0, RZ, R12, 0x20, RZ, 0xc0, !PT ;  /* 0x000000200cff7812 */ /* 0x000fd6000780c0ff */
[----:B--2---:R-:W-:-:S04]  /*57f0*/  @P1 IMAD.WIDE.U32 R4, R3, 0x4, R6 ;  /* 0x0000000403041825 */ /* 0x004fc800078e0006 */
[C---:B------:R-:W-:Y:S01]  /*5800*/  @P1 VIADD R13, R3.reuse, 0x20 ;  /* 0x00000020030d1836 */ /* 0x040fe20000000000 */
[----:B------:R1:W-:Y:S01]  /*5810*/  @P1 STG.E desc[UR16][R4.64], R3 ;  /* 0x0000000304001986 */ /* 0x0003e2000c101910 */
[----:B------:R-:W-:-:S05]  /*5820*/  @P1 IMAD.WIDE.U32 R10, R3, 0x4, R8 ;  /* 0x00000004030a1825 */ /* 0x000fca00078e0008 */
[----:B0-----:R3:W-:Y:S04]  /*5830*/  @P1 STG.E desc[UR16][R10.64], R0 ;  /* 0x000000000a001986 */ /* 0x0017e8000c101910 */
[----:B------:R3:W-:Y:S01]  /*5840*/  @P1 STG.E desc[UR16][R4.64+0x80], R13 ;  /* 0x0000800d04001986 */ /* 0x0007e2000c101910 */
[----:B-1----:R-:W-:-:S03]  /*5850*/  @P1 VIADD R3, R3, 0x40 ;  /* 0x0000004003031836 */ /* 0x002fc60000000000 */
[----:B------:R3:W-:Y:S01]  /*5860*/  @P1 STG.E desc[UR16][R10.64+0x80], R0 ;  /* 0x000080000a001986 */ /* 0x0007e2000c101910 */
[----:B------:R-:W-:-:S04]  /*5870*/  @!P0 IMAD.WIDE.U32 R6, R3, 0x4, R6 ;  /* 0x0000000403068825 */ /* 0x000fc800078e0006 */
[----:B------:R-:W-:Y:S01]  /*5880*/  @!P0 IMAD.WIDE.U32 R8, R3, 0x4, R8 ;  /* 0x0000000403088825 */ /* 0x000fe200078e0008 */
[----:B------:R3:W-:Y:S04]  /*5890*/  @!P0 STG.E desc[UR16][R6.64], R3 ;  /* 0x0000000306008986 */ /* 0x0007e8000c101910 */
[----:B------:R3:W-:Y:S02]  /*58a0*/  @!P0 STG.E desc[UR16][R8.64], R0 ;  /* 0x0000000008008986 */ /* 0x0007e4000c101910 */
.L_x_110:
[----:B------:R-:W-:Y:S05]  /*58b0*/  BSYNC.RECONVERGENT B0 ;  /* 0x0000000000007941 */ /* 0x000fea0003800200 */
.L_x_109:
[----:B------:R-:W-:Y:S01]  /*58c0*/  PREEXIT ;  /* 0x000000000000782d */ /* 0x000fe20000000000 */
[----:B------:R-:W-:Y:S05]  /*58d0*/  EXIT ;  /* 0x000000000000794d */ /* 0x000fea0003800000 */
.L_x_108:
[----:B------:R-:W-:Y:S01]  /*58e0*/  ISETP.GE.AND P0, PT, R3, R0, PT ;  /* 0x000000000300720c */ /* 0x000fe20003f06270 */
[----:B------:R-:W-:Y:S01]  /*58f0*/  UIADD3 UR6, UPT, UPT, UR10, -0x1, URZ ;  /* 0xffffffff0a067890 */ /* 0x000fe2000fffe0ff */
[--C-:B------:R-:W-:Y:S01]  /*5900*/  SHF.R.U32.HI R27, RZ, 0x1, R2.reuse ;  /* 0x00000001ff1b7819 */ /* 0x100fe20000011602 */
[----:B------:R-:W-:Y:S01]  /*5910*/  IMAD.MOV.U32 R8, RZ, RZ, 0xff80 ;  /* 0x0000ff80ff087424 */ /* 0x000fe200078e00ff */
[----:B------:R-:W-:Y:S01]  /*5920*/  LOP3.LUT R0, R2, 0x1, RZ, 0xc0, !PT ;  /* 0x0000000102007812 */ /* 0x000fe200078ec0ff */
[----:B------:R-:W-:Y:S01]  /*5930*/  USHF.R.S32.HI UR7, URZ, 0x1f, UR6 ;  /* 0x0000001fff077899 */ /* 0x000fe20008011406 */
[--C-:B------:R-:W-:Y:S01]  /*5940*/  SHF.R.U32.HI R26, RZ, 0x2, R2.reuse ;  /* 0x00000002ff1a7819 */ /* 0x100fe20000011602 */
[----:B------:R-:W-:Y:S01]  /*5950*/  BSSY B0, `(.L_x_117) ;  /* 0x00001be000007945 */ /* 0x000fe20003800000 */
[--C-:B------:R-:W-:Y:S01]  /*5960*/  SHF.R.U32.HI R28, RZ, 0x4, R2.reuse ;  /* 0x00000004ff1c7819 */ /* 0x100fe20000011602 */
[----:B------:R-:W-:Y:S01]  /*5970*/  ULEA.HI UR7, UR7, UR6, URZ, 0x5 ;  /* 0x0000000607077291 */ /* 0x000fe2000f8f28ff */
[----:B------:R-:W-:Y:S01]  /*5980*/  SHF.R.U32.HI R25, RZ, 0x3, R2 ;  /* 0x00000003ff197819 */ /* 0x000fe20000011602 */
[----:B------:R-:W-:Y:S01]  /*5990*/  IMAD.MOV.U32 R22, RZ, RZ, RZ ;  /* 0x000000ffff167224 */ /* 0x000fe200078e00ff */
[----:B------:R-:W-:Y:S01]  /*59a0*/  LOP3.LUT R27, R27, 0x1, RZ, 0xc0, !PT ;  /* 0x000000011b1b7812 */ /* 0x000fe200078ec0ff */
[----:B------:R-:W-:Y:S01]  /*59b0*/  ULOP3.LUT UR7, UR7, 0xffffffe0, URZ, 0xc0, !UPT ;  /* 0xffffffe007077892 */ /* 0x000fe2000f8ec0ff */
[----:B------:R-:W-:-:S02]  /*59c0*/  ISETP.NE.U32.AND P3, PT, R0, 0x1, PT ;  /* 0x000000010000780c */ /* 0x000fc40003f65070 */
[----:B------:R-:W-:Y:S02]  /*59d0*/  CS2R R20, SRZ ;  /* 0x0000000000147805 */ /* 0x000fe4000001ff00 */
[----:B------:R-:W-:Y:S01]  /*59e0*/  LOP3.LUT R26, R26, 0x1, RZ, 0xc0, !PT ;  /* 0x000000011a1a7812 */ /* 0x000fe200078ec0ff */
[----:B------:R-:W-:Y:S01]  /*59f0*/  IMAD.MOV.U32 R19, RZ, RZ, RZ ;  /* 0x000000ffff137224 */ /* 0x000fe200078e00ff */
[----:B------:R-:W-:Y:S01]  /*5a00*/  LOP3.LUT R2, R28, 0x1, RZ, 0xc0, !PT ;  /* 0x000000011c027812 */ /* 0x000fe200078ec0ff */
[----:B------:R-:W0:Y:S01]  /*5a10*/  LDCU.64 UR20, c[0x0][0x380] ;  /* 0x00007000ff1477ac */ /* 0x000e220008000a00 */
[----:B------:R-:W-:Y:S02]  /*5a20*/  LOP3.LUT R25, R25, 0x1, RZ, 0xc0, !PT ;  /* 0x0000000119197812 */ /* 0x000fe400078ec0ff */
[----:B------:R-:W-:Y:S01]  /*5a30*/  SEL R29, R29, RZ, !P0 ;  /* 0x000000ff1d1d7207 */ /* 0x000fe20004000000 */
[----:B------:R-:W1:Y:S01]  /*5a40*/  LDCU.64 UR22, c[0x0][0x3a8] ;  /* 0x00007500ff1677ac */ /* 0x000e620008000a00 */
[----:B------:R-:W-:-:S02]  /*5a50*/  ISETP.EQ.U32.XOR P5, PT, R27, 0x1, !P3 ;  /* 0x000000011b00780c */ /* 0x000fc40005fa2870 */
[----:B------:R-:W-:Y:S01]  /*5a60*/  ISETP.EQ.U32.XOR P4, PT, R26, 0x1, !P3 ;  /* 0x000000011a00780c */ /* 0x000fe20005f82870 */
[----:B------:R-:W-:Y:S01]  /*5a70*/  UIADD3 UR8, UPT, UPT, UR6, -UR7, URZ ;  /* 0x8000000706087290 */ /* 0x000fe2000fffe0ff */
[----:B------:R-:W-:Y:S02]  /*5a80*/  ISETP.EQ.U32.XOR P6, PT, R2, 0x1, !P3 ;  /* 0x000000010200780c */ /* 0x000fe40005fc2870 */
[----:B------:R-:W-:Y:S02]  /*5a90*/  ISETP.NE.U32.AND P1, PT, R27, 0x1, PT ;  /* 0x000000011b00780c */ /* 0x000fe40003f25070 */
[----:B------:R-:W-:Y:S02]  /*5aa0*/  ISETP.NE.U32.AND P2, PT, R26, 0x1, PT ;  /* 0x000000011a00780c */ /* 0x000fe40003f45070 */
[C---:B------:R-:W-:Y:S02]  /*5ab0*/  ISETP.NE.U32.AND P0, PT, R25.reuse, 0x1, PT ;  /* 0x000000011900780c */ /* 0x040fe40003f05070 */
[----:B------:R-:W-:-:S02]  /*5ac0*/  ISETP.EQ.U32.XOR P3, PT, R25, 0x1, !P3 ;  /* 0x000000011900780c */ /* 0x000fc40005f62870 */
[----:B------:R-:W-:Y:S02]  /*5ad0*/  SEL R24, RZ, 0x1, !P5 ;  /* 0x00000001ff187807 */ /* 0x000fe40006800000 */
[----:B------:R-:W-:Y:S02]  /*5ae0*/  SEL R23, RZ, 0x1, !P4 ;  /* 0x00000001ff177807 */ /* 0x000fe40006000000 */
[C---:B------:R-:W-:Y:S02]  /*5af0*/  ISETP.EQ.U32.XOR P5, PT, R2.reuse, 0x1, !P2 ;  /* 0x000000010200780c */ /* 0x040fe400057a2870 */
[C---:B------:R-:W-:Y:S02]  /*5b00*/  ISETP.EQ.U32.XOR P4, PT, R2.reuse, 0x1, !P1 ;  /* 0x000000010200780c */ /* 0x040fe40004f82870 */
[----:B------:R-:W-:Y:S01]  /*5b10*/  ISETP.EQ.U32.XOR P0, PT, R2, 0x1, !P0 ;  /* 0x000000010200780c */ /* 0x000fe20004702870 */
[----:B------:R-:W-:Y:S01]  /*5b20*/  IMAD.MOV.U32 R2, RZ, RZ, 0xff80 ;  /* 0x0000ff80ff027424 */ /* 0x000fe200078e00ff */
[----:B------:R-:W-:-:S02]  /*5b30*/  SEL R18, RZ, 0x1, !P3 ;  /* 0x00000001ff127807 */ /* 0x000fc40005800000 */
[----:B------:R-:W-:Y:S02]  /*5b40*/  ISETP.EQ.U32.XOR P3, PT, R26, 0x1, !P1 ;  /* 0x000000011a00780c */ /* 0x000fe40004f62870 */
[----:B------:R-:W-:Y:S02]  /*5b50*/  PRMT R8, R8, 0x5410, R8 ;  /* 0x0000541008087816 */ /* 0x000fe40000000008 */
[C---:B------:R-:W-:Y:S02]  /*5b60*/  ISETP.EQ.U32.XOR P2, PT, R25.reuse, 0x1, !P2 ;  /* 0x000000011900780c */ /* 0x040fe40005742870 */
[----:B------:R-:W-:Y:S02]  /*5b70*/  ISETP.EQ.U32.XOR P1, PT, R25, 0x1, !P1 ;  /* 0x000000011900780c */ /* 0x000fe40004f22870 */
[----:B------:R-:W-:Y:S02]  /*5b80*/  PRMT R8, R2, 0x7610, R8 ;  /* 0x0000761002087816 */ /* 0x000fe40000000008 */
[----:B------:R-:W-:-:S02]  /*5b90*/  SEL R17, RZ, 0x1, !P6 ;  /* 0x00000001ff117807 */ /* 0x000fc40007000000 */
[----:B------:R-:W-:Y:S02]  /*5ba0*/  SEL R16, RZ, 0x1, !P3 ;  /* 0x00000001ff107807 */ /* 0x000fe40005800000 */
[----:B------:R-:W-:Y:S02]  /*5bb0*/  SEL R15, RZ, 0x1, !P2 ;  /* 0x00000001ff0f7807 */ /* 0x000fe40005000000 */
[----:B------:R-:W-:Y:S02]  /*5bc0*/  SEL R14, RZ, 0x1, !P1 ;  /* 0x00000001ff0e7807 */ /* 0x000fe40004800000 */
[----:B------:R-:W-:Y:S02]  /*5bd0*/  SEL R13, RZ, 0x1, !P5 ;  /* 0x00000001ff0d7807 */ /* 0x000fe40006800000 */
[----:B------:R-:W-:Y:S02]  /*5be0*/  SEL R12, RZ, 0x1, !P4 ;  /* 0x00000001ff0c7807 */ /* 0x000fe40006000000 */
[----:B01----:R-:W-:-:S07]  /*5bf0*/  SEL R11, RZ, 0x1, !P0 ;  /* 0x00000001ff0b7807 */ /* 0x003fce0004000000 */
.L_x_164:
[----:B------:R-:W-:Y:S02]  /*5c00*/  UIADD3 UR6, UPT, UPT, UR5, -0x1, URZ ;  /* 0xffffffff05067890 */ /* 0x000fe4000fffe0ff */
[----:B------:R-:W-:Y:S02]  /*5c10*/  ISETP.NE.AND P0, PT, RZ, UR5, PT ;  /* 0x00000005ff007c0c */ /* 0x000fe4000bf05270 */
[----:B------:R-:W-:-:S06]  /*5c20*/  USHF.R.S32.HI UR7, URZ, 0x1f, UR6 ;  /* 0x0000001fff077899 */ /* 0x000fcc0008011406 */
[----:B-1----:R-:W-:-:S05]  /*5c30*/  IMAD.U32 R2, RZ, RZ, UR7 ;  /* 0x00000007ff027e24 */ /* 0x002fca000f8e00ff */
[----:B------:R-:W-:Y:S01]  /*5c40*/  LEA.HI R2, R2, UR6, RZ, 0x5 ;  /* 0x0000000602027c11 */ /* 0x000fe2000f8f28ff */
[----:B------:R-:W-:-:S03]  /*5c50*/  UMOV UR6, 0xffffffff ;  /* 0xffffffff00067882 */ /* 0x000fc60000000000 */
[----:B------:R-:W-:-:S05]  /*5c60*/  LOP3.LUT R2, R2, 0xffffffe0, RZ, 0xc0, !PT ;  /* 0xffffffe002027812 */ /* 0x000fca00078ec0ff */
[----:B------:R-:W-:-:S05]  /*5c70*/  VIADD R2, R2, 0x20 ;  /* 0x0000002002027836 */ /* 0x000fca0000000000 */
[----:B------:R-:W-:-:S04]  /*5c80*/  SEL R10, R2, RZ, P0 ;  /* 0x000000ff020a7207 */ /* 0x000fc80000000000 */
[----:B------:R-:W-:Y:S01]  /*5c90*/  ISETP.GE.AND P0, PT, R3, R10, PT ;  /* 0x0000000a0300720c */ /* 0x000fe20003f06270 */
[----:B0-----:R-:W-:-:S12]  /*5ca0*/  BRA.DIV UR6, `(.L_x_118) ;  /* 0x0000003606447947 */ /* 0x001fd8000b800000 */
[----:B------:R0:W1:Y:S02]  /*5cb0*/  SHFL.IDX PT, R2, R29, R22, 0x1f ;  /* 0x00001f161d027589 */ /* 0x00006400000e0000 */
.L_x_233:
[----:B------:R-:W2:Y:S01]  /*5cc0*/  LDCU UR6, c[0x0][0x3b8] ;  /* 0x00007700ff0677ac */ /* 0x000ea20008000800 */
[----:B0-----:R-:W-:-:S05]  /*5cd0*/  VIADD R22, R22, 0x1 ;  /* 0x0000000116167836 */ /* 0x001fca0000000000 */
[----:B--2---:R-:W-:Y:S01]  /*5ce0*/  ISETP.NE.AND P1, PT, R22, UR6, PT ;  /* 0x0000000616007c0c */ /* 0x004fe2000bf25270 */
[----:B------:R-:W-:-:S12]  /*5cf0*/  @P0 BRA `(.L_x_119) ;  /* 0x0000001800080947 */ /* 0x000fd80003800000 */
[--C-:B-1----:R-:W-:Y:S02]  /*5d00*/  IMAD R9, R2, UR5, R3.reuse ;  /* 0x0000000502097c24 */ /* 0x102fe4000f8e0203 */
[----:B------:R-:W-:-:S07]  /*5d10*/  IMAD.MOV.U32 R2, RZ, RZ, R3 ;  /* 0x000000ffff027224 */ /* 0x000fce00078e0003 */
.L_x_163:
[----:B------:R-:W-:Y:S01]  /*5d20*/  ISETP.GE.AND P0, PT, R2, UR5, PT ;  /* 0x0000000502007c0c */ /* 0x000fe2000bf06270 */
[----:B01----:R-:W-:Y:S02]  /*5d30*/  IMAD.MOV.U32 R31, RZ, RZ, 0xff80 ;  /* 0x0000ff80ff1f7424 */ /* 0x003fe400078e00ff */
[----:B------:R-:W-:-:S10]  /*5d40*/  IMAD.MOV.U32 R30, RZ, RZ, RZ ;  /* 0x000000ffff1e7224 */ /* 0x000fd400078e00ff */
[----:B------:R-:W-:Y:S05]  /*5d50*/  @P0 BRA `(.L_x_120) ;  /* 0x0000000000440947 */ /* 0x000fea0003800000 */
[----:B------:R-:W0:Y:S02]  /*5d60*/  S2UR UR9, SR_CTAID.X ;  /* 0x00000000000979c3 */ /* 0x000e240000002500 */
[----:B0-----:R-:W-:-:S04]  /*5d70*/  UIMAD.WIDE.U32 UR6, UR9, UR22, URZ ;  /* 0x00000016090672a5 */ /* 0x001fc8000f8e00ff */
[----:B------:R-:W-:Y:S02]  /*5d80*/  UIMAD UR9, UR9, UR23, UR7 ;  /* 0x00000017090972a4 */ /* 0x000fe4000f8e0207 */
[----:B------:R-:W-:-:S04]  /*5d90*/  ULEA UR7, UP0, UR6, UR20, 0x1 ;  /* 0x0000001406077291 */ /* 0x000fc8000f8008ff */
[----:B------:R-:W-:Y:S02]  /*5da0*/  ULEA.HI.X UR9, UR6, UR21, UR9, 0x1, UP0 ;  /* 0x0000001506097291 */ /* 0x000fe400080f0c09 */
[----:B------:R-:W-:-:S04]  /*5db0*/  IMAD.U32 R38, RZ, RZ, UR7 ;  /* 0x00000007ff267e24 */ /* 0x000fc8000f8e00ff */
[----:B------:R-:W-:Y:S02]  /*5dc0*/  IMAD.U32 R39, RZ, RZ, UR9 ;  /* 0x00000009ff277e24 */ /* 0x000fe4000f8e00ff */
[----:B------:R-:W-:-:S05]  /*5dd0*/  IMAD.WIDE R6, R9, 0x2, R38 ;  /* 0x0000000209067825 */ /* 0x000fca00078e0226 */
[----:B------:R-:W2:Y:S02]  /*5de0*/  LDG.E.U16 R32, desc[UR16][R6.64] ;  /* 0x0000001006207981 */ /* 0x000ea4000c1e1500 */
[----:B--2---:R-:W-:-:S04]  /*5df0*/  LOP3.LUT R30, R32, 0x7f80, RZ, 0xc0, !PT ;  /* 0x00007f80201e7812 */ /* 0x004fc800078ec0ff */
[----:B------:R-:W-:Y:S01]  /*5e00*/  ISETP.NE.AND P0, PT, R30, 0x7f80, PT ;  /* 0x00007f801e00780c */ /* 0x000fe20003f05270 */
[----:B------:R-:W-:-:S12]  /*5e10*/  IMAD.MOV.U32 R30, RZ, RZ, R9 ;  /* 0x000000ffff1e7224 */ /* 0x000fd800078e0009 */
[----:B------:R-:W-:Y:S05]  /*5e20*/  @!P0 BRA `(.L_x_120) ;  /* 0x0000000000108947 */ /* 0x000fea0003800000 */
[----:B------:R-:W0:Y:S02]  /*5e30*/  LDC.64 R6, c[0x0][0x398] ;  /* 0x0000e600ff067b82 */ /* 0x000e240000000a00 */
[----:B0-----:R-:W-:-:S05]  /*5e40*/  IMAD.WIDE R6, R9, 0x2, R6 ;  /* 0x0000000209067825 */ /* 0x001fca00078e0206 */
[----:B------:R-:W2:Y:S02]  /*5e50*/  LDG.E.U16 R31, desc[UR16][R6.64] ;  /* 0x00000010061f7981 */ /* 0x000ea4000c1e1500 */
[----:B--2---:R-:W-:-:S07]  /*5e60*/  HADD2.BF16_V2 R31, R32.H0_H0, R31.H0_H0 ;  /* 0x2000001f201f7230 */ /* 0x004fce0000200800 */
.L_x_120:
[C-C-:B------:R-:W-:Y:S01]  /*5e70*/  HSETP2.BF16_V2.NEU.AND P2, PT, R31.reuse.H0_H0, R8.reuse.H1_H1, PT ;  /* 0x300000081f007234 */ /* 0x140fe20003f4d802 */
[----:B------:R-:W-:Y:S05]  /*5e80*/  WARPSYNC.ALL ;  /* 0x0000000000007948 */ /* 0x000fea0003800000 */
[----:B------:R-:W-:Y:S01]  /*5e90*/  ISETP.GE.AND P3, PT, R30, R19, PT ;  /* 0x000000131e00720c */ /* 0x000fe20003f66270 */
[----:B------:R-:W-:Y:S01]  /*5ea0*/  VIADD R2, R2, 0x20 ;  /* 0x0000002002027836 */ /* 0x000fe20000000000 */
[----:B------:R-:W-:Y:S02]  /*5eb0*/  HSETP2.BF16_V2.GT.AND P0, PT, R31.H0_H0, R8.H1_H1, PT ;  /* 0x300000081f007234 */ /* 0x000fe40003f04802 */
[----:B------:R-:W-:-:S03]  /*5ec0*/  SEL R6, RZ, 0xffffffff, P3 ;  /* 0xffffffffff067807 */ /* 0x000fc60001800000 */
[----:B------:R-:W-:Y:S02]  /*5ed0*/  @P2 SEL R6, RZ, 0xffffffff, !P0 ;  /* 0xffffffffff062807 */ /* 0x000fe40004000000 */
[----:B------:R-:W-:Y:S02]  /*5ee0*/  ISETP.GE.AND P2, PT, R2, R10, PT ;  /* 0x0000000a0200720c */ /* 0x000fe40003f46270 */
[----:B------:R-:W-:-:S04]  /*5ef0*/  LOP3.LUT R6, R6, 0x1, RZ, 0xc0, !PT ;  /* 0x0000000106067812 */ /* 0x000fc800078ec0ff */
[----:B------:R-:W-:-:S13]  /*5f00*/  ISETP.NE.U32.AND P0, PT, R6, 0x1, PT ;  /* 0x000000010600780c */ /* 0x000fda0003f05070 */
[----:B------:R-:W-:-:S04]  /*5f10*/  VOTE.ANY R32, PT, !P0 ;  /* 0x0000000000207806 */ /* 0x000fc800040e0100 */
[----:B------:R-:W-:-:S13]  /*5f20*/  ISETP.NE.AND P3, PT, R32, RZ, PT ;  /* 0x000000ff2000720c */ /* 0x000fda0003f65270 */
[----:B------:R-:W-:Y:S05]  /*5f30*/  @!P3 BRA `(.L_x_121) ;  /* 0x000000140070b947 */ /* 0x000fea0003800000 */
[----:B------:R-:W-:Y:S01]  /*5f40*/  IMAD.MOV.U32 R6, RZ, RZ, -0x1 ;  /* 0xffffffffff067424 */ /* 0x000fe200078e00ff */
[----:B------:R-:W0:Y:S01]  /*5f50*/  S2UR UR7, SR_CgaCtaId ;  /* 0x00000000000779c3 */ /* 0x000e220000008800 */
[----:B------:R-:W-:Y:S01]  /*5f60*/  POPC R35, R32 ;  /* 0x0000002000237309 */ /* 0x000fe20000000000 */
[----:B------:R-:W-:Y:S02]  /*5f70*/  UMOV UR6, 0x400 ;  /* 0x0000040000067882 */ /* 0x000fe40000000000 */
[----:B------:R-:W-:-:S04]  /*5f80*/  SHF.L.U32 R33, R6, R3, RZ ;  /* 0x0000000306217219 */ /* 0x000fc800000006ff */
[----:B------:R-:W-:-:S06]  /*5f90*/  LOP3.LUT R33, R32, R33, RZ, 0x30, !PT ;  /* 0x0000002120217212 */ /* 0x000fcc00078e30ff */
[----:B------:R-:W1:Y:S01]  /*5fa0*/  POPC R33, R33 ;  /* 0x0000002100217309 */ /* 0x000e620000000000 */
[----:B0-----:R-:W-:Y:S01]  /*5fb0*/  ULEA UR6, UR7, UR6, 0x18 ;  /* 0x0000000607067291 */ /* 0x001fe2000f8ec0ff */
[C---:B-1----:R-:W-:Y:S02]  /*5fc0*/  IMAD.IADD R7, R20.reuse, 0x1, R33 ;  /* 0x0000000114077824 */ /* 0x042fe400078e0221 */
[----:B------:R-:W-:-:S03]  /*5fd0*/  IMAD.IADD R20, R20, 0x1, R35 ;  /* 0x0000000114147824 */ /* 0x000fc600078e0223 */
[C---:B------:R-:W-:Y:S02]  /*5fe0*/  ISETP.GT.OR P3, PT, R7.reuse, 0x1f, P0 ;  /* 0x0000001f0700780c */ /* 0x040fe40000764670 */
[C---:B------:R-:W-:Y:S02]  /*5ff0*/  LEA R6, R7.reuse, UR6, 0x1 ;  /* 0x0000000607067c11 */ /* 0x040fe4000f8e08ff */
[----:B------:R-:W-:Y:S02]  /*6000*/  LEA R7, R7, UR4, 0x2 ;  /* 0x0000000407077c11 */ /* 0x000fe4000f8e10ff */
[----:B------:R-:W-:-:S07]  /*6010*/  ISETP.GE.AND P4, PT, R20, 0x20, PT ;  /* 0x000000201400780c */ /* 0x000fce0003f86270 */
[----:B------:R0:W-:Y:S01]  /*6020*/  @!P3 STS.U16 [R6], R31 ;  /* 0x0000001f0600b388 */ /* 0x0001e20000000400 */
[----:B------:R-:W-:-:S03]  /*6030*/  @!P3 PLOP3.LUT P0, PT, PT, PT, PT, 0x80, 0x8 ;  /* 0x000000000008b81c */ /* 0x000fc60003f0f070 */
[----:B------:R0:W-:Y:S02]  /*6040*/  @!P3 STS [R7], R30 ;  /* 0x0000001e0700b388 */ /* 0x0001e40000000800 */
[----:B------:R-:W-:Y:S08]  /*6050*/  @!P4 BRA `(.L_x_122) ;  /* 0x00000014001cc947 */ /* 0x000ff00003800000 */
[----:B------:R-:W-:Y:S01]  /*6060*/  LEA R19, R3, UR6, 0x1 ;  /* 0x0000000603137c11 */ /* 0x000fe2000f8e08ff */
[----:B------:R-:W-:-:S05]  /*6070*/  NOP ;  /* 0x0000000000007918 */ /* 0x000fca0000000000 */
[----:B------:R-:W1:Y:S01]  /*6080*/  LDS.U16 R19, [R19] ;  /* 0x0000000013137984 */ /* 0x000e620000000400 */
[----:B------:R-:W-:Y:S01]  /*6090*/  BSSY.RECONVERGENT B1, `(.L_x_123) ;  /* 0x000000c000017945 */ /* 0x000fe20003800200 */
[----:B------:R-:W-:Y:S02]  /*60a0*/  IMAD.MOV.U32 R35, RZ, RZ, 0x1 ;  /* 0x00000001ff237424 */ /* 0x000fe400078e00ff */
[----:B------:R-:W2:Y:S01]  /*60b0*/  LDS R33, [R5] ;  /* 0x0000000005217984 */ /* 0x000ea20000000800 */
[----:B-1----:R-:W-:-:S03]  /*60c0*/  PRMT R34, R19, 0x5410, R19 ;  /* 0x0000541013227816 */ /* 0x002fc60000000013 */
[----:B--2---:R-:W-:Y:S04]  /*60d0*/  SHFL.BFLY PT, R36, R33, 0x1, 0x1f ;  /* 0x0c201f0021247f89 */ /* 0x004fe800000e0000 */
[----:B------:R-:W1:Y:S02]  /*60e0*/  SHFL.BFLY PT, R32, R34, 0x1, 0x1f ;  /* 0x0c201f0022207f89 */ /* 0x000e6400000e0000 */
[----:B-1----:R-:W-:-:S13]  /*60f0*/  HSETP2.BF16_V2.GT.AND P3, PT, R19.H0_H0, R32.H0_H0, PT ;  /* 0x2000002013007234 */ /* 0x002fda0003f64802 */
[----:B------:R-:W-:Y:S05]  /*6100*/  @P3 BRA `(.L_x_124) ;  /* 0x0000000000103947 */ /* 0x000fea0003800000 */
[----:B------:R-:W-:Y:S01]  /*6110*/  HSETP2.BF16_V2.NEU.AND P3, PT, R19.H0_H0, R32.H0_H0, PT ;  /* 0x2000002013007234 */ /* 0x000fe20003f6d802 */
[----:B------:R-:W-:-:S12]  /*6120*/  IMAD.MOV.U32 R35, RZ, RZ, RZ ;  /* 0x000000ffff237224 */ /* 0x000fd800078e00ff */
[----:B------:R-:W-:-:S04]  /*6130*/  @!P3 ISETP.GE.AND P4, PT, R33, R36, PT ;  /* 0x000000242100b20c */ /* 0x000fc80003f86270 */
[----:B------:R-:W-:-:S09]  /*6140*/  @!P3 SEL R35, RZ, 0x1, P4 ;  /* 0x00000001ff23b807 */ /* 0x000fd20002000000 */
.L_x_124:
[----:B------:R-:W-:Y:S05]  /*6150*/  BSYNC.RECONVERGENT B1 ;  /* 0x0000000000017941 */ /* 0x000fea0003800200 */
.L_x_123:
[----:B------:R-:W-:Y:S01]  /*6160*/  ISETP.NE.AND P3, PT, R35, R24, PT ;  /* 0x000000182300720c */ /* 0x000fe20003f65270 */
[----:B------:R-:W-:Y:S01]  /*6170*/  BSSY.RECONVERGENT B1, `(.L_x_125) ;  /* 0x000000d000017945 */ /* 0x000fe20003800200 */
[----:B------:R-:W-:Y:S02]  /*6180*/  IMAD.MOV.U32 R35, RZ, RZ, 0x1 ;  /* 0x00000001ff237424 */ /* 0x000fe400078e00ff */
[----:B------:R-:W-:Y:S02]  /*6190*/  SEL R19, R19, R32, !P3 ;  /* 0x0000002013137207 */ /* 0x000fe40005800000 */
[----:B------:R-:W-:Y:S02]  /*61a0*/  SEL R33, R33, R36, !P3 ;  /* 0x0000002421217207 */ /* 0x000fe40005800000 */
[----:B------:R-:W-:-:S03]  /*61b0*/  PRMT R34, R19, 0x5410, R19 ;  /* 0x0000541013227816 */ /* 0x000fc60000000013 */
[----:B------:R-:W-:Y:S04]  /*61c0*/  SHFL.BFLY PT, R36, R33, 0x2, 0x1f ;  /* 0x0c401f0021247f89 */ /* 0x000fe800000e0000 */
[----:B------:R-:W1:Y:S02]  /*61d0*/  SHFL.BFLY PT, R32, R34, 0x2, 0x1f ;  /* 0x0c401f0022207f89 */ /* 0x000e6400000e0000 */
[----:B-1----:R-:W-:-:S13]  /*61e0*/  HSETP2.BF16_V2.GT.AND P3, PT, R19.H0_H0, R32.H0_H0, PT ;  /* 0x2000002013007234 */ /* 0x002fda0003f64802 */
[----:B------:R-:W-:Y:S05]  /*61f0*/  @P3 BRA `(.L_x_126) ;  /* 0x0000000000103947 */ /* 0x000fea0003800000 */
[----:B------:R-:W-:Y:S01]  /*6200*/  HSETP2.BF16_V2.NEU.AND P3, PT, R19.H0_H0, R32.H0_H0, PT ;  /* 0x2000002013007234 */ /* 0x000fe20003f6d802 */
[----:B------:R-:W-:-:S12]  /*6210*/  IMAD.MOV.U32 R35, RZ, RZ, RZ ;  /* 0x000000ffff237224 */ /* 0x000fd800078e00ff */
[----:B------:R-:W-:-:S04]  /*6220*/  @!P3 ISETP.GE.AND P4, PT, R33, R36, PT ;  /* 0x000000242100b20c */ /* 0x000fc80003f86270 */
[----:B------:R-:W-:-:S09]  /*6230*/  @!P3 SEL R35, RZ, 0x1, P4 ;  /* 0x00000001ff23b807 */ /* 0x000fd20002000000 */
.L_x_126:
[----:B------:R-:W-:Y:S05]  /*6240*/  BSYNC.RECONVERGENT B1 ;  /* 0x0000000000017941 */ /* 0x000fea0003800200 */
.L_x_125:
[----:B------:R-:W-:Y:S01]  /*6250*/  ISETP.NE.AND P3, PT, R35, R16, PT ;  /* 0x000000102300720c */ /* 0x000fe20003f65270 */
[----:B------:R-:W-:Y:S03]  /*6260*/  BSSY.RECONVERGENT B1, `(.L_x_127) ;  /* 0x000000d000017945 */ /* 0x000fe60003800200 */
[----:B------:R-:W-:Y:S02]  /*6270*/  SEL R19, R19, R32, !P3 ;  /* 0x0000002013137207 */ /* 0x000fe40005800000 */
[----:B------:R-:W-:Y:S01]  /*6280*/  SEL R33, R33, R36, !P3 ;  /* 0x0000002421217207 */ /* 0x000fe20005800000 */
[----:B------:R-:W-:Y:S01]  /*6290*/  IMAD.MOV.U32 R36, RZ, RZ, 0x1 ;  /* 0x00000001ff247424 */ /* 0x000fe200078e00ff */
        /* <DEDUP_REMOVED lines=9> */
.L_x_128:
[----:B------:R-:W-:Y:S05]  /*6330*/  BSYNC.RECONVERGENT B1 ;  /* 0x0000000000017941 */ /* 0x000fea0003800200 */
.L_x_127:
        /* <DEDUP_REMOVED lines=14> */
.L_x_130:
[----:B------:R-:W-:Y:S05]  /*6420*/  BSYNC.RECONVERGENT B1 ;  /* 0x0000000000017941 */ /* 0x000fea0003800200 */
.L_x_129:
        /* <DEDUP_REMOVED lines=14> */
.L_x_132:
[----:B------:R-:W-:Y:S05]  /*6510*/  BSYNC.RECONVERGENT B1 ;  /* 0x0000000000017941 */ /* 0x000fea0003800200 */
.L_x_131:
        /* <DEDUP_REMOVED lines=14> */
.L_x_134:
[----:B------:R-:W-:Y:S05]  /*6600*/  BSYNC.RECONVERGENT B1 ;  /* 0x0000000000017941 */ /* 0x000fea0003800200 */
.L_x_133:
        /* <DEDUP_REMOVED lines=14> */
.L_x_136:
[----:B------:R-:W-:Y:S05]  /*66f0*/  BSYNC.RECONVERGENT B1 ;  /* 0x0000000000017941 */ /* 0x000fea0003800200 */
.L_x_135:
        /* <DEDUP_REMOVED lines=14> */
.L_x_138:
[----:B------:R-:W-:Y:S05]  /*67e0*/  BSYNC.RECONVERGENT B1 ;  /* 0x0000000000017941 */ /* 0x000fea0003800200 */
.L_x_137:
        /* <DEDUP_REMOVED lines=14> */
.L_x_140:
[----:B------:R-:W-:Y:S05]  /*68d0*/  BSYNC.RECONVERGENT B1 ;  /* 0x0000000000017941 */ /* 0x000fea0003800200 */
.L_x_139:
        /* <DEDUP_REMOVED lines=8> */
[----:B-1----:R-:W-:-:S05]  /*6960*/  PRMT R35, R19, 0x7610, R35 ;  /* 0x0000761013237816 */ /* 0x002fca0000000023 */
[----:B------:R-:W-:-:S13]  /*6970*/  HSETP2.BF16_V2.GT.AND P3, PT, R32.H0_H0, R35.H0_H0, PT ;  /* 0x2000002320007234 */ /* 0x000fda0003f64802 */
[----:B------:R-:W-:Y:S05]  /*6980*/  @P3 BRA `(.L_x_142) ;  /* 0x0000000000103947 */ /* 0x000fea0003800000 */
[----:B------:R-:W-:Y:S01]  /*6990*/  HSETP2.BF16_V2.NEU.AND P3, PT, R32.H0_H0, R35.H0_H0, PT ;  /* 0x2000002320007234 */ /* 0x000fe20003f6d802 */
[----:B------:R-:W-:-:S12]  /*69a0*/  IMAD.MOV.U32 R34, RZ, RZ, RZ ;  /* 0x000000ffff227224 */ /* 0x000fd800078e00ff */
[----:B------:R-:W-:-:S04]  /*69b0*/  @!P3 ISETP.GE.AND P4, PT, R33, R36, PT ;  /* 0x000000242100b20c */ /* 0x000fc80003f86270 */
[----:B------:R-:W-:-:S09]  /*69c0*/  @!P3 SEL R34, RZ, 0x1, P4 ;  /* 0x00000001ff22b807 */ /* 0x000fd20002000000 */
.L_x_142:
[----:B------:R-:W-:Y:S05]  /*69d0*/  BSYNC.RECONVERGENT B1 ;  /* 0x0000000000017941 */ /* 0x000fea0003800200 */
.L_x_141:
        /* <DEDUP_REMOVED lines=14> */
.L_x_144:
[----:B------:R-:W-:Y:S05]  /*6ac0*/  BSYNC.RECONVERGENT B1 ;  /* 0x0000000000017941 */ /* 0x000fea0003800200 */
.L_x_143:
[----:B------:R-:W-:Y:S01]  /*6ad0*/  LOP3.LUT R37, R28, R37, RZ, 0x3c, !PT ;  /* 0x000000251c257212 */ /* 0x000fe200078e3cff */
[----:B------:R-:W-:Y:S01]  /*6ae0*/  BSSY.RECONVERGENT B1, `(.L_x_145) ;  /* 0x000000e000017945 */ /* 0x000fe20003800200 */
[----:B------:R-:W-:Y:S02]  /*6af0*/  IMAD.MOV.U32 R40, RZ, RZ, 0x1 ;  /* 0x00000001ff287424 */ /* 0x000fe400078e00ff */
[----:B------:R-:W-:-:S04]  /*6b00*/  ISETP.NE.AND P3, PT, R37, 0x1, PT ;  /* 0x000000012500780c */ /* 0x000fc80003f65270 */
        /* <DEDUP_REMOVED lines=11> */
.L_x_146:
[----:B------:R-:W-:Y:S05]  /*6bc0*/  BSYNC.RECONVERGENT B1 ;  /* 0x0000000000017941 */ /* 0x000fea0003800200 */
.L_x_145:
        /* <DEDUP_REMOVED lines=14> */
.L_x_148:
[----:B------:R-:W-:Y:S05]  /*6cb0*/  BSYNC.RECONVERGENT B1 ;  /* 0x0000000000017941 */ /* 0x000fea0003800200 */
.L_x_147:
        /* <DEDUP_REMOVED lines=14> */
.L_x_150:
[----:B------:R-:W-:Y:S05]  /*6da0*/  BSYNC.RECONVERGENT B1 ;  /* 0x0000000000017941 */ /* 0x000fea0003800200 */
.L_x_149:
        /* <DEDUP_REMOVED lines=14> */
.L_x_152:
[----:B------:R-:W-:Y:S05]  /*6e90*/  BSYNC.RECONVERGENT B1 ;  /* 0x0000000000017941 */ /* 0x000fea0003800200 */
.L_x_151:
        /* <DEDUP_REMOVED lines=24> */
.L_x_154:
[----:B------:R-:W-:Y:S05]  /*7020*/  BSYNC.RECONVERGENT B1 ;  /* 0x0000000000017941 */ /* 0x000fea0003800200 */
.L_x_153:
        /* <DEDUP_REMOVED lines=15> */
.L_x_156:
[----:B------:R-:W-:Y:S05]  /*7120*/  BSYNC.RECONVERGENT B1 ;  /* 0x0000000000017941 */ /* 0x000fea0003800200 */
.L_x_155:
[----:B------:R-:W-:Y:S01]  /*7130*/  ISETP.NE.AND P4, PT, R32, R25, PT ;  /* 0x000000192000720c */ /* 0x000fe20003f85270 */
[----:B------:R-:W-:Y:S03]  /*7140*/  BSSY.RECONVERGENT B1, `(.L_x_157) ;  /* 0x000000e000017945 */ /* 0x000fe60003800200 */
[----:B------:R-:W-:Y:S01]  /*7150*/  SEL R8, R33, R8, !P4 ;  /* 0x0000000821087207 */ /* 0x000fe20006000000 */
[----:B------:R-:W-:Y:S01]  /*7160*/  IMAD.MOV.U32 R33, RZ, RZ, 0x1 ;  /* 0x00000001ff217424 */ /* 0x000fe200078e00ff */
        /* <DEDUP_REMOVED lines=11> */
.L_x_158:
[----:B------:R-:W-:Y:S05]  /*7220*/  BSYNC.RECONVERGENT B1 ;  /* 0x0000000000017941 */ /* 0x000fea0003800200 */
.L_x_157:
        /* <DEDUP_REMOVED lines=15> */
.L_x_160:
[----:B------:R-:W-:Y:S05]  /*7320*/  BSYNC.RECONVERGENT B1 ;  /* 0x0000000000017941 */ /* 0x000fea0003800200 */
.L_x_159:
        /* <DEDUP_REMOVED lines=15> */
.L_x_162:
[----:B------:R-:W-:Y:S05]  /*7420*/  BSYNC.RECONVERGENT B1 ;  /* 0x0000000000017941 */ /* 0x000fea0003800200 */
.L_x_161:
[----:B------:R-:W-:Y:S01]  /*7430*/  ISETP.NE.AND P3, PT, R19, R0, PT ;  /* 0x000000001300720c */ /* 0x000fe20003f65270 */
[----:B------:R-:W-:Y:S02]  /*7440*/  IMAD.U32 R34, RZ, RZ, UR8 ;  /* 0x00000008ff227e24 */ /* 0x000fe4000f8e00ff */
[----:B------:R-:W-:Y:S01]  /*7450*/  VIADD R20, R20, 0xffffffe0 ;  /* 0xffffffe014147836 */ /* 0x000fe20000000000 */
[----:B------:R-:W-:Y:S02]  /*7460*/  SEL R8, R35, R8, !P3 ;  /* 0x0000000823087207 */ /* 0x000fe40005800000 */
[----:B------:R-:W-:Y:S01]  /*7470*/  SEL R21, R32, R33, !P3 ;  /* 0x0000002120157207 */ /* 0x000fe20005800000 */
[----:B------:R-:W-:Y:S01]  /*7480*/  IMAD.U32 R33, RZ, RZ, UR8 ;  /* 0x00000008ff217e24 */ /* 0x000fe2000f8e00ff */
[----:B------:R-:W-:-:S03]  /*7490*/  PRMT R32, R8, 0x5410, R8 ;  /* 0x0000541008207816 */ /* 0x000fc60000000008 */
[----:B------:R-:W-:Y:S04]  /*74a0*/  SHFL.IDX PT, R19, R21, R34, 0x1f ;  /* 0x00001f2215137589 */ /* 0x000fe800000e0000 */
[----:B------:R-:W1:Y:S02]  /*74b0*/  SHFL.IDX PT, R32, R32, R33, 0x1f ;  /* 0x00001f2120207589 */ /* 0x000e6400000e0000 */
[----:B-1----:R-:W-:-:S07]  /*74c0*/  PRMT R8, R8, 0x5410, R32 ;  /* 0x0000541008087816 */ /* 0x002fce0000000020 */
.L_x_122:
[----:B------:R1:W-:Y:S04]  /*74d0*/  @!P0 STS.U16 [R6+-0x40], R31 ;  /* 0xffffc01f06008388 */ /* 0x0003e80000000400 */
[----:B------:R1:W-:Y:S01]  /*74e0*/  @!P0 STS [R7+-0x80], R30 ;  /* 0xffff801e07008388 */ /* 0x0003e20000000800 */
[----:B------:R-:W-:Y:S01]  /*74f0*/  NOP ;  /* 0x0000000000007918 */ /* 0x000fe20000000000 */
.L_x_121:
[----:B------:R-:W-:Y:S01]  /*7500*/  VIADD R9, R9, 0x20 ;  /* 0x0000002009097836 */ /* 0x000fe20000000000 */
[----:B------:R-:W-:Y:S06]  /*7510*/  @!P2 BRA `(.L_x_163) ;  /* 0xffffffe80000a947 */ /* 0x000fec000383ffff */
.L_x_119:
[----:B------:R-:W-:Y:S05]  /*7520*/  @P1 BRA `(.L_x_164) ;  /* 0xffffffe400b41947 */ /* 0x000fea000383ffff */
[----:B------:R-:W-:Y:S05]  /*7530*/  BSYNC B0 ;  /* 0x0000000000007941 */ /* 0x000fea0003800000 */
.L_x_117:
[----:B------:R-:W-:-:S13]  /*7540*/  ISETP.NE.AND P0, PT, R20, RZ, PT ;  /* 0x000000ff1400720c */ /* 0x000fda0003f05270 */
[----:B------:R-:W-:Y:S05]  /*7550*/  @!P0 BRA `(.L_x_165) ;  /* 0x0000001800008947 */ /* 0x000fea0003800000 */
[----:B------:R-:W-:Y:S01]  /*7560*/  ISETP.GE.AND P0, PT, R3, R20, PT ;  /* 0x000000140300720c */ /* 0x000fe20003f06270 */
[----:B------:R-:W-:Y:S01]  /*7570*/  IMAD.MOV.U32 R10, RZ, RZ, RZ ;  /* 0x000000ffff0a7224 */ /* 0x000fe200078e00ff */
[----:B------:R-:W-:-:S11]  /*7580*/  UMOV UR6, 0xffffffff ;  /* 0xffffffff00067882 */ /* 0x000fd60000000000 */
[----:B01----:R-:W0:Y:S01]  /*7590*/  @!P0 S2R R7, SR_CgaCtaId ;  /* 0x0000000000078919 */ /* 0x003e220000008800 */
[----:B------:R-:W-:Y:S01]  /*75a0*/  @!P0 MOV R2, 0x400 ;  /* 0x0000040000028802 */ /* 0x000fe20000000f00 */
[----:B------:R-:W-:Y:S03]  /*75b0*/  @!P0 LDS R10, [R5] ;  /* 0x00000000050a8984 */ /* 0x000fe60000000800 */
[----:B0-----:R-:W-:-:S05]  /*75c0*/  @!P0 LEA R2, R7, R2, 0x18 ;  /* 0x0000000207028211 */ /* 0x001fca00078ec0ff */
[----:B------:R-:W-:-:S06]  /*75d0*/  @!P0 IMAD R2, R3, 0x2, R2 ;  /* 0x0000000203028824 */ /* 0x000fcc00078e0202 */
[----:B------:R-:W0:Y:S02]  /*75e0*/  @!P0 LDS.U16 R2, [R2] ;  /* 0x0000000002028984 */ /* 0x000e240000000400 */
[----:B0-----:R-:W-:-:S04]  /*75f0*/  @!P0 PRMT R4, R2, 0x7610, R4 ;  /* 0x0000761002048816 */ /* 0x001fc80000000004 */
[----:B------:R-:W-:Y:S01]  /*7600*/  PRMT R9, R4, 0x5410, R4 ;  /* 0x0000541004097816 */ /* 0x000fe20000000004 */
[----:B------:R-:W-:Y:S06]  /*7610*/  BRA.DIV UR6, `(.L_x_166) ;  /* 0x0000001e06087947 */ /* 0x000fec000b800000 */
[----:B------:R-:W0:Y:S01]  /*7620*/  SHFL.BFLY PT, R9, R9, 0x1, 0x1f ;  /* 0x0c201f0009097f89 */ /* 0x000e2200000e0000 */
[----:B------:R-:W-:-:S03]  /*7630*/  IMAD.MOV.U32 R7, RZ, RZ, 0x1 ;  /* 0x00000001ff077424 */ /* 0x000fc600078e00ff */
[----:B------:R1:W2:Y:S02]  /*7640*/  SHFL.BFLY PT, R19, R10, 0x1, 0x1f ;  /* 0x0c201f000a137f89 */ /* 0x0002a400000e0000 */
[----:B01----:R-:W-:-:S07]  /*7650*/  PRMT R29, R9, 0x7610, R29 ;  /* 0x00007610091d7816 */ /* 0x003fce000000001d */
.L_x_237:
[----:B------:R-:W-:Y:S01]  /*7660*/  HSETP2.BF16_V2.GT.AND P0, PT, R4.H0_H0, R29.H0_H0, PT ;  /* 0x2000001d04007234 */ /* 0x000fe20003f04802 */
[----:B------:R-:W-:-:S12]  /*7670*/  BSSY.RECONVERGENT B0, `(.L_x_167) ;  /* 0x0000006000007945 */ /* 0x000fd80003800200 */
[----:B------:R-:W-:Y:S05]  /*7680*/  @P0 BRA `(.L_x_168) ;  /* 0x0000000000100947 */ /* 0x000fea0003800000 */
[----:B------:R-:W-:Y:S01]  /*7690*/  HSETP2.BF16_V2.NEU.AND P0, PT, R4.H0_H0, R29.H0_H0, PT ;  /* 0x2000001d04007234 */ /* 0x000fe20003f0d802 */
[----:B------:R-:W-:-:S12]  /*76a0*/  IMAD.MOV.U32 R7, RZ, RZ, RZ ;  /* 0x000000ffff077224 */ /* 0x000fd800078e00ff */
[----:B--2---:R-:W-:-:S04]  /*76b0*/  @!P0 ISETP.GE.AND P1, PT, R10, R19, PT ;  /* 0x000000130a00820c */ /* 0x004fc80003f26270 */
[----:B------:R-:W-:-:S09]  /*76c0*/  @!P0 SEL R7, RZ, 0x1, P1 ;  /* 0x00000001ff078807 */ /* 0x000fd20000800000 */
.L_x_168:
[----:B------:R-:W-:Y:S05]  /*76d0*/  BSYNC.RECONVERGENT B0 ;  /* 0x0000000000007941 */ /* 0x000fea0003800200 */
.L_x_167:
[----:B------:R-:W-:Y:S01]  /*76e0*/  ISETP.NE.AND P0, PT, R7, R24, PT ;  /* 0x000000180700720c */ /* 0x000fe20003f05270 */
[----:B------:R-:W-:-:S03]  /*76f0*/  UMOV UR6, 0xffffffff ;  /* 0xffffffff00067882 */ /* 0x000fc60000000000 */
[----:B------:R-:W-:Y:S02]  /*7700*/  SEL R4, R4, R29, !P0 ;  /* 0x0000001d04047207 */ /* 0x000fe40004000000 */
[----:B--2---:R-:W-:Y:S02]  /*7710*/  SEL R10, R10, R19, !P0 ;  /* 0x000000130a0a7207 */ /* 0x004fe40004000000 */
[----:B------:R-:W-:Y:S01]  /*7720*/  PRMT R9, R4, 0x5410, R4 ;  /* 0x0000541004097816 */ /* 0x000fe20000000004 */
[----:B------:R-:W-:Y:S06]  /*7730*/  BRA.DIV UR6, `(.L_x_169) ;  /* 0x0000001e060c7947 */ /* 0x000fec000b800000 */
[----:B------:R-:W0:Y:S04]  /*7740*/  SHFL.BFLY PT, R9, R9, 0x2, 0x1f ;  /* 0x0c401f0009097f89 */ /* 0x000e2800000e0000 */
[----:B------:R1:W2:Y:S02]  /*7750*/  SHFL.BFLY PT, R7, R10, 0x2, 0x1f ;  /* 0x0c401f000a077f89 */ /* 0x0002a400000e0000 */
[----:B01----:R-:W-:-:S07]  /*7760*/  PRMT R19, R9, 0x7610, R19 ;  /* 0x0000761009137816 */ /* 0x003fce0000000013 */
.L_x_241:
[----:B------:R-:W-:Y:S01]  /*7770*/  HSETP2.BF16_V2.GT.AND P0, PT, R4.H0_H0, R19.H0_H0, PT ;  /* 0x2000001304007234 */ /* 0x000fe20003f04802 */
[----:B------:R-:W-:Y:S01]  /*7780*/  BSSY.RECONVERGENT B0, `(.L_x_170) ;  /* 0x0000007000007945 */ /* 0x000fe20003800200 */
[----:B------:R-:W-:-:S11]  /*7790*/  IMAD.MOV.U32 R5, RZ, RZ, 0x1 ;  /* 0x00000001ff057424 */ /* 0x000fd600078e00ff */
[----:B------:R-:W-:Y:S05]  /*77a0*/  @P0 BRA `(.L_x_171) ;  /* 0x0000000000100947 */ /* 0x000fea0003800000 */
[----:B------:R-:W-:Y:S01]  /*77b0*/  HSETP2.BF16_V2.NEU.AND P0, PT, R4.H0_H0, R19.H0_H0, PT ;  /* 0x2000001304007234 */ /* 0x000fe20003f0d802 */
[----:B------:R-:W-:-:S12]  /*77c0*/  IMAD.MOV.U32 R5, RZ, RZ, RZ ;  /* 0x000000ffff057224 */ /* 0x000fd800078e00ff */
[----:B--2---:R-:W-:-:S04]  /*77d0*/  @!P0 ISETP.GE.AND P1, PT, R10, R7, PT ;  /* 0x000000070a00820c */ /* 0x004fc80003f26270 */
[----:B------:R-:W-:-:S09]  /*77e0*/  @!P0 SEL R5, RZ, 0x1, P1 ;  /* 0x00000001ff058807 */ /* 0x000fd20000800000 */
.L_x_171:
[----:B------:R-:W-:Y:S05]  /*77f0*/  BSYNC.RECONVERGENT B0 ;  /* 0x0000000000007941 */ /* 0x000fea0003800200 */
.L_x_170:
[----:B------:R-:W-:Y:S01]  /*7800*/  ISETP.NE.AND P0, PT, R5, R16, PT ;  /* 0x000000100500720c */ /* 0x000fe20003f05270 */
[----:B------:R-:W-:-:S03]  /*7810*/  UMOV UR6, 0xffffffff ;  /* 0xffffffff00067882 */ /* 0x000fc60000000000 */
[----:B------:R-:W-:Y:S02]  /*7820*/  SEL R16, R4, R19, !P0 ;  /* 0x0000001304107207 */ /* 0x000fe40004000000 */
[----:B--2---:R-:W-:Y:S02]  /*7830*/  SEL R10, R10, R7, !P0 ;  /* 0x000000070a0a7207 */ /* 0x004fe40004000000 */
[----:B------:R-:W-:Y:S01]  /*7840*/  PRMT R9, R16, 0x5410, R16 ;  /* 0x0000541010097816 */ /* 0x000fe20000000010 */
[----:B------:R-:W-:Y:S06]  /*7850*/  BRA.DIV UR6, `(.L_x_172) ;  /* 0x0000001e06087947 */ /* 0x000fec000b800000 */
[----:B------:R-:W0:Y:S01]  /*7860*/  SHFL.BFLY PT, R9, R9, 0x1, 0x1f ;  /* 0x0c201f0009097f89 */ /* 0x000e2200000e0000 */
[----:B------:R-:W-:-:S03]  /*7870*/  IMAD.MOV.U32 R4, RZ, RZ, 0x1 ;  /* 0x00000001ff047424 */ /* 0x000fc600078e00ff */
[----:B------:R1:W2:Y:S02]  /*7880*/  SHFL.BFLY PT, R7, R10, 0x1, 0x1f ;  /* 0x0c201f000a077f89 */ /* 0x0002a400000e0000 */
[----:B01----:R-:W-:-:S07]  /*7890*/  PRMT R19, R9, 0x7610, R19 ;  /* 0x0000761009137816 */ /* 0x003fce0000000013 */
.L_x_245:
[----:B------:R-:W-:Y:S01]  /*78a0*/  HSETP2.BF16_V2.GT.AND P0, PT, R16.H0_H0, R19.H0_H0, PT ;  /* 0x2000001310007234 */ /* 0x000fe20003f04802 */
[----:B------:R-:W-:-:S12]  /*78b0*/  BSSY.RECONVERGENT B0, `(.L_x_173) ;  /* 0x0000006000007945 */ /* 0x000fd80003800200 */
[----:B------:R-:W-:Y:S05]  /*78c0*/  @P0 BRA `(.L_x_174) ;  /* 0x0000000000100947 */ /* 0x000fea0003800000 */
[----:B------:R-:W-:Y:S01]  /*78d0*/  HSETP2.BF16_V2.NEU.AND P0, PT, R16.H0_H0, R19.H0_H0, PT ;  /* 0x2000001310007234 */ /* 0x000fe20003f0d802 */
[----:B------:R-:W-:-:S12]  /*78e0*/  IMAD.MOV.U32 R4, RZ, RZ, RZ ;  /* 0x000000ffff047224 */ /* 0x000fd800078e00ff */
[----:B--2---:R-:W-:-:S04]  /*78f0*/  @!P0 ISETP.GE.AND P1, PT, R10, R7, PT ;  /* 0x000000070a00820c */ /* 0x004fc80003f26270 */
[----:B------:R-:W-:-:S09]  /*7900*/  @!P0 SEL R4, RZ, 0x1, P1 ;  /* 0x00000001ff048807 */ /* 0x000fd20000800000 */
.L_x_174:
[----:B------:R-:W-:Y:S05]  /*7910*/  BSYNC.RECONVERGENT B0 ;  /* 0x0000000000007941 */ /* 0x000fea0003800200 */
.L_x_173:
        /* <DEDUP_REMOVED lines=9> */
.L_x_249:
        /* <DEDUP_REMOVED lines=8> */
.L_x_177:
[----:B------:R-:W-:Y:S05]  /*7a30*/  BSYNC.RECONVERGENT B0 ;  /* 0x0000000000007941 */ /* 0x000fea0003800200 */
.L_x_176:
        /* <DEDUP_REMOVED lines=9> */
.L_x_253:
        /* <DEDUP_REMOVED lines=8> */
.L_x_180:
[----:B------:R-:W-:Y:S05]  /*7b50*/  BSYNC.RECONVERGENT B0 ;  /* 0x0000000000007941 */ /* 0x000fea0003800200 */
.L_x_179:
        /* <DEDUP_REMOVED lines=10> */
.L_x_257:
[----:B------:R-:W-:Y:S01]  /*7c00*/  HSETP2.BF16_V2.GT.AND P0, PT, R16.H0_H0, R19.H0_H0, PT ;  /* 0x2000001310007234 */ /* 0x000fe20003f04802 */
[----:B------:R-:W-:-:S12]  /*7c10*/  BSSY.RECONVERGENT B0, `(.L_x_182) ;  /* 0x0000006000007945 */ /* 0x000fd80003800200 */
[----:B------:R-:W-:Y:S05]  /*7c20*/  @P0 BRA `(.L_x_183) ;  /* 0x0000000000100947 */ /* 0x000fea0003800000 */
[----:B------:R-:W-:Y:S01]  /*7c30*/  HSETP2.BF16_V2.NEU.AND P0, PT, R16.H0_H0, R19.H0_H0, PT ;  /* 0x2000001310007234 */ /* 0x000fe20003f0d802 */
[----:B------:R-:W-:-:S12]  /*7c40*/  IMAD.MOV.U32 R7, RZ, RZ, RZ ;  /* 0x000000ffff077224 */ /* 0x000fd800078e00ff */
[----:B--2---:R-:W-:-:S04]  /*7c50*/  @!P0 ISETP.GE.AND P1, PT, R15, R4, PT ;  /* 0x000000040f00820c */ /* 0x004fc80003f26270 */
[----:B------:R-:W-:-:S09]  /*7c60*/  @!P0 SEL R7, RZ, 0x1, P1 ;  /* 0x00000001ff078807 */ /* 0x000fd20000800000 */
.L_x_183:
[----:B------:R-:W-:Y:S05]  /*7c70*/  BSYNC.RECONVERGENT B0 ;  /* 0x0000000000007941 */ /* 0x000fea0003800200 */
.L_x_182:
        /* <DEDUP_REMOVED lines=9> */
.L_x_261:
        /* <DEDUP_REMOVED lines=8> */
.L_x_186:
[----:B------:R-:W-:Y:S05]  /*7d90*/  BSYNC.RECONVERGENT B0 ;  /* 0x0000000000007941 */ /* 0x000fea0003800200 */
.L_x_185:
        /* <DEDUP_REMOVED lines=9> */
.L_x_265:
        /* <DEDUP_REMOVED lines=8> */
.L_x_189:
[----:B------:R-:W-:Y:S05]  /*7eb0*/  BSYNC.RECONVERGENT B0 ;  /* 0x0000000000007941 */ /* 0x000fea0003800200 */
.L_x_188:
        /* <DEDUP_REMOVED lines=9> */
.L_x_269:
        /* <DEDUP_REMOVED lines=8> */
.L_x_192:
[----:B------:R-:W-:Y:S05]  /*7fd0*/  BSYNC.RECONVERGENT B0 ;  /* 0x0000000000007941 */ /* 0x000fea0003800200 */
.L_x_191:
        /* <DEDUP_REMOVED lines=10> */
.L_x_273:
[----:B------:R-:W-:Y:S01]  /*8080*/  HSETP2.BF16_V2.GT.AND P0, PT, R16.H0_H0, R11.H0_H0, PT ;  /* 0x2000000b10007234 */ /* 0x000fe20003f04802 */
[----:B------:R-:W-:-:S12]  /*8090*/  BSSY.RECONVERGENT B0, `(.L_x_194) ;  /* 0x0000006000007945 */ /* 0x000fd80003800200 */
[----:B------:R-:W-:Y:S05]  /*80a0*/  @P0 BRA `(.L_x_195) ;  /* 0x0000000000100947 */ /* 0x000fea0003800000 */
[----:B------:R-:W-:Y:S01]  /*80b0*/  HSETP2.BF16_V2.NEU.AND P0, PT, R16.H0_H0, R11.H0_H0, PT ;  /* 0x2000000b10007234 */ /* 0x000fe20003f0d802 */
[----:B------:R-:W-:-:S12]  /*80c0*/  IMAD.MOV.U32 R4, RZ, RZ, RZ ;  /* 0x000000ffff047224 */ /* 0x000fd800078e00ff */
[----:B--2---:R-:W-:-:S04]  /*80d0*/  @!P0 ISETP.GE.AND P1, PT, R10, R7, PT ;  /* 0x000000070a00820c */ /* 0x004fc80003f26270 */
[----:B------:R-:W-:-:S09]  /*80e0*/  @!P0 SEL R4, RZ, 0x1, P1 ;  /* 0x00000001ff048807 */ /* 0x000fd20000800000 */
.L_x_195:
[----:B------:R-:W-:Y:S05]  /*80f0*/  BSYNC.RECONVERGENT B0 ;  /* 0x0000000000007941 */ /* 0x000fea0003800200 */
.L_x_194:
        /* <DEDUP_REMOVED lines=9> */
.L_x_277:
        /* <DEDUP_REMOVED lines=8> */
.L_x_198:
[----:B------:R-:W-:Y:S05]  /*8210*/  BSYNC.RECONVERGENT B0 ;  /* 0x0000000000007941 */ /* 0x000fea0003800200 */
.L_x_197:
[----:B------:R-:W-:Y:S01]  /*8220*/  LOP3.LUT R5, R28, R5, RZ, 0x3c, !PT ;  /* 0x000000051c057212 */ /* 0x000fe200078e3cff */
[----:B------:R-:W-:-:S03]  /*8230*/  UMOV UR6, 0xffffffff ;  /* 0xffffffff00067882 */ /* 0x000fc60000000000 */
[----:B------:R-:W-:-:S04]  /*8240*/  ISETP.NE.AND P0, PT, R5, 0x1, PT ;  /* 0x000000010500780c */ /* 0x000fc80003f05270 */
[----:B------:R-:W-:Y:S02]  /*8250*/  SEL R16, R11, R16, !P0 ;  /* 0x000000100b107207 */ /* 0x000fe40004000000 */
[----:B--2---:R-:W-:Y:S02]  /*8260*/  SEL R10, R7, R10, !P0 ;  /* 0x0000000a070a7207 */ /* 0x004fe40004000000 */
[----:B------:R-:W-:Y:S01]  /*8270*/  PRMT R9, R16, 0x5410, R16 ;  /* 0x0000541010097816 */ /* 0x000fe20000000010 */
[----:B------:R-:W-:Y:S06]  /*8280*/  BRA.DIV UR6, `(.L_x_199) ;  /* 0x0000001a06f07947 */ /* 0x000fec000b800000 */
[----:B------:R-:W0:Y:S04]  /*8290*/  SHFL.BFLY PT, R9, R9, 0x8, 0x1f ;  /* 0x0d001f0009097f89 */ /* 0x000e2800000e0000 */
[----:B------:R1:W2:Y:S02]  /*82a0*/  SHFL.BFLY PT, R7, R10, 0x8, 0x1f ;  /* 0x0d001f000a077f89 */ /* 0x0002a400000e0000 */
[----:B01----:R-:W-:-:S07]  /*82b0*/  PRMT R11, R9, 0x7610, R11 ;  /* 0x00007610090b7816 */ /* 0x003fce000000000b */
.L_x_281:
        /* <DEDUP_REMOVED lines=8> */
.L_x_201:
[----:B------:R-:W-:Y:S05]  /*8340*/  BSYNC.RECONVERGENT B0 ;  /* 0x0000000000007941 */ /* 0x000fea0003800200 */
.L_x_200:
        /* <DEDUP_REMOVED lines=9> */
.L_x_285:
        /* <DEDUP_REMOVED lines=8> */
.L_x_204:
[----:B------:R-:W-:Y:S05]  /*8460*/  BSYNC.RECONVERGENT B0 ;  /* 0x0000000000007941 */ /* 0x000fea0003800200 */
.L_x_203:
        /* <DEDUP_REMOVED lines=9> */
.L_x_289:
        /* <DEDUP_REMOVED lines=8> */
.L_x_207:
[----:B------:R-:W-:Y:S05]  /*8580*/  BSYNC.RECONVERGENT B0 ;  /* 0x0000000000007941 */ /* 0x000fea0003800200 */
.L_x_206:
        /* <DEDUP_REMOVED lines=10> */
.L_x_293:
[----:B------:R-:W-:Y:S01]  /*8630*/  HSETP2.BF16_V2.GT.AND P0, PT, R16.H0_H0, R13.H0_H0, PT ;  /* 0x2000000d10007234 */ /* 0x000fe20003f04802 */
[----:B------:R-:W-:-:S12]  /*8640*/  BSSY.RECONVERGENT B0, `(.L_x_209) ;  /* 0x0000006000007945 */ /* 0x000fd80003800200 */
[----:B------:R-:W-:Y:S05]  /*8650*/  @P0 BRA `(.L_x_210) ;  /* 0x0000000000100947 */ /* 0x000fea0003800000 */
[----:B------:R-:W-:Y:S01]  /*8660*/  HSETP2.BF16_V2.NEU.AND P0, PT, R16.H0_H0, R13.H0_H0, PT ;  /* 0x2000000d10007234 */ /* 0x000fe20003f0d802 */
[----:B------:R-:W-:-:S12]  /*8670*/  IMAD.MOV.U32 R7, RZ, RZ, RZ ;  /* 0x000000ffff077224 */ /* 0x000fd800078e00ff */
[----:B--2---:R-:W-:-:S04]  /*8680*/  @!P0 ISETP.GE.AND P1, PT, R11, R4, PT ;  /* 0x000000040b00820c */ /* 0x004fc80003f26270 */
[----:B------:R-:W-:-:S09]  /*8690*/  @!P0 SEL R7, RZ, 0x1, P1 ;  /* 0x00000001ff078807 */ /* 0x000fd20000800000 */
.L_x_210:
[----:B------:R-:W-:Y:S05]  /*86a0*/  BSYNC.RECONVERGENT B0 ;  /* 0x0000000000007941 */ /* 0x000fea0003800200 */
.L_x_209:
[----:B------:R-:W-:Y:S01]  /*86b0*/  ISETP.NE.AND P0, PT, R0, R7, PT ;  /* 0x000000070000720c */ /* 0x000fe20003f05270 */
[----:B------:R-:W-:-:S03]  /*86c0*/  UMOV UR6, 0xffffffff ;  /* 0xffffffff00067882 */ /* 0x000fc60000000000 */
[----:B------:R-:W-:Y:S02]  /*86d0*/  SEL R5, R16, R13, !P0 ;  /* 0x0000000d10057207 */ /* 0x000fe40004000000 */
[----:B--2---:R-:W-:-:S03]  /*86e0*/  SEL R4, R11, R4, !P0 ;  /* 0x000000040b047207 */ /* 0x004fc60004000000 */
        /* <DEDUP_REMOVED lines=8> */
[----:B------:R-:W-:Y:S02]  /*8770*/  SEL R4, R4, R21, !P0 ;  /* 0x0000001504047207 */ /* 0x000fe40004000000 */
[----:B------:R-:W-:Y:S01]  /*8780*/  PRMT R9, R8, 0x5410, R8 ;  /* 0x0000541008097816 */ /* 0x000fe20000000008 */
[----:B------:R-:W-:Y:S06]  /*8790*/  BRA.DIV UR6, `(.L_x_211) ;  /* 0x0000001a06c47947 */ /* 0x000fec000b800000 */
[----:B------:R-:W0:Y:S04]  /*87a0*/  SHFL.BFLY PT, R9, R9, 0x10, 0x1f ;  /* 0x0e001f0009097f89 */ /* 0x000e2800000e0000 */
[----:B------:R1:W2:Y:S02]  /*87b0*/  SHFL.BFLY PT, R7, R4, 0x10, 0x1f ;  /* 0x0e001f0004077f89 */ /* 0x0002a400000e0000 */
[----:B01----:R-:W-:-:S07]  /*87c0*/  PRMT R11, R9, 0x7610, R11 ;  /* 0x00007610090b7816 */ /* 0x003fce000000000b */
.L_x_297:
        /* <DEDUP_REMOVED lines=8> */
.L_x_213:
[----:B------:R-:W-:Y:S05]  /*8850*/  BSYNC.RECONVERGENT B0 ;  /* 0x0000000000007941 */ /* 0x000fea0003800200 */
.L_x_212:
        /* <DEDUP_REMOVED lines=9> */
.L_x_301:
        /* <DEDUP_REMOVED lines=8> */
.L_x_216:
[----:B------:R-:W-:Y:S05]  /*8970*/  BSYNC.RECONVERGENT B0 ;  /* 0x0000000000007941 */ /* 0x000fea0003800200 */
.L_x_215:
        /* <DEDUP_REMOVED lines=9> */
.L_x_305:
        /* <DEDUP_REMOVED lines=8> */
.L_x_219:
[----:B------:R-:W-:Y:S05]  /*8a90*/  BSYNC.RECONVERGENT B0 ;  /* 0x0000000000007941 */ /* 0x000fea0003800200 */
.L_x_218:
        /* <DEDUP_REMOVED lines=9> */
.L_x_309:
        /* <DEDUP_REMOVED lines=8> */
.L_x_222:
[----:B------:R-:W-:Y:S05]  /*8bb0*/  BSYNC.RECONVERGENT B0 ;  /* 0x0000000000007941 */ /* 0x000fea0003800200 */
.L_x_221:
        /* <DEDUP_REMOVED lines=10> */
.L_x_313:
[----:B------:R-:W-:Y:S01]  /*8c60*/  HSETP2.BF16_V2.GT.AND P0, PT, R8.H0_H0, R11.H0_H0, PT ;  /* 0x2000000b08007234 */ /* 0x000fe20003f04802 */
[----:B------:R-:W-:-:S12]  /*8c70*/  BSSY.RECONVERGENT B0, `(.L_x_224) ;  /* 0x0000006000007945 */ /* 0x000fd80003800200 */
[----:B------:R-:W-:Y:S05]  /*8c80*/  @P0 BRA `(.L_x_225) ;  /* 0x0000000000100947 */ /* 0x000fea0003800000 */
[----:B------:R-:W-:Y:S01]  /*8c90*/  HSETP2.BF16_V2.NEU.AND P0, PT, R8.H0_H0, R11.H0_H0, PT ;  /* 0x2000000b08007234 */ /* 0x000fe20003f0d802 */
[----:B------:R-:W-:-:S12]  /*8ca0*/  IMAD.MOV.U32 R7, RZ, RZ, RZ ;  /* 0x000000ffff077224 */ /* 0x000fd800078e00ff */
[----:B--2---:R-:W-:-:S04]  /*8cb0*/  @!P0 ISETP.GE.AND P1, PT, R21, R4, PT ;  /* 0x000000041500820c */ /* 0x004fc80003f26270 */
[----:B------:R-:W-:-:S09]  /*8cc0*/  @!P0 SEL R7, RZ, 0x1, P1 ;  /* 0x00000001ff078807 */ /* 0x000fd20000800000 */
.L_x_225:
[----:B------:R-:W-:Y:S05]  /*8cd0*/  BSYNC.RECONVERGENT B0 ;  /* 0x0000000000007941 */ /* 0x000fea0003800200 */
.L_x_224:
[----:B------:R-:W-:Y:S01]  /*8ce0*/  ISETP.NE.AND P0, PT, R7, R0, PT ;  /* 0x000000000700720c */ /* 0x000fe20003f05270 */
[----:B------:R-:W-:-:S03]  /*8cf0*/  UMOV UR6, 0xffffffff ;  /* 0xffffffff00067882 */ /* 0x000fc60000000000 */
[----:B------:R-:W-:Y:S02]  /*8d00*/  SEL R0, R11, R8, !P0 ;  /* 0x000000080b007207 */ /* 0x000fe40004000000 */
[----:B--2---:R-:W-:Y:S02]  /*8d10*/  SEL R21, R4, R21, !P0 ;  /* 0x0000001504157207 */ /* 0x004fe40004000000 */
[----:B------:R-:W-:Y:S01]  /*8d20*/  PRMT R0, R0, 0x5410, R0 ;  /* 0x0000541000007816 */ /* 0x000fe20000000000 */
[----:B------:R-:W-:Y:S06]  /*8d30*/  BRA.DIV UR6, `(.L_x_226) ;  /* 0x0000001a06b87947 */ /* 0x000fec000b800000 */
.L_x_316:
[----:B------:R-:W-:-:S03]  /*8d40*/  UMOV UR6, 0xffffffff ;  /* 0xffffffff00067882 */ /* 0x000fc60000000000 */
[----:B------:R-:W-:Y:S05]  /*8d50*/  BRA.DIV UR6, `(.L_x_227) ;  /* 0x0000001a06dc7947 */ /* 0x000fea000b800000 */
.L_x_165:
[----:B------:R-:W2:Y:S02]  /*8d60*/  LDCU UR6, c[0x0][0x3c0] ;  /* 0x00007800ff0677ac */ /* 0x000ea40008000800 */
[----:B--2---:R-:W-:Y:S01]  /*8d70*/  ISETP.GE.AND P1, PT, R3, UR6, PT ;  /* 0x0000000603007c0c */ /* 0x004fe2000bf26270 */
[----:B------:R-:W2:-:S12]  /*8d80*/  LDCU.U8 UR6, c[0x0][0x3c8] ;  /* 0x00007900ff0677ac */ /* 0x000e980008000000 */
[----:B------:R-:W-:-:S06]  /*8d90*/  @!P1 IMAD.WIDE R38, R21, 0x2, R38 ;  /* 0x0000000215269825 */ /* 0x000fcc00078e0226 */
[----:B------:R-:W3:Y:S01]  /*8da0*/  @!P1 LDG.E.U16 R38, desc[UR16][R38.64] ;  /* 0x0000001026269981 */ /* 0x000ee2000c1e1500 */
[----:B--2---:R-:W-:Y:S01]  /*8db0*/  UPRMT UR6, UR6, 0x8880, URZ ;  /* 0x0000888006067896 */ /* 0x004fe200080000ff */
[----:B------:R-:W-:Y:S02]  /*8dc0*/  IMAD.MOV.U32 R11, RZ, RZ, RZ ;  /* 0x000000ffff0b7224 */ /* 0x000fe400078e00ff */
[----:B------:R-:W-:Y:S01]  /*8dd0*/  IMAD.MOV.U32 R0, RZ, RZ, RZ ;  /* 0x000000ffff007224 */ /* 0x000fe200078e00ff */
[----:B------:R-:W-:Y:S01]  /*8de0*/  UISETP.NE.AND UP0, UPT, UR6, URZ, UPT ;  /* 0x000000ff0600728c */ /* 0x000fe2000bf05270 */
[----:B------:R-:W-:Y:S02]  /*8df0*/  @!P1 IMAD.MOV.U32 R11, RZ, RZ, R21 ;  /* 0x000000ffff0b9224 */ /* 0x000fe400078e0015 */
[----:B---3--:R-:W-:-:S06]  /*8e00*/  @!P1 IMAD.U32 R0, R38, 0x10000, RZ ;  /* 0x0001000026009824 */ /* 0x008fcc00078e00ff */
[----:B------:R-:W-:Y:S05]  /*8e10*/  BRA.U UP0, `(.L_x_228) ;  /* 0x00000001002c7547 */ /* 0x000fea000b800000 */
[----:B------:R-:W2:Y:S01]  /*8e20*/  LDCU.64 UR6, c[0x0][0x3d0] ;  /* 0x00007a00ff0677ac */ /* 0x000ea20008000a00 */
[----:B------:R-:W-:Y:S02]  /*8e30*/  IMAD.MOV.U32 R4, RZ, RZ, -0x10000000 ;  /* 0xf0000000ff047424 */ /* 0x000fe400078e00ff */
[----:B------:R-:W-:-:S06]  /*8e40*/  IMAD.MOV.U32 R5, RZ, RZ, 0x380fffff ;  /* 0x380fffffff057424 */ /* 0x000fcc00078e00ff */
[----:B--2---:R-:W2:-:S15]  /*8e50*/  DSETP.LEU.AND P0, PT, R4, |UR6|, PT ;  /* 0x4000000604007e2a */ /* 0x004e9e000bf0b000 */
[----:B------:R-:W-:-:S15]  /*8e60*/  NOP ;  /* 0x0000000000007918 */ /* 0x000fde0000000000 */
[----:B------:R-:W-:-:S15]  /*8e70*/  NOP ;  /* 0x0000000000007918 */ /* 0x000fde0000000000 */
[----:B------:R-:W-:-:S15]  /*8e80*/  NOP ;  /* 0x0000000000007918 */ /* 0x000fde0000000000 */
[----:B------:R-:W-:-:S04]  /*8e90*/  NOP ;  /* 0x0000000000007918 */ /* 0x000fc80000000000 */
[----:B------:R-:W2:Y:S02]  /*8ea0*/  F2F.F32.F64 R9, UR6 ;  /* 0x0000000600097d10 */ /* 0x000ea40008301000 */
[----:B--2---:R-:W-:Y:S01]  /*8eb0*/  @!P0 FMUL R9, R9, 1.175494350822287508e-38 ;  /* 0x0080000009098820 */ /* 0x004fe20000400000 */
[----:B------:R-:W-:Y:S06]  /*8ec0*/  BRA `(.L_x_229) ;  /* 0x0000000000647947 */ /* 0x000fec0003800000 */
.L_x_228:
[----:B------:R-:W-:-:S03]  /*8ed0*/  UMOV UR6, 0xffffffff ;  /* 0xffffffff00067882 */ /* 0x000fc60000000000 */
[----:B------:R-:W-:Y:S05]  /*8ee0*/  BRA.DIV UR6, `(.L_x_230) ;  /* 0x0000001a06a47947 */ /* 0x000fea000b800000 */
[----:B01----:R-:W0:Y:S02]  /*8ef0*/  SHFL.BFLY PT, R7, R0, 0x10, 0x1f ;  /* 0x0e001f0000077f89 */ /* 0x003e2400000e0000 */
[----:B0-----:R-:W-:-:S05]  /*8f00*/  FADD.FTZ R9, R7, R0 ;  /* 0x0000000007097221 */ /* 0x001fca0000010000 */
[----:B------:R-:W0:Y:S02]  /*8f10*/  SHFL.BFLY PT, R7, R9, 0x8, 0x1f ;  /* 0x0d001f0009077f89 */ /* 0x000e2400000e0000 */
[----:B0-----:R-:W-:-:S05]  /*8f20*/  FADD.FTZ R4, R9, R7 ;  /* 0x0000000709047221 */ /* 0x001fca0000010000 */
[----:B------:R-:W0:Y:S02]  /*8f30*/  SHFL.BFLY PT, R7, R4, 0x4, 0x1f ;  /* 0x0c801f0004077f89 */ /* 0x000e2400000e0000 */
[----:B0-----:R-:W-:-:S05]  /*8f40*/  FADD.FTZ R8, R4, R7 ;  /* 0x0000000704087221 */ /* 0x001fca0000010000 */
[----:B------:R-:W0:Y:S02]  /*8f50*/  SHFL.BFLY PT, R7, R8, 0x2, 0x1f ;  /* 0x0c401f0008077f89 */ /* 0x000e2400000e0000 */
[----:B0-----:R-:W-:-:S05]  /*8f60*/  FADD.FTZ R10, R8, R7 ;  /* 0x00000007080a7221 */ /* 0x001fca0000010000 */
[----:B------:R0:W1:Y:S02]  /*8f70*/  SHFL.BFLY PT, R7, R10, 0x1, 0x1f ;  /* 0x0c201f000a077f89 */ /* 0x00006400000e0000 */
.L_x_325:
[----:B-1----:R-:W-:Y:S01]  /*8f80*/  FADD.FTZ R7, R10, R7 ;  /* 0x000000070a077221 */ /* 0x002fe20000010000 */
[----:B------:R-:W1:Y:S01]  /*8f90*/  LDCU.64 UR6, c[0x0][0x3d0] ;  /* 0x00007a00ff0677ac */ /* 0x000e620008000a00 */
[----:B------:R-:W-:Y:S02]  /*8fa0*/  IMAD.MOV.U32 R4, RZ, RZ, -0x10000000 ;  /* 0xf0000000ff047424 */ /* 0x000fe400078e00ff */
[----:B------:R-:W-:Y:S01]  /*8fb0*/  FADD.FTZ R7, R7, 9.999999682655225389e-21 ;  /* 0x1e3ce50807077421 */ /* 0x000fe20000010000 */
[----:B------:R-:W-:-:S05]  /*8fc0*/  IMAD.MOV.U32 R5, RZ, RZ, 0x380fffff ;  /* 0x380fffffff057424 */ /* 0x000fca00078e00ff */
[----:B------:R-:W2:Y:S01]  /*8fd0*/  MUFU.RCP R7, R7 ;  /* 0x0000000700077308 */ /* 0x000ea20000001000 */
[----:B-1----:R-:W1:-:S15]  /*8fe0*/  DSETP.LEU.AND P0, PT, R4, |UR6|, PT ;  /* 0x4000000604007e2a */ /* 0x002e5e000bf0b000 */
[----:B------:R-:W-:-:S15]  /*8ff0*/  NOP ;  /* 0x0000000000007918 */ /* 0x000fde0000000000 */
[----:B------:R-:W-:-:S15]  /*9000*/  NOP ;  /* 0x0000000000007918 */ /* 0x000fde0000000000 */
[----:B------:R-:W-:-:S15]  /*9010*/  NOP ;  /* 0x0000000000007918 */ /* 0x000fde0000000000 */
[----:B------:R-:W-:-:S04]  /*9020*/  NOP ;  /* 0x0000000000007918 */ /* 0x000fc80000000000 */
[----:B------:R-:W1:Y:S02]  /*9030*/  F2F.F32.F64 R2, UR6 ;  /* 0x0000000600027d10 */ /* 0x000e640008301000 */
[----:B-1----:R-:W-:-:S04]  /*9040*/  @!P0 FMUL R2, R2, 1.175494350822287508e-38 ;  /* 0x0080000002028820 */ /* 0x002fc80000400000 */
[----:B--2---:R-:W-:-:S07]  /*9050*/  FMUL.FTZ R9, R2, R7 ;  /* 0x0000000702097220 */ /* 0x004fce0000410000 */
.L_x_229:
[----:B------:R-:W2:Y:S01]  /*9060*/  LDCU.64 UR10, c[0x0][0x3c0] ;  /* 0x00007800ff0a77ac */ /* 0x000ea20008000a00 */
[----:B------:R-:W-:Y:S01]  /*9070*/  @!P1 FMUL.FTZ R9, R9, R0 ;  /* 0x0000000009099220 */ /* 0x000fe20000410000 */
[----:B------:R-:W3:Y:S01]  /*9080*/  LDCU.64 UR12, c[0x0][0x390] ;  /* 0x00007200ff0c77ac */ /* 0x000ee20008000a00 */
[----:B------:R-:W4:Y:S01]  /*9090*/  LDCU.64 UR14, c[0x0][0x388] ;  /* 0x00007100ff0e77ac */ /* 0x000f220008000a00 */
[----:B--2---:R-:W-:-:S04]  /*90a0*/  UIMAD.WIDE.U32 UR6, UR19, UR10, URZ ;  /* 0x0000000a130672a5 */ /* 0x004fc8000f8e00ff */
[----:B------:R-:W-:Y:S02]  /*90b0*/  UIMAD UR11, UR19, UR11, UR7 ;  /* 0x0000000b130b72a4 */ /* 0x000fe4000f8e0207 */
[----:B------:R-:W-:Y:S02]  /*90c0*/  USHF.L.U32 UR7, UR6, 0x2, URZ ;  /* 0x0000000206077899 */ /* 0x000fe400080006ff */
[----:B------:R-:W-:Y:S02]  /*90d0*/  USHF.L.U64.HI UR11, UR6, 0x2, UR11 ;  /* 0x00000002060b7899 */ /* 0x000fe4000801020b */
[----:B---3--:R-:W-:Y:S02]  /*90e0*/  UIADD3 UR12, UP0, UPT, UR7, UR12, URZ ;  /* 0x0000000c070c7290 */ /* 0x008fe4000ff1e0ff */
[----:B----4-:R-:W-:Y:S02]  /*90f0*/  UIADD3 UR14, UP1, UPT, UR7, UR14, URZ ;  /* 0x0000000e070e7290 */ /* 0x010fe4000ff3e0ff */
[----:B------:R-:W-:-:S02]  /*9100*/  UIADD3.X UR13, UPT, UPT, UR11, UR13, URZ, UP0, !UPT ;  /* 0x0000000d0b0d7290 */ /* 0x000fc400087fe4ff */
[----:B------:R-:W-:Y:S01]  /*9110*/  UIADD3.X UR15, UPT, UPT, UR11, UR15, URZ, UP1, !UPT ;  /* 0x0000000f0b0f7290 */ /* 0x000fe20008ffe4ff */
[----:B------:R-:W-:Y:S02]  /*9120*/  IMAD.U32 R4, RZ, RZ, UR12 ;  /* 0x0000000cff047e24 */ /* 0x000fe4000f8e00ff */
[----:B01----:R-:W-:Y:S02]  /*9130*/  IMAD.U32 R6, RZ, RZ, UR14 ;  /* 0x0000000eff067e24 */ /* 0x003fe4000f8e00ff */
[----:B------:R-:W-:Y:S02]  /*9140*/  IMAD.U32 R5, RZ, RZ, UR13 ;  /* 0x0000000dff057e24 */ /* 0x000fe4000f8e00ff */
[----:B------:R-:W-:Y:S02]  /*9150*/  IMAD.U32 R7, RZ, RZ, UR15 ;  /* 0x0000000fff077e24 */ /* 0x000fe4000f8e00ff */
[----:B------:R-:W-:-:S04]  /*9160*/  @!P1 IMAD.WIDE.U32 R4, R3, 0x4, R4 ;  /* 0x0000000403049825 */ /* 0x000fc800078e0004 */
[----:B------:R-:W-:Y:S01]  /*9170*/  @!P1 IMAD.WIDE.U32 R2, R3, 0x4, R6 ;  /* 0x0000000403029825 */ /* 0x000fe200078e0006 */
[----:B------:R-:W-:Y:S04]  /*9180*/  @!P1 STG.E desc[UR16][R4.64], R11 ;  /* 0x0000000b04009986 */ /* 0x000fe8000c101910 */
[----:B------:R-:W-:Y:S01]  /*9190*/  @!P1 STG.E desc[UR16][R2.64], R9 ;  /* 0x0000000902009986 */ /* 0x000fe2000c101910 */
[----:B------:R-:W-:Y:S01]  /*91a0*/  PREEXIT ;  /* 0x000000000000782d */ /* 0x000fe20000000000 */
[----:B------:R-:W-:Y:S05]  /*91b0*/  EXIT ;  /* 0x000000000000794d */ /* 0x000fea0003800000 */
.L_x_118:
[----:B------:R-:W-:Y:S01]  /*91c0*/  BSSY B1, `(.L_x_231) ;  /* 0x0000006000017945 */ /* 0x000fe20003800000 */
[----:B------:R-:W-:Y:S02]  /*91d0*/  IMAD.MOV.U32 R7, RZ, RZ, 0x1f ;  /* 0x0000001fff077424 */ /* 0x000fe400078e00ff */
[----:B------:R-:W-:-:S07]  /*91e0*/  IMAD.MOV.U32 R2, RZ, RZ, -0x1 ;  /* 0xffffffffff027424 */ /* 0x000fce00078e00ff */
[----:B------:R-:W-:Y:S05]  /*91f0*/  WARPSYNC.COLLECTIVE R2, `(.L_x_232) ;  /* 0x0000000002087348 */ /* 0x000fea0003c00000 */
[----:B------:R0:W1:Y:S02]  /*9200*/  SHFL.IDX P1, R2, R29, R22, R7 ;  /* 0x000000161d027389 */ /* 0x0000640000020007 */
[----:B01----:R-:W-:Y:S05]  /*9210*/  ENDCOLLECTIVE ;  /* 0x000000000000791b */ /* 0x003fea0003800000 */
.L_x_232:
[----:B------:R-:W-:Y:S05]  /*9220*/  BSYNC B1 ;  /* 0x0000000000017941 */ /* 0x000fea0003800000 */
.L_x_231:
[----:B------:R-:W-:Y:S05]  /*9230*/  BRA `(.L_x_233) ;  /* 0xffffffc800a07947 */ /* 0x000fea000383ffff */
.L_x_166:
[----:B------:R-:W-:Y:S01]  /*9240*/  BSSY B0, `(.L_x_234) ;  /* 0x0000007000007945 */ /* 0x000fe20003800000 */
[----:B------:R-:W-:Y:S02]  /*9250*/  IMAD.MOV.U32 R6, RZ, RZ, 0x1 ;  /* 0x00000001ff067424 */ /* 0x000fe400078e00ff */
[----:B------:R-:W-:Y:S02]  /*9260*/  IMAD.MOV.U32 R5, RZ, RZ, 0x1f ;  /* 0x0000001fff057424 */ /* 0x000fe400078e00ff */
[----:B------:R-:W-:-:S07]  /*9270*/  IMAD.MOV.U32 R2, RZ, RZ, -0x1 ;  /* 0xffffffffff027424 */ /* 0x000fce00078e00ff */
[----:B------:R-:W-:Y:S05]  /*9280*/  WARPSYNC.COLLECTIVE R2, `(.L_x_235) ;  /* 0x0000000002087348 */ /* 0x000fea0003c00000 */
[----:B------:R0:W1:Y:S02]  /*9290*/  SHFL.BFLY P0, R7, R9, R6, R5 ;  /* 0x0c00000609077389 */ /* 0x0000640000000005 */
[----:B01----:R-:W-:Y:S05]  /*92a0*/  ENDCOLLECTIVE ;  /* 0x000000000000791b */ /* 0x003fea0003800000 */
.L_x_235:
[----:B------:R-:W-:Y:S05]  /*92b0*/  BSYNC B0 ;  /* 0x0000000000007941 */ /* 0x000fea0003800000 */
.L_x_234:
[----:B------:R-:W-:Y:S02]  /*92c0*/  IMAD.MOV.U32 R9, RZ, RZ, R10 ;  /* 0x000000ffff097224 */ /* 0x000fe400078e000a */
[----:B------:R-:W-:Y:S02]  /*92d0*/  IMAD.MOV.U32 R6, RZ, RZ, 0x1 ;  /* 0x00000001ff067424 */ /* 0x000fe400078e00ff */
[----:B------:R-:W-:Y:S02]  /*92e0*/  IMAD.MOV.U32 R5, RZ, RZ, 0x1f ;  /* 0x0000001fff057424 */ /* 0x000fe400078e00ff */
[----:B------:R-:W-:Y:S02]  /*92f0*/  IMAD.MOV.U32 R2, RZ, RZ, -0x1 ;  /* 0xffffffffff027424 */ /* 0x000fe400078e00ff */
[----:B------:R-:W-:-:S07]  /*9300*/  IMAD.MOV.U32 R29, RZ, RZ, R7 ;  /* 0x000000ffff1d7224 */ /* 0x000fce00078e0007 */
[----:B------:R-:W-:Y:S05]  /*9310*/  WARPSYNC.COLLECTIVE R2, `(.L_x_236) ;  /* 0x0000000002087348 */ /* 0x000fea0003c00000 */
[----:B------:R0:W1:Y:S02]  /*9320*/  SHFL.BFLY P0, R7, R9, R6, R5 ;  /* 0x0c00000609077389 */ /* 0x0000640000000005 */
[----:B01----:R-:W-:Y:S05]  /*9330*/  ENDCOLLECTIVE ;  /* 0x000000000000791b */ /* 0x003fea0003800000 */
.L_x_236:
[----:B------:R-:W-:Y:S02]  /*9340*/  IMAD.MOV.U32 R19, RZ, RZ, R7 ;  /* 0x000000ffff137224 */ /* 0x000fe400078e0007 */
[----:B------:R-:W-:Y:S01]  /*9350*/  IMAD.MOV.U32 R7, RZ, RZ, 0x1 ;  /* 0x00000001ff077424 */ /* 0x000fe200078e00ff */
[----:B------:R-:W-:Y:S06]  /*9360*/  BRA `(.L_x_237) ;  /* 0xffffffe000bc7947 */ /* 0x000fec000383ffff */
.L_x_169:
[----:B------:R-:W-:Y:S01]  /*9370*/  BSSY B0, `(.L_x_238) ;  /* 0x0000007000007945 */ /* 0x000fe20003800000 */
[----:B------:R-:W-:Y:S02]  /*9380*/  IMAD.MOV.U32 R6, RZ, RZ, 0x2 ;  /* 0x00000002ff067424 */ /* 0x000fe400078e00ff */
[----:B------:R-:W-:Y:S02]  /*9390*/  IMAD.MOV.U32 R5, RZ, RZ, 0x1f ;  /* 0x0000001fff057424 */ /* 0x000fe400078e00ff */
[----:B------:R-:W-:-:S07]  /*93a0*/  IMAD.MOV.U32 R2, RZ, RZ, -0x1 ;  /* 0xffffffffff027424 */ /* 0x000fce00078e00ff */
[----:B------:R-:W-:Y:S05]  /*93b0*/  WARPSYNC.COLLECTIVE R2, `(.L_x_239) ;  /* 0x0000000002087348 */ /* 0x000fea0003c00000 */
[----:B------:R0:W1:Y:S02]  /*93c0*/  SHFL.BFLY P0, R7, R9, R6, R5 ;  /* 0x0c00000609077389 */ /* 0x0000640000000005 */
[----:B01----:R-:W-:Y:S05]  /*93d0*/  ENDCOLLECTIVE ;  /* 0x000000000000791b */ /* 0x003fea0003800000 */
.L_x_239:
[----:B------:R-:W-:Y:S05]  /*93e0*/  BSYNC B0 ;  /* 0x0000000000007941 */ /* 0x000fea0003800000 */
.L_x_238:
        /* <DEDUP_REMOVED lines=8> */
.L_x_240:
[----:B------:R-:W-:Y:S05]  /*9470*/  BRA `(.L_x_241) ;  /* 0xffffffe000bc7947 */ /* 0x000fea000383ffff */
.L_x_172:
[----:B------:R-:W-:Y:S01]  /*9480*/  BSSY B0, `(.L_x_242) ;  /* 0x0000007000007945 */ /* 0x000fe20003800000 */
[----:B------:R-:W-:Y:S02]  /*9490*/  IMAD.MOV.U32 R6, RZ, RZ, 0x1 ;  /* 0x00000001ff067424 */ /* 0x000fe400078e00ff */
[----:B------:R-:W-:Y:S02]  /*94a0*/  IMAD.MOV.U32 R5, RZ, RZ, 0x1f ;  /* 0x0000001fff057424 */ /* 0x000fe400078e00ff */
[----:B------:R-:W-:-:S07]  /*94b0*/  IMAD.MOV.U32 R2, RZ, RZ, -0x1 ;  /* 0xffffffffff027424 */ /* 0x000fce00078e00ff */
[----:B------:R-:W-:Y:S05]  /*94c0*/  WARPSYNC.COLLECTIVE R2, `(.L_x_243) ;  /* 0x0000000002087348 */ /* 0x000fea0003c00000 */
[----:B------:R0:W1:Y:S02]  /*94d0*/  SHFL.BFLY P0, R7, R9, R6, R5 ;  /* 0x0c00000609077389 */ /* 0x0000640000000005 */
[----:B01----:R-:W-:Y:S05]  /*94e0*/  ENDCOLLECTIVE ;  /* 0x000000000000791b */ /* 0x003fea0003800000 */
.L_x_243:
[----:B------:R-:W-:Y:S05]  /*94f0*/  BSYNC B0 ;  /* 0x0000000000007941 */ /* 0x000fea0003800000 */
.L_x_242:
[----:B------:R-:W-:Y:S02]  /*9500*/  IMAD.MOV.U32 R9, RZ, RZ, R10 ;  /* 0x000000ffff097224 */ /* 0x000fe400078e000a */
[----:B------:R-:W-:Y:S02]  /*9510*/  IMAD.MOV.U32 R6, RZ, RZ, 0x1 ;  /* 0x00000001ff067424 */ /* 0x000fe400078e00ff */
[----:B------:R-:W-:Y:S02]  /*9520*/  IMAD.MOV.U32 R5, RZ, RZ, 0x1f ;  /* 0x0000001fff057424 */ /* 0x000fe400078e00ff */
[----:B------:R-:W-:Y:S02]  /*9530*/  IMAD.MOV.U32 R2, RZ, RZ, -0x1 ;  /* 0xffffffffff027424 */ /* 0x000fe400078e00ff */
[----:B------:R-:W-:Y:S02]  /*9540*/  IMAD.MOV.U32 R19, RZ, RZ, R7 ;  /* 0x000000ffff137224 */ /* 0x000fe400078e0007 */
[----:B------:R-:W-:-:S07]  /*9550*/  IMAD.MOV.U32 R4, RZ, RZ, 0x1 ;  /* 0x00000001ff047424 */ /* 0x000fce00078e00ff */
[----:B------:R-:W-:Y:S05]  /*9560*/  WARPSYNC.COLLECTIVE R2, `(.L_x_244) ;  /* 0x0000000002087348 */ /* 0x000fea0003c00000 */
[----:B------:R0:W1:Y:S02]  /*9570*/  SHFL.BFLY P0, R7, R9, R6, R5 ;  /* 0x0c00000609077389 */ /* 0x0000640000000005 */
[----:B01----:R-:W-:Y:S05]  /*9580*/  ENDCOLLECTIVE ;  /* 0x000000000000791b */ /* 0x003fea0003800000 */
.L_x_244:
[----:B------:R-:W-:Y:S05]  /*9590*/  BRA `(.L_x_245) ;  /* 0xffffffe000c07947 */ /* 0x000fea000383ffff */
.L_x_175:
[----:B------:R-:W-:Y:S01]  /*95a0*/  BSSY B0, `(.L_x_246) ;  /* 0x0000007000007945 */ /* 0x000fe20003800000 */
[----:B------:R-:W-:Y:S02]  /*95b0*/  IMAD.MOV.U32 R6, RZ, RZ, 0x4 ;  /* 0x00000004ff067424 */ /* 0x000fe400078e00ff */
[----:B------:R-:W-:Y:S02]  /*95c0*/  IMAD.MOV.U32 R5, RZ, RZ, 0x1f ;  /* 0x0000001fff057424 */ /* 0x000fe400078e00ff */
[----:B------:R-:W-:-:S07]  /*95d0*/  IMAD.MOV.U32 R2, RZ, RZ, -0x1 ;  /* 0xffffffffff027424 */ /* 0x000fce00078e00ff */
[----:B------:R-:W-:Y:S05]  /*95e0*/  WARPSYNC.COLLECTIVE R2, `(.L_x_247) ;  /* 0x0000000002087348 */ /* 0x000fea0003c00000 */
[----:B------:R0:W1:Y:S02]  /*95f0*/  SHFL.BFLY P0, R7, R9, R6, R5 ;  /* 0x0c00000609077389 */ /* 0x0000640000000005 */
[----:B01----:R-:W-:Y:S05]  /*9600*/  ENDCOLLECTIVE ;  /* 0x000000000000791b */ /* 0x003fea0003800000 */
.L_x_247:
[----:B------:R-:W-:Y:S05]  /*9610*/  BSYNC B0 ;  /* 0x0000000000007941 */ /* 0x000fea0003800000 */
.L_x_246:
        /* <DEDUP_REMOVED lines=8> */
.L_x_248:
[----:B------:R-:W-:Y:S05]  /*96a0*/  BRA `(.L_x_249) ;  /* 0xffffffe000c07947 */ /* 0x000fea000383ffff */
.L_x_178:
[----:B------:R-:W-:Y:S01]  /*96b0*/  BSSY B0, `(.L_x_250) ;  /* 0x0000007000007945 */ /* 0x000fe20003800000 */
[----:B------:R-:W-:Y:S02]  /*96c0*/  IMAD.MOV.U32 R6, RZ, RZ, 0x2 ;  /* 0x00000002ff067424 */ /* 0x000fe400078e00ff */
[----:B------:R-:W-:Y:S02]  /*96d0*/  IMAD.MOV.U32 R5, RZ, RZ, 0x1f ;  /* 0x0000001fff057424 */ /* 0x000fe400078e00ff */
[----:B------:R-:W-:-:S07]  /*96e0*/  IMAD.MOV.U32 R2, RZ, RZ, -0x1 ;  /* 0xffffffffff027424 */ /* 0x000fce00078e00ff */
[----:B------:R-:W-:Y:S05]  /*96f0*/  WARPSYNC.COLLECTIVE R2, `(.L_x_251) ;  /* 0x0000000002087348 */ /* 0x000fea0003c00000 */
[----:B------:R0:W1:Y:S02]  /*9700*/  SHFL.BFLY P0, R7, R9, R6, R5 ;  /* 0x0c00000609077389 */ /* 0x0000640000000005 */
[----:B01----:R-:W-:Y:S05]  /*9710*/  ENDCOLLECTIVE ;  /* 0x000000000000791b */ /* 0x003fea0003800000 */
.L_x_251:
[----:B------:R-:W-:Y:S05]  /*9720*/  BSYNC B0 ;  /* 0x0000000000007941 */ /* 0x000fea0003800000 */
.L_x_250:
        /* <DEDUP_REMOVED lines=8> */
.L_x_252:
[----:B------:R-:W-:Y:S05]  /*97b0*/  BRA `(.L_x_253) ;  /* 0xffffffe000c47947 */ /* 0x000fea000383ffff */
.L_x_181:
[----:B------:R-:W-:Y:S01]  /*97c0*/  BSSY B0, `(.L_x_254) ;  /* 0x0000007000007945 */ /* 0x000fe20003800000 */
[----:B------:R-:W-:Y:S02]  /*97d0*/  IMAD.MOV.U32 R6, RZ, RZ, 0x1 ;  /* 0x00000001ff067424 */ /* 0x000fe400078e00ff */
[----:B------:R-:W-:Y:S02]  /*97e0*/  IMAD.MOV.U32 R5, RZ, RZ, 0x1f ;  /* 0x0000001fff057424 */ /* 0x000fe400078e00ff */
[----:B------:R-:W-:-:S07]  /*97f0*/  IMAD.MOV.U32 R2, RZ, RZ, -0x1 ;  /* 0xffffffffff027424 */ /* 0x000fce00078e00ff */
[----:B------:R-:W-:Y:S05]  /*9800*/  WARPSYNC.COLLECTIVE R2, `(.L_x_255) ;  /* 0x0000000002087348 */ /* 0x000fea0003c00000 */
[----:B------:R0:W1:Y:S02]  /*9810*/  SHFL.BFLY P0, R7, R9, R6, R5 ;  /* 0x0c00000609077389 */ /* 0x0000640000000005 */
[----:B01----:R-:W-:Y:S05]  /*9820*/  ENDCOLLECTIVE ;  /* 0x000000000000791b */ /* 0x003fea0003800000 */
.L_x_255:
[----:B------:R-:W-:Y:S05]  /*9830*/  BSYNC B0 ;  /* 0x0000000000007941 */ /* 0x000fea0003800000 */
.L_x_254:
        /* <DEDUP_REMOVED lines=8> */
.L_x_256:
[----:B------:R-:W-:Y:S02]  /*98c0*/  IMAD.MOV.U32 R4, RZ, RZ, R7 ;  /* 0x000000ffff047224 */ /* 0x000fe400078e0007 */
[----:B------:R-:W-:Y:S01]  /*98d0*/  IMAD.MOV.U32 R7, RZ, RZ, 0x1 ;  /* 0x00000001ff077424 */ /* 0x000fe200078e00ff */
[----:B------:R-:W-:Y:S06]  /*98e0*/  BRA `(.L_x_257) ;  /* 0xffffffe000c47947 */ /* 0x000fec000383ffff */
.L_x_184:
[----:B------:R-:W-:Y:S01]  /*98f0*/  BSSY B0, `(.L_x_258) ;  /* 0x0000007000007945 */ /* 0x000fe20003800000 */
[----:B------:R-:W-:Y:S02]  /*9900*/  IMAD.MOV.U32 R6, RZ, RZ, 0x8 ;  /* 0x00000008ff067424 */ /* 0x000fe400078e00ff */
[----:B------:R-:W-:Y:S02]  /*9910*/  IMAD.MOV.U32 R5, RZ, RZ, 0x1f ;  /* 0x0000001fff057424 */ /* 0x000fe400078e00ff */
[----:B------:R-:W-:-:S07]  /*9920*/  IMAD.MOV.U32 R2, RZ, RZ, -0x1 ;  /* 0xffffffffff027424 */ /* 0x000fce00078e00ff */
[----:B------:R-:W-:Y:S05]  /*9930*/  WARPSYNC.COLLECTIVE R2, `(.L_x_259) ;  /* 0x0000000002087348 */ /* 0x000fea0003c00000 */
[----:B------:R0:W1:Y:S02]  /*9940*/  SHFL.BFLY P0, R7, R9, R6, R5 ;  /* 0x0c00000609077389 */ /* 0x0000640000000005 */
[----:B01----:R-:W-:Y:S05]  /*9950*/  ENDCOLLECTIVE ;  /* 0x000000000000791b */ /* 0x003fea0003800000 */
.L_x_259:
[----:B------:R-:W-:Y:S05]  /*9960*/  BSYNC B0 ;  /* 0x0000000000007941 */ /* 0x000fea0003800000 */
.L_x_258:
        /* <DEDUP_REMOVED lines=8> */
.L_x_260:
[----:B------:R-:W-:Y:S05]  /*99f0*/  BRA `(.L_x_261) ;  /* 0xffffffe000c47947 */ /* 0x000fea000383ffff */
.L_x_187:
[----:B------:R-:W-:Y:S01]  /*9a00*/  BSSY B0, `(.L_x_262) ;  /* 0x0000007000007945 */ /* 0x000fe20003800000 */
[----:B------:R-:W-:Y:S02]  /*9a10*/  IMAD.MOV.U32 R6, RZ, RZ, 0x4 ;  /* 0x00000004ff067424 */ /* 0x000fe400078e00ff */
[----:B------:R-:W-:Y:S02]  /*9a20*/  IMAD.MOV.U32 R5, RZ, RZ, 0x1f ;  /* 0x0000001fff057424 */ /* 0x000fe400078e00ff */
[----:B------:R-:W-:-:S07]  /*9a30*/  IMAD.MOV.U32 R2, RZ, RZ, -0x1 ;  /* 0xffffffffff027424 */ /* 0x000fce00078e00ff */
[----:B------:R-:W-:Y:S05]  /*9a40*/  WARPSYNC.COLLECTIVE R2, `(.L_x_263) ;  /* 0x0000000002087348 */ /* 0x000fea0003c00000 */
[----:B------:R0:W1:Y:S02]  /*9a50*/  SHFL.BFLY P0, R7, R9, R6, R5 ;  /* 0x0c00000609077389 */ /* 0x0000640000000005 */
[----:B01----:R-:W-:Y:S05]  /*9a60*/  ENDCOLLECTIVE ;  /* 0x000000000000791b */ /* 0x003fea0003800000 */
.L_x_263:
[----:B------:R-:W-:Y:S05]  /*9a70*/  BSYNC B0 ;  /* 0x0000000000007941 */ /* 0x000fea0003800000 */
.L_x_262:
        /* <DEDUP_REMOVED lines=8> */
.L_x_264:
[----:B------:R-:W-:Y:S05]  /*9b00*/  BRA `(.L_x_265) ;  /* 0xffffffe000c87947 */ /* 0x000fea000383ffff */
.L_x_190:
[----:B------:R-:W-:Y:S01]  /*9b10*/  BSSY B0, `(.L_x_266) ;  /* 0x0000007000007945 */ /* 0x000fe20003800000 */
[----:B------:R-:W-:Y:S02]  /*9b20*/  IMAD.MOV.U32 R6, RZ, RZ, 0x2 ;  /* 0x00000002ff067424 */ /* 0x000fe400078e00ff */
[----:B------:R-:W-:Y:S02]  /*9b30*/  IMAD.MOV.U32 R5, RZ, RZ, 0x1f ;  /* 0x0000001fff057424 */ /* 0x000fe400078e00ff */
[----:B------:R-:W-:-:S07]  /*9b40*/  IMAD.MOV.U32 R2, RZ, RZ, -0x1 ;  /* 0xffffffffff027424 */ /* 0x000fce00078e00ff */
[----:B------:R-:W-:Y:S05]  /*9b50*/  WARPSYNC.COLLECTIVE R2, `(.L_x_267) ;  /* 0x0000000002087348 */ /* 0x000fea0003c00000 */
[----:B------:R0:W1:Y:S02]  /*9b60*/  SHFL.BFLY P0, R7, R9, R6, R5 ;  /* 0x0c00000609077389 */ /* 0x0000640000000005 */
[----:B01----:R-:W-:Y:S05]  /*9b70*/  ENDCOLLECTIVE ;  /* 0x000000000000791b */ /* 0x003fea0003800000 */
.L_x_267:
[----:B------:R-:W-:Y:S05]  /*9b80*/  BSYNC B0 ;  /* 0x0000000000007941 */ /* 0x000fea0003800000 */
.L_x_266:
        /* <DEDUP_REMOVED lines=8> */
.L_x_268:
[----:B------:R-:W-:Y:S05]  /*9c10*/  BRA `(.L_x_269) ;  /* 0xffffffe000cc7947 */ /* 0x000fea000383ffff */
.L_x_193:
[----:B------:R-:W-:Y:S01]  /*9c20*/  BSSY B0, `(.L_x_270) ;  /* 0x0000007000007945 */ /* 0x000fe20003800000 */
[----:B------:R-:W-:Y:S02]  /*9c30*/  IMAD.MOV.U32 R6, RZ, RZ, 0x1 ;  /* 0x00000001ff067424 */ /* 0x000fe400078e00ff */
[----:B------:R-:W-:Y:S02]  /*9c40*/  IMAD.MOV.U32 R5, RZ, RZ, 0x1f ;  /* 0x0000001fff057424 */ /* 0x000fe400078e00ff */
[----:B------:R-:W-:-:S07]  /*9c50*/  IMAD.MOV.U32 R2, RZ, RZ, -0x1 ;  /* 0xffffffffff027424 */ /* 0x000fce00078e00ff */
[----:B------:R-:W-:Y:S05]  /*9c60*/  WARPSYNC.COLLECTIVE R2, `(.L_x_271) ;  /* 0x0000000002087348 */ /* 0x000fea0003c00000 */
[----:B------:R0:W1:Y:S02]  /*9c70*/  SHFL.BFLY P0, R7, R9, R6, R5 ;  /* 0x0c00000609077389 */ /* 0x0000640000000005 */
[----:B01----:R-:W-:Y:S05]  /*9c80*/  ENDCOLLECTIVE ;  /* 0x000000000000791b */ /* 0x003fea0003800000 */
.L_x_271:
[----:B------:R-:W-:Y:S05]  /*9c90*/  BSYNC B0 ;  /* 0x0000000000007941 */ /* 0x000fea0003800000 */
.L_x_270:
        /* <DEDUP_REMOVED lines=9> */
.L_x_272:
[----:B------:R-:W-:Y:S05]  /*9d30*/  BRA `(.L_x_273) ;  /* 0xffffffe000d07947 */ /* 0x000fea000383ffff */
.L_x_196:
[----:B------:R-:W-:Y:S01]  /*9d40*/  BSSY B0, `(.L_x_274) ;  /* 0x0000007000007945 */ /* 0x000fe20003800000 */
[----:B------:R-:W-:Y:S02]  /*9d50*/  IMAD.MOV.U32 R6, RZ, RZ, 0x10 ;  /* 0x00000010ff067424 */ /* 0x000fe400078e00ff */
[----:B------:R-:W-:Y:S02]  /*9d60*/  IMAD.MOV.U32 R5, RZ, RZ, 0x1f ;  /* 0x0000001fff057424 */ /* 0x000fe400078e00ff */
[----:B------:R-:W-:-:S07]  /*9d70*/  IMAD.MOV.U32 R2, RZ, RZ, -0x1 ;  /* 0xffffffffff027424 */ /* 0x000fce00078e00ff */
[----:B------:R-:W-:Y:S05]  /*9d80*/  WARPSYNC.COLLECTIVE R2, `(.L_x_275) ;  /* 0x0000000002087348 */ /* 0x000fea0003c00000 */
[----:B------:R0:W1:Y:S02]  /*9d90*/  SHFL.BFLY P0, R7, R9, R6, R5 ;  /* 0x0c00000609077389 */ /* 0x0000640000000005 */
[----:B01----:R-:W-:Y:S05]  /*9da0*/  ENDCOLLECTIVE ;  /* 0x000000000000791b */ /* 0x003fea0003800000 */
.L_x_275:
[----:B------:R-:W-:Y:S05]  /*9db0*/  BSYNC B0 ;  /* 0x0000000000007941 */ /* 0x000fea0003800000 */
.L_x_274:
        /* <DEDUP_REMOVED lines=8> */
.L_x_276:
[----:B------:R-:W-:Y:S05]  /*9e40*/  BRA `(.L_x_277) ;  /* 0xffffffe000d07947 */ /* 0x000fea000383ffff */
.L_x_199:
[----:B------:R-:W-:Y:S01]  /*9e50*/  BSSY B0, `(.L_x_278) ;  /* 0x0000007000007945 */ /* 0x000fe20003800000 */
[----:B------:R-:W-:Y:S02]  /*9e60*/  IMAD.MOV.U32 R6, RZ, RZ, 0x8 ;  /* 0x00000008ff067424 */ /* 0x000fe400078e00ff */
[----:B------:R-:W-:Y:S02]  /*9e70*/  IMAD.MOV.U32 R5, RZ, RZ, 0x1f ;  /* 0x0000001fff057424 */ /* 0x000fe400078e00ff */
[----:B------:R-:W-:-:S07]  /*9e80*/  IMAD.MOV.U32 R2, RZ, RZ, -0x1 ;  /* 0xffffffffff027424 */ /* 0x000fce00078e00ff */
[----:B------:R-:W-:Y:S05]  /*9e90*/  WARPSYNC.COLLECTIVE R2, `(.L_x_279) ;  /* 0x0000000002087348 */ /* 0x000fea0003c00000 */
[----:B------:R0:W1:Y:S02]  /*9ea0*/  SHFL.BFLY P0, R7, R9, R6, R5 ;  /* 0x0c00000609077389 */ /* 0x0000640000000005 */
[----:B01----:R-:W-:Y:S05]  /*9eb0*/  ENDCOLLECTIVE ;  /* 0x000000000000791b */ /* 0x003fea0003800000 */
.L_x_279:
[----:B------:R-:W-:Y:S05]  /*9ec0*/  BSYNC B0 ;  /* 0x0000000000007941 */ /* 0x000fea0003800000 */
.L_x_278:
        /* <DEDUP_REMOVED lines=8> */
.L_x_280:
[----:B------:R-:W-:Y:S05]  /*9f50*/  BRA `(.L_x_281) ;  /* 0xffffffe000d87947 */ /* 0x000fea000383ffff */
.L_x_202:
[----:B------:R-:W-:Y:S01]  /*9f60*/  BSSY B0, `(.L_x_282) ;  /* 0x0000007000007945 */ /* 0x000fe20003800000 */
[----:B------:R-:W-:Y:S02]  /*9f70*/  IMAD.MOV.U32 R6, RZ, RZ, 0x4 ;  /* 0x00000004ff067424 */ /* 0x000fe400078e00ff */
[----:B------:R-:W-:Y:S02]  /*9f80*/  IMAD.MOV.U32 R5, RZ, RZ, 0x1f ;  /* 0x0000001fff057424 */ /* 0x000fe400078e00ff */
[----:B------:R-:W-:-:S07]  /*9f90*/  IMAD.MOV.U32 R2, RZ, RZ, -0x1 ;  /* 0xffffffffff027424 */ /* 0x000fce00078e00ff */
[----:B------:R-:W-:Y:S05]  /*9fa0*/  WARPSYNC.COLLECTIVE R2, `(.L_x_283) ;  /* 0x0000000002087348 */ /* 0x000fea0003c00000 */
[----:B------:R0:W1:Y:S02]  /*9fb0*/  SHFL.BFLY P0, R7, R9, R6, R5 ;  /* 0x0c00000609077389 */ /* 0x0000640000000005 */
[----:B01----:R-:W-:Y:S05]  /*9fc0*/  ENDCOLLECTIVE ;  /* 0x000000000000791b */ /* 0x003fea0003800000 */
.L_x_283:
[----:B------:R-:W-:Y:S05]  /*9fd0*/  BSYNC B0 ;  /* 0x0000000000007941 */ /* 0x000fea0003800000 */
.L_x_282:
        /* <DEDUP_REMOVED lines=8> */
.L_x_284:
[----:B------:R-:W-:Y:S05]  /*a060*/  BRA `(.L_x_285) ;  /* 0xffffffe000dc7947 */ /* 0x000fea000383ffff */
.L_x_205:
[----:B------:R-:W-:Y:S01]  /*a070*/  BSSY B0, `(.L_x_286) ;  /* 0x0000007000007945 */ /* 0x000fe20003800000 */
[----:B------:R-:W-:Y:S02]  /*a080*/  IMAD.MOV.U32 R6, RZ, RZ, 0x2 ;  /* 0x00000002ff067424 */ /* 0x000fe400078e00ff */
[----:B------:R-:W-:Y:S02]  /*a090*/  IMAD.MOV.U32 R5, RZ, RZ, 0x1f ;  /* 0x0000001fff057424 */ /* 0x000fe400078e00ff */
[----:B------:R-:W-:-:S07]  /*a0a0*/  IMAD.MOV.U32 R2, RZ, RZ, -0x1 ;  /* 0xffffffffff027424 */ /* 0x000fce00078e00ff */
[----:B------:R-:W-:Y:S05]  /*a0b0*/  WARPSYNC.COLLECTIVE R2, `(.L_x_287) ;  /* 0x0000000002087348 */ /* 0x000fea0003c00000 */
[----:B------:R0:W1:Y:S02]  /*a0c0*/  SHFL.BFLY P0, R7, R9, R6, R5 ;  /* 0x0c00000609077389 */ /* 0x0000640000000005 */
[----:B01----:R-:W-:Y:S05]  /*a0d0*/  ENDCOLLECTIVE ;  /* 0x000000000000791b */ /* 0x003fea0003800000 */
.L_x_287:
[----:B------:R-:W-:Y:S05]  /*a0e0*/  BSYNC B0 ;  /* 0x0000000000007941 */ /* 0x000fea0003800000 */
.L_x_286:
        /* <DEDUP_REMOVED lines=8> */
.L_x_288:
[----:B------:R-:W-:Y:S05]  /*a170*/  BRA `(.L_x_289) ;  /* 0xffffffe000e07947 */ /* 0x000fea000383ffff */
.L_x_208:
[----:B------:R-:W-:Y:S01]  /*a180*/  BSSY B0, `(.L_x_290) ;  /* 0x0000007000007945 */ /* 0x000fe20003800000 */
[----:B------:R-:W-:Y:S02]  /*a190*/  IMAD.MOV.U32 R6, RZ, RZ, 0x1 ;  /* 0x00000001ff067424 */ /* 0x000fe400078e00ff */
[----:B------:R-:W-:Y:S02]  /*a1a0*/  IMAD.MOV.U32 R5, RZ, RZ, 0x1f ;  /* 0x0000001fff057424 */ /* 0x000fe400078e00ff */
[----:B------:R-:W-:-:S07]  /*a1b0*/  IMAD.MOV.U32 R2, RZ, RZ, -0x1 ;  /* 0xffffffffff027424 */ /* 0x000fce00078e00ff */
[----:B------:R-:W-:Y:S05]  /*a1c0*/  WARPSYNC.COLLECTIVE R2, `(.L_x_291) ;  /* 0x0000000002087348 */ /* 0x000fea0003c00000 */
[----:B------:R0:W1:Y:S02]  /*a1d0*/  SHFL.BFLY P0, R7, R9, R6, R5 ;  /* 0x0c00000609077389 */ /* 0x0000640000000005 */
[----:B01----:R-:W-:Y:S05]  /*a1e0*/  ENDCOLLECTIVE ;  /* 0x000000000000791b */ /* 0x003fea0003800000 */
.L_x_291:
[----:B------:R-:W-:Y:S05]  /*a1f0*/  BSYNC B0 ;  /* 0x0000000000007941 */ /* 0x000fea0003800000 */
.L_x_290:
        /* <DEDUP_REMOVED lines=8> */
.L_x_292:
[----:B------:R-:W-:Y:S02]  /*a280*/  IMAD.MOV.U32 R4, RZ, RZ, R7 ;  /* 0x000000ffff047224 */ /* 0x000fe400078e0007 */
[----:B------:R-:W-:Y:S01]  /*a290*/  IMAD.MOV.U32 R7, RZ, RZ, 0x1 ;  /* 0x00000001ff077424 */ /* 0x000fe200078e00ff */
[----:B------:R-:W-:Y:S06]  /*a2a0*/  BRA `(.L_x_293) ;  /* 0xffffffe000e07947 */ /* 0x000fec000383ffff */
.L_x_211:
[----:B------:R-:W-:Y:S01]  /*a2b0*/  BSSY B0, `(.L_x_294) ;  /* 0x0000007000007945 */ /* 0x000fe20003800000 */
[----:B------:R-:W-:Y:S02]  /*a2c0*/  IMAD.MOV.U32 R6, RZ, RZ, 0x10 ;  /* 0x00000010ff067424 */ /* 0x000fe400078e00ff */
[----:B------:R-:W-:Y:S02]  /*a2d0*/  IMAD.MOV.U32 R5, RZ, RZ, 0x1f ;  /* 0x0000001fff057424 */ /* 0x000fe400078e00ff */
[----:B------:R-:W-:-:S07]  /*a2e0*/  IMAD.MOV.U32 R2, RZ, RZ, -0x1 ;  /* 0xffffffffff027424 */ /* 0x000fce00078e00ff */
[----:B------:R-:W-:Y:S05]  /*a2f0*/  WARPSYNC.COLLECTIVE R2, `(.L_x_295) ;  /* 0x0000000002087348 */ /* 0x000fea0003c00000 */
[----:B------:R0:W1:Y:S02]  /*a300*/  SHFL.BFLY P0, R7, R9, R6, R5 ;  /* 0x0c00000609077389 */ /* 0x0000640000000005 */
[----:B01----:R-:W-:Y:S05]  /*a310*/  ENDCOLLECTIVE ;  /* 0x000000000000791b */ /* 0x003fea0003800000 */
.L_x_295:
[----:B------:R-:W-:Y:S05]  /*a320*/  BSYNC B0 ;  /* 0x0000000000007941 */ /* 0x000fea0003800000 */
.L_x_294:
        /* <DEDUP_REMOVED lines=8> */
.L_x_296:
[----:B------:R-:W-:Y:S05]  /*a3b0*/  BRA `(.L_x_297) ;  /* 0xffffffe400047947 */ /* 0x000fea000383ffff */
.L_x_214:
[----:B------:R-:W-:Y:S01]  /*a3c0*/  BSSY B0, `(.L_x_298) ;  /* 0x0000007000007945 */ /* 0x000fe20003800000 */
[----:B------:R-:W-:Y:S02]  /*a3d0*/  IMAD.MOV.U32 R6, RZ, RZ, 0x8 ;  /* 0x00000008ff067424 */ /* 0x000fe400078e00ff */
[----:B------:R-:W-:Y:S02]  /*a3e0*/  IMAD.MOV.U32 R5, RZ, RZ, 0x1f ;  /* 0x0000001fff057424 */ /* 0x000fe400078e00ff */
[----:B------:R-:W-:-:S07]  /*a3f0*/  IMAD.MOV.U32 R2, RZ, RZ, -0x1 ;  /* 0xffffffffff027424 */ /* 0x000fce00078e00ff */
[----:B------:R-:W-:Y:S05]  /*a400*/  WARPSYNC.COLLECTIVE R2, `(.L_x_299) ;  /* 0x0000000002087348 */ /* 0x000fea0003c00000 */
[----:B------:R0:W1:Y:S02]  /*a410*/  SHFL.BFLY P0, R7, R9, R6, R5 ;  /* 0x0c00000609077389 */ /* 0x0000640000000005 */
[----:B01----:R-:W-:Y:S05]  /*a420*/  ENDCOLLECTIVE ;  /* 0x000000000000791b */ /* 0x003fea0003800000 */
.L_x_299:
[----:B------:R-:W-:Y:S05]  /*a430*/  BSYNC B0 ;  /* 0x0000000000007941 */ /* 0x000fea0003800000 */
.L_x_298:
        /* <DEDUP_REMOVED lines=8> */
.L_x_300:
[----:B------:R-:W-:Y:S05]  /*a4c0*/  BRA `(.L_x_301) ;  /* 0xffffffe400087947 */ /* 0x000fea000383ffff */
.L_x_217:
[----:B------:R-:W-:Y:S01]  /*a4d0*/  BSSY B0, `(.L_x_302) ;  /* 0x0000007000007945 */ /* 0x000fe20003800000 */
[----:B------:R-:W-:Y:S02]  /*a4e0*/  IMAD.MOV.U32 R6, RZ, RZ, 0x4 ;  /* 0x00000004ff067424 */ /* 0x000fe400078e00ff */
[----:B------:R-:W-:Y:S02]  /*a4f0*/  IMAD.MOV.U32 R5, RZ, RZ, 0x1f ;  /* 0x0000001fff057424 */ /* 0x000fe400078e00ff */
[----:B------:R-:W-:-:S07]  /*a500*/  IMAD.MOV.U32 R2, RZ, RZ, -0x1 ;  /* 0xffffffffff027424 */ /* 0x000fce00078e00ff */
[----:B------:R-:W-:Y:S05]  /*a510*/  WARPSYNC.COLLECTIVE R2, `(.L_x_303) ;  /* 0x0000000002087348 */ /* 0x000fea0003c00000 */
[----:B------:R0:W1:Y:S02]  /*a520*/  SHFL.BFLY P0, R7, R9, R6, R5 ;  /* 0x0c00000609077389 */ /* 0x0000640000000005 */
[----:B01----:R-:W-:Y:S05]  /*a530*/  ENDCOLLECTIVE ;  /* 0x000000000000791b */ /* 0x003fea0003800000 */
.L_x_303:
[----:B------:R-:W-:Y:S05]  /*a540*/  BSYNC B0 ;  /* 0x0000000000007941 */ /* 0x000fea0003800000 */
.L_x_302:
        /* <DEDUP_REMOVED lines=8> */
.L_x_304:
[----:B------:R-:W-:Y:S05]  /*a5d0*/  BRA `(.L_x_305) ;  /* 0xffffffe4000c7947 */ /* 0x000fea000383ffff */
.L_x_220:
[----:B------:R-:W-:Y:S01]  /*a5e0*/  BSSY B0, `(.L_x_306) ;  /* 0x0000007000007945 */ /* 0x000fe20003800000 */
[----:B------:R-:W-:Y:S02]  /*a5f0*/  IMAD.MOV.U32 R6, RZ, RZ, 0x2 ;  /* 0x00000002ff067424 */ /* 0x000fe400078e00ff */
[----:B------:R-:W-:Y:S02]  /*a600*/  IMAD.MOV.U32 R5, RZ, RZ, 0x1f ;  /* 0x0000001fff057424 */ /* 0x000fe400078e00ff */
[----:B------:R-:W-:-:S07]  /*a610*/  IMAD.MOV.U32 R2, RZ, RZ, -0x1 ;  /* 0xffffffffff027424 */ /* 0x000fce00078e00ff */
[----:B------:R-:W-:Y:S05]  /*a620*/  WARPSYNC.COLLECTIVE R2, `(.L_x_307) ;  /* 0x0000000002087348 */ /* 0x000fea0003c00000 */
[----:B------:R0:W1:Y:S02]  /*a630*/  SHFL.BFLY P0, R7, R9, R6, R5 ;  /* 0x0c00000609077389 */ /* 0x0000640000000005 */
[----:B01----:R-:W-:Y:S05]  /*a640*/  ENDCOLLECTIVE ;  /* 0x000000000000791b */ /* 0x003fea0003800000 */
.L_x_307:
[----:B------:R-:W-:Y:S05]  /*a650*/  BSYNC B0 ;  /* 0x0000000000007941 */ /* 0x000fea0003800000 */
.L_x_306:
        /* <DEDUP_REMOVED lines=8> */
.L_x_308:
[----:B------:R-:W-:Y:S05]  /*a6e0*/  BRA `(.L_x_309) ;  /* 0xffffffe400107947 */ /* 0x000fea000383ffff */
.L_x_223:
[----:B------:R-:W-:Y:S01]  /*a6f0*/  BSSY B0, `(.L_x_310) ;  /* 0x0000007000007945 */ /* 0x000fe20003800000 */
[----:B------:R-:W-:Y:S02]  /*a700*/  IMAD.MOV.U32 R6, RZ, RZ, 0x1 ;  /* 0x00000001ff067424 */ /* 0x000fe400078e00ff */
[----:B------:R-:W-:Y:S02]  /*a710*/  IMAD.MOV.U32 R5, RZ, RZ, 0x1f ;  /* 0x0000001fff057424 */ /* 0x000fe400078e00ff */
[----:B------:R-:W-:-:S07]  /*a720*/  IMAD.MOV.U32 R2, RZ, RZ, -0x1 ;  /* 0xffffffffff027424 */ /* 0x000fce00078e00ff */
[----:B------:R-:W-:Y:S05]  /*a730*/  WARPSYNC.COLLECTIVE R2, `(.L_x_311) ;  /* 0x0000000002087348 */ /* 0x000fea0003c00000 */
[----:B------:R0:W1:Y:S02]  /*a740*/  SHFL.BFLY P0, R7, R9, R6, R5 ;  /* 0x0c00000609077389 */ /* 0x0000640000000005 */
[----:B01----:R-:W-:Y:S05]  /*a750*/  ENDCOLLECTIVE ;  /* 0x000000000000791b */ /* 0x003fea0003800000 */
.L_x_311:
[----:B------:R-:W-:Y:S05]  /*a760*/  BSYNC B0 ;  /* 0x0000000000007941 */ /* 0x000fea0003800000 */
.L_x_310:
        /* <DEDUP_REMOVED lines=8> */
.L_x_312:
[----:B------:R-:W-:Y:S02]  /*a7f0*/  IMAD.MOV.U32 R4, RZ, RZ, R7 ;  /* 0x000000ffff047224 */ /* 0x000fe400078e0007 */
[----:B------:R-:W-:Y:S01]  /*a800*/  IMAD.MOV.U32 R7, RZ, RZ, 0x1 ;  /* 0x00000001ff077424 */ /* 0x000fe200078e00ff */
[----:B------:R-:W-:Y:S06]  /*a810*/  BRA `(.L_x_313) ;  /* 0xffffffe400107947 */ /* 0x000fec000383ffff */
.L_x_226:
[----:B------:R-:W-:Y:S01]  /*a820*/  IMAD.U32 R2, RZ, RZ, UR8 ;  /* 0x00000008ff027e24 */ /* 0x000fe2000f8e00ff */
[----:B------:R-:W-:Y:S01]  /*a830*/  BSSY B0, `(.L_x_314) ;  /* 0x0000008000007945 */ /* 0x000fe20003800000 */
[----:B------:R-:W-:Y:S02]  /*a840*/  IMAD.MOV.U32 R29, RZ, RZ, R0 ;  /* 0x000000ffff1d7224 */ /* 0x000fe400078e0000 */
[----:B------:R-:W-:Y:S02]  /*a850*/  IMAD.MOV.U32 R22, RZ, RZ, R2 ;  /* 0x000000ffff167224 */ /* 0x000fe400078e0002 */
[----:B------:R-:W-:Y:S02]  /*a860*/  IMAD.MOV.U32 R7, RZ, RZ, 0x1f ;  /* 0x0000001fff077424 */ /* 0x000fe400078e00ff */
[----:B------:R-:W-:-:S07]  /*a870*/  IMAD.MOV.U32 R2, RZ, RZ, -0x1 ;  /* 0xffffffffff027424 */ /* 0x000fce00078e00ff */
[----:B------:R-:W-:Y:S05]  /*a880*/  WARPSYNC.COLLECTIVE R2, `(.L_x_315) ;  /* 0x0000000002087348 */ /* 0x000fea0003c00000 */
[----:B------:R0:W1:Y:S02]  /*a890*/  SHFL.IDX P1, R2, R29, R22, R7 ;  /* 0x000000161d027389 */ /* 0x0000640000020007 */
[----:B01----:R-:W-:Y:S05]  /*a8a0*/  ENDCOLLECTIVE ;  /* 0x000000000000791b */ /* 0x003fea0003800000 */
.L_x_315:
[----:B------:R-:W-:Y:S05]  /*a8b0*/  BSYNC B0 ;  /* 0x0000000000007941 */ /* 0x000fea0003800000 */
.L_x_314:
[----:B------:R-:W-:Y:S05]  /*a8c0*/  BRA `(.L_x_316) ;  /* 0xffffffe4001c7947 */ /* 0x000fea000383ffff */
.L_x_227:
        /* <DEDUP_REMOVED lines=9> */
.L_x_318:
[----:B------:R-:W-:Y:S05]  /*a960*/  BSYNC B0 ;  /* 0x0000000000007941 */ /* 0x000fea0003800000 */
.L_x_317:
[----:B------:R-:W-:Y:S05]  /*a970*/  BRA `(.L_x_165) ;  /* 0xffffffe000f87947 */ /* 0x000fea000383ffff */
.L_x_230:
[----:B------:R-:W-:Y:S01]  /*a980*/  BSSY B0, `(.L_x_319) ;  /* 0x0000008000007945 */ /* 0x000fe20003800000 */
[----:B------:R-:W-:Y:S02]  /*a990*/  IMAD.MOV.U32 R9, RZ, RZ, R0 ;  /* 0x000000ffff097224 */ /* 0x000fe400078e0000 */
[----:B01----:R-:W-:Y:S02]  /*a9a0*/  IMAD.MOV.U32 R6, RZ, RZ, 0x10 ;  /* 0x00000010ff067424 */ /* 0x003fe400078e00ff */
[----:B------:R-:W-:Y:S02]  /*a9b0*/  IMAD.MOV.U32 R5, RZ, RZ, 0x1f ;  /* 0x0000001fff057424 */ /* 0x000fe400078e00ff */
[----:B------:R-:W-:-:S07]  /*a9c0*/  IMAD.MOV.U32 R2, RZ, RZ, -0x1 ;  /* 0xffffffffff027424 */ /* 0x000fce00078e00ff */
[----:B------:R-:W-:Y:S05]  /*a9d0*/  WARPSYNC.COLLECTIVE R2, `(.L_x_320) ;  /* 0x0000000002087348 */ /* 0x000fea0003c00000 */
[----:B------:R0:W1:Y:S02]  /*a9e0*/  SHFL.BFLY P0, R7, R9, R6, R5 ;  /* 0x0c00000609077389 */ /* 0x0000640000000005 */
[----:B01----:R-:W-:Y:S05]  /*a9f0*/  ENDCOLLECTIVE ;  /* 0x000000000000791b */ /* 0x003fea0003800000 */
.L_x_320:
[----:B------:R-:W-:Y:S05]  /*aa00*/  BSYNC B0 ;  /* 0x0000000000007941 */ /* 0x000fea0003800000 */
.L_x_319:
[----:B------:R-:W-:Y:S01]  /*aa10*/  FADD.FTZ R9, R7, R0 ;  /* 0x0000000007097221 */ /* 0x000fe20000010000 */
[----:B------:R-:W-:Y:S02]  /*aa20*/  IMAD.MOV.U32 R6, RZ, RZ, 0x8 ;  /* 0x00000008ff067424 */ /* 0x000fe400078e00ff */
[----:B------:R-:W-:Y:S02]  /*aa30*/  IMAD.MOV.U32 R5, RZ, RZ, 0x1f ;  /* 0x0000001fff057424 */ /* 0x000fe400078e00ff */
[----:B------:R-:W-:-:S07]  /*aa40*/  IMAD.MOV.U32 R2, RZ, RZ, -0x1 ;  /* 0xffffffffff027424 */ /* 0x000fce00078e00ff */
[----:B------:R-:W-:Y:S05]  /*aa50*/  WARPSYNC.COLLECTIVE R2, `(.L_x_321) ;  /* 0x0000000002087348 */ /* 0x000fea0003c00000 */
[----:B------:R0:W1:Y:S02]  /*aa60*/  SHFL.BFLY P0, R7, R9, R6, R5 ;  /* 0x0c00000609077389 */ /* 0x0000640000000005 */
[----:B01----:R-:W-:Y:S05]  /*aa70*/  ENDCOLLECTIVE ;  /* 0x000000000000791b */ /* 0x003fea0003800000 */
.L_x_321:
[----:B------:R-:W-:Y:S02]  /*aa80*/  IMAD.MOV.U32 R6, RZ, RZ, 0x4 ;  /* 0x00000004ff067424 */ /* 0x000fe400078e00ff */
[----:B------:R-:W-:-:S04]  /*aa90*/  FADD.FTZ R4, R9, R7 ;  /* 0x0000000709047221 */ /* 0x000fc80000010000 */
[----:B------:R-:W-:-:S07]  /*aaa0*/  IMAD.MOV.U32 R9, RZ, RZ, R4 ;  /* 0x000000ffff097224 */ /* 0x000fce00078e0004 */
[----:B------:R-:W-:Y:S05]  /*aab0*/  WARPSYNC.COLLECTIVE R2, `(.L_x_322) ;  /* 0x0000000002087348 */ /* 0x000fea0003c00000 */
[----:B------:R0:W1:Y:S02]  /*aac0*/  SHFL.BFLY P0, R7, R9, R6, R5 ;  /* 0x0c00000609077389 */ /* 0x0000640000000005 */
[----:B01----:R-:W-:Y:S05]  /*aad0*/  ENDCOLLECTIVE ;  /* 0x000000000000791b */ /* 0x003fea0003800000 */
.L_x_322:
[----:B------:R-:W-:Y:S02]  /*aae0*/  IMAD.MOV.U32 R6, RZ, RZ, 0x2 ;  /* 0x00000002ff067424 */ /* 0x000fe400078e00ff */
[----:B------:R-:W-:-:S04]  /*aaf0*/  FADD.FTZ R8, R4, R7 ;  /* 0x0000000704087221 */ /* 0x000fc80000010000 */
[----:B------:R-:W-:-:S07]  /*ab00*/  IMAD.MOV.U32 R9, RZ, RZ, R8 ;  /* 0x000000ffff097224 */ /* 0x000fce00078e0008 */
[----:B------:R-:W-:Y:S05]  /*ab10*/  WARPSYNC.COLLECTIVE R2, `(.L_x_323) ;  /* 0x0000000002087348 */ /* 0x000fea0003c00000 */
[----:B------:R0:W1:Y:S02]  /*ab20*/  SHFL.BFLY P0, R7, R9, R6, R5 ;  /* 0x0c00000609077389 */ /* 0x0000640000000005 */
[----:B01----:R-:W-:Y:S05]  /*ab30*/  ENDCOLLECTIVE ;  /* 0x000000000000791b */ /* 0x003fea0003800000 */
.L_x_323:
[----:B------:R-:W-:Y:S02]  /*ab40*/  IMAD.MOV.U32 R6, RZ, RZ, 0x1 ;  /* 0x00000001ff067424 */ /* 0x000fe400078e00ff */
[----:B------:R-:W-:-:S04]  /*ab50*/  FADD.FTZ R10, R8, R7 ;  /* 0x00000007080a7221 */ /* 0x000fc80000010000 */
[----:B------:R-:W-:-:S07]  /*ab60*/  IMAD.MOV.U32 R9, RZ, RZ, R10 ;  /* 0x000000ffff097224 */ /* 0x000fce00078e000a */
[----:B------:R-:W-:Y:S05]  /*ab70*/  WARPSYNC.COLLECTIVE R2, `(.L_x_324) ;  /* 0x0000000002087348 */ /* 0x000fea0003c00000 */
[----:B------:R0:W1:Y:S02]  /*ab80*/  SHFL.BFLY P0, R7, R9, R6, R5 ;  /* 0x0c00000609077389 */ /* 0x0000640000000005 */
[----:B01----:R-:W-:Y:S05]  /*ab90*/  ENDCOLLECTIVE ;  /* 0x000000000000791b */ /* 0x003fea0003800000 */
.L_x_324:
[----:B------:R-:W-:Y:S05]  /*aba0*/  BRA `(.L_x_325) ;  /* 0xffffffe000f47947 */ /* 0x000fea000383ffff */
.L_x_326:
[----:B------:R-:W-:-:S00]  /*abb0*/  BRA `(.L_x_326) ;  /* 0xfffffffc00fc7947 */ /* 0x000fc0000383ffff */
[----:B------:R-:W-:-:S00]  /*abc0*/  NOP ;  /* 0x0000000000007918 */ /* 0x000fc00000000000 */
        /* <DEDUP_REMOVED lines=11> */
.L_x_7837:


//--------------------- .text._ZN4vllm3moe44grouped_topk_fused_small_expert_count_kernelI13__nv_bfloat16S2_iLNS0_11ScoringFuncE0ELi128ELb0ELi8EEEvPT_PfPT1_PKT0_llllllbd --------------------------
	.section	.text._ZN4vllm3moe44grouped_topk_fused_small_expert_count_kernelI13__nv_bfloat16S2_iLNS0_11ScoringFuncE0ELi128ELb0ELi8EEEvPT_PfPT1_PKT0_llllllbd,"ax",@progbits
	.align	128
        .global         _ZN4vllm3moe44grouped_topk_fused_small_expert_count_kernelI13__nv_bfloat16S2_iLNS0_11ScoringFuncE0ELi128ELb0ELi8EEEvPT_PfPT1_PKT0_llllllbd
        .type           _ZN4vllm3moe44grouped_topk_fused_small_expert_count_kernelI13__nv_bfloat16S2_iLNS0_11ScoringFuncE0ELi128ELb0ELi8EEEvPT_PfPT1_PKT0_llllllbd,@function
        .size           _ZN4vllm3moe44grouped_topk_fused_small_expert_count_kernelI13__nv_bfloat16S2_iLNS0_11ScoringFuncE0ELi128ELb0ELi8EEEvPT_PfPT1_PKT0_llllllbd,(.L_x_7747 - _ZN4vllm3moe44grouped_topk_fused_small_expert_count_kernelI13__nv_bfloat16S2_iLNS0_11ScoringFuncE0ELi128ELb0ELi8EEEvPT_PfPT1_PKT0_llllllbd)
        .other          _ZN4vllm3moe44grouped_topk_fused_small_expert_count_kernelI13__nv_bfloat16S2_iLNS0_11ScoringFuncE0ELi128ELb0ELi8EEEvPT_PfPT1_PKT0_llllllbd,@"STO_CUDA_ENTRY STV_DEFAULT"
_ZN4vllm3moe44grouped_topk_fused_small_expert_count_kernelI13__nv_bfloat16S2_iLNS0_11ScoringFuncE0ELi128ELb0ELi8EEEvPT_PfPT1_PKT0_llllllbd:
.text._ZN4vllm3moe44grouped_topk_fused_small_expert_count_kernelI13__nv_bfloat16S2_iLNS0_11ScoringFuncE0ELi128ELb0ELi8EEEvPT_PfPT1_PKT0_llllllbd:
[----:B------:R-:W0:Y:S01]  /*0000*/  LDC R1, c[0x0][0x37c] ;  /* 0x0000df00ff017b82 */ /* 0x000e220000000800 */
[----:B------:R-:W1:Y:S01]  /*0010*/  S2R R2, SR_TID.X ;  /* 0x0000000000027919 */ /* 0x000e620000002100 */
[----:B------:R-:W1:Y:S01]  /*0020*/  LDCU.64 UR10, c[0x0][0x3c0] ;  /* 0x00007800ff0a77ac */ /* 0x000e620008000a00 */
[----:B------:R-:W-:Y:S01]  /*0030*/  ACQBULK ;  /* 0x000000000000782e */ /* 0x000fe20000000000 */
[----:B------:R-:W-:Y:S01]  /*0040*/  BSSY.RECONVERGENT B0, `(.L_x_327) ;  /* 0x0000020000007945 */ /* 0x000fe20003800200 */
[----:B------:R-:W2:Y:S01]  /*0050*/  S2R R7, SR_CTAID.X ;  /* 0x0000000000077919 */ /* 0x000ea20000002500 */
[----:B------:R-:W3:Y:S01]  /*0060*/  LDCU.64 UR8, c[0x0][0x358] ;  /* 0x00006b00ff0877ac */ /* 0x000ee20008000a00 */
[----:B0-----:R-:W-:Y:S01]  /*0070*/  VIADD R1, R1, 0xffffffe0 ;  /* 0xffffffe001017836 */ /* 0x001fe20000000000 */
[----:B-1----:R-:W-:Y:S02]  /*0080*/  ISETP.GE.U32.AND P0, PT, R2, UR10, PT ;  /* 0x0000000a02007c0c */ /* 0x002fe4000bf06070 */
[----:B------:R-:W-:-:S02]  /*0090*/  SHF.R.U32.HI R0, RZ, 0x5, R2 ;  /* 0x00000005ff007819 */ /* 0x000fc40000011602 */
[----:B------:R-:W-:-:S04]  /*00a0*/  ISETP.GE.AND.EX P0, PT, RZ, UR11, PT, P0 ;  /* 0x0000000bff007c0c */ /* 0x000fc8000bf06300 */
[----:B------:R-:W0:Y:S09]  /*00b0*/  SHFL.IDX PT, R0, R0, RZ, 0x1f ;  /* 0x00001fff00007589 */ /* 0x000e3200000e0000 */
[----:B--23--:R-:W-:Y:S05]  /*00c0*/  @P0 BRA `(.L_x_328) ;  /* 0x00000000005c0947 */ /* 0x00cfea0003800000 */
[----:B------:R-:W1:Y:S01]  /*00d0*/  LDCU.64 UR4, c[0x0][0x398] ;  /* 0x00007300ff0477ac */ /* 0x000e620008000a00 */
[----:B------:R-:W-:Y:S01]  /*00e0*/  IMAD.MOV.U32 R3, RZ, RZ, RZ ;  /* 0x000000ffff037224 */ /* 0x000fe200078e00ff */
[----:B------:R-:W2:Y:S01]  /*00f0*/  LDCU.64 UR6, c[0x0][0x380] ;  /* 0x00007000ff0677ac */ /* 0x000ea20008000a00 */
[----:B------:R-:W-:-:S04]  /*0100*/  IMAD.WIDE.U32 R8, R7, UR10, R2 ;  /* 0x0000000a07087c25 */ /* 0x000fc8000f8e0002 */
[----:B------:R-:W-:Y:S01]  /*0110*/  IMAD R9, R7, UR11, R9 ;  /* 0x0000000b07097c24 */ /* 0x000fe2000f8e0209 */
[----:B-1----:R-:W-:Y:S02]  /*0120*/  LEA R4, P0, R2, UR4, 0x1 ;  /* 0x0000000402047c11 */ /* 0x002fe4000f8008ff */
[----:B--2---:R-:W-:Y:S02]  /*0130*/  LEA R10, P1, R8, UR6, 0x1 ;  /* 0x00000006080a7c11 */ /* 0x004fe4000f8208ff */
[----:B------:R-:W-:Y:S02]  /*0140*/  LEA.HI.X R5, R2, UR5, RZ, 0x1, P0 ;  /* 0x0000000502057c11 */ /* 0x000fe400080f0cff */
[----:B------:R-:W-:-:S03]  /*0150*/  LEA.HI.X R11, R8, UR7, R9, 0x1, P1 ;  /* 0x00000007080b7c11 */ /* 0x000fc600088f0c09 */
[----:B------:R-:W2:Y:S04]  /*0160*/  LDG.E.U16 R4, desc[UR8][R4.64] ;  /* 0x0000000804047981 */ /* 0x000ea8000c1e1500 */
[----:B------:R-:W3:Y:S01]  /*0170*/  LDG.E.U16 R10, desc[UR8][R10.64] ;  /* 0x000000080a0a7981 */ /* 0x000ee2000c1e1500 */
[----:B------:R-:W1:Y:S01]  /*0180*/  S2UR UR6, SR_CgaCtaId ;  /* 0x00000000000679c3 */ /* 0x000e620000008800 */
[----:B------:R-:W-:Y:S02]  /*0190*/  UMOV UR4, 0x400 ;  /* 0x0000040000047882 */ /* 0x000fe40000000000 */
[----:B------:R-:W-:Y:S02]  /*01a0*/  UIADD3 UR5, UPT, UPT, UR4, 0x200, URZ ;  /* 0x0000020004057890 */ /* 0x000fe4000fffe0ff */
[----:B-1----:R-:W-:-:S02]  /*01b0*/  ULEA UR4, UR6, UR4, 0x18 ;  /* 0x0000000406047291 */ /* 0x002fc4000f8ec0ff */
[----:B------:R-:W-:-:S04]  /*01c0*/  ULEA UR5, UR6, UR5, 0x18 ;  /* 0x0000000506057291 */ /* 0x000fc8000f8ec0ff */
[C---:B------:R-:W-:Y:S02]  /*01d0*/  LEA R8, R2.reuse, UR4, 0x2 ;  /* 0x0000000402087c11 */ /* 0x040fe4000f8e10ff */
[----:B------:R-:W-:Y:S01]  /*01e0*/  LEA R13, R2, UR5, 0x2 ;  /* 0x00000005020d7c11 */ /* 0x000fe2000f8e10ff */
[----:B--2---:R-:W-:Y:S02]  /*01f0*/  IMAD.U32 R6, R4, 0x10000, RZ ;  /* 0x0001000004067824 */ /* 0x004fe400078e00ff */
[----:B---3--:R-:W-:-:S04]  /*0200*/  IMAD.U32 R9, R10, 0x10000, RZ ;  /* 0x000100000a097824 */ /* 0x008fc800078e00ff */
[----:B------:R-:W-:Y:S01]  /*0210*/  FADD.FTZ R6, R6, R9 ;  /* 0x0000000906067221 */ /* 0x000fe20000010000 */
[----:B------:R1:W-:Y:S04]  /*0220*/  STS [R8], R9 ;  /* 0x0000000908007388 */ /* 0x0003e80000000800 */
[----:B------:R1:W-:Y:S02]  /*0230*/  STS [R13], R6 ;  /* 0x000000060d007388 */ /* 0x0003e40000000800 */
.L_x_328:
[----:B------:R-:W-:Y:S05]  /*0240*/  BSYNC.RECONVERGENT B0 ;  /* 0x0000000000007941 */ /* 0x000fea0003800200 */
.L_x_327:
[----:B------:R-:W-:Y:S01]  /*0250*/  BAR.SYNC.DEFER_BLOCKING 0x0 ;  /* 0x0000000000007b1d */ /* 0x000fe20000010000 */
[----:B0-----:R-:W-:Y:S02]  /*0260*/  ISETP.NE.AND P0, PT, R0, RZ, PT ;  /* 0x000000ff0000720c */ /* 0x001fe40003f05270 */
[----:B------:R-:W-:-:S11]  /*0270*/  LOP3.LUT R2, R2, 0x1f, RZ, 0xc0, !PT ;  /* 0x0000001f02027812 */ /* 0x000fd600078ec0ff */
[----:B------:R-:W-:Y:S05]  /*0280*/  @P0 BRA `(.L_x_329) ;  /* 0x0000001c00340947 */ /* 0x000fea0003800000 */
[----:B------:R-:W0:Y:S01]  /*0290*/  S2R R11, SR_CgaCtaId ;  /* 0x00000000000b7919 */ /* 0x000e220000008800 */
[----:B-1----:R-:W-:Y:S01]  /*02a0*/  MOV R6, 0x400 ;  /* 0x0000040000067802 */ /* 0x002fe20000000f00 */
[----:B------:R-:W-:Y:S01]  /*02b0*/  IMAD.MOV.U32 R4, RZ, RZ, -0x800000 ;  /* 0xff800000ff047424 */ /* 0x000fe200078e00ff */
[C---:B------:R-:W-:Y:S01]  /*02c0*/  ISETP.GE.U32.AND P0, PT, R2.reuse, UR10, PT ;  /* 0x0000000a02007c0c */ /* 0x040fe2000bf06070 */
[----:B------:R-:W-:Y:S01]  /*02d0*/  IMAD.MOV.U32 R8, RZ, RZ, -0x800000 ;  /* 0xff800000ff087424 */ /* 0x000fe200078e00ff */
[----:B------:R-:W-:Y:S01]  /*02e0*/  LOP3.LUT R5, R2, 0x20, RZ, 0xfc, !PT ;  /* 0x0000002002057812 */ /* 0x000fe200078efcff */
[----:B------:R-:W-:Y:S01]  /*02f0*/  VIADD R0, R6, 0x200 ;  /* 0x0000020006007836 */ /* 0x000fe20000000000 */
[----:B------:R-:W-:Y:S01]  /*0300*/  LOP3.LUT R9, R2, 0x40, RZ, 0xfc, !PT ;  /* 0x0000004002097812 */ /* 0x000fe200078efcff */
[----:B------:R-:W-:Y:S01]  /*0310*/  IMAD.MOV.U32 R10, RZ, RZ, -0x800000 ;  /* 0xff800000ff0a7424 */ /* 0x000fe200078e00ff */
[----:B------:R-:W-:Y:S01]  /*0320*/  ISETP.GE.AND.EX P0, PT, RZ, UR11, PT, P0 ;  /* 0x0000000bff007c0c */ /* 0x000fe2000bf06300 */
[----:B------:R-:W-:Y:S01]  /*0330*/  IMAD.MOV.U32 R14, RZ, RZ, -0x1 ;  /* 0xffffffffff0e7424 */ /* 0x000fe200078e00ff */
[----:B------:R-:W-:Y:S01]  /*0340*/  ISETP.GE.U32.AND P1, PT, R5, UR10, PT ;  /* 0x0000000a05007c0c */ /* 0x000fe2000bf26070 */
[----:B------:R-:W1:Y:S01]  /*0350*/  LDCU UR7, c[0x0][0x3b8] ;  /* 0x00007700ff0777ac */ /* 0x000e620008000800 */
[----:B------:R-:W-:-:S02]  /*0360*/  ISETP.GE.U32.AND P2, PT, R9, UR10, PT ;  /* 0x0000000a09007c0c */ /* 0x000fc4000bf46070 */
[----:B------:R-:W-:Y:S02]  /*0370*/  LOP3.LUT R12, R2, 0x60, RZ, 0xfc, !PT ;  /* 0x00000060020c7812 */ /* 0x000fe400078efcff */
[----:B------:R-:W-:Y:S02]  /*0380*/  ISETP.GE.AND.EX P1, PT, RZ, UR11, PT, P1 ;  /* 0x0000000bff007c0c */ /* 0x000fe4000bf26310 */
[----:B------:R-:W-:Y:S02]  /*0390*/  ISETP.GE.AND.EX P2, PT, RZ, UR11, PT, P2 ;  /* 0x0000000bff007c0c */ /* 0x000fe4000bf46320 */
[----:B------:R-:W-:Y:S02]  /*03a0*/  ISETP.GE.U32.AND P3, PT, R12, UR10, PT ;  /* 0x0000000a0c007c0c */ /* 0x000fe4000bf66070 */
[----:B------:R-:W-:Y:S02]  /*03b0*/  LOP3.LUT R9, R9, 0xffff, RZ, 0x3c, !PT ;  /* 0x0000ffff09097812 */ /* 0x000fe400078e3cff */
[----:B------:R-:W-:-:S02]  /*03c0*/  ISETP.GE.AND.EX P3, PT, RZ, UR11, PT, P3 ;  /* 0x0000000bff007c0c */ /* 0x000fc4000bf66330 */
[----:B------:R-:W-:Y:S01]  /*03d0*/  LOP3.LUT R5, R5, 0xffff, RZ, 0x3c, !PT ;  /* 0x0000ffff05057812 */ /* 0x000fe200078e3cff */
[----:B-1----:R-:W-:Y:S01]  /*03e0*/  UISETP.GE.AND UP0, UPT, UR7, 0x1, UPT ;  /* 0x000000010700788c */ /* 0x002fe2000bf06270 */
[----:B0-----:R-:W-:-:S05]  /*03f0*/  LEA R13, R11, R0, 0x18 ;  /* 0x000000000b0d7211 */ /* 0x001fca00078ec0ff */
[----:B------:R-:W-:Y:S02]  /*0400*/  IMAD R0, R2, 0x4, R13 ;  /* 0x0000000402007824 */ /* 0x000fe400078e020d */
[----:B------:R-:W-:-:S03]  /*0410*/  IMAD.MOV.U32 R13, RZ, RZ, -0x800000 ;  /* 0xff800000ff0d7424 */ /* 0x000fc600078e00ff */
[----:B------:R-:W0:Y:S04]  /*0420*/  @!P0 LDS R4, [R0] ;  /* 0x0000000000048984 */ /* 0x000e280000000800 */
[----:B------:R-:W1:Y:S04]  /*0430*/  @!P1 LDS R8, [R0+0x80] ;  /* 0x0000800000089984 */ /* 0x000e680000000800 */
[----:B------:R-:W2:Y:S04]  /*0440*/  @!P2 LDS R10, [R0+0x100] ;  /* 0x00010000000aa984 */ /* 0x000ea80000000800 */
[----:B------:R-:W3:Y:S01]  /*0450*/  @!P3 LDS R13, [R0+0x180] ;  /* 0x00018000000db984 */ /* 0x000ee20000000800 */
[----:B0-----:R-:W-:-:S04]  /*0460*/  ISETP.GT.AND P0, PT, R4, -0x1, PT ;  /* 0xffffffff0400780c */ /* 0x001fc80003f04270 */
[----:B------:R-:W-:Y:S02]  /*0470*/  SEL R15, R14, 0x80000000, !P0 ;  /* 0x800000000e0f7807 */ /* 0x000fe40004000000 */
[----:B-1----:R-:W-:Y:S02]  /*0480*/  ISETP.GT.AND P1, PT, R8, -0x1, PT ;  /* 0xffffffff0800780c */ /* 0x002fe40003f24270 */
[----:B--2---:R-:W-:Y:S02]  /*0490*/  ISETP.GT.AND P0, PT, R10, -0x1, PT ;  /* 0xffffffff0a00780c */ /* 0x004fe40003f04270 */
[C---:B------:R-:W-:Y:S02]  /*04a0*/  SEL R17, R14.reuse, 0x80000000, !P1 ;  /* 0x800000000e117807 */ /* 0x040fe40004800000 */
[----:B------:R-:W-:Y:S02]  /*04b0*/  SEL R19, R14, 0x80000000, !P0 ;  /* 0x800000000e137807 */ /* 0x000fe40004000000 */
[----:B---3--:R-:W-:-:S02]  /*04c0*/  ISETP.GT.AND P0, PT, R13, -0x1, PT ;  /* 0xffffffff0d00780c */ /* 0x008fc40003f04270 */
[----:B------:R-:W-:Y:S02]  /*04d0*/  LOP3.LUT R15, R15, R4, RZ, 0x3c, !PT ;  /* 0x000000040f0f7212 */ /* 0x000fe400078e3cff */
[----:B------:R-:W-:Y:S02]  /*04e0*/  LOP3.LUT R4, R2, 0xffff, RZ, 0x3c, !PT ;  /* 0x0000ffff02047812 */ /* 0x000fe400078e3cff */
[----:B------:R-:W-:Y:S02]  /*04f0*/  LOP3.LUT R17, R17, R8, RZ, 0x3c, !PT ;  /* 0x0000000811117212 */ /* 0x000fe400078e3cff */
[----:B------:R-:W-:Y:S02]  /*0500*/  LOP3.LUT R0, R19, R10, RZ, 0x3c, !PT ;  /* 0x0000000a13007212 */ /* 0x000fe400078e3cff */
[----:B------:R-:W-:Y:S02]  /*0510*/  SEL R8, R14, 0x80000000, !P0 ;  /* 0x800000000e087807 */ /* 0x000fe40004000000 */
[----:B------:R-:W-:-:S02]  /*0520*/  LOP3.LUT R10, R12, 0xffff, RZ, 0x3c, !PT ;  /* 0x0000ffff0c0a7812 */ /* 0x000fc400078e3cff */
[CC--:B------:R-:W-:Y:S02]  /*0530*/  ISETP.LT.U32.AND P0, PT, R4.reuse, R9.reuse, PT ;  /* 0x000000090400720c */ /* 0x0c0fe40003f01070 */
[----:B------:R-:W-:Y:S02]  /*0540*/  ISETP.GT.U32.AND P2, PT, R4, R9, PT ;  /* 0x000000090400720c */ /* 0x000fe40003f44070 */
[----:B------:R-:W-:Y:S02]  /*0550*/  LOP3.LUT R8, R8, R13, RZ, 0x3c, !PT ;  /* 0x0000000d08087212 */ /* 0x000fe400078e3cff */
[CC--:B------:R-:W-:Y:S02]  /*0560*/  ISETP.GT.U32.AND P1, PT, R5.reuse, R10.reuse, PT ;  /* 0x0000000a0500720c */ /* 0x0c0fe40003f24070 */
[----:B------:R-:W-:Y:S02]  /*0570*/  ISETP.LT.U32.AND P3, PT, R5, R10, PT ;  /* 0x0000000a0500720c */ /* 0x000fe40003f61070 */
[----:B------:R-:W-:-:S02]  /*0580*/  ISETP.LT.U32.AND.EX P0, PT, R15, R0, PT, P0 ;  /* 0x000000000f00720c */ /* 0x000fc40003f01100 */
[----:B------:R-:W-:Y:S02]  /*0590*/  ISETP.GT.U32.AND.EX P2, PT, R15, R0, PT, P2 ;  /* 0x000000000f00720c */ /* 0x000fe40003f44120 */
[CC--:B------:R-:W-:Y:S02]  /*05a0*/  ISETP.GT.U32.AND.EX P1, PT, R17.reuse, R8.reuse, PT, P1 ;  /* 0x000000081100720c */ /* 0x0c0fe40003f24110 */
[----:B------:R-:W-:Y:S02]  /*05b0*/  ISETP.LT.U32.AND.EX P3, PT, R17, R8, PT, P3 ;  /* 0x000000081100720c */ /* 0x000fe40003f61130 */
[----:B------:R-:W-:Y:S02]  /*05c0*/  SEL R19, R15, R0, P0 ;  /* 0x000000000f137207 */ /* 0x000fe40000000000 */
[CC--:B------:R-:W-:Y:S02]  /*05d0*/  SEL R14, R4.reuse, R9.reuse, P0 ;  /* 0x00000009040e7207 */ /* 0x0c0fe40000000000 */
[----:B------:R-:W-:-:S02]  /*05e0*/  SEL R13, R4, R9, P2 ;  /* 0x00000009040d7207 */ /* 0x000fc40001000000 */
[----:B------:R-:W-:Y:S02]  /*05f0*/  SEL R15, R15, R0, P2 ;  /* 0x000000000f0f7207 */ /* 0x000fe40001000000 */
[CC--:B------:R-:W-:Y:S02]  /*0600*/  SEL R0, R5.reuse, R10.reuse, P1 ;  /* 0x0000000a05007207 */ /* 0x0c0fe40000800000 */
[----:B------:R-:W-:Y:S02]  /*0610*/  SEL R9, R5, R10, P3 ;  /* 0x0000000a05097207 */ /* 0x000fe40001800000 */
[CC--:B------:R-:W-:Y:S02]  /*0620*/  SEL R12, R17.reuse, R8.reuse, P3 ;  /* 0x00000008110c7207 */ /* 0x0c0fe40001800000 */
[----:B------:R-:W-:Y:S02]  /*0630*/  SEL R8, R17, R8, P1 ;  /* 0x0000000811087207 */ /* 0x000fe40000800000 */
[----:B------:R-:W-:-:S02]  /*0640*/  ISETP.LT.U32.AND P0, PT, R13, R0, PT ;  /* 0x000000000d00720c */ /* 0x000fc40003f01070 */
[----:B------:R-:W-:Y:S02]  /*0650*/  ISETP.GT.U32.AND P2, PT, R14, R9, PT ;  /* 0x000000090e00720c */ /* 0x000fe40003f44070 */
[----:B------:R-:W-:Y:S02]  /*0660*/  ISETP.GT.U32.AND P1, PT, R13, R0, PT ;  /* 0x000000000d00720c */ /* 0x000fe40003f24070 */
[----:B------:R-:W-:Y:S02]  /*0670*/  ISETP.LT.U32.AND.EX P0, PT, R15, R8, PT, P0 ;  /* 0x000000080f00720c */ /* 0x000fe40003f01100 */
[----:B------:R-:W-:Y:S02]  /*0680*/  ISETP.GT.U32.AND.EX P3, PT, R19, R12, PT, P2 ;  /* 0x0000000c1300720c */ /* 0x000fe40003f64120 */
[----:B------:R-:W-:Y:S02]  /*0690*/  ISETP.GT.U32.AND.EX P1, PT, R15, R8, PT, P1 ;  /* 0x000000080f00720c */ /* 0x000fe40003f24110 */
[----:B------:R-:W-:-:S02]  /*06a0*/  SEL R4, R13, R0, P0 ;  /* 0x000000000d047207 */ /* 0x000fc40000000000 */
[----:B------:R-:W-:Y:S02]  /*06b0*/  SEL R5, R14, R9, P3 ;  /* 0x000000090e057207 */ /* 0x000fe40001800000 */
[----:B------:R-:W-:Y:S02]  /*06c0*/  SEL R0, R13, R0, P1 ;  /* 0x000000000d007207 */ /* 0x000fe40000800000 */
[----:B------:R-:W-:Y:S02]  /*06d0*/  SEL R18, R19, R12, P3 ;  /* 0x0000000c13127207 */ /* 0x000fe40001800000 */
[----:B------:R-:W-:Y:S02]  /*06e0*/  SEL R13, R15, R8, P0 ;  /* 0x000000080f0d7207 */ /* 0x000fe40000000000 */
[----:B------:R-:W-:Y:S02]  /*06f0*/  ISETP.LT.U32.AND P3, PT, R4, R5, PT ;  /* 0x000000050400720c */ /* 0x000fe40003f61070 */
[----:B------:R-:W-:-:S02]  /*0700*/  ISETP.LT.U32.AND P2, PT, R14, R9, PT ;  /* 0x000000090e00720c */ /* 0x000fc40003f41070 */
[CC--:B------:R-:W-:Y:S02]  /*0710*/  ISETP.GT.U32.AND P0, PT, R4.reuse, R5.reuse, PT ;  /* 0x000000050400720c */ /* 0x0c0fe40003f04070 */
[----:B------:R-:W-:Y:S02]  /*0720*/  SEL R21, R15, R8, P1 ;  /* 0x000000080f157207 */ /* 0x000fe40000800000 */
[----:B------:R-:W-:Y:S02]  /*0730*/  ISETP.LT.U32.AND.EX P1, PT, R13, R18, PT, P3 ;  /* 0x000000120d00720c */ /* 0x000fe40003f21130 */
[----:B------:R-:W-:Y:S02]  /*0740*/  ISETP.LT.U32.AND.EX P2, PT, R19, R12, PT, P2 ;  /* 0x0000000c1300720c */ /* 0x000fe40003f41120 */
[----:B------:R-:W-:Y:S02]  /*0750*/  ISETP.GT.U32.AND.EX P0, PT, R13, R18, PT, P0 ;  /* 0x000000120d00720c */ /* 0x000fe40003f04100 */
[----:B------:R-:W-:-:S02]  /*0760*/  SEL R16, R4, R5, P1 ;  /* 0x0000000504107207 */ /* 0x000fc40000800000 */
[----:B------:R-:W-:Y:S02]  /*0770*/  SEL R17, R13, R18, P1 ;  /* 0x000000120d117207 */ /* 0x000fe40000800000 */
[----:B------:R-:W-:Y:S02]  /*0780*/  SEL R9, R14, R9, P2 ;  /* 0x000000090e097207 */ /* 0x000fe40001000000 */
[----:B------:R-:W-:Y:S02]  /*0790*/  SEL R8, R19, R12, P2 ;  /* 0x0000000c13087207 */ /* 0x000fe40001000000 */
[----:B------:R-:W-:Y:S02]  /*07a0*/  SEL R5, R4, R5, P0 ;  /* 0x0000000504057207 */ /* 0x000fe40000000000 */
[----:B------:R-:W-:Y:S01]  /*07b0*/  SEL R18, R13, R18, P0 ;  /* 0x000000120d127207 */ /* 0x000fe20000000000 */
[----:B------:R-:W-:Y:S06]  /*07c0*/  BRA.U !UP0, `(.L_x_330) ;  /* 0x0000000d08b87547 */ /* 0x000fec000b800000 */
[----:B------:R-:W-:Y:S01]  /*07d0*/  UISETP.GE.U32.AND UP1, UPT, UR7, 0x4, UPT ;  /* 0x000000040700788c */ /* 0x000fe2000bf26070 */
[----:B------:R-:W-:Y:S01]  /*07e0*/  CS2R R12, SRZ ;  /* 0x00000000000c7805 */ /* 0x000fe2000001ff00 */
[----:B------:R-:W-:Y:S01]  /*07f0*/  ULOP3.LUT UR5, UR7, 0x3, URZ, 0xc0, !UPT ;  /* 0x0000000307057892 */ /* 0x000fe2000f8ec0ff */
[----:B------:R-:W-:-:S03]  /*0800*/  IMAD.MOV.U32 R22, RZ, RZ, RZ ;  /* 0x000000ffff167224 */ /* 0x000fc600078e00ff */
[----:B------:R-:W-:-:S03]  /*0810*/  UISETP.NE.AND UP0, UPT, UR5, URZ, UPT ;  /* 0x000000ff0500728c */ /* 0x000fc6000bf05270 */
[----:B------:R-:W-:Y:S08]  /*0820*/  BRA.U !UP1, `(.L_x_331) ;  /* 0x0000000909d07547 */ /* 0x000ff0000b800000 */
[----:B------:R-:W-:Y:S01]  /*0830*/  ULOP3.LUT UR4, UR7, 0x7ffffffc, URZ, 0xc0, !UPT ;  /* 0x7ffffffc07047892 */ /* 0x000fe2000f8ec0ff */
[----:B------:R-:W-:Y:S02]  /*0840*/  VIADD R14, R1, 0x8 ;  /* 0x00000008010e7836 */ /* 0x000fe40000000000 */
[----:B------:R-:W-:Y:S01]  /*0850*/  IMAD.MOV.U32 R13, RZ, RZ, RZ ;  /* 0x000000ffff0d7224 */ /* 0x000fe200078e00ff */
[----:B------:R-:W-:Y:S01]  /*0860*/  UIADD3 UR6, UPT, UPT, -UR4, URZ, URZ ;  /* 0x000000ff04067290 */ /* 0x000fe2000fffe1ff */
[----:B------:R-:W-:Y:S02]  /*0870*/  IMAD.MOV.U32 R22, RZ, RZ, RZ ;  /* 0x000000ffff167224 */ /* 0x000fe400078e00ff */
[----:B------:R-:W-:Y:S01]  /*0880*/  IMAD.U32 R12, RZ, RZ, UR4 ;  /* 0x00000004ff0c7e24 */ /* 0x000fe2000f8e00ff */
[----:B------:R-:W-:-:S08]  /*0890*/  UMOV UR4, URZ ;  /* 0x000000ff00047c82 */ /* 0x000fd00008000000 */
.L_x_332:
[----:B------:R-:W-:Y:S01]  /*08a0*/  ISETP.NE.U32.AND P0, PT, R13, R0, PT ;  /* 0x000000000d00720c */ /* 0x000fe20003f05070 */
[----:B------:R-:W-:-:S03]  /*08b0*/  UIADD3 UR6, UPT, UPT, UR6, 0x4, URZ ;  /* 0x0000000406067890 */ /* 0x000fc6000fffe0ff */
[----:B------:R-:W-:Y:S01]  /*08c0*/  ISETP.NE.AND.EX P0, PT, R22, R21, PT, P0 ;  /* 0x000000151600720c */ /* 0x000fe20003f05300 */
[----:B------:R-:W-:-:S03]  /*08d0*/  UISETP.NE.AND UP1, UPT, UR6, URZ, UPT ;  /* 0x000000ff0600728c */ /* 0x000fc6000bf25270 */
[----:B------:R-:W-:Y:S01]  /*08e0*/  ISETP.NE.AND P0, PT, RZ, UR4, !P0 ;  /* 0x00000004ff007c0c */ /* 0x000fe2000c705270 */
[----:B------:R-:W-:-:S03]  /*08f0*/  UIADD3 UR4, UPT, UPT, UR4, 0x4, URZ ;  /* 0x0000000404047890 */ /* 0x000fc6000fffe0ff */
[----:B------:R-:W-:Y:S02]  /*0900*/  SEL R19, R5, R0, P0 ;  /* 0x0000000005137207 */ /* 0x000fe40000000000 */
[----:B------:R-:W-:-:S03]  /*0910*/  SEL R0, R18, R21, P0 ;  /* 0x0000001512007207 */ /* 0x000fc60000000000 */
[----:B------:R-:W0:Y:S04]  /*0920*/  SHFL.BFLY PT, R4, R19, 0x10, 0x1f ;  /* 0x0e001f0013047f89 */ /* 0x000e2800000e0000 */
[----:B------:R-:W1:Y:S01]  /*0930*/  SHFL.BFLY PT, R13, R0, 0x10, 0x1f ;  /* 0x0e001f00000d7f89 */ /* 0x000e6200000e0000 */
[----:B0-----:R-:W-:-:S04]  /*0940*/  ISETP.GT.U32.AND P1, PT, R19, R4, PT ;  /* 0x000000041300720c */ /* 0x001fc80003f24070 */
[----:B-1----:R-:W-:-:S04]  /*0950*/  ISETP.GT.U32.AND.EX P1, PT, R0, R13, PT, P1 ;  /* 0x0000000d0000720c */ /* 0x002fc80003f24110 */
        /* <DEDUP_REMOVED lines=25> */
[----:B------:R-:W-:Y:S02]  /*0af0*/  SEL R15, R20, R13, P1 ;  /* 0x0000000d140f7207 */ /* 0x000fe40000800000 */
[----:B------:R-:W-:Y:S02]  /*0b00*/  ISETP.NE.U32.AND P1, PT, R4, R19, PT ;  /* 0x000000130400720c */ /* 0x000fe40003f25070 */
[----:B------:R-:W-:Y:S02]  /*0b10*/  SEL R13, R16, R5, P0 ;  /* 0x00000005100d7207 */ /* 0x000fe40000000000 */
[----:B------:R-:W-:Y:S02]  /*0b20*/  ISETP.NE.AND.EX P1, PT, R15, R0, PT, P1 ;  /* 0x000000000f00720c */ /* 0x000fe40003f25310 */
[----:B------:R-:W-:-:S02]  /*0b30*/  SEL R15, R17, R18, P0 ;  /* 0x00000012110f7207 */ /* 0x000fc40000000000 */
[----:B------:R-:W-:Y:S02]  /*0b40*/  SEL R18, R13, R19, !P1 ;  /* 0x000000130d127207 */ /* 0x000fe40004800000 */
[----:B------:R-:W-:Y:S02]  /*0b50*/  SEL R0, R15, R0, !P1 ;  /* 0x000000000f007207 */ /* 0x000fe40004800000 */
[----:B------:R-:W-:Y:S01]  /*0b60*/  LOP3.LUT R4, R4, 0xffff, RZ, 0xc, !PT ;  /* 0x0000ffff04047812 */ /* 0x000fe200078e0cff */
        /* <DEDUP_REMOVED lines=24> */
[----:B------:R-:W-:Y:S01]  /*0cf0*/  SEL R20, R9, R16, P0 ;  /* 0x0000001009147207 */ /* 0x000fe20000000000 */
[----:B------:R-:W0:Y:S03]  /*0d00*/  SHFL.BFLY PT, R5, R22, 0x1, 0x1f ;  /* 0x0c201f0016057f89 */ /* 0x000e2600000e0000 */
[----:B------:R-:W-:Y:S01]  /*0d10*/  SEL R21, R20, R13, !P1 ;  /* 0x0000000d14157207 */ /* 0x000fe20004800000 */
        /* <DEDUP_REMOVED lines=8> */
[----:B------:R-:W-:-:S02]  /*0da0*/  SEL R15, R19, R15, !P1 ;  /* 0x0000000f130f7207 */ /* 0x000fc40004800000 */
[----:B------:R-:W-:Y:S02]  /*0db0*/  SEL R13, R21, R18, !P2 ;  /* 0x00000012150d7207 */ /* 0x000fe40005000000 */
[----:B------:R-:W-:Y:S02]  /*0dc0*/  SEL R22, R15, R0, !P2 ;  /* 0x000000000f167207 */ /* 0x000fe40005000000 */
[----:B------:R-:W-:Y:S01]  /*0dd0*/  LOP3.LUT R5, R5, 0xffff, RZ, 0xc, !PT ;  /* 0x0000ffff05057812 */ /* 0x000fe200078e0cff */
[----:B------:R-:W0:Y:S04]  /*0de0*/  SHFL.BFLY PT, R0, R13, 0x10, 0x1f ;  /* 0x0e001f000d007f89 */ /* 0x000e2800000e0000 */
[----:B------:R-:W1:Y:S04]  /*0df0*/  SHFL.BFLY PT, R17, R22, 0x10, 0x1f ;  /* 0x0e001f0016117f89 */ /* 0x000e6800000e0000 */
[----:B------:R-:W-:Y:S01]  /*0e00*/  STL.64 [R14+-0x8], R4 ;  /* 0xfffff8040e007387 */ /* 0x000fe20000100a00 */
        /* <DEDUP_REMOVED lines=16> */
[C---:B------:R-:W-:Y:S01]  /*0f10*/  SEL R17, R10.reuse, R9, P0 ;  /* 0x000000090a117207 */ /* 0x040fe20000000000 */
[----:B------:R-:W0:Y:S03]  /*0f20*/  SHFL.BFLY PT, R16, R23, 0x2, 0x1f ;  /* 0x0c401f0017107f89 */ /* 0x000e2600000e0000 */
[----:B------:R-:W-:Y:S01]  /*0f30*/  SEL R18, R17, R20, !P1 ;  /* 0x0000001411127207 */ /* 0x000fe20004800000 */
[----:B------:R-:W1:Y:S01]  /*0f40*/  SHFL.BFLY PT, R0, R29, 0x2, 0x1f ;  /* 0x0c401f001d007f89 */ /* 0x000e6200000e0000 */
[----:B------:R-:W-:-:S02]  /*0f50*/  SEL R17, R10, R17, !P1 ;  /* 0x000000110a117207 */ /* 0x000fc40004800000 */
[----:B------:R-:W-:Y:S02]  /*0f60*/  SEL R20, R18, R21, !P2 ;  /* 0x0000001512147207 */ /* 0x000fe40005000000 */
        /* <DEDUP_REMOVED lines=9> */
[----:B------:R-:W-:Y:S02]  /*1000*/  SEL R16, R8, 0x7fffff, !P0 ;  /* 0x007fffff08107807 */ /* 0x000fe40004000000 */
[----:B------:R-:W-:Y:S02]  /*1010*/  SEL R23, R27, R0, P3 ;  /* 0x000000001b177207 */ /* 0x000fe40001800000 */
[----:B------:R-:W-:Y:S02]  /*1020*/  ISETP.NE.U32.AND P0, PT, R9, R13, PT ;  /* 0x0000000d0900720c */ /* 0x000fe40003f05070 */
[----:B------:R-:W-:Y:S02]  /*1030*/  SEL R19, R16, R19, !P1 ;  /* 0x0000001310137207 */ /* 0x000fe40004800000 */
[----:B------:R-:W-:-:S02]  /*1040*/  ISETP.NE.AND.EX P0, PT, R23, R22, PT, P0 ;  /* 0x000000161700720c */ /* 0x000fc40003f05300 */
[----:B------:R-:W-:Y:S02]  /*1050*/  SEL R21, R19, R15, !P2 ;  /* 0x0000000f13157207 */ /* 0x000fe40005000000 */
[----:B------:R-:W-:Y:S02]  /*1060*/  SEL R0, R20, R13, !P0 ;  /* 0x0000000d14007207 */ /* 0x000fe40004000000 */
[----:B------:R-:W-:-:S03]  /*1070*/  SEL R15, R21, R22, !P0 ;  /* 0x00000016150f7207 */ /* 0x000fc60004000000 */
        /* <DEDUP_REMOVED lines=18> */
[----:B------:R-:W-:Y:S01]  /*11a0*/  SEL R26, R16, 0x7fffff, P1 ;  /* 0x007fffff101a7807 */ /* 0x000fe20000800000 */
[----:B------:R-:W0:Y:S01]  /*11b0*/  SHFL.BFLY PT, R8, R25, 0x2, 0x1f ;  /* 0x0c401f0019087f89 */ /* 0x000e2200000e0000 */
[----:B------:R-:W-:-:S03]  /*11c0*/  SEL R16, R17, R18, !P2 ;  /* 0x0000001211107207 */ /* 0x000fc60005000000 */
[----:B------:R-:W1:Y:S01]  /*11d0*/  SHFL.BFLY PT, R22, R27, 0x2, 0x1f ;  /* 0x0c401f001b167f89 */ /* 0x000e6200000e0000 */
[----:B------:R-:W-:Y:S02]  /*11e0*/  SEL R5, R16, R20, !P0 ;  /* 0x0000001410057207 */ /* 0x000fe40004000000 */
[----:B0-----:R-:W-:-:S04]  /*11f0*/  ISETP.GT.U32.AND P3, PT, R25, R8, PT ;  /* 0x000000081900720c */ /* 0x001fc80003f64070 */
[----:B-1----:R-:W-:-:S04]  /*1200*/  ISETP.GT.U32.AND.EX P3, PT, R27, R22, PT, P3 ;  /* 0x000000161b00720c */ /* 0x002fc80003f64130 */
[----:B------:R-:W-:Y:S02]  /*1210*/  SEL R24, R25, R8, P3 ;  /* 0x0000000819187207 */ /* 0x000fe40001800000 */
[----:B------:R-:W-:Y:S02]  /*1220*/  SEL R22, R27, R22, P3 ;  /* 0x000000161b167207 */ /* 0x000fe40001800000 */
[----:B------:R-:W-:Y:S01]  /*1230*/  LOP3.LUT R8, R9, 0xffff, RZ, 0xc, !PT ;  /* 0x0000ffff09087812 */ /* 0x000fe200078e0cff */
[----:B------:R-:W0:Y:S04]  /*1240*/  SHFL.BFLY PT, R13, R24, 0x1, 0x1f ;  /* 0x0c201f00180d7f89 */ /* 0x000e2800000e0000 */
[----:B------:R-:W1:Y:S01]  /*1250*/  SHFL.BFLY PT, R23, R22, 0x1, 0x1f ;  /* 0x0c201f0016177f89 */ /* 0x000e6200000e0000 */
[----:B0-----:R-:W-:-:S04]  /*1260*/  ISETP.GT.U32.AND P3, PT, R24, R13, PT ;  /* 0x0000000d1800720c */ /* 0x001fc80003f64070 */
[----:B-1----:R-:W-:-:S04]  /*1270*/  ISETP.GT.U32.AND.EX P3, PT, R22, R23, PT, P3 ;  /* 0x000000171600720c */ /* 0x002fc80003f64130 */
[----:B------:R-:W-:Y:S02]  /*1280*/  SEL R13, R24, R13, P3 ;  /* 0x0000000d180d7207 */ /* 0x000fe40001800000 */
[----:B------:R-:W-:Y:S02]  /*1290*/  SEL R22, R22, R23, P3 ;  /* 0x0000001716167207 */ /* 0x000fe40001800000 */
[----:B------:R-:W-:Y:S02]  /*12a0*/  LOP3.LUT R9, R13, 0xffff, RZ, 0xc, !PT ;  /* 0x0000ffff0d097812 */ /* 0x000fe400078e0cff */
[----:B------:R-:W-:Y:S02]  /*12b0*/  SEL R24, R26, R19, !P2 ;  /* 0x000000131a187207 */ /* 0x000fe40005000000 */
[----:B------:R-:W-:Y:S01]  /*12c0*/  SEL R19, R10, R17, !P2 ;  /* 0x000000110a137207 */ /* 0x000fe20005000000 */
[----:B------:R0:W-:Y:S01]  /*12d0*/  STL.64 [R14], R8 ;  /* 0x000000080e007387 */ /* 0x0001e20000100a00 */
[----:B------:R-:W-:-:S02]  /*12e0*/  SEL R23, R26, 0x7fffff, P2 ;  /* 0x007fffff1a177807 */ /* 0x000fc40001000000 */
[----:B------:R-:W-:Y:S01]  /*12f0*/  SEL R18, R24, R21, !P0 ;  /* 0x0000001518127207 */ /* 0x000fe20004000000 */
[----:B------:R-:W-:Y:S01]  /*1300*/  IMAD.MOV.U32 R21, RZ, RZ, R15 ;  /* 0x000000ffff157224 */ /* 0x000fe200078e000f */
[----:B------:R-:W-:Y:S02]  /*1310*/  SEL R16, R19, R16, !P0 ;  /* 0x0000001013107207 */ /* 0x000fe40004000000 */
[C---:B------:R-:W-:Y:S02]  /*1320*/  SEL R17, R23.reuse, R24, !P0 ;  /* 0x0000001817117207 */ /* 0x040fe40004000000 */
[----:B0-----:R-:W-:Y:S01]  /*1330*/  SEL R9, R10, R19, !P0 ;  /* 0x000000130a097207 */ /* 0x001fe20004000000 */
[----:B------:R-:W-:Y:S01]  /*1340*/  VIADD R14, R14, 0x10 ;  /* 0x000000100e0e7836 */ /* 0x000fe20000000000 */
[----:B------:R-:W-:Y:S01]  /*1350*/  SEL R8, R23, 0x7fffff, P0 ;  /* 0x007fffff17087807 */ /* 0x000fe20000000000 */
[----:B------:R-:W-:Y:S06]  /*1360*/  BRA.U UP1, `(.L_x_332) ;  /* 0xfffffff5014c7547 */ /* 0x000fec000b83ffff */
.L_x_331:
[----:B------:R-:W-:Y:S05]  /*1370*/  BRA.U !UP0, `(.L_x_330) ;  /* 0x0000000108cc7547 */ /* 0x000fea000b800000 */
[----:B------:R-:W-:Y:S01]  /*1380*/  IMAD R4, R12, 0x4, R1 ;  /* 0x000000040c047824 */ /* 0x000fe200078e0201 */
[----:B------:R-:W-:-:S12]  /*1390*/  UIADD3 UR5, UPT, UPT, -UR5, URZ, URZ ;  /* 0x000000ff05057290 */ /* 0x000fd8000fffe1ff */
.L_x_333:
[----:B------:R-:W-:Y:S01]  /*13a0*/  ISETP.NE.U32.AND P0, PT, R13, R0, PT ;  /* 0x000000000d00720c */ /* 0x000fe20003f05070 */
[----:B------:R-:W-:-:S03]  /*13b0*/  UIADD3 UR5, UPT, UPT, UR5, 0x1, URZ ;  /* 0x0000000105057890 */ /* 0x000fc6000fffe0ff */
[----:B------:R-:W-:Y:S01]  /*13c0*/  ISETP.NE.AND.EX P0, PT, R22, R21, PT, P0 ;  /* 0x000000151600720c */ /* 0x000fe20003f05300 */
[----:B------:R-:W-:-:S03]  /*13d0*/  UISETP.NE.AND UP0, UPT, UR5, URZ, UPT ;  /* 0x000000ff0500728c */ /* 0x000fc6000bf05270 */
[C---:B------:R-:W-:Y:S01]  /*13e0*/  ISETP.NE.AND P0, PT, R12.reuse, RZ, !P0 ;  /* 0x000000ff0c00720c */ /* 0x040fe20004705270 */
[----:B------:R-:W-:-:S03]  /*13f0*/  VIADD R12, R12, 0x1 ;  /* 0x000000010c0c7836 */ /* 0x000fc60000000000 */
[----:B------:R-:W-:Y:S02]  /*1400*/  SEL R0, R5, R0, P0 ;  /* 0x0000000005007207 */ /* 0x000fe40000000000 */
[----:B------:R-:W-:Y:S02]  /*1410*/  SEL R14, R18, R21, P0 ;  /* 0x00000015120e7207 */ /* 0x000fe40000000000 */
[----:B------:R-:W-:Y:S01]  /*1420*/  SEL R5, R16, R5, P0 ;  /* 0x0000000510057207 */ /* 0x000fe20000000000 */
[----:B------:R-:W0:Y:S01]  /*1430*/  SHFL.BFLY PT, R15, R0, 0x10, 0x1f ;  /* 0x0e001f00000f7f89 */ /* 0x000e2200000e0000 */
[----:B------:R-:W-:Y:S01]  /*1440*/  SEL R18, R17, R18, P0 ;  /* 0x0000001211127207 */ /* 0x000fe20000000000 */
[----:B------:R-:W-:Y:S01]  /*1450*/  IMAD.MOV.U32 R21, RZ, RZ, R14 ;  /* 0x000000ffff157224 */ /* 0x000fe200078e000e */
[----:B------:R-:W-:Y:S01]  /*1460*/  SEL R16, R9, R16, P0 ;  /* 0x0000001009107207 */ /* 0x000fe20000000000 */
[----:B------:R-:W1:Y:S01]  /*1470*/  SHFL.BFLY PT, R13, R14, 0x10, 0x1f ;  /* 0x0e001f000e0d7f89 */ /* 0x000e6200000e0000 */
[----:B------:R-:W-:-:S02]  /*1480*/  SEL R17, R8, R17, P0 ;  /* 0x0000001108117207 */ /* 0x000fc40000000000 */
[----:B------:R-:W-:Y:S02]  /*1490*/  SEL R9, R10, R9, P0 ;  /* 0x000000090a097207 */ /* 0x000fe40000000000 */
[----:B------:R-:W-:Y:S02]  /*14a0*/  SEL R8, R8, 0x7fffff, !P0 ;  /* 0x007fffff08087807 */ /* 0x000fe40004000000 */
        /* <DEDUP_REMOVED lines=28> */
[----:B------:R-:W-:-:S05]  /*1670*/  LOP3.LUT R15, R13, 0xffff, RZ, 0xc, !PT ;  /* 0x0000ffff0d0f7812 */ /* 0x000fca00078e0cff */
[----:B------:R0:W-:Y:S02]  /*1680*/  STL [R4], R15 ;  /* 0x0000000f04007387 */ /* 0x0001e40000100800 */
[----:B0-----:R-:W-:Y:S01]  /*1690*/  VIADD R4, R4, 0x4 ;  /* 0x0000000404047836 */ /* 0x001fe20000000000 */
[----:B------:R-:W-:Y:S06]  /*16a0*/  BRA.U UP0, `(.L_x_333) ;  /* 0xfffffffd003c7547 */ /* 0x000fec000b83ffff */
.L_x_330:
[----:B------:R-:W0:Y:S01]  /*16b0*/  LDCU UR4, c[0x0][0x3bc] ;  /* 0x00007780ff0477ac */ /* 0x000e220008000800 */
[----:B------:R-:W-:Y:S01]  /*16c0*/  ISETP.GE.U32.AND P0, PT, R2, UR7, PT ;  /* 0x0000000702007c0c */ /* 0x000fe2000bf06070 */
[----:B------:R-:W-:-:S03]  /*16d0*/  IMAD.MOV.U32 R0, RZ, RZ, 0x7f ;  /* 0x0000007fff007424 */ /* 0x000fc600078e00ff */
[----:B0-----:R-:W-:Y:S01]  /*16e0*/  ISETP.GE.AND.EX P0, PT, RZ, UR4, PT, P0 ;  /* 0x00000004ff007c0c */ /* 0x001fe2000bf06300 */
[----:B------:R-:W-:Y:S01]  /*16f0*/  IMAD.MOV.U32 R8, RZ, RZ, RZ ;  /* 0x000000ffff087224 */ /* 0x000fe200078e00ff */
[----:B------:R-:W0:Y:S11]  /*1700*/  LDCU.64 UR4, c[0x0][0x3d8] ;  /* 0x00007b00ff0477ac */ /* 0x000e360008000a00 */
[----:B------:R-:W-:-:S05]  /*1710*/  @!P0 IMAD.U32 R10, R2, 0x4, R1 ;  /* 0x00000004020a8824 */ /* 0x000fca00078e0001 */
[----:B------:R-:W2:Y:S01]  /*1720*/  @!P0 LDL R0, [R10] ;  /* 0x000000000a008983 */ /* 0x000ea20000100800 */
[----:B------:R-:W-:Y:S01]  /*1730*/  @!P0 LEA R11, R11, R6, 0x18 ;  /* 0x000000060b0b8211 */ /* 0x000fe200078ec0ff */
[----:B------:R-:W-:Y:S01]  /*1740*/  UMOV UR6, 0xf0000000 ;  /* 0xf000000000067882 */ /* 0x000fe20000000000 */
[----:B------:R-:W-:-:S03]  /*1750*/  UMOV UR7, 0x380fffff ;  /* 0x380fffff00077882 */ /* 0x000fc60000000000 */
[----:B--2---:R-:W-:-:S05]  /*1760*/  @!P0 IMAD R6, R0, 0x4, R11 ;  /* 0x0000000400068824 */ /* 0x004fca00078e020b */
[----:B------:R-:W1:Y:S02]  /*1770*/  @!P0 LDS R8, [R6] ;  /* 0x0000000006088984 */ /* 0x000e640000000800 */
[----:B-1----:R-:W-:-:S04]  /*1780*/  FMUL.FTZ R9, R8, 1 ;  /* 0x3f80000008097820 */ /* 0x002fc80000410000 */
[----:B------:R-:W0:-:S15]  /*1790*/  F2F.F64.F32 R4, R9 ;  /* 0x0000000900047310 */ /* 0x000e1e0000201800 */
[----:B------:R-:W-:-:S15]  /*17a0*/  NOP ;  /* 0x0000000000007918 */ /* 0x000fde0000000000 */
[----:B------:R-:W-:-:S15]  /*17b0*/  NOP ;  /* 0x0000000000007918 */ /* 0x000fde0000000000 */
[----:B------:R-:W-:-:S15]  /*17c0*/  NOP ;  /* 0x0000000000007918 */ /* 0x000fde0000000000 */
[----:B------:R-:W-:-:S04]  /*17d0*/  NOP ;  /* 0x0000000000007918 */ /* 0x000fc80000000000 */
[----:B0-----:R-:W0:Y:S01]  /*17e0*/  DMUL R4, R4, UR4 ;  /* 0x0000000404047c28 */ /* 0x001e220008000000 */
[----:B------:R-:W1:Y:S02]  /*17f0*/  LDCU.U8 UR4, c[0x0][0x3d0] ;  /* 0x00007a00ff0477ac */ /* 0x000e640008000000 */
[----:B-1----:R-:W-:-:S04]  /*1800*/  UPRMT UR4, UR4, 0x8880, URZ ;  /* 0x0000888004047896 */ /* 0x002fc800080000ff */
[----:B------:R-:W-:-:S15]  /*1810*/  UISETP.NE.AND UP0, UPT, UR4, URZ, UPT ;  /* 0x000000ff0400728c */ /* 0x000fde000bf05270 */
[----:B------:R-:W-:-:S15]  /*1820*/  NOP ;  /* 0x0000000000007918 */ /* 0x000fde0000000000 */
[----:B------:R-:W-:-:S15]  /*1830*/  NOP ;  /* 0x0000000000007918 */ /* 0x000fde0000000000 */
[----:B------:R-:W-:-:S12]  /*1840*/  NOP ;  /* 0x0000000000007918 */ /* 0x000fd80000000000 */
[----:B0-----:R-:W0:-:S15]  /*1850*/  F2F.F32.F64 R6, R4 ;  /* 0x0000000400067310 */ /* 0x001e1e0000301000 */
[----:B------:R-:W-:-:S15]  /*1860*/  NOP ;  /* 0x0000000000007918 */ /* 0x000fde0000000000 */
[----:B------:R-:W-:-:S15]  /*1870*/  NOP ;  /* 0x0000000000007918 */ /* 0x000fde0000000000 */
[----:B------:R-:W-:-:S15]  /*1880*/  NOP ;  /* 0x0000000000007918 */ /* 0x000fde0000000000 */
[----:B------:R-:W-:-:S04]  /*1890*/  NOP ;  /* 0x0000000000007918 */ /* 0x000fc80000000000 */
[----:B------:R-:W0:Y:S02]  /*18a0*/  DSETP.GEU.AND P0, PT, |R4|, UR6, PT ;  /* 0x0000000604007e2a */ /* 0x000e24000bf0e200 */
[----:B0-----:R-:W-:Y:S01]  /*18b0*/  @!P0 FMUL R6, R6, 1.175494350822287508e-38 ;  /* 0x0080000006068820 */ /* 0x001fe20000400000 */
[----:B------:R-:W-:Y:S06]  /*18c0*/  BRA.U !UP0, `(.L_x_334) ;  /* 0x0000000508587547 */ /* 0x000fec000b800000 */
[----:B------:R-:W0:Y:S01]  /*18d0*/  SHFL.BFLY PT, R5, R8, 0x10, 0x1f ;  /* 0x0e001f0008057f89 */ /* 0x000e2200000e0000 */
[----:B------:R-:W-:Y:S01]  /*18e0*/  UMOV UR4, 0xc924223 ;  /* 0x0c92422300047882 */ /* 0x000fe20000000000 */
[----:B------:R-:W-:Y:S01]  /*18f0*/  UMOV UR5, 0x3bc79ca1 ;  /* 0x3bc79ca100057882 */ /* 0x000fe20000000000 */
[----:B------:R-:W-:Y:S01]  /*1900*/  BSSY.RECONVERGENT B0, `(.L_x_335) ;  /* 0x0000049000007945 */ /* 0x000fe20003800200 */
[----:B0-----:R-:W-:-:S05]  /*1910*/  FADD.FTZ R5, R5, R8 ;  /* 0x0000000805057221 */ /* 0x001fca0000010000 */
[----:B------:R-:W0:Y:S02]  /*1920*/  SHFL.BFLY PT, R4, R5, 0x8, 0x1f ;  /* 0x0d001f0005047f89 */ /* 0x000e2400000e0000 */
[----:B0-----:R-:W-:-:S05]  /*1930*/  FADD.FTZ R9, R5, R4 ;  /* 0x0000000405097221 */ /* 0x001fca0000010000 */
[----:B------:R-:W0:Y:S02]  /*1940*/  SHFL.BFLY PT, R4, R9, 0x4, 0x1f ;  /* 0x0c801f0009047f89 */ /* 0x000e2400000e0000 */
[----:B0-----:R-:W-:-:S05]  /*1950*/  FADD.FTZ R12, R9, R4 ;  /* 0x00000004090c7221 */ /* 0x001fca0000010000 */
[----:B------:R-:W0:Y:S02]  /*1960*/  SHFL.BFLY PT, R11, R12, 0x2, 0x1f ;  /* 0x0c401f000c0b7f89 */ /* 0x000e2400000e0000 */
[----:B0-----:R-:W-:-:S05]  /*1970*/  FADD.FTZ R13, R12, R11 ;  /* 0x0000000b0c0d7221 */ /* 0x001fca0000010000 */
[----:B------:R-:W0:Y:S02]  /*1980*/  SHFL.BFLY PT, R4, R13, 0x1, 0x1f ;  /* 0x0c201f000d047f89 */ /* 0x000e2400000e0000 */
[----:B0-----:R-:W-:-:S04]  /*1990*/  FADD.FTZ R4, R13, R4 ;  /* 0x000000040d047221 */ /* 0x001fc80000010000 */
[----:B------:R-:W-:Y:S01]  /*19a0*/  FMUL.FTZ R14, R4, 1 ;  /* 0x3f800000040e7820 */ /* 0x000fe20000410000 */
[----:B------:R-:W-:-:S03]  /*19b0*/  IMAD.MOV.U32 R4, RZ, RZ, 0x1 ;  /* 0x00000001ff047424 */ /* 0x000fc600078e00ff */
[----:B------:R-:W0:-:S15]  /*19c0*/  F2F.F64.F32 R10, R14 ;  /* 0x0000000e000a7310 */ /* 0x000e1e0000201800 */
[----:B------:R-:W-:-:S15]  /*19d0*/  NOP ;  /* 0x0000000000007918 */ /* 0x000fde0000000000 */
[----:B------:R-:W-:-:S15]  /*19e0*/  NOP ;  /* 0x0000000000007918 */ /* 0x000fde0000000000 */
[----:B------:R-:W-:-:S15]  /*19f0*/  NOP ;  /* 0x0000000000007918 */ /* 0x000fde0000000000 */
[----:B------:R-:W-:-:S04]  /*1a00*/  NOP ;  /* 0x0000000000007918 */ /* 0x000fc80000000000 */
[----:B0-----:R-:W0:Y:S02]  /*1a10*/  DADD R10, R10, UR4 ;  /* 0x000000040a0a7e29 */ /* 0x001e240008000000 */
[----:B0-----:R-:W0:-:S15]  /*1a20*/  MUFU.RCP64H R5, R11 ;  /* 0x0000000b00057308 */ /* 0x001e1e0000001800 */
[----:B------:R-:W-:-:S15]  /*1a30*/  NOP ;  /* 0x0000000000007918 */ /* 0x000fde0000000000 */
[----:B------:R-:W-:-:S15]  /*1a40*/  NOP ;  /* 0x0000000000007918 */ /* 0x000fde0000000000 */
[----:B------:R-:W-:-:S15]  /*1a50*/  NOP ;  /* 0x0000000000007918 */ /* 0x000fde0000000000 */
[----:B------:R-:W-:-:S02]  /*1a60*/  NOP ;  /* 0x0000000000007918 */ /* 0x000fc40000000000 */
[----:B0-----:R-:W0:-:S15]  /*1a70*/  DFMA R8, -R10, R4, 1 ;  /* 0x3ff000000a08742b */ /* 0x001e1e0000000104 */
[----:B------:R-:W-:-:S15]  /*1a80*/  NOP ;  /* 0x0000000000007918 */ /* 0x000fde0000000000 */
[----:B------:R-:W-:-:S15]  /*1a90*/  NOP ;  /* 0x0000000000007918 */ /* 0x000fde0000000000 */
[----:B------:R-:W-:-:S15]  /*1aa0*/  NOP ;  /* 0x0000000000007918 */ /* 0x000fde0000000000 */
[----:B------:R-:W-:-:S04]  /*1ab0*/  NOP ;  /* 0x0000000000007918 */ /* 0x000fc80000000000 */
[----:B0-----:R-:W0:-:S15]  /*1ac0*/  DFMA R8, R8, R8, R8 ;  /* 0x000000080808722b */ /* 0x001e1e0000000008 */
        /* <DEDUP_REMOVED lines=9> */
[----:B0-----:R-:W0:-:S15]  /*1b60*/  DFMA R4, -R10, R8, 1 ;  /* 0x3ff000000a04742b */ /* 0x001e1e0000000108 */
[----:B------:R-:W-:-:S15]  /*1b70*/  NOP ;  /* 0x0000000000007918 */ /* 0x000fde0000000000 */
[----:B------:R-:W-:-:S15]  /*1b80*/  NOP ;  /* 0x0000000000007918 */ /* 0x000fde0000000000 */
[----:B------:R-:W-:-:S15]  /*1b90*/  NOP ;  /* 0x0000000000007918 */ /* 0x000fde0000000000 */
[----:B------:R-:W-:-:S04]  /*1ba0*/  NOP ;  /* 0x0000000000007918 */ /* 0x000fc80000000000 */
[----:B0-----:R0:W1:Y:S02]  /*1bb0*/  DFMA R4, R8, R4, R8 ;  /* 0x000000040804722b */ /* 0x0010640000000008 */
[----:B0-----:R-:W-:-:S15]  /*1bc0*/  FMUL.FTZ R8, R6, 1 ;  /* 0x3f80000006087820 */ /* 0x001fde0000410000 */
[----:B------:R-:W-:-:S15]  /*1bd0*/  NOP ;  /* 0x0000000000007918 */ /* 0x000fde0000000000 */
[----:B------:R-:W-:-:S15]  /*1be0*/  NOP ;  /* 0x0000000000007918 */ /* 0x000fde0000000000 */
[----:B------:R-:W-:-:S15]  /*1bf0*/  NOP ;  /* 0x0000000000007918 */ /* 0x000fde0000000000 */
[----:B------:R-:W-:-:S02]  /*1c00*/  NOP ;  /* 0x0000000000007918 */ /* 0x000fc40000000000 */
[----:B------:R-:W0:Y:S02]  /*1c10*/  F2F.F64.F32 R8, R8 ;  /* 0x0000000800087310 */ /* 0x000e240000201800 */
[----:B0-----:R-:W-:-:S15]  /*1c20*/  FSETP.GEU.AND P1, PT, |R9|, 6.5827683646048100446e-37, PT ;  /* 0x036000000900780b */ /* 0x001fde0003f2e200 */
[----:B------:R-:W-:-:S15]  /*1c30*/  NOP ;  /* 0x0000000000007918 */ /* 0x000fde0000000000 */
[----:B------:R-:W-:-:S15]  /*1c40*/  NOP ;  /* 0x0000000000007918 */ /* 0x000fde0000000000 */
[----:B------:R-:W-:-:S15]  /*1c50*/  NOP ;  /* 0x0000000000007918 */ /* 0x000fde0000000000 */
[----:B------:R-:W-:-:S02]  /*1c60*/  NOP ;  /* 0x0000000000007918 */ /* 0x000fc40000000000 */
[----:B-1----:R-:W0:-:S15]  /*1c70*/  DMUL R12, R8, R4 ;  /* 0x00000004080c7228 */ /* 0x002e1e0000000000 */
[----:B------:R-:W-:-:S15]  /*1c80*/  NOP ;  /* 0x0000000000007918 */ /* 0x000fde0000000000 */
[----:B------:R-:W-:-:S15]  /*1c90*/  NOP ;  /* 0x0000000000007918 */ /* 0x000fde0000000000 */
[----:B------:R-:W-:-:S15]  /*1ca0*/  NOP ;  /* 0x0000000000007918 */ /* 0x000fde0000000000 */
[----:B------:R-:W-:-:S04]  /*1cb0*/  NOP ;  /* 0x0000000000007918 */ /* 0x000fc80000000000 */
[----:B0-----:R-:W0:-:S15]  /*1cc0*/  DFMA R14, -R10, R12, R8 ;  /* 0x0000000c0a0e722b */ /* 0x001e1e0000000108 */
[----:B------:R-:W-:-:S15]  /*1cd0*/  NOP ;  /* 0x0000000000007918 */ /* 0x000fde0000000000 */
[----:B------:R-:W-:-:S15]  /*1ce0*/  NOP ;  /* 0x0000000000007918 */ /* 0x000fde0000000000 */
[----:B------:R-:W-:-:S15]  /*1cf0*/  NOP ;  /* 0x0000000000007918 */ /* 0x000fde0000000000 */
[----:B------:R-:W-:-:S04]  /*1d00*/  NOP ;  /* 0x0000000000007918 */ /* 0x000fc80000000000 */
[----:B0-----:R-:W0:Y:S02]  /*1d10*/  DFMA R4, R4, R14, R12 ;  /* 0x0000000e0404722b */ /* 0x001e24000000000c */
[----:B0-----:R-:W-:-:S05]  /*1d20*/  FFMA R6, RZ, R11, R5 ;  /* 0x0000000bff067223 */ /* 0x001fca0000000005 */
[----:B------:R-:W-:-:S13]  /*1d30*/  FSETP.GT.AND P0, PT, |R6|, 1.469367938527859385e-39, PT ;  /* 0x001000000600780b */ /* 0x000fda0003f04200 */
[----:B------:R-:W-:Y:S05]  /*1d40*/  @P0 BRA P1, `(.L_x_336) ;  /* 0x0000000000100947 */ /* 0x000fea0000800000 */
[----:B------:R-:W-:-:S07]  /*1d50*/  MOV R6, 0x1d70 ;  /* 0x00001d7000067802 */ /* 0x000fce0000000f00 */
[----:B------:R-:W-:Y:S05]  /*1d60*/  CALL.REL.NOINC `($__internal_0_$__cuda_sm20_div_rn_f64_full) ;  /* 0x0000000000847944 */ /* 0x000fea0003c00000 */
[----:B------:R-:W-:Y:S02]  /*1d70*/  IMAD.MOV.U32 R4, RZ, RZ, R14 ;  /* 0x000000ffff047224 */ /* 0x000fe400078e000e */
[----:B------:R-:W-:-:S07]  /*1d80*/  IMAD.MOV.U32 R5, RZ, RZ, R15 ;  /* 0x000000ffff057224 */ /* 0x000fce00078e000f */
.L_x_336:
[----:B------:R-:W-:Y:S05]  /*1d90*/  BSYNC.RECONVERGENT B0 ;  /* 0x0000000000007941 */ /* 0x000fea0003800200 */
.L_x_335:
[----:B------:R-:W-:Y:S01]  /*1da0*/  UMOV UR4, 0xf0000000 ;  /* 0xf000000000047882 */ /* 0x000fe20000000000 */
[----:B------:R-:W-:Y:S01]  /*1db0*/  UMOV UR5, 0x380fffff ;  /* 0x380fffff00057882 */ /* 0x000fe20000000000 */
[----:B------:R-:W0:-:S15]  /*1dc0*/  F2F.F32.F64 R6, R4 ;  /* 0x0000000400067310 */ /* 0x000e1e0000301000 */
[----:B------:R-:W-:-:S15]  /*1dd0*/  NOP ;  /* 0x0000000000007918 */ /* 0x000fde0000000000 */
[----:B------:R-:W-:-:S15]  /*1de0*/  NOP ;  /* 0x0000000000007918 */ /* 0x000fde0000000000 */
[----:B------:R-:W-:-:S15]  /*1df0*/  NOP ;  /* 0x0000000000007918 */ /* 0x000fde0000000000 */
[----:B------:R-:W-:-:S04]  /*1e00*/  NOP ;  /* 0x0000000000007918 */ /* 0x000fc80000000000 */
[----:B------:R-:W0:Y:S02]  /*1e10*/  DSETP.GEU.AND P0, PT, |R4|, UR4, PT ;  /* 0x0000000404007e2a */ /* 0x000e24000bf0e200 */
[----:B0-----:R-:W-:-:S07]  /*1e20*/  @!P0 FMUL R6, R6, 1.175494350822287508e-38 ;  /* 0x0080000006068820 */ /* 0x001fce0000400000 */
.L_x_334:
[----:B------:R-:W0:Y:S01]  /*1e30*/  LDCU.64 UR12, c[0x0][0x3b8] ;  /* 0x00007700ff0c77ac */ /* 0x000e220008000a00 */
[----:B------:R-:W-:Y:S01]  /*1e40*/  BSSY.RECONVERGENT B0, `(.L_x_329) ;  /* 0x0000011000007945 */ /* 0x000fe20003800200 */
[----:B0-----:R-:W-:-:S04]  /*1e50*/  ISETP.GE.U32.AND P0, PT, R2, UR12, PT ;  /* 0x0000000c02007c0c */ /* 0x001fc8000bf06070 */
[----:B------:R-:W-:-:S13]  /*1e60*/  ISETP.GE.AND.EX P0, PT, RZ, UR13, PT, P0 ;  /* 0x0000000dff007c0c */ /* 0x000fda000bf06300 */
[----:B------:R-:W-:Y:S05]  /*1e70*/  @P0 BRA `(.L_x_337) ;  /* 0x0000000000340947 */ /* 0x000fea0003800000 */
[----:B------:R-:W0:Y:S01]  /*1e80*/  LDCU.64 UR4, c[0x0][0x388] ;  /* 0x00007100ff0477ac */ /* 0x000e220008000a00 */
[----:B------:R-:W-:Y:S01]  /*1e90*/  IMAD.MOV.U32 R3, RZ, RZ, RZ ;  /* 0x000000ffff037224 */ /* 0x000fe200078e00ff */
[----:B------:R-:W1:Y:S01]  /*1ea0*/  LDCU.64 UR6, c[0x0][0x390] ;  /* 0x00007200ff0677ac */ /* 0x000e620008000a00 */
[----:B------:R-:W-:-:S04]  /*1eb0*/  IMAD.WIDE.U32 R2, R7, UR12, R2 ;  /* 0x0000000c07027c25 */ /* 0x000fc8000f8e0002 */
[----:B------:R-:W-:Y:S02]  /*1ec0*/  IMAD R5, R7, UR13, R3 ;  /* 0x0000000d07057c24 */ /* 0x000fe4000f8e0203 */
[----:B------:R-:W-:-:S03]  /*1ed0*/  IMAD.SHL.U32 R4, R2, 0x4, RZ ;  /* 0x0000000402047824 */ /* 0x000fc600078e00ff */
[----:B------:R-:W-:Y:S02]  /*1ee0*/  SHF.L.U64.HI R5, R2, 0x2, R5 ;  /* 0x0000000202057819 */ /* 0x000fe40000010205 */
[C---:B0-----:R-:W-:Y:S02]  /*1ef0*/  IADD3 R2, P0, PT, R4.reuse, UR4, RZ ;  /* 0x0000000404027c10 */ /* 0x041fe4000ff1e0ff */
[----:B-1----:R-:W-:Y:S02]  /*1f00*/  IADD3 R4, P1, PT, R4, UR6, RZ ;  /* 0x0000000604047c10 */ /* 0x002fe4000ff3e0ff */
[C---:B------:R-:W-:Y:S02]  /*1f10*/  IADD3.X R3, PT, PT, R5.reuse, UR5, RZ, P0, !PT ;  /* 0x0000000505037c10 */ /* 0x040fe400087fe4ff */
[----:B------:R-:W-:-:S03]  /*1f20*/  IADD3.X R5, PT, PT, R5, UR7, RZ, P1, !PT ;  /* 0x0000000705057c10 */ /* 0x000fc60008ffe4ff */
[----:B------:R0:W-:Y:S04]  /*1f30*/  STG.E desc[UR8][R2.64], R6 ;  /* 0x0000000602007986 */ /* 0x0001e8000c101908 */
[----:B------:R0:W-:Y:S02]  /*1f40*/  STG.E desc[UR8][R4.64], R0 ;  /* 0x0000000004007986 */ /* 0x0001e4000c101908 */
.L_x_337:
[----:B------:R-:W-:Y:S05]  /*1f50*/  BSYNC.RECONVERGENT B0 ;  /* 0x0000000000007941 */ /* 0x000fea0003800200 */
.L_x_329:
[----:B------:R-:W-:Y:S01]  /*1f60*/  PREEXIT ;  /* 0x000000000000782d */ /* 0x000fe20000000000 */
[----:B------:R-:W-:Y:S05]  /*1f70*/  EXIT ;  /* 0x000000000000794d */ /* 0x000fea0003800000 */
        .weak           $__internal_0_$__cuda_sm20_div_rn_f64_full
        .type           $__internal_0_$__cuda_sm20_div_rn_f64_full,@function
        .size           $__internal_0_$__cuda_sm20_div_rn_f64_full,(.L_x_7747 - $__internal_0_$__cuda_sm20_div_rn_f64_full)
$__internal_0_$__cuda_sm20_div_rn_f64_full:
[C---:B------:R-:W-:Y:S01]  /*1f80*/  FSETP.GEU.AND P2, PT, |R9|.reuse, 1.469367938527859385e-39, PT ;  /* 0x001000000900780b */ /* 0x040fe20003f4e200 */
[----:B------:R-:W-:Y:S01]  /*1f90*/  IMAD.MOV.U32 R19, RZ, RZ, 0x1ca00000 ;  /* 0x1ca00000ff137424 */ /* 0x000fe200078e00ff */
[----:B------:R-:W-:Y:S01]  /*1fa0*/  LOP3.LUT R18, R9, 0x7ff00000, RZ, 0xc0, !PT ;  /* 0x7ff0000009127812 */ /* 0x000fe200078ec0ff */
[----:B------:R-:W-:Y:S01]  /*1fb0*/  IMAD.MOV.U32 R12, RZ, RZ, R8 ;  /* 0x000000ffff0c7224 */ /* 0x000fe200078e0008 */
[C---:B------:R-:W-:Y:S01]  /*1fc0*/  LOP3.LUT R23, R11.reuse, 0x7ff00000, RZ, 0xc0, !PT ;  /* 0x7ff000000b177812 */ /* 0x040fe200078ec0ff */
[----:B------:R-:W-:Y:S01]  /*1fd0*/  IMAD.MOV.U32 R14, RZ, RZ, 0x1 ;  /* 0x00000001ff0e7424 */ /* 0x000fe200078e00ff */
[C---:B------:R-:W-:Y:S01]  /*1fe0*/  FSETP.GEU.AND P0, PT, |R11|.reuse, 1.469367938527859385e-39, PT ;  /* 0x001000000b00780b */ /* 0x040fe20003f0e200 */
[----:B------:R-:W-:Y:S01]  /*1ff0*/  IMAD.MOV.U32 R22, RZ, RZ, R18 ;  /* 0x000000ffff167224 */ /* 0x000fe200078e0012 */
[----:B------:R-:W-:Y:S01]  /*2000*/  ISETP.GE.U32.AND P1, PT, R18, R23, PT ;  /* 0x000000171200720c */ /* 0x000fe20003f26070 */
[----:B------:R-:W-:Y:S01]  /*2010*/  BSSY.RECONVERGENT B1, `(.L_x_338) ;  /* 0x0000074000017945 */ /* 0x000fe20003800200 */
[----:B------:R-:W-:-:S03]  /*2020*/  LOP3.LUT R4, R11, 0x800fffff, RZ, 0xc0, !PT ;  /* 0x800fffff0b047812 */ /* 0x000fc600078ec0ff */
[----:B------:R-:W-:Y:S01]  /*2030*/  @!P2 LOP3.LUT R13, R11, 0x7ff00000, RZ, 0xc0, !PT ;  /* 0x7ff000000b0da812 */ /* 0x000fe200078ec0ff */
[----:B------:R-:W-:Y:S01]  /*2040*/  @!P2 IMAD.MOV.U32 R20, RZ, RZ, RZ ;  /* 0x000000ffff14a224 */ /* 0x000fe200078e00ff */
[----:B------:R-:W-:Y:S01]  /*2050*/  LOP3.LUT R5, R4, 0x3ff00000, RZ, 0xfc, !PT ;  /* 0x3ff0000004057812 */ /* 0x000fe200078efcff */
[----:B------:R-:W-:Y:S01]  /*2060*/  IMAD.MOV.U32 R4, RZ, RZ, R10 ;  /* 0x000000ffff047224 */ /* 0x000fe200078e000a */
[----:B------:R-:W-:Y:S02]  /*2070*/  @!P2 ISETP.GE.U32.AND P3, PT, R18, R13, PT ;  /* 0x0000000d1200a20c */ /* 0x000fe40003f66070 */
[C---:B------:R-:W-:Y:S02]  /*2080*/  SEL R13, R19.reuse, 0x63400000, !P1 ;  /* 0x63400000130d7807 */ /* 0x040fe40004800000 */
[----:B------:R-:W-:Y:S01]  /*2090*/  @!P2 SEL R21, R19, 0x63400000, !P3 ;  /* 0x634000001315a807 */ /* 0x000fe20005800000 */
[----:B------:R-:W0:Y:S01]  /*20a0*/  @!P0 DMUL R4, R10, 8.98846567431157953865e+307 ;  /* 0x7fe000000a048828 */ /* 0x000e220000000000 */
[--C-:B------:R-:W-:Y:S01]  /*20b0*/  LOP3.LUT R13, R13, 0x800fffff, R9.reuse, 0xf8, !PT ;  /* 0x800fffff0d0d7812 */ /* 0x100fe200078ef809 */
[----:B0-----:R-:W0:Y:S01]  /*20c0*/  MUFU.RCP64H R15, R5 ;  /* 0x00000005000f7308 */ /* 0x001e220000001800 */
[----:B------:R-:W-:-:S02]  /*20d0*/  @!P2 LOP3.LUT R21, R21, 0x80000000, R9, 0xf8, !PT ;  /* 0x800000001515a812 */ /* 0x000fc400078ef809 */
[----:B------:R-:W-:Y:S02]  /*20e0*/  @!P0 LOP3.LUT R23, R5, 0x7ff00000, RZ, 0xc0, !PT ;  /* 0x7ff0000005178812 */ /* 0x000fe400078ec0ff */
[----:B------:R-:W-:-:S03]  /*20f0*/  @!P2 LOP3.LUT R21, R21, 0x100000, RZ, 0xfc, !PT ;  /* 0x001000001515a812 */ /* 0x000fc600078efcff */
[----:B------:R-:W-:-:S15]  /*2100*/  VIADD R25, R23, 0xffffffff ;  /* 0xffffffff17197836 */ /* 0x000fde0000000000 */
[----:B------:R-:W-:-:S15]  /*2110*/  NOP ;  /* 0x0000000000007918 */ /* 0x000fde0000000000 */
[----:B------:R-:W-:-:S15]  /*2120*/  NOP ;  /* 0x0000000000007918 */ /* 0x000fde0000000000 */
[----:B------:R-:W-:-:S09]  /*2130*/  NOP ;  /* 0x0000000000007918 */ /* 0x000fd20000000000 */
[----:B------:R-:W1:Y:S02]  /*2140*/  @!P2 DFMA R12, R12, 2, -R20 ;  /* 0x400000000c0ca82b */ /* 0x000e640000000814 */
[----:B-1----:R-:W-:-:S05]  /*2150*/  @!P2 LOP3.LUT R22, R13, 0x7ff00000, RZ, 0xc0, !PT ;  /* 0x7ff000000d16a812 */ /* 0x002fca00078ec0ff */
[----:B------:R-:W-:-:S05]  /*2160*/  VIADD R24, R22, 0xffffffff ;  /* 0xffffffff16187836 */ /* 0x000fca0000000000 */
[----:B------:R-:W-:-:S04]  /*2170*/  ISETP.GT.U32.AND P0, PT, R24, 0x7feffffe, PT ;  /* 0x7feffffe1800780c */ /* 0x000fc80003f04070 */
[----:B------:R-:W-:-:S15]  /*2180*/  ISETP.GT.U32.OR P0, PT, R25, 0x7feffffe, P0 ;  /* 0x7feffffe1900780c */ /* 0x000fde0000704470 */
[----:B------:R-:W-:-:S15]  /*2190*/  NOP ;  /* 0x0000000000007918 */ /* 0x000fde0000000000 */
[----:B------:R-:W-:-:S15]  /*21a0*/  NOP ;  /* 0x0000000000007918 */ /* 0x000fde0000000000 */
[----:B------:R-:W-:-:S03]  /*21b0*/  NOP ;  /* 0x0000000000007918 */ /* 0x000fc60000000000 */
[----:B0-----:R-:W0:-:S15]  /*21c0*/  DFMA R16, R14, -R4, 1 ;  /* 0x3ff000000e10742b */ /* 0x001e1e0000000804 */
        /* <DEDUP_REMOVED lines=24> */
[----:B0-----:R-:W0:-:S15]  /*2350*/  DMUL R16, R14, R12 ;  /* 0x0000000c0e107228 */ /* 0x001e1e0000000000 */
[----:B------:R-:W-:-:S15]  /*2360*/  NOP ;  /* 0x0000000000007918 */ /* 0x000fde0000000000 */
[----:B------:R-:W-:-:S15]  /*2370*/  NOP ;  /* 0x0000000000007918 */ /* 0x000fde0000000000 */
[----:B------:R-:W-:-:S15]  /*2380*/  NOP ;  /* 0x0000000000007918 */ /* 0x000fde0000000000 */
[----:B------:R-:W-:-:S04]  /*2390*/  NOP ;  /* 0x0000000000007918 */ /* 0x000fc80000000000 */
[----:B0-----:R-:W0:-:S15]  /*23a0*/  DFMA R20, R16, -R4, R12 ;  /* 0x800000041014722b */ /* 0x001e1e000000000c */
[----:B------:R-:W-:-:S15]  /*23b0*/  NOP ;  /* 0x0000000000007918 */ /* 0x000fde0000000000 */
[----:B------:R-:W-:-:S15]  /*23c0*/  NOP ;  /* 0x0000000000007918 */ /* 0x000fde0000000000 */
[----:B------:R-:W-:-:S15]  /*23d0*/  NOP ;  /* 0x0000000000007918 */ /* 0x000fde0000000000 */
[----:B------:R-:W-:-:S04]  /*23e0*/  NOP ;  /* 0x0000000000007918 */ /* 0x000fc80000000000 */
[----:B0-----:R0:W1:Y:S02]  /*23f0*/  DFMA R20, R14, R20, R16 ;  /* 0x000000140e14722b */ /* 0x0010640000000010 */
[----:B01----:R-:W-:Y:S05]  /*2400*/  @P0 BRA `(.L_x_339) ;  /* 0x00000000007c0947 */ /* 0x003fea0003800000 */
[----:B------:R-:W-:-:S04]  /*2410*/  LOP3.LUT R9, R11, 0x7ff00000, RZ, 0xc0, !PT ;  /* 0x7ff000000b097812 */ /* 0x000fc800078ec0ff */
[CC--:B------:R-:W-:Y:S02]  /*2420*/  VIADDMNMX R8, R18.reuse, -R9.reuse, 0xb9600000, !PT ;  /* 0xb960000012087446 */ /* 0x0c0fe40007800909 */
[----:B------:R-:W-:Y:S02]  /*2430*/  ISETP.GE.U32.AND P0, PT, R18, R9, PT ;  /* 0x000000091200720c */ /* 0x000fe40003f06070 */
[----:B------:R-:W-:Y:S02]  /*2440*/  VIMNMX R8, PT, PT, R8, 0x46a00000, PT ;  /* 0x46a0000008087848 */ /* 0x000fe40003fe0100 */
[----:B------:R-:W-:-:S05]  /*2450*/  SEL R19, R19, 0x63400000, !P0 ;  /* 0x6340000013137807 */ /* 0x000fca0004000000 */
[----:B------:R-:W-:Y:S02]  /*2460*/  IMAD.IADD R16, R8, 0x1, -R19 ;  /* 0x0000000108107824 */ /* 0x000fe400078e0a13 */
[----:B------:R-:W-:Y:S02]  /*2470*/  IMAD.MOV.U32 R8, RZ, RZ, RZ ;  /* 0x000000ffff087224 */ /* 0x000fe400078e00ff */
[----:B------:R-:W-:-:S06]  /*2480*/  VIADD R9, R16, 0x7fe00000 ;  /* 0x7fe0000010097836 */ /* 0x000fcc0000000000 */
[----:B------:R-:W0:Y:S02]  /*2490*/  DMUL R14, R20, R8 ;  /* 0x00000008140e7228 */ /* 0x000e240000000000 */
[----:B0-----:R-:W-:-:S13]  /*24a0*/  FSETP.GTU.AND P0, PT, |R15|, 1.469367938527859385e-39, PT ;  /* 0x001000000f00780b */ /* 0x001fda0003f0c200 */
[----:B------:R-:W-:Y:S05]  /*24b0*/  @P0 BRA `(.L_x_340) ;  /* 0x0000000000a40947 */ /* 0x000fea0003800000 */
[----:B------:R-:W0:Y:S01]  /*24c0*/  DFMA R4, R20, -R4, R12 ;  /* 0x800000041404722b */ /* 0x000e22000000000c */
[----:B------:R-:W-:Y:S01]  /*24d0*/  IMAD.MOV.U32 R8, RZ, RZ, RZ ;  /* 0x000000ffff087224 */ /* 0x000fe200078e00ff */
[C---:B0-----:R-:W-:Y:S02]  /*24e0*/  FSETP.NEU.AND P0, PT, R5.reuse, RZ, PT ;  /* 0x000000ff0500720b */ /* 0x041fe40003f0d000 */
[----:B------:R-:W-:-:S04]  /*24f0*/  LOP3.LUT R11, R5, 0x80000000, R11, 0x48, !PT ;  /* 0x80000000050b7812 */ /* 0x000fc800078e480b */
[----:B------:R-:W-:-:S07]  /*2500*/  LOP3.LUT R9, R11, R9, RZ, 0xfc, !PT ;  /* 0x000000090b097212 */ /* 0x000fce00078efcff */
[----:B------:R-:W-:Y:S05]  /*2510*/  @!P0 BRA `(.L_x_340) ;  /* 0x00000000008c8947 */ /* 0x000fea0003800000 */
[----:B------:R-:W-:Y:S01]  /*2520*/  IMAD.MOV R5, RZ, RZ, -R16 ;  /* 0x000000ffff057224 */ /* 0x000fe200078e0a10 */
[----:B------:R-:W0:Y:S01]  /*2530*/  DMUL.RP R8, R20, R8 ;  /* 0x0000000814087228 */ /* 0x000e220000008000 */
[----:B------:R-:W-:Y:S01]  /*2540*/  IMAD.MOV.U32 R4, RZ, RZ, RZ ;  /* 0x000000ffff047224 */ /* 0x000fe200078e00ff */
[----:B0-----:R-:W-:-:S15]  /*2550*/  LOP3.LUT R11, R9, R11, RZ, 0x3c, !PT ;  /* 0x0000000b090b7212 */ /* 0x001fde00078e3cff */
[----:B------:R-:W-:-:S15]  /*2560*/  NOP ;  /* 0x0000000000007918 */ /* 0x000fde0000000000 */
[----:B------:R-:W-:-:S15]  /*2570*/  NOP ;  /* 0x0000000000007918 */ /* 0x000fde0000000000 */
[----:B------:R-:W-:-:S15]  /*2580*/  NOP ;  /* 0x0000000000007918 */ /* 0x000fde0000000000 */
[----:B------:R-:W-:-:S02]  /*2590*/  NOP ;  /* 0x0000000000007918 */ /* 0x000fc40000000000 */
[----:B------:R-:W0:Y:S02]  /*25a0*/  DFMA R4, R14, -R4, R20 ;  /* 0x800000040e04722b */ /* 0x000e240000000014 */
[----:B0-----:R-:W-:-:S04]  /*25b0*/  IADD3 R4, PT, PT, -R16, -0x43300000, RZ ;  /* 0xbcd0000010047810 */ /* 0x001fc80007ffe1ff */
[----:B------:R-:W-:-:S04]  /*25c0*/  FSETP.NEU.AND P0, PT, |R5|, R4, PT ;  /* 0x000000040500720b */ /* 0x000fc80003f0d200 */
[----:B------:R-:W-:Y:S02]  /*25d0*/  FSEL R14, R8, R14, !P0 ;  /* 0x0000000e080e7208 */ /* 0x000fe40004000000 */
[----:B------:R-:W-:Y:S01]  /*25e0*/  FSEL R15, R11, R15, !P0 ;  /* 0x0000000f0b0f7208 */ /* 0x000fe20004000000 */
[----:B------:R-:W-:Y:S06]  /*25f0*/  BRA `(.L_x_340) ;  /* 0x0000000000547947 */ /* 0x000fec0003800000 */
.L_x_339:
[----:B------:R-:W0:Y:S02]  /*2600*/  DSETP.NAN.AND P0, PT, R8, R8, PT ;  /* 0x000000080800722a */ /* 0x000e240003f08000 */
[----:B0-----:R-:W-:Y:S05]  /*2610*/  @P0 BRA `(.L_x_341) ;  /* 0x0000000000440947 */ /* 0x001fea0003800000 */
[----:B------:R-:W0:Y:S02]  /*2620*/  DSETP.NAN.AND P0, PT, R10, R10, PT ;  /* 0x0000000a0a00722a */ /* 0x000e240003f08000 */
[----:B0-----:R-:W-:Y:S05]  /*2630*/  @P0 BRA `(.L_x_342) ;  /* 0x0000000000300947 */ /* 0x001fea0003800000 */
[----:B------:R-:W-:Y:S01]  /*2640*/  ISETP.NE.AND P0, PT, R22, R23, PT ;  /* 0x000000171600720c */ /* 0x000fe20003f05270 */
[----:B------:R-:W-:Y:S02]  /*2650*/  IMAD.MOV.U32 R14, RZ, RZ, 0x0 ;  /* 0x00000000ff0e7424 */ /* 0x000fe400078e00ff */
[----:B------:R-:W-:-:S10]  /*2660*/  IMAD.MOV.U32 R15, RZ, RZ, -0x80000 ;  /* 0xfff80000ff0f7424 */ /* 0x000fd400078e00ff */
[----:B------:R-:W-:Y:S05]  /*2670*/  @!P0 BRA `(.L_x_340) ;  /* 0x0000000000348947 */ /* 0x000fea0003800000 */
[----:B------:R-:W-:Y:S02]  /*2680*/  ISETP.NE.AND P0, PT, R22, 0x7ff00000, PT ;  /* 0x7ff000001600780c */ /* 0x000fe40003f05270 */
[----:B------:R-:W-:Y:S02]  /*2690*/  LOP3.LUT R15, R9, 0x80000000, R11, 0x48, !PT ;  /* 0x80000000090f7812 */ /* 0x000fe400078e480b */
[----:B------:R-:W-:-:S13]  /*26a0*/  ISETP.EQ.OR P0, PT, R23, RZ, !P0 ;  /* 0x000000ff1700720c */ /* 0x000fda0004702670 */
[----:B------:R-:W-:Y:S01]  /*26b0*/  @P0 LOP3.LUT R4, R15, 0x7ff00000, RZ, 0xfc, !PT ;  /* 0x7ff000000f040812 */ /* 0x000fe200078efcff */
[----:B------:R-:W-:Y:S02]  /*26c0*/  @!P0 IMAD.MOV.U32 R14, RZ, RZ, RZ ;  /* 0x000000ffff0e8224 */ /* 0x000fe400078e00ff */
[----:B------:R-:W-:Y:S02]  /*26d0*/  @P0 IMAD.MOV.U32 R14, RZ, RZ, RZ ;  /* 0x000000ffff0e0224 */ /* 0x000fe400078e00ff */
[----:B------:R-:W-:Y:S01]  /*26e0*/  @P0 IMAD.MOV.U32 R15, RZ, RZ, R4 ;  /* 0x000000ffff0f0224 */ /* 0x000fe200078e0004 */
[----:B------:R-:W-:Y:S06]  /*26f0*/  BRA `(.L_x_340) ;  /* 0x0000000000147947 */ /* 0x000fec0003800000 */
.L_x_342:
[----:B------:R-:W-:Y:S01]  /*2700*/  LOP3.LUT R15, R11, 0x80000, RZ, 0xfc, !PT ;  /* 0x000800000b0f7812 */ /* 0x000fe200078efcff */
[----:B------:R-:W-:Y:S01]  /*2710*/  IMAD.MOV.U32 R14, RZ, RZ, R10 ;  /* 0x000000ffff0e7224 */ /* 0x000fe200078e000a */
[----:B------:R-:W-:Y:S06]  /*2720*/  BRA `(.L_x_340) ;  /* 0x0000000000087947 */ /* 0x000fec0003800000 */
.L_x_341:
[----:B------:R-:W-:Y:S01]  /*2730*/  LOP3.LUT R15, R9, 0x80000, RZ, 0xfc, !PT ;  /* 0x00080000090f7812 */ /* 0x000fe200078efcff */
[----:B------:R-:W-:-:S07]  /*2740*/  IMAD.MOV.U32 R14, RZ, RZ, R8 ;  /* 0x000000ffff0e7224 */ /* 0x000fce00078e0008 */
.L_x_340:
[----:B------:R-:W-:Y:S05]  /*2750*/  BSYNC.RECONVERGENT B1 ;  /* 0x0000000000017941 */ /* 0x000fea0003800200 */
.L_x_338:
[----:B------:R-:W-:Y:S02]  /*2760*/  IMAD.MOV.U32 R4, RZ, RZ, R6 ;  /* 0x000000ffff047224 */ /* 0x000fe400078e0006 */
[----:B------:R-:W-:-:S04]  /*2770*/  IMAD.MOV.U32 R5, RZ, RZ, 0x0 ;  /* 0x00000000ff057424 */ /* 0x000fc800078e00ff */
[----:B------:R-:W-:Y:S05]  /*2780*/  RET.REL.NODEC R4 `(_ZN4vllm3moe44grouped_topk_fused_small_expert_count_kernelI13__nv_bfloat16S2_iLNS0_11ScoringFuncE0ELi128ELb0ELi8EEEvPT_PfPT1_PKT0_llllllbd) ;  /* 0xffffffd8041c7950 */ /* 0x000fea0003c3ffff */
.L_x_343:
        /* <DEDUP_REMOVED lines=15> */
.L_x_7747:


//--------------------- .text._ZN4vllm3moe44grouped_topk_fused_small_expert_count_kernelI13__nv_bfloat16S2_iLNS0_11ScoringFuncE0ELi384ELb0ELi8EEEvPT_PfPT1_PKT0_llllllbd --------------------------
	.section	.text._ZN4vllm3moe44grouped_topk_fused_small_expert_count_kernelI13__nv_bfloat16S2_iLNS0_11ScoringFuncE0ELi384ELb0ELi8EEEvPT_PfPT1_PKT0_llllllbd,"ax",@progbits
	.align	128
        .global         _ZN4vllm3moe44grouped_topk_fused_small_expert_count_kernelI13__nv_bfloat16S2_iLNS0_11ScoringFuncE0ELi384ELb0ELi8EEEvPT_PfPT1_PKT0_llllllbd
        .type           _ZN4vllm3moe44grouped_topk_fused_small_expert_count_kernelI13__nv_bfloat16S2_iLNS0_11ScoringFuncE0ELi384ELb0ELi8EEEvPT_PfPT1_PKT0_llllllbd,@function
        .size           _ZN4vllm3moe44grouped_topk_fused_small_expert_count_kernelI13__nv_bfloat16S2_iLNS0_11ScoringFuncE0ELi384ELb0ELi8EEEvPT_PfPT1_PKT0_llllllbd,(.L_x_7748 - _ZN4vllm3moe44grouped_topk_fused_small_expert_count_kernelI13__nv_bfloat16S2_iLNS0_11ScoringFuncE0ELi384ELb0ELi8EEEvPT_PfPT1_PKT0_llllllbd)
        .other          _ZN4vllm3moe44grouped_topk_fused_small_expert_count_kernelI13__nv_bfloat16S2_iLNS0_11ScoringFuncE0ELi384ELb0ELi8EEEvPT_PfPT1_PKT0_llllllbd,@"STO_CUDA_ENTRY STV_DEFAULT"
_ZN4vllm3moe44grouped_topk_fused_small_expert_count_kernelI13__nv_bfloat16S2_iLNS0_11ScoringFuncE0ELi384ELb0ELi8EEEvPT_PfPT1_PKT0_llllllbd:
.text._ZN4vllm3moe44grouped_topk_fused_small_expert_count_kernelI13__nv_bfloat16S2_iLNS0_11ScoringFuncE0ELi384ELb0ELi8EEEvPT_PfPT1_PKT0_llllllbd:
        /* <DEDUP_REMOVED lines=36> */
.L_x_345:
[----:B------:R-:W-:Y:S05]  /*0240*/  BSYNC.RECONVERGENT B0 ;  /* 0x0000000000007941 */ /* 0x000fea0003800200 */
.L_x_344:
[----:B------:R-:W-:Y:S01]  /*0250*/  BAR.SYNC.DEFER_BLOCKING 0x0 ;  /* 0x0000000000007b1d */ /* 0x000fe20000010000 */
[----:B0-----:R-:W-:Y:S01]  /*0260*/  ISETP.GT.AND P0, PT, R3, 0x2, PT ;  /* 0x000000020300780c */ /* 0x001fe20003f04270 */
[----:B-1----:R-:W-:Y:S01]  /*0270*/  VIADD R0, R1, 0x20 ;  /* 0x0000002001007836 */ /* 0x002fe20000000000 */
[----:B------:R-:W-:-:S11]  /*0280*/  LOP3.LUT R2, R4, 0x1f, RZ, 0xc0, !PT ;  /* 0x0000001f04027812 */ /* 0x000fd600078ec0ff */
[----:B------:R-:W-:Y:S05]  /*0290*/  @P0 BRA `(.L_x_346) ;  /* 0x0000001000680947 */ /* 0x000fea0003800000 */
[----:B------:R-:W0:Y:S01]  /*02a0*/  S2UR UR12, SR_CgaCtaId ;  /* 0x00000000000c79c3 */ /* 0x000e220000008800 */
[----:B------:R-:W-:Y:S01]  /*02b0*/  IMAD R4, R3, 0x80, R2 ;  /* 0x0000008003047824 */ /* 0x000fe200078e0202 */
[----:B------:R-:W-:Y:S01]  /*02c0*/  UMOV UR7, 0x400 ;  /* 0x0000040000077882 */ /* 0x000fe20000000000 */
[----:B------:R-:W-:Y:S01]  /*02d0*/  IMAD.MOV.U32 R9, RZ, RZ, -0x800000 ;  /* 0xff800000ff097424 */ /* 0x000fe200078e00ff */
[----:B------:R-:W-:Y:S01]  /*02e0*/  UIADD3 UR4, UPT, UPT, UR7, 0x600, URZ ;  /* 0x0000060007047890 */ /* 0x000fe2000fffe0ff */
[C---:B------:R-:W-:Y:S01]  /*02f0*/  VIADD R11, R4.reuse, 0x40 ;  /* 0x00000040040b7836 */ /* 0x040fe20000000000 */
[C---:B------:R-:W-:Y:S01]  /*0300*/  ISETP.GE.U32.AND P1, PT, R4.reuse, UR10, PT ;  /* 0x0000000a04007c0c */ /* 0x040fe2000bf26070 */
[C---:B------:R-:W-:Y:S01]  /*0310*/  VIADD R10, R4.reuse, 0x20 ;  /* 0x00000020040a7836 */ /* 0x040fe20000000000 */
[----:B------:R-:W-:Y:S01]  /*0320*/  SHF.R.S32.HI R5, RZ, 0x1f, R4 ;  /* 0x0000001fff057819 */ /* 0x000fe20000011404 */
[----:B------:R-:W-:Y:S01]  /*0330*/  VIADD R13, R4, 0x60 ;  /* 0x00000060040d7836 */ /* 0x000fe20000000000 */
[----:B------:R-:W-:Y:S01]  /*0340*/  ISETP.GE.U32.AND P2, PT, R11, UR10, PT ;  /* 0x0000000a0b007c0c */ /* 0x000fe2000bf46070 */
[----:B------:R-:W-:Y:S01]  /*0350*/  IMAD.MOV.U32 R12, RZ, RZ, -0x800000 ;  /* 0xff800000ff0c7424 */ /* 0x000fe200078e00ff */
[----:B------:R-:W-:Y:S01]  /*0360*/  ISETP.GE.AND.EX P1, PT, R5, UR11, PT, P1 ;  /* 0x0000000b05007c0c */ /* 0x000fe2000bf26310 */
[----:B------:R-:W-:Y:S01]  /*0370*/  IMAD.MOV.U32 R8, RZ, RZ, -0x800000 ;  /* 0xff800000ff087424 */ /* 0x000fe200078e00ff */
[----:B------:R-:W-:Y:S01]  /*0380*/  SHF.R.S32.HI R6, RZ, 0x1f, R11 ;  /* 0x0000001fff067819 */ /* 0x000fe2000001140b */
[----:B------:R-:W-:Y:S01]  /*0390*/  IMAD.MOV.U32 R14, RZ, RZ, -0x800000 ;  /* 0xff800000ff0e7424 */ /* 0x000fe200078e00ff */
[----:B------:R-:W-:Y:S01]  /*03a0*/  ISETP.GE.U32.AND P0, PT, R10, UR10, PT ;  /* 0x0000000a0a007c0c */ /* 0x000fe2000bf06070 */
[----:B------:R-:W1:Y:S01]  /*03b0*/  LDCU UR6, c[0x0][0x3b8] ;  /* 0x00007700ff0677ac */ /* 0x000e620008000800 */
[----:B------:R-:W-:-:S02]  /*03c0*/  SHF.R.S32.HI R5, RZ, 0x1f, R10 ;  /* 0x0000001fff057819 */ /* 0x000fc4000001140a */
[----:B------:R-:W-:Y:S02]  /*03d0*/  ISETP.GE.AND.EX P2, PT, R6, UR11, PT, P2 ;  /* 0x0000000b06007c0c */ /* 0x000fe4000bf46320 */
[----:B------:R-:W-:Y:S01]  /*03e0*/  ISETP.GE.AND.EX P0, PT, R5, UR11, PT, P0 ;  /* 0x0000000b05007c0c */ /* 0x000fe2000bf06300 */
[----:B0-----:R-:W-:Y:S01]  /*03f0*/  ULEA UR4, UR12, UR4, 0x18 ;  /* 0x000000040c047291 */ /* 0x001fe2000f8ec0ff */
[----:B------:R-:W-:Y:S02]  /*0400*/  ISETP.GE.U32.AND P3, PT, R13, UR10, PT ;  /* 0x0000000a0d007c0c */ /* 0x000fe4000bf66070 */
[----:B------:R-:W-:Y:S02]  /*0410*/  SHF.R.S32.HI R5, RZ, 0x1f, R13 ;  /* 0x0000001fff057819 */ /* 0x000fe4000001140d */
[C---:B------:R-:W-:Y:S02]  /*0420*/  LOP3.LUT R15, R4.reuse, 0xff9f, RZ, 0xc0, !PT ;  /* 0x0000ff9f040f7812 */ /* 0x040fe400078ec0ff */
[----:B------:R-:W-:-:S02]  /*0430*/  LEA R6, R4, UR4, 0x2 ;  /* 0x0000000404067c11 */ /* 0x000fc4000f8e10ff */
[----:B------:R-:W-:Y:S02]  /*0440*/  LOP3.LUT R11, R11, 0xff9f, RZ, 0xc0, !PT ;  /* 0x0000ff9f0b0b7812 */ /* 0x000fe400078ec0ff */
[----:B------:R-:W-:Y:S01]  /*0450*/  LOP3.LUT R10, R10, 0xff9f, RZ, 0xc0, !PT ;  /* 0x0000ff9f0a0a7812 */ /* 0x000fe200078ec0ff */
[----:B------:R-:W0:Y:S01]  /*0460*/  @!P1 LDS R9, [R6] ;  /* 0x0000000006099984 */ /* 0x000e220000000800 */
[----:B------:R-:W-:Y:S01]  /*0470*/  ISETP.GE.AND.EX P1, PT, R5, UR11, PT, P3 ;  /* 0x0000000b05007c0c */ /* 0x000fe2000bf26330 */
[----:B------:R-:W-:Y:S01]  /*0480*/  IMAD.MOV.U32 R5, RZ, RZ, -0x1 ;  /* 0xffffffffff057424 */ /* 0x000fe200078e00ff */
[----:B------:R-:W-:Y:S01]  /*0490*/  LOP3.LUT R15, R15, 0xffff, RZ, 0x3c, !PT ;  /* 0x0000ffff0f0f7812 */ /* 0x000fe200078e3cff */
[----:B------:R-:W2:Y:S01]  /*04a0*/  @!P2 LDS R12, [R6+0x100] ;  /* 0x00010000060ca984 */ /* 0x000ea20000000800 */
[----:B-1----:R-:W-:-:S03]  /*04b0*/  UISETP.GE.AND UP0, UPT, UR6, 0x1, UPT ;  /* 0x000000010600788c */ /* 0x002fc6000bf06270 */
[----:B------:R-:W1:Y:S06]  /*04c0*/  @!P0 LDS R8, [R6+0x80] ;  /* 0x0000800006088984 */ /* 0x000e6c0000000800 */
[----:B------:R3:W4:Y:S02]  /*04d0*/  @!P1 LDS R14, [R6+0x180] ;  /* 0x00018000060e9984 */ /* 0x0007240000000800 */
[----:B---3--:R-:W-:Y:S02]  /*04e0*/  LOP3.LUT R6, R13, 0xff9f, RZ, 0xc, !PT ;  /* 0x0000ff9f0d067812 */ /* 0x008fe400078e0cff */
[----:B0-----:R-:W-:-:S04]  /*04f0*/  ISETP.GT.AND P0, PT, R9, -0x1, PT ;  /* 0xffffffff0900780c */ /* 0x001fc80003f04270 */
[C---:B------:R-:W-:Y:S02]  /*0500*/  SEL R16, R5.reuse, 0x80000000, !P0 ;  /* 0x8000000005107807 */ /* 0x040fe40004000000 */
[----:B--2---:R-:W-:Y:S02]  /*0510*/  ISETP.GT.AND P0, PT, R12, -0x1, PT ;  /* 0xffffffff0c00780c */ /* 0x004fe40003f04270 */
[----:B-1----:R-:W-:Y:S02]  /*0520*/  ISETP.GT.AND P1, PT, R8, -0x1, PT ;  /* 0xffffffff0800780c */ /* 0x002fe40003f24270 */
[----:B------:R-:W-:Y:S02]  /*0530*/  SEL R19, R5, 0x80000000, !P0 ;  /* 0x8000000005137807 */ /* 0x000fe40004000000 */
[----:B------:R-:W-:Y:S02]  /*0540*/  LOP3.LUT R9, R16, R9, RZ, 0x3c, !PT ;  /* 0x0000000910097212 */ /* 0x000fe400078e3cff */
[----:B----4-:R-:W-:-:S02]  /*0550*/  ISETP.GT.AND P0, PT, R14, -0x1, PT ;  /* 0xffffffff0e00780c */ /* 0x010fc40003f04270 */
[----:B------:R-:W-:Y:S02]  /*0560*/  LOP3.LUT R16, R11, 0xffbf, RZ, 0x3c, !PT ;  /* 0x0000ffbf0b107812 */ /* 0x000fe400078e3cff */
[C---:B------:R-:W-:Y:S02]  /*0570*/  SEL R17, R5.reuse, 0x80000000, !P1 ;  /* 0x8000000005117807 */ /* 0x040fe40004800000 */
[----:B------:R-:W-:Y:S02]  /*0580*/  SEL R13, R5, 0x80000000, !P0 ;  /* 0x80000000050d7807 */ /* 0x000fe40004000000 */
[----:B------:R-:W-:Y:S02]  /*0590*/  LOP3.LUT R11, R10, 0xffdf, RZ, 0x3c, !PT ;  /* 0x0000ffdf0a0b7812 */ /* 0x000fe400078e3cff */
[----:B------:R-:W-:Y:S02]  /*05a0*/  LOP3.LUT R12, R19, R12, RZ, 0x3c, !PT ;  /* 0x0000000c130c7212 */ /* 0x000fe400078e3cff */
[----:B------:R-:W-:-:S02]  /*05b0*/  ISETP.LT.U32.AND P0, PT, R15, R16, PT ;  /* 0x000000100f00720c */ /* 0x000fc40003f01070 */
[----:B------:R-:W-:Y:S02]  /*05c0*/  LOP3.LUT R8, R17, R8, RZ, 0x3c, !PT ;  /* 0x0000000811087212 */ /* 0x000fe400078e3cff */
        /* <DEDUP_REMOVED lines=8> */
[CC--:B------:R-:W-:Y:S02]  /*0650*/  SEL R14, R15.reuse, R16.reuse, P0 ;  /* 0x000000100f0e7207 */ /* 0x0c0fe40000000000 */
[----:B------:R-:W-:Y:S02]  /*0660*/  SEL R16, R15, R16, P1 ;  /* 0x000000100f107207 */ /* 0x000fe40000800000 */
[----:B------:R-:W-:-:S02]  /*0670*/  SEL R19, R11, R6, P3 ;  /* 0x000000060b137207 */ /* 0x000fc40001800000 */
[----:B------:R-:W-:Y:S02]  /*0680*/  SEL R11, R11, R6, P2 ;  /* 0x000000060b0b7207 */ /* 0x000fe40001000000 */
[CC--:B------:R-:W-:Y:S02]  /*0690*/  SEL R21, R9.reuse, R12.reuse, P0 ;  /* 0x0000000c09157207 */ /* 0x0c0fe40000000000 */
[CC--:B------:R-:W-:Y:S02]  /*06a0*/  SEL R10, R8.reuse, R13.reuse, P2 ;  /* 0x0000000d080a7207 */ /* 0x0c0fe40001000000 */
[----:B------:R-:W-:Y:S02]  /*06b0*/  SEL R12, R9, R12, P1 ;  /* 0x0000000c090c7207 */ /* 0x000fe40000800000 */
[----:B------:R-:W-:Y:S02]  /*06c0*/  SEL R13, R8, R13, P3 ;  /* 0x0000000d080d7207 */ /* 0x000fe40001800000 */
[----:B------:R-:W-:-:S02]  /*06d0*/  ISETP.LT.U32.AND P0, PT, R16, R19, PT ;  /* 0x000000131000720c */ /* 0x000fc40003f01070 */
[----:B------:R-:W-:Y:S02]  /*06e0*/  ISETP.GT.U32.AND P1, PT, R16, R19, PT ;  /* 0x000000131000720c */ /* 0x000fe40003f24070 */
[----:B------:R-:W-:Y:S02]  /*06f0*/  ISETP.GT.U32.AND P3, PT, R14, R11, PT ;  /* 0x0000000b0e00720c */ /* 0x000fe40003f64070 */
[CC--:B------:R-:W-:Y:S02]  /*0700*/  ISETP.LT.U32.AND.EX P0, PT, R12.reuse, R13.reuse, PT, P0 ;  /* 0x0000000d0c00720c */ /* 0x0c0fe40003f01100 */
[----:B------:R-:W-:Y:S02]  /*0710*/  ISETP.GT.U32.AND.EX P1, PT, R12, R13, PT, P1 ;  /* 0x0000000d0c00720c */ /* 0x000fe40003f24110 */
[----:B------:R-:W-:Y:S02]  /*0720*/  ISETP.GT.U32.AND.EX P3, PT, R21, R10, PT, P3 ;  /* 0x0000000a1500720c */ /* 0x000fe40003f64130 */
[----:B------:R-:W-:-:S02]  /*0730*/  SEL R9, R16, R19, P0 ;  /* 0x0000001310097207 */ /* 0x000fc40000000000 */
[----:B------:R-:W-:Y:S02]  /*0740*/  SEL R19, R16, R19, P1 ;  /* 0x0000001310137207 */ /* 0x000fe40000800000 */
[CC--:B------:R-:W-:Y:S02]  /*0750*/  SEL R16, R14.reuse, R11.reuse, P3 ;  /* 0x0000000b0e107207 */ /* 0x0c0fe40001800000 */
[----:B------:R-:W-:Y:S02]  /*0760*/  ISETP.LT.U32.AND P2, PT, R14, R11, PT ;  /* 0x0000000b0e00720c */ /* 0x000fe40003f41070 */
[----:B------:R-:W-:Y:S02]  /*0770*/  SEL R8, R12, R13, P0 ;  /* 0x0000000d0c087207 */ /* 0x000fe40000000000 */
[----:B------:R-:W-:Y:S02]  /*0780*/  SEL R15, R21, R10, P3 ;  /* 0x0000000a150f7207 */ /* 0x000fe40001800000 */
[----:B------:R-:W-:-:S02]  /*0790*/  ISETP.LT.U32.AND P0, PT, R9, R16, PT ;  /* 0x000000100900720c */ /* 0x000fc40003f01070 */
[----:B------:R-:W-:Y:S02]  /*07a0*/  ISETP.GT.U32.AND P3, PT, R9, R16, PT ;  /* 0x000000100900720c */ /* 0x000fe40003f64070 */
[----:B------:R-:W-:Y:S02]  /*07b0*/  ISETP.LT.U32.AND.EX P2, PT, R21, R10, PT, P2 ;  /* 0x0000000a1500720c */ /* 0x000fe40003f41120 */
[----:B------:R-:W-:Y:S02]  /*07c0*/  SEL R17, R12, R13, P1 ;  /* 0x0000000d0c117207 */ /* 0x000fe40000800000 */
[CC--:B------:R-:W-:Y:S02]  /*07d0*/  ISETP.LT.U32.AND.EX P0, PT, R8.reuse, R15.reuse, PT, P0 ;  /* 0x0000000f0800720c */ /* 0x0c0fe40003f01100 */
[----:B------:R-:W-:Y:S02]  /*07e0*/  ISETP.GT.U32.AND.EX P1, PT, R8, R15, PT, P3 ;  /* 0x0000000f0800720c */ /* 0x000fe40003f24130 */
[----:B------:R-:W-:-:S02]  /*07f0*/  SEL R12, R14, R11, P2 ;  /* 0x0000000b0e0c7207 */ /* 0x000fc40001000000 */
[----:B------:R-:W-:Y:S02]  /*0800*/  SEL R13, R21, R10, P2 ;  /* 0x0000000a150d7207 */ /* 0x000fe40001000000 */
[CC--:B------:R-:W-:Y:S02]  /*0810*/  SEL R11, R9.reuse, R16.reuse, P0 ;  /* 0x00000010090b7207 */ /* 0x0c0fe40000000000 */
[CC--:B------:R-:W-:Y:S02]  /*0820*/  SEL R10, R8.reuse, R15.reuse, P0 ;  /* 0x0000000f080a7207 */ /* 0x0c0fe40000000000 */
[----:B------:R-:W-:Y:S02]  /*0830*/  SEL R16, R9, R16, P1 ;  /* 0x0000001009107207 */ /* 0x000fe40000800000 */
[----:B------:R-:W-:Y:S01]  /*0840*/  SEL R15, R8, R15, P1 ;  /* 0x0000000f080f7207 */ /* 0x000fe20000800000 */
[----:B------:R-:W-:Y:S06]  /*0850*/  BRA.U !UP0, `(.L_x_347) ;  /* 0x0000000908787547 */ /* 0x000fec000b800000 */
[----:B------:R-:W-:Y:S01]  /*0860*/  UISETP.NE.AND UP1, UPT, UR6, 0x1, UPT ;  /* 0x000000010600788c */ /* 0x000fe2000bf25270 */
[----:B------:R-:W-:Y:S01]  /*0870*/  IMAD.MOV.U32 R24, RZ, RZ, RZ ;  /* 0x000000ffff187224 */ /* 0x000fe200078e00ff */
[----:B------:R-:W-:Y:S01]  /*0880*/  ULOP3.LUT UR4, UR6, 0x1, URZ, 0xc0, !UPT ;  /* 0x0000000106047892 */ /* 0x000fe2000f8ec0ff */
[----:B------:R-:W-:Y:S02]  /*0890*/  IMAD.MOV.U32 R18, RZ, RZ, RZ ;  /* 0x000000ffff127224 */ /* 0x000fe400078e00ff */
[----:B------:R-:W-:Y:S01]  /*08a0*/  IMAD.MOV.U32 R8, RZ, RZ, RZ ;  /* 0x000000ffff087224 */ /* 0x000fe200078e00ff */
[----:B------:R-:W-:-:S03]  /*08b0*/  UISETP.NE.U32.AND UP0, UPT, UR4, 0x1, UPT ;  /* 0x000000010400788c */ /* 0x000fc6000bf05070 */
[----:B------:R-:W-:Y:S08]  /*08c0*/  BRA.U !UP1, `(.L_x_348) ;  /* 0x0000000509ac7547 */ /* 0x000ff0000b800000 */
[----:B------:R-:W-:Y:S01]  /*08d0*/  ULOP3.LUT UR4, UR6, 0x7ffffffe, URZ, 0xc0, !UPT ;  /* 0x7ffffffe06047892 */ /* 0x000fe2000f8ec0ff */
[C---:B------:R-:W-:Y:S02]  /*08e0*/  VIADD R9, R1.reuse, 0x24 ;  /* 0x0000002401097836 */ /* 0x040fe40000000000 */
[----:B------:R-:W-:Y:S01]  /*08f0*/  VIADD R14, R1, 0x4 ;  /* 0x00000004010e7836 */ /* 0x000fe20000000000 */
[----:B------:R-:W-:Y:S01]  /*0900*/  UIADD3 UR5, UPT, UPT, -UR4, URZ, URZ ;  /* 0x000000ff04057290 */ /* 0x000fe2000fffe1ff */
[----:B------:R-:W-:Y:S02]  /*0910*/  IMAD.MOV.U32 R24, RZ, RZ, RZ ;  /* 0x000000ffff187224 */ /* 0x000fe400078e00ff */
[----:B------:R-:W-:Y:S02]  /*0920*/  IMAD.MOV.U32 R18, RZ, RZ, RZ ;  /* 0x000000ffff127224 */ /* 0x000fe400078e00ff */
[----:B------:R-:W-:Y:S01]  /*0930*/  IMAD.U32 R8, RZ, RZ, UR4 ;  /* 0x00000004ff087e24 */ /* 0x000fe2000f8e00ff */
[----:B------:R-:W-:-:S06]  /*0940*/  UMOV UR4, URZ ;  /* 0x000000ff00047c82 */ /* 0x000fcc0008000000 */
.L_x_349:
        /* <DEDUP_REMOVED lines=33> */
[----:B------:R-:W0:Y:S01]  /*0b60*/  SHFL.BFLY PT, R21, R24, 0x1, 0x1f ;  /* 0x0c201f0018157f89 */ /* 0x000e2200000e0000 */
[----:B------:R-:W-:Y:S02]  /*0b70*/  SEL R20, R10, R15, P0 ;  /* 0x0000000f0a147207 */ /* 0x000fe40000000000 */
[C---:B------:R-:W-:Y:S01]  /*0b80*/  SEL R10, R13.reuse, R10, P0 ;  /* 0x0000000a0d0a7207 */ /* 0x040fe20000000000 */
[----:B------:R-:W1:Y:S01]  /*0b90*/  SHFL.BFLY PT, R22, R25, 0x1, 0x1f ;  /* 0x0c201f0019167f89 */ /* 0x000e6200000e0000 */
[----:B------:R-:W-:-:S02]  /*0ba0*/  SEL R13, R13, 0x7fffff, !P0 ;  /* 0x007fffff0d0d7807 */ /* 0x000fc40004000000 */
[----:B0-----:R-:W-:-:S04]  /*0bb0*/  ISETP.GT.U32.AND P1, PT, R24, R21, PT ;  /* 0x000000151800720c */ /* 0x001fc80003f24070 */
[----:B-1----:R-:W-:-:S04]  /*0bc0*/  ISETP.GT.U32.AND.EX P1, PT, R25, R22, PT, P1 ;  /* 0x000000161900720c */ /* 0x002fc80003f24110 */
[----:B------:R-:W-:Y:S02]  /*0bd0*/  SEL R21, R24, R21, P1 ;  /* 0x0000001518157207 */ /* 0x000fe40000800000 */
[----:B------:R-:W-:Y:S02]  /*0be0*/  SEL R22, R25, R22, P1 ;  /* 0x0000001619167207 */ /* 0x000fe40000800000 */
[----:B------:R-:W-:Y:S02]  /*0bf0*/  ISETP.NE.U32.AND P1, PT, R21, R18, PT ;  /* 0x000000121500720c */ /* 0x000fe40003f25070 */
[C---:B------:R-:W-:Y:S02]  /*0c00*/  ISETP.GT.AND P3, PT, R22.reuse, -0x1, PT ;  /* 0xffffffff1600780c */ /* 0x040fe40003f64270 */
[----:B------:R-:W-:-:S04]  /*0c10*/  ISETP.NE.AND.EX P1, PT, R22, R17, PT, P1 ;  /* 0x000000111600720c */ /* 0x000fc80003f25310 */
        /* <DEDUP_REMOVED lines=28> */
[----:B------:R-:W-:Y:S02]  /*0de0*/  LOP3.LUT R16, R21, 0xffff, RZ, 0xc, !PT ;  /* 0x0000ffff15107812 */ /* 0x000fe400078e0cff */
[----:B------:R-:W-:Y:S01]  /*0df0*/  LOP3.LUT R15, R15, R22, RZ, 0x3c, !PT ;  /* 0x000000160f0f7212 */ /* 0x000fe200078e3cff */
[----:B------:R-:W1:Y:S01]  /*0e00*/  SHFL.BFLY PT, R18, R27, 0x1, 0x1f ;  /* 0x0c201f001b127f89 */ /* 0x000e6200000e0000 */
[----:B------:R-:W-:-:S03]  /*0e10*/  SEL R26, R12, R11, P0 ;  /* 0x0000000b0c1a7207 */ /* 0x000fc60000000000 */
[----:B------:R2:W-:Y:S04]  /*0e20*/  STL [R9+-0x4], R16 ;  /* 0xfffffc1009007387 */ /* 0x0005e80000100800 */
[----:B------:R3:W-:Y:S01]  /*0e30*/  STL [R14+-0x4], R15 ;  /* 0xfffffc0f0e007387 */ /* 0x0007e20000100800 */
[----:B--2---:R-:W-:Y:S02]  /*0e40*/  SEL R16, R26, R23, !P1 ;  /* 0x000000171a107207 */ /* 0x004fe40004800000 */
[----:B---3--:R-:W-:Y:S02]  /*0e50*/  SEL R15, R10, R20, !P1 ;  /* 0x000000140a0f7207 */ /* 0x008fe40004800000 */
[----:B0-----:R-:W-:Y:S02]  /*0e60*/  ISETP.GT.U32.AND P2, PT, R25, R24, PT ;  /* 0x000000181900720c */ /* 0x001fe40003f44070 */
[----:B------:R-:W-:-:S02]  /*0e70*/  SEL R10, R13, R10, !P1 ;  /* 0x0000000a0d0a7207 */ /* 0x000fc40004800000 */
[-C--:B-1----:R-:W-:Y:S02]  /*0e80*/  ISETP.GT.U32.AND.EX P2, PT, R27, R18.reuse, PT, P2 ;  /* 0x000000121b00720c */ /* 0x082fe40003f44120 */
[----:B------:R-:W-:Y:S02]  /*0e90*/  SEL R13, R13, 0x7fffff, P1 ;  /* 0x007fffff0d0d7807 */ /* 0x000fe40000800000 */
[----:B------:R-:W-:Y:S02]  /*0ea0*/  SEL R18, R27, R18, P2 ;  /* 0x000000121b127207 */ /* 0x000fe40001000000 */
[----:B------:R-:W-:Y:S02]  /*0eb0*/  SEL R24, R25, R24, P2 ;  /* 0x0000001819187207 */ /* 0x000fe40001000000 */
[----:B------:R-:W-:Y:S02]  /*0ec0*/  ISETP.GT.AND P4, PT, R18, -0x1, PT ;  /* 0xffffffff1200780c */ /* 0x000fe40003f84270 */
[----:B------:R-:W-:-:S02]  /*0ed0*/  LOP3.LUT R22, R24, 0xffff, RZ, 0xc, !PT ;  /* 0x0000ffff18167812 */ /* 0x000fc400078e0cff */
[----:B------:R-:W-:Y:S02]  /*0ee0*/  SEL R21, R5, 0x80000000, P4 ;  /* 0x8000000005157807 */ /* 0x000fe40002000000 */
[C---:B------:R-:W-:Y:S01]  /*0ef0*/  SEL R25, R6.reuse, R12, P0 ;  /* 0x0000000c06197207 */ /* 0x040fe20000000000 */
[----:B------:R0:W-:Y:S01]  /*0f00*/  STL [R9], R22 ;  /* 0x0000001609007387 */ /* 0x0001e20000100800 */
[----:B------:R-:W-:Y:S02]  /*0f10*/  LOP3.LUT R21, R21, R18, RZ, 0x3c, !PT ;  /* 0x0000001215157212 */ /* 0x000fe400078e3cff */
[----:B------:R-:W-:Y:S02]  /*0f20*/  SEL R11, R25, R26, !P1 ;  /* 0x0000001a190b7207 */ /* 0x000fe40004800000 */
[----:B------:R-:W-:Y:S01]  /*0f30*/  SEL R12, R6, R25, !P1 ;  /* 0x00000019060c7207 */ /* 0x000fe20004800000 */
[----:B------:R1:W-:Y:S01]  /*0f40*/  STL [R14], R21 ;  /* 0x000000150e007387 */ /* 0x0003e20000100800 */
[----:B0-----:R-:W-:-:S02]  /*0f50*/  VIADD R9, R9, 0x8 ;  /* 0x0000000809097836 */ /* 0x001fc40000000000 */
[----:B-1----:R-:W-:Y:S01]  /*0f60*/  VIADD R14, R14, 0x8 ;  /* 0x000000080e0e7836 */ /* 0x002fe20000000000 */
[----:B------:R-:W-:Y:S06]  /*0f70*/  BRA.U UP1, `(.L_x_349) ;  /* 0xfffffff901747547 */ /* 0x000fec000b83ffff */
.L_x_348:
[----:B------:R-:W-:Y:S05]  /*0f80*/  BRA.U UP0, `(.L_x_347) ;  /* 0x0000000100ac7547 */ /* 0x000fea000b800000 */
[----:B------:R-:W-:Y:S01]  /*0f90*/  ISETP.NE.AND P1, PT, R8, RZ, PT ;  /* 0x000000ff0800720c */ /* 0x000fe20003f25270 */
[----:B------:R-:W-:Y:S01]  /*0fa0*/  IMAD.MOV.U32 R11, RZ, RZ, R17 ;  /* 0x000000ffff0b7224 */ /* 0x000fe200078e0011 */
[----:B------:R-:W-:Y:S01]  /*0fb0*/  ISETP.NE.U32.AND P0, PT, R24, R19, PT ;  /* 0x000000131800720c */ /* 0x000fe20003f05070 */
[----:B------:R-:W-:-:S03]  /*0fc0*/  IMAD R8, R8, 0x4, R1 ;  /* 0x0000000408087824 */ /* 0x000fc600078e0201 */
[----:B------:R-:W-:-:S07]  /*0fd0*/  ISETP.NE.AND.EX P0, PT, R18, R11, PT, P0 ;  /* 0x0000000b1200720c */ /* 0x000fce0003f05300 */
[----:B------:R-:W-:Y:S02]  /*0fe0*/  @P1 SEL R19, R16, R19, !P0 ;  /* 0x0000001310131207 */ /* 0x000fe40004000000 */
[----:B------:R-:W-:-:S03]  /*0ff0*/  @P1 SEL R11, R15, R11, !P0 ;  /* 0x0000000b0f0b1207 */ /* 0x000fc60004000000 */
        /* <DEDUP_REMOVED lines=30> */
[----:B------:R-:W-:-:S04]  /*11e0*/  ISETP.GT.AND P1, PT, R11, -0x1, PT ;  /* 0xffffffff0b00780c */ /* 0x000fc80003f24270 */
[----:B------:R-:W-:Y:S02]  /*11f0*/  SEL R6, R5, 0x80000000, P1 ;  /* 0x8000000005067807 */ /* 0x000fe40000800000 */
[----:B------:R-:W-:Y:S02]  /*1200*/  LOP3.LUT R5, R9, 0xffff, RZ, 0xc, !PT ;  /* 0x0000ffff09057812 */ /* 0x000fe400078e0cff */
[----:B------:R-:W-:-:S03]  /*1210*/  LOP3.LUT R9, R6, R11, RZ, 0x3c, !PT ;  /* 0x0000000b06097212 */ /* 0x000fc600078e3cff */
[----:B------:R0:W-:Y:S04]  /*1220*/  STL [R8+0x20], R5 ;  /* 0x0000200508007387 */ /* 0x0001e80000100800 */
[----:B------:R0:W-:Y:S02]  /*1230*/  STL [R8], R9 ;  /* 0x0000000908007387 */ /* 0x0001e40000100800 */
.L_x_347:
[----:B------:R-:W1:Y:S01]  /*1240*/  LDCU UR4, c[0x0][0x3bc] ;  /* 0x00007780ff0477ac */ /* 0x000e620008000800 */
[----:B------:R-:W-:Y:S01]  /*1250*/  ISETP.GE.U32.AND P0, PT, R2, UR6, PT ;  /* 0x0000000602007c0c */ /* 0x000fe2000bf06070 */
[----:B------:R-:W-:Y:S03]  /*1260*/  BSSY.RECONVERGENT B0, `(.L_x_346) ;  /* 0x000001d000007945 */ /* 0x000fe60003800200 */
[----:B-1----:R-:W-:-:S13]  /*1270*/  ISETP.GE.AND.EX P0, PT, RZ, UR4, PT, P0 ;  /* 0x00000004ff007c0c */ /* 0x002fda000bf06300 */
[----:B------:R-:W-:Y:S05]  /*1280*/  @P0 BRA `(.L_x_350) ;  /* 0x0000000000340947 */ /* 0x000fea0003800000 */
[----:B------:R-:W-:-:S05]  /*1290*/  IMAD.U32 R10, R2, 0x4, R1 ;  /* 0x00000004020a7824 */ /* 0x000fca00078e0001 */
[----:B0-----:R-:W2:Y:S04]  /*12a0*/  LDL R5, [R10] ;  /* 0x000000000a057983 */ /* 0x001ea80000100800 */
[----:B------:R-:W3:Y:S01]  /*12b0*/  LDL R8, [R10+0x20] ;  /* 0x000020000a087983 */ /* 0x000ee20000100800 */
[----:B------:R-:W-:Y:S01]  /*12c0*/  UIADD3 UR4, UPT, UPT, UR7, 0xc00, URZ ;  /* 0x00000c0007047890 */ /* 0x000fe2000fffe0ff */
[----:B------:R-:W-:Y:S01]  /*12d0*/  IMAD R4, R3, -0x78, R4 ;  /* 0xffffff8803047824 */ /* 0x000fe200078e0204 */
[----:B------:R-:W-:Y:S02]  /*12e0*/  UIADD3 UR5, UPT, UPT, UR7, 0xc80, URZ ;  /* 0x00000c8007057890 */ /* 0x000fe4000fffe0ff */
[----:B------:R-:W-:Y:S02]  /*12f0*/  ULEA UR4, UR12, UR4, 0x18 ;  /* 0x000000040c047291 */ /* 0x000fe4000f8ec0ff */
[----:B------:R-:W-:-:S04]  /*1300*/  ULEA UR5, UR12, UR5, 0x18 ;  /* 0x000000050c057291 */ /* 0x000fc8000f8ec0ff */
[C---:B------:R-:W-:Y:S02]  /*1310*/  LEA R6, R4.reuse, UR4, 0x2 ;  /* 0x0000000404067c11 */ /* 0x040fe4000f8e10ff */
[----:B------:R-:W-:-:S03]  /*1320*/  LEA R9, R4, UR5, 0x2 ;  /* 0x0000000504097c11 */ /* 0x000fc6000f8e10ff */
[----:B--2---:R0:W-:Y:S04]  /*1330*/  STS [R6], R5 ;  /* 0x0000000506007388 */ /* 0x0041e80000000800 */
[----:B---3--:R0:W-:Y:S01]  /*1340*/  STS [R9], R8 ;  /* 0x0000000809007388 */ /* 0x0081e20000000800 */
[----:B------:R-:W-:Y:S05]  /*1350*/  BRA `(.L_x_351) ;  /* 0x0000000000347947 */ /* 0x000fea0003800000 */
.L_x_350:
[----:B------:R-:W-:-:S13]  /*1360*/  ISETP.GT.U32.AND P0, PT, R2, 0x7, PT ;  /* 0x000000070200780c */ /* 0x000fda0003f04070 */
[----:B------:R-:W-:Y:S05]  /*1370*/  @P0 BRA `(.L_x_351) ;  /* 0x00000000002c0947 */ /* 0x000fea0003800000 */
[----:B------:R-:W-:Y:S01]  /*1380*/  UIADD3 UR4, UPT, UPT, UR7, 0xc00, URZ ;  /* 0x00000c0007047890 */ /* 0x000fe2000fffe0ff */
[----:B------:R-:W-:Y:S01]  /*1390*/  IMAD R6, R3, -0x78, R4 ;  /* 0xffffff8803067824 */ /* 0x000fe200078e0204 */
[----:B------:R-:W-:Y:S01]  /*13a0*/  UIADD3 UR5, UPT, UPT, UR7, 0xc80, URZ ;  /* 0x00000c8007057890 */ /* 0x000fe2000fffe0ff */
[----:B------:R-:W-:Y:S01]  /*13b0*/  IMAD.MOV.U32 R4, RZ, RZ, -0x800000 ;  /* 0xff800000ff047424 */ /* 0x000fe200078e00ff */
[----:B------:R-:W-:Y:S01]  /*13c0*/  ULEA UR4, UR12, UR4, 0x18 ;  /* 0x000000040c047291 */ /* 0x000fe2000f8ec0ff */
[----:B0-----:R-:W-:Y:S01]  /*13d0*/  IMAD.MOV.U32 R5, RZ, RZ, 0x17f ;  /* 0x0000017fff057424 */ /* 0x001fe200078e00ff */
[----:B------:R-:W-:-:S04]  /*13e0*/  ULEA UR5, UR12, UR5, 0x18 ;  /* 0x000000050c057291 */ /* 0x000fc8000f8ec0ff */
[C---:B------:R-:W-:Y:S02]  /*13f0*/  LEA R9, R6.reuse, UR4, 0x2 ;  /* 0x0000000406097c11 */ /* 0x040fe4000f8e10ff */
[----:B------:R-:W-:-:S03]  /*1400*/  LEA R6, R6, UR5, 0x2 ;  /* 0x0000000506067c11 */ /* 0x000fc6000f8e10ff */
[----:B------:R1:W-:Y:S04]  /*1410*/  STS [R9], R4 ;  /* 0x0000000409007388 */ /* 0x0003e80000000800 */
[----:B------:R1:W-:Y:S02]  /*1420*/  STS [R6], R5 ;  /* 0x0000000506007388 */ /* 0x0003e40000000800 */
.L_x_351:
[----:B------:R-:W-:Y:S05]  /*1430*/  BSYNC.RECONVERGENT B0 ;  /* 0x0000000000007941 */ /* 0x000fea0003800200 */
.L_x_346:
[----:B------:R-:W-:Y:S01]  /*1440*/  BAR.SYNC.DEFER_BLOCKING 0x0 ;  /* 0x0000000000007b1d */ /* 0x000fe20000010000 */
[----:B------:R-:W-:-:S13]  /*1450*/  ISETP.NE.AND P0, PT, R3, RZ, PT ;  /* 0x000000ff0300720c */ /* 0x000fda0003f05270 */
[----:B------:R-:W-:Y:S05]  /*1460*/  @P0 BRA `(.L_x_352) ;  /* 0x0000001800500947 */ /* 0x000fea0003800000 */
[----:B01----:R-:W0:Y:S01]  /*1470*/  LDC R9, c[0x0][0x3b8] ;  /* 0x0000ee00ff097b82 */ /* 0x003e220000000800 */
[----:B------:R-:W-:Y:S01]  /*1480*/  ISETP.GT.U32.AND P0, PT, R2, 0x17, PT ;  /* 0x000000170200780c */ /* 0x000fe20003f04070 */
[----:B------:R-:W-:Y:S01]  /*1490*/  BSSY.RECONVERGENT B0, `(.L_x_353) ;  /* 0x0000012000007945 */ /* 0x000fe20003800200 */
[----:B------:R-:W-:Y:S02]  /*14a0*/  IMAD.MOV.U32 R11, RZ, RZ, -0x800000 ;  /* 0xff800000ff0b7424 */ /* 0x000fe400078e00ff */
[----:B------:R-:W-:Y:S02]  /*14b0*/  IMAD.MOV.U32 R24, RZ, RZ, -0x1 ;  /* 0xffffffffff187424 */ /* 0x000fe400078e00ff */
[----:B------:R-:W-:Y:S02]  /*14c0*/  IMAD.MOV.U32 R4, RZ, RZ, 0xfe80 ;  /* 0x0000fe80ff047424 */ /* 0x000fe400078e00ff */
[----:B------:R-:W-:-:S05]  /*14d0*/  IMAD.MOV.U32 R5, RZ, RZ, 0x0 ;  /* 0x00000000ff057424 */ /* 0x000fca00078e00ff */
[----:B------:R-:W-:Y:S05]  /*14e0*/  @P0 BRA `(.L_x_354) ;  /* 0x0000000000300947 */ /* 0x000fea0003800000 */
[----:B------:R-:W1:Y:S01]  /*14f0*/  S2UR UR5, SR_CgaCtaId ;  /* 0x00000000000579c3 */ /* 0x000e620000008800 */
[----:B------:R-:W-:Y:S01]  /*1500*/  UMOV UR4, 0x400 ;  /* 0x0000040000047882 */ /* 0x000fe20000000000 */
[----:B------:R-:W-:Y:S01]  /*1510*/  IMAD.MOV.U32 R5, RZ, RZ, RZ ;  /* 0x000000ffff057224 */ /* 0x000fe200078e00ff */
[----:B------:R-:W-:Y:S02]  /*1520*/  UIADD3 UR6, UPT, UPT, UR4, 0xc80, URZ ;  /* 0x00000c8004067890 */ /* 0x000fe4000fffe0ff */
[----:B------:R-:W-:Y:S02]  /*1530*/  UIADD3 UR4, UPT, UPT, UR4, 0xc00, URZ ;  /* 0x00000c0004047890 */ /* 0x000fe4000fffe0ff */
[----:B-1----:R-:W-:Y:S02]  /*1540*/  ULEA UR6, UR5, UR6, 0x18 ;  /* 0x0000000605067291 */ /* 0x002fe4000f8ec0ff */
[----:B------:R-:W-:-:S04]  /*1550*/  ULEA UR4, UR5, UR4, 0x18 ;  /* 0x0000000405047291 */ /* 0x000fc8000f8ec0ff */
[C---:B------:R-:W-:Y:S02]  /*1560*/  LEA R6, R2.reuse, UR6, 0x2 ;  /* 0x0000000602067c11 */ /* 0x040fe4000f8e10ff */
[----:B------:R-:W-:-:S04]  /*1570*/  LEA R11, R2, UR4, 0x2 ;  /* 0x00000004020b7c11 */ /* 0x000fc8000f8e10ff */
[----:B------:R-:W1:Y:S04]  /*1580*/  LDS R6, [R6] ;  /* 0x0000000006067984 */ /* 0x000e680000000800 */
[----:B------:R-:W2:Y:S01]  /*1590*/  LDS R11, [R11] ;  /* 0x000000000b0b7984 */ /* 0x000ea20000000800 */
[----:B-1----:R-:W-:-:S07]  /*15a0*/  LOP3.LUT R4, R6, 0xffff, RZ, 0xc, !PT ;  /* 0x0000ffff06047812 */ /* 0x002fce00078e0cff */
.L_x_354:
[----:B------:R-:W-:Y:S05]  /*15b0*/  BSYNC.RECONVERGENT B0 ;  /* 0x0000000000007941 */ /* 0x000fea0003800200 */
.L_x_353:
[----:B0-----:R-:W-:Y:S02]  /*15c0*/  ISETP.GE.AND P1, PT, R9, 0x1, PT ;  /* 0x000000010900780c */ /* 0x001fe40003f26270 */
[----:B--2---:R-:W-:-:S04]  /*15d0*/  ISETP.GT.AND P0, PT, R11, -0x1, PT ;  /* 0xffffffff0b00780c */ /* 0x004fc80003f04270 */
[----:B------:R-:W-:-:S04]  /*15e0*/  SEL R6, R24, 0x80000000, !P0 ;  /* 0x8000000018067807 */ /* 0x000fc80004000000 */
[----:B------:R-:W-:-:S03]  /*15f0*/  LOP3.LUT R17, R5, R6, R11, 0xf6, !PT ;  /* 0x0000000605117212 */ /* 0x000fc600078ef60b */
[----:B------:R-:W-:Y:S05]  /*1600*/  @!P1 BRA `(.L_x_355) ;  /* 0x0000000c00b49947 */ /* 0x000fea0003800000 */
[C---:B------:R-:W-:Y:S01]  /*1610*/  ISETP.GE.U32.AND P0, PT, R9.reuse, 0x4, PT ;  /* 0x000000040900780c */ /* 0x040fe20003f06070 */
[----:B------:R-:W-:Y:S01]  /*1620*/  IMAD.MOV.U32 R18, RZ, RZ, R4 ;  /* 0x000000ffff127224 */ /* 0x000fe200078e0004 */
[----:B------:R-:W-:Y:S01]  /*1630*/  LOP3.LUT R6, R9, 0x3, RZ, 0xc0, !PT ;  /* 0x0000000309067812 */ /* 0x000fe200078ec0ff */
[----:B------:R-:W-:Y:S01]  /*1640*/  IMAD.MOV.U32 R23, RZ, RZ, RZ ;  /* 0x000000ffff177224 */ /* 0x000fe200078e00ff */
[----:B------:R-:W-:Y:S01]  /*1650*/  LOP3.LUT R8, R5, 0x7fffff, RZ, 0xfc, !PT ;  /* 0x007fffff05087812 */ /* 0x000fe200078efcff */
[----:B------:R-:W-:Y:S01]  /*1660*/  IMAD.MOV.U32 R14, RZ, RZ, RZ ;  /* 0x000000ffff0e7224 */ /* 0x000fe200078e00ff */
[----:B------:R-:W-:Y:S01]  /*1670*/  ISETP.NE.AND P1, PT, R6, RZ, PT ;  /* 0x000000ff0600720c */ /* 0x000fe20003f25270 */
[----:B------:R-:W-:-:S06]  /*1680*/  IMAD.MOV.U32 R10, RZ, RZ, RZ ;  /* 0x000000ffff0a7224 */ /* 0x000fcc00078e00ff */
[----:B------:R-:W-:Y:S06]  /*1690*/  @!P0 BRA `(.L_x_356) ;  /* 0x0000000800bc8947 */ /* 0x000fec0003800000 */
[----:B------:R-:W-:Y:S01]  /*16a0*/  LOP3.LUT R10, R9, 0x7ffffffc, RZ, 0xc0, !PT ;  /* 0x7ffffffc090a7812 */ /* 0x000fe200078ec0ff */
[C---:B------:R-:W-:Y:S01]  /*16b0*/  VIADD R12, R1.reuse, 0x8 ;  /* 0x00000008010c7836 */ /* 0x040fe20000000000 */
[----:B------:R-:W-:Y:S01]  /*16c0*/  UMOV UR4, URZ ;  /* 0x000000ff00047c82 */ /* 0x000fe20008000000 */
[----:B------:R-:W-:Y:S02]  /*16d0*/  VIADD R11, R1, 0x28 ;  /* 0x00000028010b7836 */ /* 0x000fe40000000000 */
[----:B------:R-:W-:Y:S02]  /*16e0*/  IMAD.MOV.U32 R23, RZ, RZ, RZ ;  /* 0x000000ffff177224 */ /* 0x000fe400078e00ff */
[----:B------:R-:W-:Y:S02]  /*16f0*/  IMAD.MOV.U32 R14, RZ, RZ, RZ ;  /* 0x000000ffff0e7224 */ /* 0x000fe400078e00ff */
[----:B------:R-:W-:-:S07]  /*1700*/  IMAD.MOV R13, RZ, RZ, -R10 ;  /* 0x000000ffff0d7224 */ /* 0x000fce00078e0a0a */
.L_x_357:
[----:B------:R-:W-:Y:S01]  /*1710*/  ISETP.NE.AND P2, PT, RZ, UR4, PT ;  /* 0x00000004ff007c0c */ /* 0x000fe2000bf45270 */
[----:B------:R-:W-:Y:S01]  /*1720*/  VIADD R13, R13, 0x4 ;  /* 0x000000040d0d7836 */ /* 0x000fe20000000000 */
[----:B------:R-:W-:Y:S01]  /*1730*/  ISETP.NE.U32.AND P0, PT, R23, R18, PT ;  /* 0x000000121700720c */ /* 0x000fe20003f05070 */
[----:B------:R-:W-:-:S03]  /*1740*/  UIADD3 UR4, UPT, UPT, UR4, 0x4, URZ ;  /* 0x0000000404047890 */ /* 0x000fc6000fffe0ff */
        /* <DEDUP_REMOVED lines=33> */
[----:B------:R-:W-:-:S04]  /*1960*/  ISETP.NE.U32.AND P0, PT, R15, R18, PT ;  /* 0x000000120f00720c */ /* 0x000fc80003f05070 */
        /* <DEDUP_REMOVED lines=33> */
[C---:B------:R-:W-:Y:S02]  /*1b80*/  ISETP.NE.U32.AND P0, PT, R17.reuse, R18, PT ;  /* 0x000000121100720c */ /* 0x040fe40003f05070 */
[C---:B------:R-:W-:Y:S02]  /*1b90*/  ISETP.GT.AND P2, PT, R16.reuse, -0x1, PT ;  /* 0xffffffff1000780c */ /* 0x040fe40003f44270 */
[----:B------:R-:W-:Y:S02]  /*1ba0*/  ISETP.NE.AND.EX P0, PT, R16, R19, PT, P0 ;  /* 0x000000131000720c */ /* 0x000fe40003f05300 */
[----:B------:R-:W-:-:S02]  /*1bb0*/  LOP3.LUT R17, R17, 0xffff, RZ, 0xc, !PT ;  /* 0x0000ffff11117812 */ /* 0x000fc400078e0cff */
        /* <DEDUP_REMOVED lines=54> */
[----:B------:R-:W-:Y:S01]  /*1f20*/  LOP3.LUT R28, R15, 0xffff, RZ, 0xc, !PT ;  /* 0x0000ffff0f1c7812 */ /* 0x000fe200078e0cff */
[----:B------:R-:W0:Y:S04]  /*1f30*/  SHFL.BFLY PT, R23, R27, 0x2, 0x1f ;  /* 0x0c401f001b177f89 */ /* 0x000e2800000e0000 */
[----:B------:R-:W1:Y:S04]  /*1f40*/  SHFL.BFLY PT, R25, R29, 0x2, 0x1f ;  /* 0x0c401f001d197f89 */ /* 0x000e6800000e0000 */
[----:B------:R-:W-:Y:S01]  /*1f50*/  STL [R11+-0x8], R28 ;  /* 0xfffff81c0b007387 */ /* 0x000fe20000100800 */
[----:B0-----:R-:W-:-:S04]  /*1f60*/  ISETP.GT.U32.AND P0, PT, R27, R23, PT ;  /* 0x000000171b00720c */ /* 0x001fc80003f04070 */
[----:B-1----:R-:W-:-:S04]  /*1f70*/  ISETP.GT.U32.AND.EX P0, PT, R29, R25, PT, P0 ;  /* 0x000000191d00720c */ /* 0x002fc80003f04100 */
[----:B------:R-:W-:Y:S02]  /*1f80*/  SEL R23, R27, R23, P0 ;  /* 0x000000171b177207 */ /* 0x000fe40000000000 */
[----:B------:R-:W-:Y:S02]  /*1f90*/  SEL R25, R29, R25, P0 ;  /* 0x000000191d197207 */ /* 0x000fe40000000000 */
[----:B------:R-:W-:Y:S01]  /*1fa0*/  ISETP.GT.AND P0, PT, R14, -0x1, PT ;  /* 0xffffffff0e00780c */ /* 0x000fe20003f04270 */
[----:B------:R-:W0:Y:S03]  /*1fb0*/  SHFL.BFLY PT, R22, R23, 0x1, 0x1f ;  /* 0x0c201f0017167f89 */ /* 0x000e2600000e0000 */
[----:B------:R-:W-:Y:S01]  /*1fc0*/  SEL R15, R24, 0x80000000, P0 ;  /* 0x80000000180f7807 */ /* 0x000fe20000000000 */
[----:B------:R-:W1:Y:S03]  /*1fd0*/  SHFL.BFLY PT, R26, R25, 0x1, 0x1f ;  /* 0x0c201f00191a7f89 */ /* 0x000e6600000e0000 */
[----:B------:R-:W-:-:S05]  /*1fe0*/  LOP3.LUT R15, R15, R14, RZ, 0x3c, !PT ;  /* 0x0000000e0f0f7212 */ /* 0x000fca00078e3cff */
[----:B------:R-:W-:Y:S04]  /*1ff0*/  STL [R12+-0x8], R15 ;  /* 0xfffff80f0c007387 */ /* 0x000fe80000100800 */
[----:B------:R2:W-:Y:S01]  /*2000*/  STL [R11+-0x4], R17 ;  /* 0xfffffc110b007387 */ /* 0x0005e20000100800 */
[----:B0-----:R-:W-:Y:S01]  /*2010*/  ISETP.GT.U32.AND P0, PT, R23, R22, PT ;  /* 0x000000161700720c */ /* 0x001fe20003f04070 */
[----:B--2---:R-:W-:-:S03]  /*2020*/  IMAD.MOV.U32 R17, RZ, RZ, R21 ;  /* 0x000000ffff117224 */ /* 0x004fc600078e0015 */
[----:B-1----:R-:W-:-:S04]  /*2030*/  ISETP.GT.U32.AND.EX P0, PT, R25, R26, PT, P0 ;  /* 0x0000001a1900720c */ /* 0x002fc80003f04100 */
[----:B------:R-:W-:Y:S02]  /*2040*/  SEL R14, R25, R26, P0 ;  /* 0x0000001a190e7207 */ /* 0x000fe40000000000 */
[----:B------:R-:W-:Y:S02]  /*2050*/  SEL R25, R24, 0x80000000, P2 ;  /* 0x8000000018197807 */ /* 0x000fe40001000000 */
[----:B------:R-:W-:Y:S02]  /*2060*/  ISETP.GT.AND P2, PT, R20, -0x1, PT ;  /* 0xffffffff1400780c */ /* 0x000fe40003f44270 */
[----:B------:R-:W-:Y:S02]  /*2070*/  SEL R23, R23, R22, P0 ;  /* 0x0000001617177207 */ /* 0x000fe40000000000 */
[----:B------:R-:W-:Y:S02]  /*2080*/  ISETP.NE.AND P0, PT, R13, RZ, PT ;  /* 0x000000ff0d00720c */ /* 0x000fe40003f05270 */
[----:B------:R-:W-:-:S02]  /*2090*/  ISETP.GT.AND P3, PT, R14, -0x1, PT ;  /* 0xffffffff0e00780c */ /* 0x000fc40003f64270 */
[C---:B------:R-:W-:Y:S02]  /*20a0*/  SEL R27, R24.reuse, 0x80000000, P2 ;  /* 0x80000000181b7807 */ /* 0x040fe40001000000 */
[----:B------:R-:W-:Y:S02]  /*20b0*/  LOP3.LUT R25, R25, R16, RZ, 0x3c, !PT ;  /* 0x0000001019197212 */ /* 0x000fe400078e3cff */
[----:B------:R-:W-:Y:S02]  /*20c0*/  SEL R29, R24, 0x80000000, P3 ;  /* 0x80000000181d7807 */ /* 0x000fe40001800000 */
[----:B------:R-:W-:Y:S01]  /*20d0*/  LOP3.LUT R16, R19, 0xffff, RZ, 0xc, !PT ;  /* 0x0000ffff13107812 */ /* 0x000fe200078e0cff */
[----:B------:R-:W-:Y:S01]  /*20e0*/  STL [R12+-0x4], R25 ;  /* 0xfffffc190c007387 */ /* 0x000fe20000100800 */
[----:B------:R-:W-:Y:S02]  /*20f0*/  LOP3.LUT R27, R27, R20, RZ, 0x3c, !PT ;  /* 0x000000141b1b7212 */ /* 0x000fe400078e3cff */
[----:B------:R-:W-:Y:S01]  /*2100*/  LOP3.LUT R20, R23, 0xffff, RZ, 0xc, !PT ;  /* 0x0000ffff17147812 */ /* 0x000fe200078e0cff */
[----:B------:R-:W-:Y:S01]  /*2110*/  STL [R11], R16 ;  /* 0x000000100b007387 */ /* 0x000fe20000100800 */
[----:B------:R-:W-:-:S03]  /*2120*/  LOP3.LUT R29, R29, R14, RZ, 0x3c, !PT ;  /* 0x0000000e1d1d7212 */ /* 0x000fc600078e3cff */
[----:B------:R-:W-:Y:S04]  /*2130*/  STL [R12], R27 ;  /* 0x0000001b0c007387 */ /* 0x000fe80000100800 */
[----:B------:R0:W-:Y:S04]  /*2140*/  STL [R11+0x4], R20 ;  /* 0x000004140b007387 */ /* 0x0001e80000100800 */
[----:B------:R1:W-:Y:S01]  /*2150*/  STL [R12+0x4], R29 ;  /* 0x0000041d0c007387 */ /* 0x0003e20000100800 */
[----:B0-----:R-:W-:Y:S02]  /*2160*/  VIADD R11, R11, 0x10 ;  /* 0x000000100b0b7836 */ /* 0x001fe40000000000 */
[----:B-1----:R-:W-:Y:S01]  /*2170*/  VIADD R12, R12, 0x10 ;  /* 0x000000100c0c7836 */ /* 0x002fe20000000000 */
[----:B------:R-:W-:Y:S06]  /*2180*/  @P0 BRA `(.L_x_357) ;  /* 0xfffffff400600947 */ /* 0x000fec000383ffff */
.L_x_356:
[----:B------:R-:W-:Y:S05]  /*2190*/  @!P1 BRA `(.L_x_355) ;  /* 0x0000000000d09947 */ /* 0x000fea0003800000 */
[C---:B------:R-:W-:Y:S02]  /*21a0*/  IMAD R0, R10.reuse, 0x4, R0 ;  /* 0x000000040a007824 */ /* 0x040fe400078e0200 */
[----:B------:R-:W-:Y:S02]  /*21b0*/  IMAD.MOV R6, RZ, RZ, -R6 ;  /* 0x000000ffff067224 */ /* 0x000fe400078e0a06 */
[----:B------:R-:W-:-:S07]  /*21c0*/  IMAD R12, R10, 0x4, R1 ;  /* 0x000000040a0c7824 */ /* 0x000fce00078e0201 */
.L_x_358:
[----:B------:R-:W-:Y:S01]  /*21d0*/  ISETP.NE.AND P1, PT, R10, RZ, PT ;  /* 0x000000ff0a00720c */ /* 0x000fe20003f25270 */
[----:B------:R-:W-:Y:S01]  /*21e0*/  IMAD.MOV.U32 R11, RZ, RZ, R17 ;  /* 0x000000ffff0b7224 */ /* 0x000fe200078e0011 */
[----:B------:R-:W-:Y:S01]  /*21f0*/  ISETP.NE.U32.AND P0, PT, R23, R18, PT ;  /* 0x000000121700720c */ /* 0x000fe20003f05070 */
[----:B------:R-:W-:Y:S02]  /*2200*/  VIADD R6, R6, 0x1 ;  /* 0x0000000106067836 */ /* 0x000fe40000000000 */
[----:B------:R-:W-:Y:S01]  /*2210*/  VIADD R10, R10, 0x1 ;  /* 0x000000010a0a7836 */ /* 0x000fe20000000000 */
        /* <DEDUP_REMOVED lines=31> */
[----:B------:R-:W-:Y:S01]  /*2410*/  SEL R14, R17, R14, P0 ;  /* 0x0000000e110e7207 */ /* 0x000fe20000000000 */
[----:B------:R-:W-:Y:S01]  /*2420*/  IMAD.MOV.U32 R17, RZ, RZ, R11 ;  /* 0x000000ffff117224 */ /* 0x000fe200078e000b */
[----:B------:R-:W-:Y:S02]  /*2430*/  SEL R23, R16, R23, P0 ;  /* 0x0000001710177207 */ /* 0x000fe40000000000 */
[----:B------:R-:W-:Y:S02]  /*2440*/  ISETP.NE.AND P0, PT, R6, RZ, PT ;  /* 0x000000ff0600720c */ /* 0x000fe40003f05270 */
[----:B------:R-:W-:Y:S02]  /*2450*/  ISETP.GT.AND P1, PT, R14, -0x1, PT ;  /* 0xffffffff0e00780c */ /* 0x000fe40003f24270 */
[----:B------:R-:W-:Y:S02]  /*2460*/  LOP3.LUT R13, R23, 0xffff, RZ, 0xc, !PT ;  /* 0x0000ffff170d7812 */ /* 0x000fe400078e0cff */
[----:B------:R-:W-:-:S03]  /*2470*/  SEL R15, R24, 0x80000000, P1 ;  /* 0x80000000180f7807 */ /* 0x000fc60000800000 */
[----:B------:R0:W-:Y:S01]  /*2480*/  STL [R0], R13 ;  /* 0x0000000d00007387 */ /* 0x0001e20000100800 */
[----:B------:R-:W-:-:S05]  /*2490*/  LOP3.LUT R15, R15, R14, RZ, 0x3c, !PT ;  /* 0x0000000e0f0f7212 */ /* 0x000fca00078e3cff */
[----:B------:R1:W-:Y:S01]  /*24a0*/  STL [R12], R15 ;  /* 0x0000000f0c007387 */ /* 0x0003e20000100800 */
[----:B0-----:R-:W-:Y:S02]  /*24b0*/  VIADD R0, R0, 0x4 ;  /* 0x0000000400007836 */ /* 0x001fe40000000000 */
[----:B-1----:R-:W-:Y:S01]  /*24c0*/  VIADD R12, R12, 0x4 ;  /* 0x000000040c0c7836 */ /* 0x002fe20000000000 */
[----:B------:R-:W-:Y:S06]  /*24d0*/  @P0 BRA `(.L_x_358) ;  /* 0xfffffffc003c0947 */ /* 0x000fec000383ffff */
.L_x_355:
[----:B------:R-:W0:Y:S01]  /*24e0*/  LDCU UR4, c[0x0][0x3bc] ;  /* 0x00007780ff0477ac */ /* 0x000e220008000800 */
[----:B------:R-:W-:Y:S01]  /*24f0*/  ISETP.GE.U32.AND P0, PT, R2, R9, PT ;  /* 0x000000090200720c */ /* 0x000fe20003f06070 */
[----:B------:R-:W-:-:S03]  /*2500*/  IMAD.MOV.U32 R0, RZ, RZ, 0x17f ;  /* 0x0000017fff007424 */ /* 0x000fc600078e00ff */
[----:B0-----:R-:W-:Y:S01]  /*2510*/  ISETP.GE.AND.EX P0, PT, RZ, UR4, PT, P0 ;  /* 0x00000004ff007c0c */ /* 0x001fe2000bf06300 */
[----:B------:R-:W-:Y:S01]  /*2520*/  IMAD.MOV.U32 R8, RZ, RZ, RZ ;  /* 0x000000ffff087224 */ /* 0x000fe200078e00ff */
[----:B------:R-:W0:Y:S11]  /*2530*/  LDCU.64 UR4, c[0x0][0x3d8] ;  /* 0x00007b00ff0477ac */ /* 0x000e360008000a00 */
[----:B------:R-:W-:-:S05]  /*2540*/  @!P0 IMAD.U32 R10, R2, 0x4, R1 ;  /* 0x00000004020a8824 */ /* 0x000fca00078e0001 */
[----:B------:R-:W2:Y:S01]  /*2550*/  @!P0 LDL R0, [R10+0x20] ;  /* 0x000020000a008983 */ /* 0x000ea20000100800 */
[----:B------:R-:W-:Y:S01]  /*2560*/  @!P0 MOV R4, 0x400 ;  /* 0x0000040000048802 */ /* 0x000fe20000000f00 */
[----:B------:R-:W-:Y:S01]  /*2570*/  UMOV UR6, 0xf0000000 ;  /* 0xf000000000067882 */ /* 0x000fe20000000000 */
[----:B------:R-:W-:Y:S01]  /*2580*/  UMOV UR7, 0x380fffff ;  /* 0x380fffff00077882 */ /* 0x000fe20000000000 */
[----:B------:R-:W1:Y:S02]  /*2590*/  @!P0 S2R R5, SR_CgaCtaId ;  /* 0x0000000000058919 */ /* 0x000e640000008800 */
[----:B-1----:R-:W-:-:S05]  /*25a0*/  @!P0 LEA R5, R5, R4, 0x18 ;  /* 0x0000000405058211 */ /* 0x002fca00078ec0ff */
        /* <DEDUP_REMOVED lines=96> */
[----:B------:R-:W-:Y:S05]  /*2bb0*/  CALL.REL.NOINC `($__internal_1_$__cuda_sm20_div_rn_f64_full) ;  /* 0x0000000000847944 */ /* 0x000fea0003c00000 */
[----:B------:R-:W-:Y:S02]  /*2bc0*/  IMAD.MOV.U32 R4, RZ, RZ, R14 ;  /* 0x000000ffff047224 */ /* 0x000fe400078e000e */
[----:B------:R-:W-:-:S07]  /*2bd0*/  IMAD.MOV.U32 R5, RZ, RZ, R15 ;  /* 0x000000ffff057224 */ /* 0x000fce00078e000f */
.L_x_361:
[----:B------:R-:W-:Y:S05]  /*2be0*/  BSYNC.RECONVERGENT B0 ;  /* 0x0000000000007941 */ /* 0x000fea0003800200 */
.L_x_360:
        /* <DEDUP_REMOVED lines=9> */
.L_x_359:
        /* <DEDUP_REMOVED lines=18> */
.L_x_362:
[----:B------:R-:W-:Y:S05]  /*2da0*/  BSYNC.RECONVERGENT B0 ;  /* 0x0000000000007941 */ /* 0x000fea0003800200 */
.L_x_352:
[----:B------:R-:W-:Y:S01]  /*2db0*/  PREEXIT ;  /* 0x000000000000782d */ /* 0x000fe20000000000 */
[----:B------:R-:W-:Y:S05]  /*2dc0*/  EXIT ;  /* 0x000000000000794d */ /* 0x000fea0003800000 */
        .weak           $__internal_1_$__cuda_sm20_div_rn_f64_full
        .type           $__internal_1_$__cuda_sm20_div_rn_f64_full,@function
        .size           $__internal_1_$__cuda_sm20_div_rn_f64_full,(.L_x_7748 - $__internal_1_$__cuda_sm20_div_rn_f64_full)
$__internal_1_$__cuda_sm20_div_rn_f64_full:
        /* <DEDUP_REMOVED lines=104> */
.L_x_364:
        /* <DEDUP_REMOVED lines=16> */
.L_x_367:
[----:B------:R-:W-:Y:S01]  /*3550*/  LOP3.LUT R15, R11, 0x80000, RZ, 0xfc, !PT ;  /* 0x000800000b0f7812 */ /* 0x000fe200078efcff */
[----:B------:R-:W-:Y:S01]  /*3560*/  IMAD.MOV.U32 R14, RZ, RZ, R10 ;  /* 0x000000ffff0e7224 */ /* 0x000fe200078e000a */
[----:B------:R-:W-:Y:S06]  /*3570*/  BRA `(.L_x_365) ;  /* 0x0000000000087947 */ /* 0x000fec0003800000 */
.L_x_366:
[----:B------:R-:W-:Y:S01]  /*3580*/  LOP3.LUT R15, R9, 0x80000, RZ, 0xfc, !PT ;  /* 0x00080000090f7812 */ /* 0x000fe200078efcff */
[----:B------:R-:W-:-:S07]  /*3590*/  IMAD.MOV.U32 R14, RZ, RZ, R8 ;  /* 0x000000ffff0e7224 */ /* 0x000fce00078e0008 */
.L_x_365:
[----:B------:R-:W-:Y:S05]  /*35a0*/  BSYNC.RECONVERGENT B1 ;  /* 0x0000000000017941 */ /* 0x000fea0003800200 */
.L_x_363:
[----:B------:R-:W-:Y:S02]  /*35b0*/  IMAD.MOV.U32 R4, RZ, RZ, R6 ;  /* 0x000000ffff047224 */ /* 0x000fe400078e0006 */
[----:B------:R-:W-:-:S04]  /*35c0*/  IMAD.MOV.U32 R5, RZ, RZ, 0x0 ;  /* 0x00000000ff057424 */ /* 0x000fc800078e00ff */
[----:B------:R-:W-:Y:S05]  /*35d0*/  RET.REL.NODEC R4 `(_ZN4vllm3moe44grouped_topk_fused_small_expert_count_kernelI13__nv_bfloat16S2_iLNS0_11ScoringFuncE0ELi384ELb0ELi8EEEvPT_PfPT1_PKT0_llllllbd) ;  /* 0xffffffc804887950 */ /* 0x000fea0003c3ffff */
.L_x_368:
        /* <DEDUP_REMOVED lines=10> */
.L_x_7748:


//--------------------- .text._ZN4vllm3moe44grouped_topk_fused_small_expert_count_kernelI13__nv_bfloat16S2_iLNS0_11ScoringFuncE0ELi512ELb0ELi8EEEvPT_PfPT1_PKT0_llllllbd --------------------------
	.section	.text._ZN4vllm3moe44grouped_topk_fused_small_expert_count_kernelI13__nv_bfloat16S2_iLNS0_11ScoringFuncE0ELi512ELb0ELi8EEEvPT_PfPT1_PKT0_llllllbd,"ax",@progbits
	.align	128
        .global         _ZN4vllm3moe44grouped_topk_fused_small_expert_count_kernelI13__nv_bfloat16S2_iLNS0_11ScoringFuncE0ELi512ELb0ELi8EEEvPT_PfPT1_PKT0_llllllbd
        .type           _ZN4vllm3moe44grouped_topk_fused_small_expert_count_kernelI13__nv_bfloat16S2_iLNS0_11ScoringFuncE0ELi512ELb0ELi8EEEvPT_PfPT1_PKT0_llllllbd,@function
        .size           _ZN4vllm3moe44grouped_topk_fused_small_expert_count_kernelI13__nv_bfloat16S2_iLNS0_11ScoringFuncE0ELi512ELb0ELi8EEEvPT_PfPT1_PKT0_llllllbd,(.L_x_7749 - _ZN4vllm3moe44grouped_topk_fused_small_expert_count_kernelI13__nv_bfloat16S2_iLNS0_11ScoringFuncE0ELi512ELb0ELi8EEEvPT_PfPT1_PKT0_llllllbd)
        .other          _ZN4vllm3moe44grouped_topk_fused_small_expert_count_kernelI13__nv_bfloat16S2_iLNS0_11ScoringFuncE0ELi512ELb0ELi8EEEvPT_PfPT1_PKT0_llllllbd,@"STO_CUDA_ENTRY STV_DEFAULT"
_ZN4vllm3moe44grouped_topk_fused_small_expert_count_kernelI13__nv_bfloat16S2_iLNS0_11ScoringFuncE0ELi512ELb0ELi8EEEvPT_PfPT1_PKT0_llllllbd:
.text._ZN4vllm3moe44grouped_topk_fused_small_expert_count_kernelI13__nv_bfloat16S2_iLNS0_11ScoringFuncE0ELi512ELb0ELi8EEEvPT_PfPT1_PKT0_llllllbd:
        /* <DEDUP_REMOVED lines=36> */
.L_x_370:
[----:B------:R-:W-:Y:S05]  /*0240*/  BSYNC.RECONVERGENT B0 ;  /* 0x0000000000007941 */ /* 0x000fea0003800200 */
.L_x_369:
        /* <DEDUP_REMOVED lines=112> */
.L_x_374:
        /* <DEDUP_REMOVED lines=99> */
.L_x_373:
        /* <DEDUP_REMOVED lines=44> */
.L_x_372:
        /* <DEDUP_REMOVED lines=18> */
.L_x_375:
        /* <DEDUP_REMOVED lines=13> */
.L_x_376:
[----:B------:R-:W-:Y:S05]  /*1430*/  BSYNC.RECONVERGENT B0 ;  /* 0x0000000000007941 */ /* 0x000fea0003800200 */
.L_x_371:
[----:B------:R-:W-:Y:S01]  /*1440*/  BAR.SYNC.DEFER_BLOCKING 0x0 ;  /* 0x0000000000007b1d */ /* 0x000fe20000010000 */
[----:B------:R-:W-:-:S13]  /*1450*/  ISETP.NE.AND P0, PT, R3, RZ, PT ;  /* 0x000000ff0300720c */ /* 0x000fda0003f05270 */
[----:B------:R-:W-:Y:S05]  /*1460*/  @P0 BRA `(.L_x_377) ;  /* 0x0000001800280947 */ /* 0x000fea0003800000 */
[----:B-1----:R-:W1:Y:S01]  /*1470*/  S2R R4, SR_CgaCtaId ;  /* 0x0000000000047919 */ /* 0x002e620000008800 */
[----:B0-----:R-:W-:Y:S01]  /*1480*/  MOV R5, 0x400 ;  /* 0x0000040000057802 */ /* 0x001fe20000000f00 */
[----:B------:R-:W-:-:S04]  /*1490*/  IMAD.MOV.U32 R6, RZ, RZ, -0x1 ;  /* 0xffffffffff067424 */ /* 0x000fc800078e00ff */
[C---:B------:R-:W-:Y:S02]  /*14a0*/  VIADD R9, R5.reuse, 0x1000 ;  /* 0x0000100005097836 */ /* 0x040fe40000000000 */
[----:B------:R-:W-:-:S03]  /*14b0*/  VIADD R11, R5, 0x1080 ;  /* 0x00001080050b7836 */ /* 0x000fc60000000000 */
[C---:B-1----:R-:W-:Y:S02]  /*14c0*/  LEA R9, R4.reuse, R9, 0x18 ;  /* 0x0000000904097211 */ /* 0x042fe400078ec0ff */
[----:B------:R-:W-:-:S03]  /*14d0*/  LEA R13, R4, R11, 0x18 ;  /* 0x0000000b040d7211 */ /* 0x000fc600078ec0ff */
[C---:B------:R-:W-:Y:S02]  /*14e0*/  IMAD R8, R2.reuse, 0x4, R9 ;  /* 0x0000000402087824 */ /* 0x040fe400078e0209 */
[----:B------:R-:W0:Y:S01]  /*14f0*/  LDC R9, c[0x0][0x3b8] ;  /* 0x0000ee00ff097b82 */ /* 0x000e220000000800 */
[----:B------:R-:W-:-:S03]  /*1500*/  IMAD R12, R2, 0x4, R13 ;  /* 0x00000004020c7824 */ /* 0x000fc600078e020d */
[----:B------:R-:W1:Y:S01]  /*1510*/  LDS R8, [R8] ;  /* 0x0000000008087984 */ /* 0x000e620000000800 */
[----:B0-----:R-:W-:Y:S02]  /*1520*/  ISETP.GE.AND P1, PT, R9, 0x1, PT ;  /* 0x000000010900780c */ /* 0x001fe40003f26270 */
[----:B-1----:R-:W-:-:S04]  /*1530*/  ISETP.GT.AND P0, PT, R8, -0x1, PT ;  /* 0xffffffff0800780c */ /* 0x002fc80003f04270 */
[----:B------:R-:W-:-:S04]  /*1540*/  SEL R11, R6, 0x80000000, !P0 ;  /* 0x80000000060b7807 */ /* 0x000fc80004000000 */
[----:B------:R-:W-:-:S03]  /*1550*/  LOP3.LUT R11, R11, R8, RZ, 0x3c, !PT ;  /* 0x000000080b0b7212 */ /* 0x000fc600078e3cff */
[----:B------:R-:W-:Y:S05]  /*1560*/  @!P1 BRA `(.L_x_378) ;  /* 0x0000000c00bc9947 */ /* 0x000fea0003800000 */
[----:B------:R-:W0:Y:S01]  /*1570*/  LDS R10, [R12] ;  /* 0x000000000c0a7984 */ /* 0x000e220000000800 */
[C---:B------:R-:W-:Y:S01]  /*1580*/  ISETP.GE.U32.AND P0, PT, R9.reuse, 0x4, PT ;  /* 0x000000040900780c */ /* 0x040fe20003f06070 */
[----:B------:R-:W-:Y:S01]  /*1590*/  IMAD.MOV.U32 R22, RZ, RZ, R11 ;  /* 0x000000ffff167224 */ /* 0x000fe200078e000b */
[----:B------:R-:W-:Y:S01]  /*15a0*/  LOP3.LUT R8, R9, 0x3, RZ, 0xc0, !PT ;  /* 0x0000000309087812 */ /* 0x000fe200078ec0ff */
[----:B------:R-:W-:Y:S02]  /*15b0*/  IMAD.MOV.U32 R24, RZ, RZ, RZ ;  /* 0x000000ffff187224 */ /* 0x000fe400078e00ff */
[----:B------:R-:W-:Y:S01]  /*15c0*/  IMAD.MOV.U32 R15, RZ, RZ, RZ ;  /* 0x000000ffff0f7224 */ /* 0x000fe200078e00ff */
[----:B------:R-:W-:Y:S01]  /*15d0*/  ISETP.NE.AND P1, PT, R8, RZ, PT ;  /* 0x000000ff0800720c */ /* 0x000fe20003f25270 */
[----:B------:R-:W-:Y:S01]  /*15e0*/  IMAD.MOV.U32 R11, RZ, RZ, RZ ;  /* 0x000000ffff0b7224 */ /* 0x000fe200078e00ff */
[----:B0-----:R-:W-:-:S05]  /*15f0*/  LOP3.LUT R10, R10, 0xffff, RZ, 0xc, !PT ;  /* 0x0000ffff0a0a7812 */ /* 0x001fca00078e0cff */
[----:B------:R-:W-:Y:S01]  /*1600*/  IMAD.MOV.U32 R19, RZ, RZ, R10 ;  /* 0x000000ffff137224 */ /* 0x000fe200078e000a */
        /* <DEDUP_REMOVED lines=8> */
.L_x_380:
[----:B------:R-:W-:Y:S01]  /*1690*/  ISETP.NE.AND P2, PT, RZ, UR4, PT ;  /* 0x00000004ff007c0c */ /* 0x000fe2000bf45270 */
[----:B------:R-:W-:Y:S01]  /*16a0*/  IMAD.MOV.U32 R18, RZ, RZ, R22 ;  /* 0x000000ffff127224 */ /* 0x000fe200078e0016 */
[----:B------:R-:W-:Y:S01]  /*16b0*/  ISETP.NE.U32.AND P0, PT, R24, R19, PT ;  /* 0x000000131800720c */ /* 0x000fe20003f05070 */
[----:B------:R-:W-:Y:S01]  /*16c0*/  VIADD R14, R14, 0x4 ;  /* 0x000000040e0e7836 */ /* 0x000fe20000000000 */
[----:B------:R-:W-:Y:S02]  /*16d0*/  UIADD3 UR4, UPT, UPT, UR4, 0x4, URZ ;  /* 0x0000000404047890 */ /* 0x000fe4000fffe0ff */
[----:B------:R-:W-:-:S07]  /*16e0*/  ISETP.NE.AND.EX P0, PT, R15, R18, PT, P0 ;  /* 0x000000120f00720c */ /* 0x000fce0003f05300 */
[----:B------:R-:W-:Y:S02]  /*16f0*/  @P2 SEL R19, R10, R19, !P0 ;  /* 0x000000130a132207 */ /* 0x000fe40004000000 */
[----:B------:R-:W-:-:S03]  /*1700*/  @P2 SEL R18, R18, 0x7fffff, P0 ;  /* 0x007fffff12122807 */ /* 0x000fc60000000000 */
        /* <DEDUP_REMOVED lines=33> */
[----:B------:R-:W-:-:S03]  /*1920*/  SEL R20, R18, 0x7fffff, P0 ;  /* 0x007fffff12147807 */ /* 0x000fc60000000000 */
        /* <DEDUP_REMOVED lines=96> */
[----:B------:R-:W0:Y:S01]  /*1f30*/  SHFL.BFLY PT, R23, R24, 0x1, 0x1f ;  /* 0x0c201f0018177f89 */ /* 0x000e2200000e0000 */
[----:B------:R-:W-:Y:S02]  /*1f40*/  LOP3.LUT R29, R18, 0xffff, RZ, 0xc, !PT ;  /* 0x0000ffff121d7812 */ /* 0x000fe400078e0cff */
[C---:B------:R-:W-:Y:S01]  /*1f50*/  SEL R16, R6.reuse, 0x80000000, P0 ;  /* 0x8000000006107807 */ /* 0x040fe20000000000 */
[----:B------:R-:W1:Y:S01]  /*1f60*/  SHFL.BFLY PT, R26, R25, 0x1, 0x1f ;  /* 0x0c201f00191a7f89 */ /* 0x000e6200000e0000 */
[----:B------:R-:W-:-:S02]  /*1f70*/  SEL R18, R6, 0x80000000, P2 ;  /* 0x8000000006127807 */ /* 0x000fc40001000000 */
[----:B------:R-:W-:Y:S02]  /*1f80*/  LOP3.LUT R16, R16, R15, RZ, 0x3c, !PT ;  /* 0x0000000f10107212 */ /* 0x000fe400078e3cff */
[----:B------:R-:W-:Y:S02]  /*1f90*/  ISETP.GT.AND P2, PT, R21, -0x1, PT ;  /* 0xffffffff1500780c */ /* 0x000fe40003f44270 */
[----:B------:R-:W-:Y:S01]  /*1fa0*/  LOP3.LUT R18, R18, R17, RZ, 0x3c, !PT ;  /* 0x0000001112127212 */ /* 0x000fe200078e3cff */
[----:B------:R-:W-:Y:S01]  /*1fb0*/  STL [R13+-0x8], R16 ;  /* 0xfffff8100d007387 */ /* 0x000fe20000100800 */
[----:B------:R-:W-:-:S03]  /*1fc0*/  LOP3.LUT R17, R20, 0xffff, RZ, 0xc, !PT ;  /* 0x0000ffff14117812 */ /* 0x000fc600078e0cff */
[----:B------:R-:W-:Y:S04]  /*1fd0*/  STL [R12+-0x4], R29 ;  /* 0xfffffc1d0c007387 */ /* 0x000fe80000100800 */
[----:B------:R-:W-:Y:S01]  /*1fe0*/  STL [R13+-0x4], R18 ;  /* 0xfffffc120d007387 */ /* 0x000fe20000100800 */
[----:B0-----:R-:W-:-:S03]  /*1ff0*/  ISETP.GT.U32.AND P0, PT, R24, R23, PT ;  /* 0x000000171800720c */ /* 0x001fc60003f04070 */
[----:B------:R-:W-:Y:S01]  /*2000*/  STL [R12], R17 ;  /* 0x000000110c007387 */ /* 0x000fe20000100800 */
[----:B-1----:R-:W-:-:S04]  /*2010*/  ISETP.GT.U32.AND.EX P0, PT, R25, R26, PT, P0 ;  /* 0x0000001a1900720c */ /* 0x002fc80003f04100 */
[----:B------:R-:W-:Y:S02]  /*2020*/  SEL R15, R25, R26, P0 ;  /* 0x0000001a190f7207 */ /* 0x000fe40000000000 */
[----:B------:R-:W-:Y:S02]  /*2030*/  SEL R24, R24, R23, P0 ;  /* 0x0000001718187207 */ /* 0x000fe40000000000 */
[----:B------:R-:W-:Y:S02]  /*2040*/  ISETP.NE.AND P0, PT, R14, RZ, PT ;  /* 0x000000ff0e00720c */ /* 0x000fe40003f05270 */
[----:B------:R-:W-:Y:S02]  /*2050*/  ISETP.GT.AND P3, PT, R15, -0x1, PT ;  /* 0xffffffff0f00780c */ /* 0x000fe40003f64270 */
[C---:B------:R-:W-:Y:S02]  /*2060*/  SEL R26, R6.reuse, 0x80000000, P2 ;  /* 0x80000000061a7807 */ /* 0x040fe40001000000 */
[----:B------:R-:W-:-:S02]  /*2070*/  SEL R28, R6, 0x80000000, P3 ;  /* 0x80000000061c7807 */ /* 0x000fc40001800000 */
[----:B------:R-:W-:Y:S02]  /*2080*/  LOP3.LUT R26, R26, R21, RZ, 0x3c, !PT ;  /* 0x000000151a1a7212 */ /* 0x000fe400078e3cff */
[----:B------:R-:W-:Y:S02]  /*2090*/  LOP3.LUT R21, R24, 0xffff, RZ, 0xc, !PT ;  /* 0x0000ffff18157812 */ /* 0x000fe400078e0cff */
[----:B------:R-:W-:Y:S01]  /*20a0*/  LOP3.LUT R28, R28, R15, RZ, 0x3c, !PT ;  /* 0x0000000f1c1c7212 */ /* 0x000fe200078e3cff */
[----:B------:R-:W-:Y:S04]  /*20b0*/  STL [R13], R26 ;  /* 0x0000001a0d007387 */ /* 0x000fe80000100800 */
[----:B------:R0:W-:Y:S04]  /*20c0*/  STL [R12+0x4], R21 ;  /* 0x000004150c007387 */ /* 0x0001e80000100800 */
[----:B------:R1:W-:Y:S01]  /*20d0*/  STL [R13+0x4], R28 ;  /* 0x0000041c0d007387 */ /* 0x0003e20000100800 */
[----:B0-----:R-:W-:-:S02]  /*20e0*/  VIADD R12, R12, 0x10 ;  /* 0x000000100c0c7836 */ /* 0x001fc40000000000 */
[----:B-1----:R-:W-:Y:S01]  /*20f0*/  VIADD R13, R13, 0x10 ;  /* 0x000000100d0d7836 */ /* 0x002fe20000000000 */
[----:B------:R-:W-:Y:S06]  /*2100*/  @P0 BRA `(.L_x_380) ;  /* 0xfffffff400600947 */ /* 0x000fec000383ffff */
.L_x_379:
[----:B------:R-:W-:Y:S05]  /*2110*/  @!P1 BRA `(.L_x_378) ;  /* 0x0000000000d09947 */ /* 0x000fea0003800000 */
[C---:B------:R-:W-:Y:S02]  /*2120*/  IMAD R0, R11.reuse, 0x4, R0 ;  /* 0x000000040b007824 */ /* 0x040fe400078e0200 */
[----:B------:R-:W-:Y:S02]  /*2130*/  IMAD.MOV R8, RZ, RZ, -R8 ;  /* 0x000000ffff087224 */ /* 0x000fe400078e0a08 */
[----:B------:R-:W-:-:S07]  /*2140*/  IMAD R13, R11, 0x4, R1 ;  /* 0x000000040b0d7824 */ /* 0x000fce00078e0201 */
.L_x_381:
[C---:B------:R-:W-:Y:S01]  /*2150*/  ISETP.NE.AND P1, PT, R11.reuse, RZ, PT ;  /* 0x000000ff0b00720c */ /* 0x040fe20003f25270 */
[----:B------:R-:W-:Y:S01]  /*2160*/  IMAD.MOV.U32 R12, RZ, RZ, R22 ;  /* 0x000000ffff0c7224 */ /* 0x000fe200078e0016 */
[----:B------:R-:W-:Y:S01]  /*2170*/  ISETP.NE.U32.AND P0, PT, R24, R19, PT ;  /* 0x000000131800720c */ /* 0x000fe20003f05070 */
[----:B------:R-:W-:Y:S02]  /*2180*/  VIADD R8, R8, 0x1 ;  /* 0x0000000108087836 */ /* 0x000fe40000000000 */
[----:B------:R-:W-:Y:S01]  /*2190*/  VIADD R11, R11, 0x1 ;  /* 0x000000010b0b7836 */ /* 0x000fe20000000000 */
[----:B------:R-:W-:-:S07]  /*21a0*/  ISETP.NE.AND.EX P0, PT, R15, R12, PT, P0 ;  /* 0x0000000c0f00720c */ /* 0x000fce0003f05300 */
[----:B------:R-:W-:Y:S02]  /*21b0*/  @P1 SEL R19, R10, R19, !P0 ;  /* 0x000000130a131207 */ /* 0x000fe40004000000 */
[----:B------:R-:W-:-:S03]  /*21c0*/  @P1 SEL R12, R12, 0x7fffff, P0 ;  /* 0x007fffff0c0c1807 */ /* 0x000fc60000000000 */
[----:B------:R-:W0:Y:S02]  /*21d0*/  SHFL.BFLY PT, R14, R19, 0x10, 0x1f ;  /* 0x0e001f00130e7f89 */ /* 0x000e2400000e0000 */
[----:B------:R-:W-:Y:S02]  /*21e0*/  IMAD.MOV.U32 R22, RZ, RZ, R12 ;  /* 0x000000ffff167224 */ /* 0x000fe400078e000c */
        /* <DEDUP_REMOVED lines=39> */
.L_x_378:
        /* <DEDUP_REMOVED lines=107> */
[----:B------:R-:W-:Y:S05]  /*2b10*/  CALL.REL.NOINC `($__internal_2_$__cuda_sm20_div_rn_f64_full) ;  /* 0x0000000000847944 */ /* 0x000fea0003c00000 */
[----:B------:R-:W-:Y:S02]  /*2b20*/  IMAD.MOV.U32 R4, RZ, RZ, R14 ;  /* 0x000000ffff047224 */ /* 0x000fe400078e000e */
[----:B------:R-:W-:-:S07]  /*2b30*/  IMAD.MOV.U32 R5, RZ, RZ, R15 ;  /* 0x000000ffff057224 */ /* 0x000fce00078e000f */
.L_x_384:
[----:B------:R-:W-:Y:S05]  /*2b40*/  BSYNC.RECONVERGENT B0 ;  /* 0x0000000000007941 */ /* 0x000fea0003800200 */
.L_x_383:
        /* <DEDUP_REMOVED lines=9> */
.L_x_382:
        /* <DEDUP_REMOVED lines=18> */
.L_x_385:
[----:B------:R-:W-:Y:S05]  /*2d00*/  BSYNC.RECONVERGENT B0 ;  /* 0x0000000000007941 */ /* 0x000fea0003800200 */
.L_x_377:
[----:B------:R-:W-:Y:S01]  /*2d10*/  PREEXIT ;  /* 0x000000000000782d */ /* 0x000fe20000000000 */
[----:B------:R-:W-:Y:S05]  /*2d20*/  EXIT ;  /* 0x000000000000794d */ /* 0x000fea0003800000 */
        .weak           $__internal_2_$__cuda_sm20_div_rn_f64_full
        .type           $__internal_2_$__cuda_sm20_div_rn_f64_full,@function
        .size           $__internal_2_$__cuda_sm20_div_rn_f64_full,(.L_x_7749 - $__internal_2_$__cuda_sm20_div_rn_f64_full)
$__internal_2_$__cuda_sm20_div_rn_f64_full:
        /* <DEDUP_REMOVED lines=104> */
.L_x_387:
        /* <DEDUP_REMOVED lines=16> */
.L_x_390:
[----:B------:R-:W-:Y:S01]  /*34b0*/  LOP3.LUT R15, R11, 0x80000, RZ, 0xfc, !PT ;  /* 0x000800000b0f7812 */ /* 0x000fe200078efcff */
[----:B------:R-:W-:Y:S01]  /*34c0*/  IMAD.MOV.U32 R14, RZ, RZ, R10 ;  /* 0x000000ffff0e7224 */ /* 0x000fe200078e000a */
[----:B------:R-:W-:Y:S06]  /*34d0*/  BRA `(.L_x_388) ;  /* 0x0000000000087947 */ /* 0x000fec0003800000 */
.L_x_389:
[----:B------:R-:W-:Y:S01]  /*34e0*/  LOP3.LUT R15, R9, 0x80000, RZ, 0xfc, !PT ;  /* 0x00080000090f7812 */ /* 0x000fe200078efcff */
[----:B------:R-:W-:-:S07]  /*34f0*/  IMAD.MOV.U32 R14, RZ, RZ, R8 ;  /* 0x000000ffff0e7224 */ /* 0x000fce00078e0008 */
.L_x_388:
[----:B------:R-:W-:Y:S05]  /*3500*/  BSYNC.RECONVERGENT B1 ;  /* 0x0000000000017941 */ /* 0x000fea0003800200 */
.L_x_386:
[----:B------:R-:W-:Y:S02]  /*3510*/  IMAD.MOV.U32 R4, RZ, RZ, R6 ;  /* 0x000000ffff047224 */ /* 0x000fe400078e0006 */
[----:B------:R-:W-:-:S04]  /*3520*/  IMAD.MOV.U32 R5, RZ, RZ, 0x0 ;  /* 0x00000000ff057424 */ /* 0x000fc800078e00ff */
[----:B------:R-:W-:Y:S05]  /*3530*/  RET.REL.NODEC R4 `(_ZN4vllm3moe44grouped_topk_fused_small_expert_count_kernelI13__nv_bfloat16S2_iLNS0_11ScoringFuncE0ELi512ELb0ELi8EEEvPT_PfPT1_PKT0_llllllbd) ;  /* 0xffffffc804b07950 */ /* 0x000fea0003c3ffff */
.L_x_391:
        /* <DEDUP_REMOVED lines=12> */
.L_x_7749:


//--------------------- .text._ZN4vllm3moe44grouped_topk_fused_small_expert_count_kernelI13__nv_bfloat16S2_iLNS0_11ScoringFuncE0ELi512ELb0ELi22EEEvPT_PfPT1_PKT0_llllllbd --------------------------
	.section	.text._ZN4vllm3moe44grouped_topk_fused_small_expert_count_kernelI13__nv_bfloat16S2_iLNS0_11ScoringFuncE0ELi512ELb0ELi22EEEvPT_PfPT1_PKT0_llllllbd,"ax",@progbits
	.align	128
        .global         _ZN4vllm3moe44grouped_topk_fused_small_expert_count_kernelI13__nv_bfloat16S2_iLNS0_11ScoringFuncE0ELi512ELb0ELi22EEEvPT_PfPT1_PKT0_llllllbd
        .type           _ZN4vllm3moe44grouped_topk_fused_small_expert_count_kernelI13__nv_bfloat16S2_iLNS0_11ScoringFuncE0ELi512ELb0ELi22EEEvPT_PfPT1_PKT0_llllllbd,@function
        .size           _ZN4vllm3moe44grouped_topk_fused_small_expert_count_kernelI13__nv_bfloat16S2_iLNS0_11ScoringFuncE0ELi512ELb0ELi22EEEvPT_PfPT1_PKT0_llllllbd,(.L_x_7750 - _ZN4vllm3moe44grouped_topk_fused_small_expert_count_kernelI13__nv_bfloat16S2_iLNS0_11ScoringFuncE0ELi512ELb0ELi22EEEvPT_PfPT1_PKT0_llllllbd)
        .other          _ZN4vllm3moe44grouped_topk_fused_small_expert_count_kernelI13__nv_bfloat16S2_iLNS0_11ScoringFuncE0ELi512ELb0ELi22EEEvPT_PfPT1_PKT0_llllllbd,@"STO_CUDA_ENTRY STV_DEFAULT"
_ZN4vllm3moe44grouped_topk_fused_small_expert_count_kernelI13__nv_bfloat16S2_iLNS0_11ScoringFuncE0ELi512ELb0ELi22EEEvPT_PfPT1_PKT0_llllllbd:
.text._ZN4vllm3moe44grouped_topk_fused_small_expert_count_kernelI13__nv_bfloat16S2_iLNS0_11ScoringFuncE0ELi512ELb0ELi22EEEvPT_PfPT1_PKT0_llllllbd:
        /* <DEDUP_REMOVED lines=36> */
.L_x_393:
[----:B------:R-:W-:Y:S05]  /*0240*/  BSYNC.RECONVERGENT B0 ;  /* 0x0000000000007941 */ /* 0x000fea0003800200 */
.L_x_392:
        /* <DEDUP_REMOVED lines=112> */
.L_x_397:
        /* <DEDUP_REMOVED lines=99> */
.L_x_396:
        /* <DEDUP_REMOVED lines=44> */
.L_x_395:
        /* <DEDUP_REMOVED lines=18> */
.L_x_398:
        /* <DEDUP_REMOVED lines=13> */
.L_x_399:
[----:B------:R-:W-:Y:S05]  /*1430*/  BSYNC.RECONVERGENT B0 ;  /* 0x0000000000007941 */ /* 0x000fea0003800200 */
.L_x_394:
[----:B------:R-:W-:Y:S01]  /*1440*/  BAR.SYNC.DEFER_BLOCKING 0x0 ;  /* 0x0000000000007b1d */ /* 0x000fe20000010000 */
[----:B------:R-:W-:-:S13]  /*1450*/  ISETP.NE.AND P0, PT, R3, RZ, PT ;  /* 0x000000ff0300720c */ /* 0x000fda0003f05270 */
[----:B------:R-:W-:Y:S05]  /*1460*/  @P0 BRA `(.L_x_400) ;  /* 0x0000001c00100947 */ /* 0x000fea0003800000 */
[----:B01----:R-:W0:Y:S01]  /*1470*/  S2R R6, SR_CgaCtaId ;  /* 0x0000000000067919 */ /* 0x003e220000008800 */
[----:B------:R-:W-:Y:S01]  /*1480*/  MOV R9, 0x400 ;  /* 0x0000040000097802 */ /* 0x000fe20000000f00 */
[----:B------:R-:W-:Y:S01]  /*1490*/  IMAD.MOV.U32 R15, RZ, RZ, -0x800000 ;  /* 0xff800000ff0f7424 */ /* 0x000fe200078e00ff */
[----:B------:R-:W-:Y:S01]  /*14a0*/  ISETP.GT.U32.AND P1, PT, R2, 0x17, PT ;  /* 0x000000170200780c */ /* 0x000fe20003f24070 */
[----:B------:R-:W-:Y:S02]  /*14b0*/  IMAD.MOV.U32 R8, RZ, RZ, -0x1 ;  /* 0xffffffffff087424 */ /* 0x000fe400078e00ff */
[C---:B------:R-:W-:Y:S02]  /*14c0*/  VIADD R5, R9.reuse, 0x1000 ;  /* 0x0000100009057836 */ /* 0x040fe40000000000 */
[----:B------:R-:W-:-:S03]  /*14d0*/  VIADD R11, R9, 0x1180 ;  /* 0x00001180090b7836 */ /* 0x000fc60000000000 */
[C---:B0-----:R-:W-:Y:S02]  /*14e0*/  LEA R5, R6.reuse, R5, 0x18 ;  /* 0x0000000506057211 */ /* 0x041fe400078ec0ff */
[----:B------:R-:W-:-:S03]  /*14f0*/  LEA R11, R6, R11, 0x18 ;  /* 0x0000000b060b7211 */ /* 0x000fc600078ec0ff */
[C---:B------:R-:W-:Y:S02]  /*1500*/  IMAD R4, R2.reuse, 0x4, R5 ;  /* 0x0000000402047824 */ /* 0x040fe400078e0205 */
[----:B------:R-:W-:-:S03]  /*1510*/  IMAD R10, R2, 0x4, R11 ;  /* 0x00000004020a7824 */ /* 0x000fc600078e020b */
[----:B------:R-:W0:Y:S04]  /*1520*/  LDS R5, [R4] ;  /* 0x0000000004057984 */ /* 0x000e280000000800 */
[----:B------:R-:W1:Y:S04]  /*1530*/  LDS R12, [R4+0x80] ;  /* 0x00008000040c7984 */ /* 0x000e680000000800 */
[----:B------:R-:W2:Y:S04]  /*1540*/  LDS R11, [R10] ;  /* 0x000000000a0b7984 */ /* 0x000ea80000000800 */
[----:B------:R-:W3:Y:S04]  /*1550*/  LDS R13, [R10+0x80] ;  /* 0x000080000a0d7984 */ /* 0x000ee80000000800 */
[----:B------:R4:W5:Y:S04]  /*1560*/  @!P1 LDS R15, [R4+0x100] ;  /* 0x00010000040f9984 */ /* 0x0009680000000800 */
[----:B------:R5:W5:Y:S01]  /*1570*/  @!P1 LDS R14, [R10+0x100] ;  /* 0x000100000a0e9984 */ /* 0x000b620000000800 */
[----:B----4-:R-:W-:Y:S01]  /*1580*/  IMAD.MOV.U32 R4, RZ, RZ, 0xfe00 ;  /* 0x0000fe00ff047424 */ /* 0x010fe200078e00ff */
[----:B0-----:R-:W-:-:S02]  /*1590*/  ISETP.GT.AND P0, PT, R5, -0x1, PT ;  /* 0xffffffff0500780c */ /* 0x001fc40003f04270 */
[----:B-1----:R-:W-:Y:S02]  /*15a0*/  ISETP.GT.AND P2, PT, R12, -0x1, PT ;  /* 0xffffffff0c00780c */ /* 0x002fe40003f44270 */
[C---:B------:R-:W-:Y:S02]  /*15b0*/  SEL R16, R8.reuse, 0x80000000, !P0 ;  /* 0x8000000008107807 */ /* 0x040fe40004000000 */
[----:B--2---:R-:W-:Y:S02]  /*15c0*/  LOP3.LUT R17, R11, 0xffff, RZ, 0xc, !PT ;  /* 0x0000ffff0b117812 */ /* 0x004fe400078e0cff */
[----:B------:R-:W0:Y:S01]  /*15d0*/  LDC R11, c[0x0][0x3b8] ;  /* 0x0000ee00ff0b7b82 */ /* 0x000e220000000800 */
[----:B------:R-:W-:Y:S02]  /*15e0*/  SEL R19, R8, 0x80000000, !P2 ;  /* 0x8000000008137807 */ /* 0x000fe40005000000 */
[----:B---3--:R-:W-:Y:S02]  /*15f0*/  LOP3.LUT R18, R13, 0xffff, RZ, 0xc, !PT ;  /* 0x0000ffff0d127812 */ /* 0x008fe400078e0cff */
[----:B------:R-:W-:Y:S01]  /*1600*/  LOP3.LUT R16, R16, R5, RZ, 0x3c, !PT ;  /* 0x0000000510107212 */ /* 0x000fe200078e3cff */
[----:B------:R-:W-:Y:S01]  /*1610*/  IMAD.MOV.U32 R5, RZ, RZ, 0x0 ;  /* 0x00000000ff057424 */ /* 0x000fe200078e00ff */
[----:B------:R-:W-:Y:S01]  /*1620*/  LOP3.LUT R19, R19, R12, RZ, 0x3c, !PT ;  /* 0x0000000c13137212 */ /* 0x000fe200078e3cff */
[----:B------:R-:W-:Y:S01]  /*1630*/  @!P1 IMAD.MOV.U32 R5, RZ, RZ, RZ ;  /* 0x000000ffff059224 */ /* 0x000fe200078e00ff */
[----:B------:R-:W-:-:S02]  /*1640*/  ISETP.LT.U32.AND P0, PT, R17, R18, PT ;  /* 0x000000121100720c */ /* 0x000fc40003f01070 */
[----:B-----5:R-:W-:Y:S02]  /*1650*/  ISETP.GT.AND P2, PT, R15, -0x1, PT ;  /* 0xffffffff0f00780c */ /* 0x020fe40003f44270 */
[----:B------:R-:W-:Y:S02]  /*1660*/  ISETP.LT.U32.AND.EX P0, PT, R16, R19, PT, P0 ;  /* 0x000000131000720c */ /* 0x000fe40003f01100 */
[----:B------:R-:W-:Y:S02]  /*1670*/  SEL R10, R8, 0x80000000, !P2 ;  /* 0x80000000080a7807 */ /* 0x000fe40005000000 */
[----:B------:R-:W-:Y:S02]  /*1680*/  @!P1 LOP3.LUT R4, R14, 0xffff, RZ, 0xc, !PT ;  /* 0x0000ffff0e049812 */ /* 0x000fe400078e0cff */
[----:B------:R-:W-:Y:S02]  /*1690*/  SEL R21, R17, R18, P0 ;  /* 0x0000001211157207 */ /* 0x000fe40000000000 */
[----:B------:R-:W-:-:S02]  /*16a0*/  LOP3.LUT R15, R5, R10, R15, 0xf6, !PT ;  /* 0x0000000a050f7212 */ /* 0x000fc400078ef60f */
[----:B------:R-:W-:Y:S02]  /*16b0*/  ISETP.GT.U32.AND P1, PT, R17, R18, PT ;  /* 0x000000121100720c */ /* 0x000fe40003f24070 */
[CC--:B------:R-:W-:Y:S02]  /*16c0*/  SEL R10, R16.reuse, R19.reuse, P0 ;  /* 0x00000013100a7207 */ /* 0x0c0fe40000000000 */
[----:B------:R-:W-:Y:S02]  /*16d0*/  ISETP.GT.U32.AND P2, PT, R21, R4, PT ;  /* 0x000000041500720c */ /* 0x000fe40003f44070 */
[----:B------:R-:W-:Y:S02]  /*16e0*/  ISETP.GT.U32.AND.EX P0, PT, R16, R19, PT, P1 ;  /* 0x000000131000720c */ /* 0x000fe40003f04110 */
[----:B------:R-:W-:Y:S02]  /*16f0*/  ISETP.GT.U32.AND.EX P1, PT, R10, R15, PT, P2 ;  /* 0x0000000f0a00720c */ /* 0x000fe40003f24120 */
[----:B0-----:R-:W-:-:S02]  /*1700*/  ISETP.GE.AND P3, PT, R11, 0x1, PT ;  /* 0x000000010b00780c */ /* 0x001fc40003f66270 */
[----:B------:R-:W-:Y:S02]  /*1710*/  SEL R13, R17, R18, P0 ;  /* 0x00000012110d7207 */ /* 0x000fe40000000000 */
[----:B------:R-:W-:Y:S02]  /*1720*/  SEL R20, R21, R4, P1 ;  /* 0x0000000415147207 */ /* 0x000fe40000800000 */
[----:B------:R-:W-:Y:S02]  /*1730*/  SEL R22, R10, R15, P1 ;  /* 0x0000000f0a167207 */ /* 0x000fe40000800000 */
[----:B------:R-:W-:Y:S02]  /*1740*/  SEL R19, R16, R19, P0 ;  /* 0x0000001310137207 */ /* 0x000fe40000000000 */
[----:B------:R-:W-:Y:S02]  /*1750*/  ISETP.LT.U32.AND P1, PT, R13, R20, PT ;  /* 0x000000140d00720c */ /* 0x000fe40003f21070 */
[----:B------:R-:W-:-:S02]  /*1760*/  ISETP.LT.U32.AND P0, PT, R21, R4, PT ;  /* 0x000000041500720c */ /* 0x000fc40003f01070 */
[----:B------:R-:W-:Y:S02]  /*1770*/  ISETP.GT.U32.AND P2, PT, R13, R20, PT ;  /* 0x000000140d00720c */ /* 0x000fe40003f44070 */
[CC--:B------:R-:W-:Y:S02]  /*1780*/  ISETP.LT.U32.AND.EX P1, PT, R19.reuse, R22.reuse, PT, P1 ;  /* 0x000000161300720c */ /* 0x0c0fe40003f21110 */
[----:B------:R-:W-:Y:S02]  /*1790*/  ISETP.LT.U32.AND.EX P0, PT, R10, R15, PT, P0 ;  /* 0x0000000f0a00720c */ /* 0x000fe40003f01100 */
[----:B------:R-:W-:Y:S02]  /*17a0*/  ISETP.GT.U32.AND.EX P2, PT, R19, R22, PT, P2 ;  /* 0x000000161300720c */ /* 0x000fe40003f44120 */
[----:B------:R-:W-:Y:S02]  /*17b0*/  SEL R18, R13, R20, P1 ;  /* 0x000000140d127207 */ /* 0x000fe40000800000 */
[----:B------:R-:W-:-:S02]  /*17c0*/  SEL R28, R19, R22, P1 ;  /* 0x00000016131c7207 */ /* 0x000fc40000800000 */
[----:B------:R-:W-:Y:S02]  /*17d0*/  SEL R17, R10, R15, P0 ;  /* 0x0000000f0a117207 */ /* 0x000fe40000000000 */
[----:B------:R-:W-:Y:S02]  /*17e0*/  SEL R20, R13, R20, P2 ;  /* 0x000000140d147207 */ /* 0x000fe40001000000 */
[----:B------:R-:W-:Y:S02]  /*17f0*/  SEL R22, R19, R22, P2 ;  /* 0x0000001613167207 */ /* 0x000fe40001000000 */
[----:B------:R-:W-:Y:S01]  /*1800*/  SEL R21, R21, R4, P0 ;  /* 0x0000000415157207 */ /* 0x000fe20000000000 */
[----:B------:R-:W-:Y:S06]  /*1810*/  @!P3 BRA `(.L_x_401) ;  /* 0x0000000c00f8b947 */ /* 0x000fec0003800000 */
[C---:B------:R-:W-:Y:S01]  /*1820*/  ISETP.GE.U32.AND P0, PT, R11.reuse, 0x4, PT ;  /* 0x000000040b00780c */ /* 0x040fe20003f06070 */
[----:B------:R-:W-:Y:S01]  /*1830*/  IMAD.MOV.U32 R23, RZ, RZ, RZ ;  /* 0x000000ffff177224 */ /* 0x000fe200078e00ff */
[----:B------:R-:W-:Y:S01]  /*1840*/  LOP3.LUT R10, R11, 0x3, RZ, 0xc0, !PT ;  /* 0x000000030b0a7812 */ /* 0x000fe200078ec0ff */
[----:B------:R-:W-:Y:S01]  /*1850*/  IMAD.MOV.U32 R24, RZ, RZ, RZ ;  /* 0x000000ffff187224 */ /* 0x000fe200078e00ff */
[----:B------:R-:W-:Y:S01]  /*1860*/  LOP3.LUT R12, R5, 0x7fffff, RZ, 0xfc, !PT ;  /* 0x007fffff050c7812 */ /* 0x000fe200078efcff */
[----:B------:R-:W-:Y:S01]  /*1870*/  IMAD.MOV.U32 R13, RZ, RZ, RZ ;  /* 0x000000ffff0d7224 */ /* 0x000fe200078e00ff */
[----:B------:R-:W-:-:S07]  /*1880*/  ISETP.NE.AND P2, PT, R10, RZ, PT ;  /* 0x000000ff0a00720c */ /* 0x000fce0003f45270 */
        /* <DEDUP_REMOVED lines=8> */
.L_x_403:
[----:B------:R-:W-:Y:S01]  /*1910*/  ISETP.NE.U32.AND P0, PT, R23, R20, PT ;  /* 0x000000141700720c */ /* 0x000fe20003f05070 */
[----:B------:R-:W-:-:S03]  /*1920*/  VIADD R16, R16, 0x4 ;  /* 0x0000000410107836 */ /* 0x000fc60000000000 */
[----:B------:R-:W-:-:S04]  /*1930*/  ISETP.NE.AND.EX P0, PT, R24, R22, PT, P0 ;  /* 0x000000161800720c */ /* 0x000fc80003f05300 */
[----:B------:R-:W-:Y:S01]  /*1940*/  ISETP.NE.AND P0, PT, RZ, UR4, !P0 ;  /* 0x00000004ff007c0c */ /* 0x000fe2000c705270 */
[----:B------:R-:W-:-:S03]  /*1950*/  UIADD3 UR4, UPT, UPT, UR4, 0x4, URZ ;  /* 0x0000000404047890 */ /* 0x000fc6000fffe0ff */
[----:B------:R-:W-:Y:S02]  /*1960*/  SEL R23, R18, R20, P0 ;  /* 0x0000001412177207 */ /* 0x000fe40000000000 */
[----:B------:R-:W-:Y:S02]  /*1970*/  SEL R19, R28, R22, P0 ;  /* 0x000000161c137207 */ /* 0x000fe40000000000 */
[----:B------:R-:W-:Y:S01]  /*1980*/  SEL R18, R21, R18, P0 ;  /* 0x0000001215127207 */ /* 0x000fe20000000000 */
[----:B------:R-:W0:Y:S01]  /*1990*/  SHFL.BFLY PT, R22, R23, 0x10, 0x1f ;  /* 0x0e001f0017167f89 */ /* 0x000e2200000e0000 */
[----:B------:R-:W-:Y:S02]  /*19a0*/  SEL R28, R17, R28, P0 ;  /* 0x0000001c111c7207 */ /* 0x000fe40000000000 */
[----:B------:R-:W-:Y:S01]  /*19b0*/  SEL R21, R4, R21, P0 ;  /* 0x0000001504157207 */ /* 0x000fe20000000000 */
[----:B------:R-:W1:Y:S01]  /*19c0*/  SHFL.BFLY PT, R20, R19, 0x10, 0x1f ;  /* 0x0e001f0013147f89 */ /* 0x000e6200000e0000 */
[----:B------:R-:W-:-:S02]  /*19d0*/  SEL R17, R12, R17, P0 ;  /* 0x000000110c117207 */ /* 0x000fc40000000000 */
        /* <DEDUP_REMOVED lines=29> */
[----:B------:R-:W-:Y:S02]  /*1bb0*/  LOP3.LUT R25, R24, 0xffff, RZ, 0xc, !PT ;  /* 0x0000ffff18197812 */ /* 0x000fe400078e0cff */
[C---:B------:R-:W-:Y:S02]  /*1bc0*/  ISETP.NE.AND.EX P1, PT, R26.reuse, R19, PT, P1 ;  /* 0x000000131a00720c */ /* 0x040fe40003f25310 */
[----:B------:R-:W-:Y:S01]  /*1bd0*/  ISETP.GT.AND P4, PT, R26, -0x1, PT ;  /* 0xffffffff1a00780c */ /* 0x000fe20003f84270 */
[----:B------:R-:W-:Y:S01]  /*1be0*/  STL [R14+-0x8], R25 ;  /* 0xfffff8190e007387 */ /* 0x000fe20000100800 */
[----:B------:R-:W-:-:S02]  /*1bf0*/  SEL R20, R18, R23, !P1 ;  /* 0x0000001712147207 */ /* 0x000fc40004800000 */
[----:B------:R-:W-:Y:S02]  /*1c00*/  SEL R22, R28, R19, !P1 ;  /* 0x000000131c167207 */ /* 0x000fe40004800000 */
[----:B------:R-:W-:Y:S01]  /*1c10*/  SEL R27, R8, 0x80000000, P4 ;  /* 0x80000000081b7807 */ /* 0x000fe20002000000 */
[----:B------:R-:W0:Y:S01]  /*1c20*/  SHFL.BFLY PT, R19, R20, 0x10, 0x1f ;  /* 0x0e001f0014137f89 */ /* 0x000e2200000e0000 */
[----:B------:R-:W-:Y:S02]  /*1c30*/  SEL R18, R21, R18, !P1 ;  /* 0x0000001215127207 */ /* 0x000fe40004800000 */
[----:B------:R-:W-:Y:S01]  /*1c40*/  LOP3.LUT R26, R27, R26, RZ, 0x3c, !PT ;  /* 0x0000001a1b1a7212 */ /* 0x000fe200078e3cff */
[----:B------:R-:W1:Y:S01]  /*1c50*/  SHFL.BFLY PT, R23, R22, 0x10, 0x1f ;  /* 0x0e001f0016177f89 */ /* 0x000e6200000e0000 */
[----:B------:R-:W-:-:S03]  /*1c60*/  SEL R21, R4, R21, !P1 ;  /* 0x0000001504157207 */ /* 0x000fc60004800000 */
[----:B------:R-:W-:Y:S01]  /*1c70*/  STL [R15+-0x8], R26 ;  /* 0xfffff81a0f007387 */ /* 0x000fe20000100800 */
        /* <DEDUP_REMOVED lines=22> */
[----:B------:R-:W-:Y:S01]  /*1de0*/  SEL R19, R17, R28, !P1 ;  /* 0x0000001c11137207 */ /* 0x000fe20004800000 */
[----:B------:R-:W0:Y:S01]  /*1df0*/  SHFL.BFLY PT, R23, R25, 0x1, 0x1f ;  /* 0x0c201f0019177f89 */ /* 0x000e2200000e0000 */
[----:B------:R-:W-:-:S03]  /*1e00*/  SEL R17, R12, R17, !P1 ;  /* 0x000000110c117207 */ /* 0x000fc60004800000 */
        /* <DEDUP_REMOVED lines=20> */
[----:B------:R-:W-:Y:S01]  /*1f50*/  SEL R29, R8, 0x80000000, P4 ;  /* 0x80000000081d7807 */ /* 0x000fe20002000000 */
[----:B------:R-:W0:Y:S03]  /*1f60*/  SHFL.BFLY PT, R26, R23, 0x8, 0x1f ;  /* 0x0d001f00171a7f89 */ /* 0x000e2600000e0000 */
[----:B------:R-:W-:Y:S01]  /*1f70*/  LOP3.LUT R24, R29, R24, RZ, 0x3c, !PT ;  /* 0x000000181d187212 */ /* 0x000fe200078e3cff */
[----:B------:R-:W1:Y:S04]  /*1f80*/  SHFL.BFLY PT, R28, R25, 0x8, 0x1f ;  /* 0x0d001f00191c7f89 */ /* 0x000e6800000e0000 */
        /* <DEDUP_REMOVED lines=19> */
[----:B------:R-:W-:Y:S02]  /*20c0*/  SEL R21, R4, R21, !P0 ;  /* 0x0000001504157207 */ /* 0x000fe40004000000 */
[----:B------:R-:W-:Y:S01]  /*20d0*/  ISETP.NE.AND P0, PT, R16, RZ, PT ;  /* 0x000000ff1000720c */ /* 0x000fe20003f05270 */
        /* <DEDUP_REMOVED lines=9> */
[----:B------:R-:W-:Y:S01]  /*2170*/  STL [R14], R29 ;  /* 0x0000001d0e007387 */ /* 0x000fe20000100800 */
[----:B------:R-:W-:-:S02]  /*2180*/  SEL R20, R27, R20, !P1 ;  /* 0x000000141b147207 */ /* 0x000fc40004800000 */
[----:B------:R-:W-:-:S03]  /*2190*/  SEL R22, R19, R22, !P1 ;  /* 0x0000001613167207 */ /* 0x000fc60004800000 */
[----:B------:R-:W0:Y:S04]  /*21a0*/  SHFL.BFLY PT, R18, R20, 0x10, 0x1f ;  /* 0x0e001f0014127f89 */ /* 0x000e2800000e0000 */
        /* <DEDUP_REMOVED lines=9> */
[----:B------:R-:W-:Y:S01]  /*2240*/  STL [R15], R26 ;  /* 0x0000001a0f007387 */ /* 0x000fe20000100800 */
        /* <DEDUP_REMOVED lines=22> */
[----:B------:R-:W-:Y:S02]  /*23b0*/  ISETP.GT.AND P4, PT, R24, -0x1, PT ;  /* 0xffffffff1800780c */ /* 0x000fe40003f84270 */
[----:B------:R-:W-:Y:S02]  /*23c0*/  SEL R18, R21, R27, !P1 ;  /* 0x0000001b15127207 */ /* 0x000fe40004800000 */
[----:B------:R-:W-:Y:S02]  /*23d0*/  SEL R25, R8, 0x80000000, P4 ;  /* 0x8000000008197807 */ /* 0x000fe40002000000 */
[----:B------:R-:W-:-:S02]  /*23e0*/  SEL R28, R17, R19, !P1 ;  /* 0x00000013111c7207 */ /* 0x000fc40004800000 */
[----:B------:R-:W-:Y:S02]  /*23f0*/  LOP3.LUT R29, R25, R24, RZ, 0x3c, !PT ;  /* 0x00000018191d7212 */ /* 0x000fe400078e3cff */
[----:B------:R-:W-:Y:S02]  /*2400*/  LOP3.LUT R25, R23, 0xffff, RZ, 0xc, !PT ;  /* 0x0000ffff17197812 */ /* 0x000fe400078e0cff */
[----:B------:R-:W-:Y:S02]  /*2410*/  SEL R21, R4, R21, !P1 ;  /* 0x0000001504157207 */ /* 0x000fe40004800000 */
[----:B------:R-:W-:Y:S01]  /*2420*/  SEL R17, R12, R17, !P1 ;  /* 0x000000110c117207 */ /* 0x000fe20004800000 */
[----:B------:R0:W-:Y:S04]  /*2430*/  STL [R14+0x4], R25 ;  /* 0x000004190e007387 */ /* 0x0001e80000100800 */
[----:B------:R1:W-:Y:S01]  /*2440*/  STL [R15+0x4], R29 ;  /* 0x0000041d0f007387 */ /* 0x0003e20000100800 */
[----:B0-----:R-:W-:-:S02]  /*2450*/  VIADD R14, R14, 0x10 ;  /* 0x000000100e0e7836 */ /* 0x001fc40000000000 */
[----:B-1----:R-:W-:Y:S01]  /*2460*/  VIADD R15, R15, 0x10 ;  /* 0x000000100f0f7836 */ /* 0x002fe20000000000 */
[----:B------:R-:W-:Y:S06]  /*2470*/  @P0 BRA `(.L_x_403) ;  /* 0xfffffff400240947 */ /* 0x000fec000383ffff */
.L_x_402:
[----:B------:R-:W-:Y:S05]  /*2480*/  @!P2 BRA `(.L_x_401) ;  /* 0x0000000000dca947 */ /* 0x000fea0003800000 */
[C---:B------:R-:W-:Y:S02]  /*2490*/  IMAD R0, R13.reuse, 0x4, R0 ;  /* 0x000000040d007824 */ /* 0x040fe400078e0200 */
[----:B------:R-:W-:Y:S02]  /*24a0*/  IMAD.MOV R10, RZ, RZ, -R10 ;  /* 0x000000ffff0a7224 */ /* 0x000fe400078e0a0a */
[----:B------:R-:W-:-:S07]  /*24b0*/  IMAD R15, R13, 0x4, R1 ;  /* 0x000000040d0f7824 */ /* 0x000fce00078e0201 */
.L_x_404:
[----:B------:R-:W-:Y:S01]  /*24c0*/  ISETP.NE.U32.AND P0, PT, R23, R20, PT ;  /* 0x000000141700720c */ /* 0x000fe20003f05070 */
[----:B------:R-:W-:-:S03]  /*24d0*/  VIADD R10, R10, 0x1 ;  /* 0x000000010a0a7836 */ /* 0x000fc60000000000 */
[----:B------:R-:W-:-:S04]  /*24e0*/  ISETP.NE.AND.EX P0, PT, R24, R22, PT, P0 ;  /* 0x000000161800720c */ /* 0x000fc80003f05300 */
[C---:B------:R-:W-:Y:S01]  /*24f0*/  ISETP.NE.AND P0, PT, R13.reuse, RZ, !P0 ;  /* 0x000000ff0d00720c */ /* 0x040fe20004705270 */
[----:B------:R-:W-:-:S03]  /*2500*/  VIADD R13, R13, 0x1 ;  /* 0x000000010d0d7836 */ /* 0x000fc60000000000 */
        /* <DEDUP_REMOVED lines=35> */
[----:B------:R-:W-:Y:S01]  /*2740*/  SEL R23, R22, R23, P1 ;  /* 0x0000001716177207 */ /* 0x000fe20000800000 */
[----:B------:R-:W-:Y:S01]  /*2750*/  IMAD.MOV.U32 R22, RZ, RZ, R14 ;  /* 0x000000ffff167224 */ /* 0x000fe200078e000e */
        /* <DEDUP_REMOVED lines=10> */
.L_x_401:
        /* <DEDUP_REMOVED lines=107> */
[----:B------:R-:W-:Y:S05]  /*2eb0*/  CALL.REL.NOINC `($__internal_3_$__cuda_sm20_div_rn_f64_full) ;  /* 0x0000000000847944 */ /* 0x000fea0003c00000 */
[----:B------:R-:W-:Y:S02]  /*2ec0*/  IMAD.MOV.U32 R4, RZ, RZ, R14 ;  /* 0x000000ffff047224 */ /* 0x000fe400078e000e */
[----:B------:R-:W-:-:S07]  /*2ed0*/  IMAD.MOV.U32 R5, RZ, RZ, R15 ;  /* 0x000000ffff057224 */ /* 0x000fce00078e000f */
.L_x_407:
[----:B------:R-:W-:Y:S05]  /*2ee0*/  BSYNC.RECONVERGENT B0 ;  /* 0x0000000000007941 */ /* 0x000fea0003800200 */
.L_x_406:
        /* <DEDUP_REMOVED lines=9> */
.L_x_405:
        /* <DEDUP_REMOVED lines=18> */
.L_x_408:
[----:B------:R-:W-:Y:S05]  /*30a0*/  BSYNC.RECONVERGENT B0 ;  /* 0x0000000000007941 */ /* 0x000fea0003800200 */
.L_x_400:
[----:B------:R-:W-:Y:S01]  /*30b0*/  PREEXIT ;  /* 0x000000000000782d */ /* 0x000fe20000000000 */
[----:B------:R-:W-:Y:S05]  /*30c0*/  EXIT ;  /* 0x000000000000794d */ /* 0x000fea0003800000 */
        .weak           $__internal_3_$__cuda_sm20_div_rn_f64_full
        .type           $__internal_3_$__cuda_sm20_div_rn_f64_full,@function
        .size           $__internal_3_$__cuda_sm20_div_rn_f64_full,(.L_x_7750 - $__internal_3_$__cuda_sm20_div_rn_f64_full)
$__internal_3_$__cuda_sm20_div_rn_f64_full:
        /* <DEDUP_REMOVED lines=104> */
.L_x_410:
        /* <DEDUP_REMOVED lines=16> */
.L_x_413:
[----:B------:R-:W-:Y:S01]  /*3850*/  LOP3.LUT R15, R11, 0x80000, RZ, 0xfc, !PT ;  /* 0x000800000b0f7812 */ /* 0x000fe200078efcff */
[----:B------:R-:W-:Y:S01]  /*3860*/  IMAD.MOV.U32 R14, RZ, RZ, R10 ;  /* 0x000000ffff0e7224 */ /* 0x000fe200078e000a */
[----:B------:R-:W-:Y:S06]  /*3870*/  BRA `(.L_x_411) ;  /* 0x0000000000087947 */ /* 0x000fec0003800000 */
.L_x_412:
[----:B------:R-:W-:Y:S01]  /*3880*/  LOP3.LUT R15, R9, 0x80000, RZ, 0xfc, !PT ;  /* 0x00080000090f7812 */ /* 0x000fe200078efcff */
[----:B------:R-:W-:-:S07]  /*3890*/  IMAD.MOV.U32 R14, RZ, RZ, R8 ;  /* 0x000000ffff0e7224 */ /* 0x000fce00078e0008 */
.L_x_411:
[----:B------:R-:W-:Y:S05]  /*38a0*/  BSYNC.RECONVERGENT B1 ;  /* 0x0000000000017941 */ /* 0x000fea0003800200 */
.L_x_409:
[----:B------:R-:W-:Y:S02]  /*38b0*/  IMAD.MOV.U32 R4, RZ, RZ, R6 ;  /* 0x000000ffff047224 */ /* 0x000fe400078e0006 */
[----:B------:R-:W-:-:S04]  /*38c0*/  IMAD.MOV.U32 R5, RZ, RZ, 0x0 ;  /* 0x00000000ff057424 */ /* 0x000fc800078e00ff */
[----:B------:R-:W-:Y:S05]  /*38d0*/  RET.REL.NODEC R4 `(_ZN4vllm3moe44grouped_topk_fused_small_expert_count_kernelI13__nv_bfloat16S2_iLNS0_11ScoringFuncE0ELi512ELb0ELi22EEEvPT_PfPT1_PKT0_llllllbd) ;  /* 0xffffffc404c87950 */ /* 0x000fea0003c3ffff */
.L_x_414:
        /* <DEDUP_REMOVED lines=10> */
.L_x_7750:


//--------------------- .text._ZN4vllm3moe44grouped_topk_fused_small_expert_count_kernelI13__nv_bfloat16S2_iLNS0_11ScoringFuncE0ELi256ELb1ELi8EEEvPT_PfPT1_PKT0_llllllbd --------------------------
	.section	.text._ZN4vllm3moe44grouped_topk_fused_small_expert_count_kernelI13__nv_bfloat16S2_iLNS0_11ScoringFuncE0ELi256ELb1ELi8EEEvPT_PfPT1_PKT0_llllllbd,"ax",@progbits
	.align	128
        .global         _ZN4vllm3moe44grouped_topk_fused_small_expert_count_kernelI13__nv_bfloat16S2_iLNS0_11ScoringFuncE0ELi256ELb1ELi8EEEvPT_PfPT1_PKT0_llllllbd
        .type           _ZN4vllm3moe44grouped_topk_fused_small_expert_count_kernelI13__nv_bfloat16S2_iLNS0_11ScoringFuncE0ELi256ELb1ELi8EEEvPT_PfPT1_PKT0_llllllbd,@function
        .size           _ZN4vllm3moe44grouped_topk_fused_small_expert_count_kernelI13__nv_bfloat16S2_iLNS0_11ScoringFuncE0ELi256ELb1ELi8EEEvPT_PfPT1_PKT0_llllllbd,(.L_x_7751 - _ZN4vllm3moe44grouped_topk_fused_small_expert_count_kernelI13__nv_bfloat16S2_iLNS0_11ScoringFuncE0ELi256ELb1ELi8EEEvPT_PfPT1_PKT0_llllllbd)
        .other          _ZN4vllm3moe44grouped_topk_fused_small_expert_count_kernelI13__nv_bfloat16S2_iLNS0_11ScoringFuncE0ELi256ELb1ELi8EEEvPT_PfPT1_PKT0_llllllbd,@"STO_CUDA_ENTRY STV_DEFAULT"
_ZN4vllm3moe44grouped_topk_fused_small_expert_count_kernelI13__nv_bfloat16S2_iLNS0_11ScoringFuncE0ELi256ELb1ELi8EEEvPT_PfPT1_PKT0_llllllbd:
.text._ZN4vllm3moe44grouped_topk_fused_small_expert_count_kernelI13__nv_bfloat16S2_iLNS0_11ScoringFuncE0ELi256ELb1ELi8EEEvPT_PfPT1_PKT0_llllllbd:
[----:B------:R-:W0:Y:S01]  /*0000*/  LDC R1, c[0x0][0x37c] ;  /* 0x0000df00ff017b82 */ /* 0x000e220000000800 */
[----:B------:R-:W1:Y:S01]  /*0010*/  S2R R3, SR_TID.X ;  /* 0x0000000000037919 */ /* 0x000e620000002100 */
[----:B------:R-:W2:Y:S01]  /*0020*/  LDCU.64 UR10, c[0x0][0x3a8] ;  /* 0x00007500ff0a77ac */ /* 0x000ea20008000a00 */
[----:B------:R-:W-:Y:S01]  /*0030*/  ACQBULK ;  /* 0x000000000000782e */ /* 0x000fe20000000000 */
[----:B0-----:R-:W-:Y:S01]  /*0040*/  VIADD R1, R1, 0xffffffe0 ;  /* 0xffffffe001017836 */ /* 0x001fe20000000000 */
[----:B-1----:R-:W-:-:S06]  /*0050*/  SHF.R.U32.HI R7, RZ, 0x5, R3 ;  /* 0x00000005ff077819 */ /* 0x002fcc0000011603 */
[----:B------:R-:W2:Y:S02]  /*0060*/  SHFL.IDX PT, R7, R7, RZ, 0x1f ;  /* 0x00001fff07077589 */ /* 0x000ea400000e0000 */
[----:B--2---:R-:W-:Y:S02]  /*0070*/  ISETP.GE.U32.AND P0, PT, R7, UR10, PT ;  /* 0x0000000a07007c0c */ /* 0x004fe4000bf06070 */
[----:B------:R-:W-:-:S04]  /*0080*/  SHF.R.S32.HI R0, RZ, 0x1f, R7 ;  /* 0x0000001fff007819 */ /* 0x000fc80000011407 */
[----:B------:R-:W-:-:S13]  /*0090*/  ISETP.GE.AND.EX P0, PT, R0, UR11, PT, P0 ;  /* 0x0000000b00007c0c */ /* 0x000fda000bf06300 */
[----:B------:R-:W-:Y:S05]  /*00a0*/  @P0 EXIT ;  /* 0x000000000000094d */ /* 0x000fea0003800000 */
[----:B------:R-:W0:Y:S01]  /*00b0*/  LDCU.64 UR12, c[0x0][0x3c8] ;  /* 0x00007900ff0c77ac */ /* 0x000e220008000a00 */
[----:B------:R-:W-:Y:S01]  /*00c0*/  LOP3.LUT R2, R3, 0x1f, RZ, 0xc0, !PT ;  /* 0x0000001f03027812 */ /* 0x000fe200078ec0ff */
[----:B------:R-:W1:Y:S01]  /*00d0*/  S2UR UR7, SR_CTAID.X ;  /* 0x00000000000779c3 */ /* 0x000e620000002500 */
[----:B------:R-:W-:Y:S01]  /*00e0*/  BSSY.RECONVERGENT B0, `(.L_x_415) ;  /* 0x0000020000007945 */ /* 0x000fe20003800200 */
[----:B------:R-:W2:Y:S01]  /*00f0*/  LDCU.64 UR8, c[0x0][0x358] ;  /* 0x00006b00ff0877ac */ /* 0x000ea20008000a00 */
[----:B------:R-:W-:Y:S02]  /*0100*/  IMAD.MOV.U32 R6, RZ, RZ, -0x800000 ;  /* 0xff800000ff067424 */ /* 0x000fe400078e00ff */
[----:B------:R-:W-:Y:S01]  /*0110*/  IMAD.MOV.U32 R0, RZ, RZ, -0x1 ;  /* 0xffffffffff007424 */ /* 0x000fe200078e00ff */
[----:B0-----:R-:W-:Y:S01]  /*0120*/  ISETP.GE.U32.AND P1, PT, R2, UR12, PT ;  /* 0x0000000c02007c0c */ /* 0x001fe2000bf26070 */
[----:B------:R-:W-:-:S03]  /*0130*/  IMAD R4, R7, UR12, R2 ;  /* 0x0000000c07047c24 */ /* 0x000fc6000f8e0202 */
[----:B------:R-:W-:-:S13]  /*0140*/  ISETP.GE.AND.EX P0, PT, RZ, UR13, PT, P1 ;  /* 0x0000000dff007c0c */ /* 0x000fda000bf06310 */
[----:B-12---:R-:W-:Y:S05]  /*0150*/  @P0 BRA `(.L_x_416) ;  /* 0x0000000000600947 */ /* 0x006fea0003800000 */
[----:B------:R-:W0:Y:S01]  /*0160*/  LDC.64 R8, c[0x0][0x3c0] ;  /* 0x0000f000ff087b82 */ /* 0x000e220000000a00 */
[----:B------:R-:W1:Y:S01]  /*0170*/  LDCU.64 UR4, c[0x0][0x398] ;  /* 0x00007300ff0477ac */ /* 0x000e620008000a00 */
[----:B------:R-:W-:Y:S01]  /*0180*/  IMAD.MOV.U32 R5, RZ, RZ, RZ ;  /* 0x000000ffff057224 */ /* 0x000fe200078e00ff */
[----:B------:R-:W2:Y:S01]  /*0190*/  LDCU.64 UR14, c[0x0][0x380] ;  /* 0x00007000ff0e77ac */ /* 0x000ea20008000a00 */
[----:B0-----:R-:W-:Y:S01]  /*01a0*/  IMAD.WIDE.U32 R10, R8, UR7, R4 ;  /* 0x00000007080a7c25 */ /* 0x001fe2000f8e0004 */
[----:B-1----:R-:W-:-:S03]  /*01b0*/  LEA R8, P0, R4, UR4, 0x1 ;  /* 0x0000000404087c11 */ /* 0x002fc6000f8008ff */
[----:B------:R-:W-:Y:S01]  /*01c0*/  IMAD R11, R9, UR7, R11 ;  /* 0x00000007090b7c24 */ /* 0x000fe2000f8e020b */
[----:B--2---:R-:W-:Y:S02]  /*01d0*/  LEA R12, P2, R10, UR14, 0x1 ;  /* 0x0000000e0a0c7c11 */ /* 0x004fe4000f8408ff */
[----:B------:R-:W-:Y:S02]  /*01e0*/  LEA.HI.X R9, R4, UR5, RZ, 0x1, P0 ;  /* 0x0000000504097c11 */ /* 0x000fe400080f0cff */
[----:B------:R-:W-:-:S03]  /*01f0*/  LEA.HI.X R13, R10, UR15, R11, 0x1, P2 ;  /* 0x0000000f0a0d7c11 */ /* 0x000fc600090f0c0b */
[----:B------:R-:W2:Y:S04]  /*0200*/  LDG.E.U16 R8, desc[UR8][R8.64] ;  /* 0x0000000808087981 */ /* 0x000ea8000c1e1500 */
[----:B------:R-:W3:Y:S01]  /*0210*/  LDG.E.U16 R12, desc[UR8][R12.64] ;  /* 0x000000080c0c7981 */ /* 0x000ee2000c1e1500 */
[----:B------:R-:W0:Y:S01]  /*0220*/  S2UR UR6, SR_CgaCtaId ;  /* 0x00000000000679c3 */ /* 0x000e220000008800 */
[----:B------:R-:W-:Y:S02]  /*0230*/  UMOV UR4, 0x400 ;  /* 0x0000040000047882 */ /* 0x000fe40000000000 */
[----:B------:R-:W-:Y:S02]  /*0240*/  UIADD3 UR5, UPT, UPT, UR4, 0x400, URZ ;  /* 0x0000040004057890 */ /* 0x000fe4000fffe0ff */
[----:B0-----:R-:W-:-:S02]  /*0250*/  ULEA UR4, UR6, UR4, 0x18 ;  /* 0x0000000406047291 */ /* 0x001fc4000f8ec0ff */
        /* <DEDUP_REMOVED lines=8> */
.L_x_416:
[----:B------:R-:W-:Y:S05]  /*02e0*/  BSYNC.RECONVERGENT B0 ;  /* 0x0000000000007941 */ /* 0x000fea0003800200 */
.L_x_415:
[----:B------:R-:W-:Y:S01]  /*02f0*/  ISETP.GT.AND P0, PT, R6, -0x1, PT ;  /* 0xffffffff0600780c */ /* 0x000fe20003f04270 */
[----:B------:R-:W1:Y:S01]  /*0300*/  LDCU UR4, c[0x0][0x360] ;  /* 0x00006c00ff0477ac */ /* 0x000e620008000800 */
[----:B------:R-:W-:Y:S01]  /*0310*/  LOP3.LUT R5, R4, 0xffff, RZ, 0xc, !PT ;  /* 0x0000ffff04057812 */ /* 0x000fe200078e0cff */
[----:B------:R-:W-:Y:S01]  /*0320*/  BSSY.RECONVERGENT B0, `(.L_x_417) ;  /* 0x0000053000007945 */ /* 0x000fe20003800200 */
[----:B------:R-:W-:Y:S01]  /*0330*/  SEL R9, R0, 0x80000000, !P0 ;  /* 0x8000000000097807 */ /* 0x000fe20004000000 */
[----:B------:R-:W2:Y:S03]  /*0340*/  LDCU UR5, c[0x0][0x364] ;  /* 0x00006c80ff0577ac */ /* 0x000ea60008000800 */
[----:B------:R-:W-:Y:S02]  /*0350*/  LOP3.LUT R9, R9, R6, RZ, 0x3c, !PT ;  /* 0x0000000609097212 */ /* 0x000fe400078e3cff */
[----:B0-----:R-:W0:Y:S04]  /*0360*/  SHFL.BFLY PT, R6, R5, 0x10, 0x1f ;  /* 0x0e001f0005067f89 */ /* 0x001e2800000e0000 */
[----:B------:R-:W3:Y:S01]  /*0370*/  SHFL.BFLY PT, R4, R9, 0x10, 0x1f ;  /* 0x0e001f0009047f89 */ /* 0x000ee200000e0000 */
[----:B0-----:R-:W-:-:S04]  /*0380*/  ISETP.GT.U32.AND P0, PT, R5, R6, PT ;  /* 0x000000060500720c */ /* 0x001fc80003f04070 */
[----:B---3--:R-:W-:-:S04]  /*0390*/  ISETP.GT.U32.AND.EX P2, PT, R9, R4, PT, P0 ;  /* 0x000000040900720c */ /* 0x008fc80003f44100 */
[----:B------:R-:W-:Y:S02]  /*03a0*/  SEL R11, R5, R6, P2 ;  /* 0x00000006050b7207 */ /* 0x000fe40001000000 */
[----:B------:R-:W-:-:S03]  /*03b0*/  SEL R21, R9, R4, P2 ;  /* 0x0000000409157207 */ /* 0x000fc60001000000 */
[----:B------:R-:W0:Y:S04]  /*03c0*/  SHFL.BFLY PT, R8, R11, 0x8, 0x1f ;  /* 0x0d001f000b087f89 */ /* 0x000e2800000e0000 */
        /* <DEDUP_REMOVED lines=22> */
[----:B------:R-:W-:Y:S02]  /*0530*/  SEL R4, R15, R4, P2 ;  /* 0x000000040f047207 */ /* 0x000fe40001000000 */
[----:B------:R-:W-:-:S04]  /*0540*/  ISETP.NE.U32.AND P2, PT, R8, R5, PT ;  /* 0x000000050800720c */ /* 0x000fc80003f45070 */
[----:B------:R-:W-:-:S04]  /*0550*/  ISETP.NE.AND.EX P2, PT, R4, R9, PT, P2 ;  /* 0x000000090400720c */ /* 0x000fc80003f45320 */
[----:B------:R-:W-:-:S05]  /*0560*/  SEL R13, R9, 0x7fffff, P2 ;  /* 0x007fffff090d7807 */ /* 0x000fca0001000000 */
[----:B------:R-:W0:Y:S02]  /*0570*/  SHFL.BFLY PT, R8, R13, 0x10, 0x1f ;  /* 0x0e001f000d087f89 */ /* 0x000e2400000e0000 */
[----:B0-----:R-:W-:-:S04]  /*0580*/  ISETP.GT.U32.AND.EX P0, PT, R13, R8, PT, P0 ;  /* 0x000000080d00720c */ /* 0x001fc80003f04100 */
[----:B------:R-:W-:Y:S02]  /*0590*/  SEL R9, R5, R6, P0 ;  /* 0x0000000605097207 */ /* 0x000fe40000000000 */
[----:B------:R-:W-:-:S03]  /*05a0*/  SEL R8, R13, R8, P0 ;  /* 0x000000080d087207 */ /* 0x000fc60000000000 */
[----:B------:R-:W0:Y:S04]  /*05b0*/  SHFL.BFLY PT, R6, R9, 0x8, 0x1f ;  /* 0x0d001f0009067f89 */ /* 0x000e2800000e0000 */
[----:B------:R-:W3:Y:S01]  /*05c0*/  SHFL.BFLY PT, R5, R8, 0x8, 0x1f ;  /* 0x0d001f0008057f89 */ /* 0x000ee200000e0000 */
[----:B0-----:R-:W-:-:S04]  /*05d0*/  ISETP.GT.U32.AND P0, PT, R9, R6, PT ;  /* 0x000000060900720c */ /* 0x001fc80003f04070 */
[----:B---3--:R-:W-:-:S04]  /*05e0*/  ISETP.GT.U32.AND.EX P0, PT, R8, R5, PT, P0 ;  /* 0x000000050800720c */ /* 0x008fc80003f04100 */
[----:B------:R-:W-:Y:S02]  /*05f0*/  SEL R11, R9, R6, P0 ;  /* 0x00000006090b7207 */ /* 0x000fe40000000000 */
[----:B------:R-:W-:Y:S01]  /*0600*/  SEL R10, R8, R5, P0 ;  /* 0x00000005080a7207 */ /* 0x000fe20000000000 */
[----:B------:R-:W2:Y:S02]  /*0610*/  S2R R9, SR_TID.Z ;  /* 0x0000000000097919 */ /* 0x000ea40000002300 */
[----:B------:R-:W0:Y:S04]  /*0620*/  SHFL.BFLY PT, R6, R11, 0x4, 0x1f ;  /* 0x0c801f000b067f89 */ /* 0x000e2800000e0000 */
[----:B------:R-:W3:Y:S01]  /*0630*/  SHFL.BFLY PT, R5, R10, 0x4, 0x1f ;  /* 0x0c801f000a057f89 */ /* 0x000ee200000e0000 */
[----:B------:R-:W2:Y:S01]  /*0640*/  S2R R8, SR_TID.Y ;  /* 0x0000000000087919 */ /* 0x000ea20000002200 */
[----:B0-----:R-:W-:-:S04]  /*0650*/  ISETP.GT.U32.AND P0, PT, R11, R6, PT ;  /* 0x000000060b00720c */ /* 0x001fc80003f04070 */
[----:B---3--:R-:W-:-:S04]  /*0660*/  ISETP.GT.U32.AND.EX P0, PT, R10, R5, PT, P0 ;  /* 0x000000050a00720c */ /* 0x008fc80003f04100 */
[----:B------:R-:W-:Y:S02]  /*0670*/  SEL R13, R11, R6, P0 ;  /* 0x000000060b0d7207 */ /* 0x000fe40000000000 */
[----:B------:R-:W-:-:S03]  /*0680*/  SEL R12, R10, R5, P0 ;  /* 0x000000050a0c7207 */ /* 0x000fc60000000000 */
[----:B------:R-:W0:Y:S01]  /*0690*/  SHFL.BFLY PT, R6, R13, 0x2, 0x1f ;  /* 0x0c401f000d067f89 */ /* 0x000e2200000e0000 */
[----:B--2---:R-:W-:-:S03]  /*06a0*/  IMAD R8, R9, UR5, R8 ;  /* 0x0000000509087c24 */ /* 0x004fc6000f8e0208 */
[----:B------:R-:W2:Y:S01]  /*06b0*/  SHFL.BFLY PT, R5, R12, 0x2, 0x1f ;  /* 0x0c401f000c057f89 */ /* 0x000ea200000e0000 */
[----:B-1----:R-:W-:-:S05]  /*06c0*/  IMAD R8, R8, UR4, R3 ;  /* 0x0000000408087c24 */ /* 0x002fca000f8e0203 */
[----:B------:R-:W-:Y:S02]  /*06d0*/  LOP3.LUT P2, RZ, R8, 0x1f, RZ, 0xc0, !PT ;  /* 0x0000001f08ff7812 */ /* 0x000fe4000784c0ff */
[----:B0-----:R-:W-:-:S04]  /*06e0*/  ISETP.GT.U32.AND P0, PT, R13, R6, PT ;  /* 0x000000060d00720c */ /* 0x001fc80003f04070 */
[----:B--2---:R-:W-:-:S04]  /*06f0*/  ISETP.GT.U32.AND.EX P0, PT, R12, R5, PT, P0 ;  /* 0x000000050c00720c */ /* 0x004fc80003f04100 */
[----:B------:R-:W-:Y:S02]  /*0700*/  SEL R11, R13, R6, P0 ;  /* 0x000000060d0b7207 */ /* 0x000fe40000000000 */
[----:B------:R-:W-:-:S03]  /*0710*/  SEL R10, R12, R5, P0 ;  /* 0x000000050c0a7207 */ /* 0x000fc60000000000 */
[----:B------:R-:W0:Y:S04]  /*0720*/  SHFL.BFLY PT, R6, R11, 0x1, 0x1f ;  /* 0x0c201f000b067f89 */ /* 0x000e2800000e0000 */
[----:B------:R-:W1:Y:S01]  /*0730*/  SHFL.BFLY PT, R5, R10, 0x1, 0x1f ;  /* 0x0c201f000a057f89 */ /* 0x000e6200000e0000 */
[----:B0-----:R-:W-:-:S04]  /*0740*/  ISETP.GT.U32.AND P0, PT, R11, R6, PT ;  /* 0x000000060b00720c */ /* 0x001fc80003f04070 */
[----:B-1----:R-:W-:-:S04]  /*0750*/  ISETP.GT.U32.AND.EX P0, PT, R10, R5, PT, P0 ;  /* 0x000000050a00720c */ /* 0x002fc80003f04100 */
[----:B------:R-:W-:Y:S01]  /*0760*/  SEL R8, R10, R5, P0 ;  /* 0x000000050a087207 */ /* 0x000fe20000000000 */
[----:B------:R-:W-:Y:S08]  /*0770*/  @P2 BRA `(.L_x_418) ;  /* 0x0000000000342947 */ /* 0x000ff00003800000 */
[----:B------:R-:W0:Y:S01]  /*0780*/  S2R R11, SR_CgaCtaId ;  /* 0x00000000000b7919 */ /* 0x000e220000008800 */
[----:B------:R-:W-:Y:S02]  /*0790*/  MOV R6, 0x400 ;  /* 0x0000040000067802 */ /* 0x000fe40000000f00 */
[----:B------:R-:W-:Y:S02]  /*07a0*/  ISETP.GT.AND P0, PT, R8, -0x1, PT ;  /* 0xffffffff0800780c */ /* 0x000fe40003f04270 */
[----:B------:R-:W-:Y:S01]  /*07b0*/  ISETP.GT.AND P2, PT, R4, -0x1, PT ;  /* 0xffffffff0400780c */ /* 0x000fe20003f44270 */
[----:B------:R-:W-:Y:S01]  /*07c0*/  VIADD R6, R6, 0x800 ;  /* 0x0000080006067836 */ /* 0x000fe20000000000 */
[C---:B------:R-:W-:Y:S02]  /*07d0*/  SEL R5, R0.reuse, 0x80000000, P0 ;  /* 0x8000000000057807 */ /* 0x040fe40000000000 */
[----:B------:R-:W-:Y:S02]  /*07e0*/  SEL R9, R0, 0x80000000, P2 ;  /* 0x8000000000097807 */ /* 0x000fe40001000000 */
[----:B------:R-:W-:-:S02]  /*07f0*/  LOP3.LUT R5, R5, R8, RZ, 0x3c, !PT ;  /* 0x0000000805057212 */ /* 0x000fc400078e3cff */
[----:B------:R-:W-:-:S05]  /*0800*/  LOP3.LUT R4, R9, R4, RZ, 0x3c, !PT ;  /* 0x0000000409047212 */ /* 0x000fca00078e3cff */
[----:B------:R-:W-:Y:S01]  /*0810*/  FADD.FTZ R4, R5, R4 ;  /* 0x0000000405047221 */ /* 0x000fe20000010000 */
[----:B0-----:R-:W-:-:S05]  /*0820*/  LEA R6, R11, R6, 0x18 ;  /* 0x000000060b067211 */ /* 0x001fca00078ec0ff */
[----:B------:R-:W-:-:S05]  /*0830*/  IMAD R5, R7, 0x4, R6 ;  /* 0x0000000407057824 */ /* 0x000fca00078e0206 */
[----:B------:R0:W-:Y:S02]  /*0840*/  STS [R5], R4 ;  /* 0x0000000405007388 */ /* 0x0001e40000000800 */
.L_x_418:
[----:B------:R-:W-:Y:S05]  /*0850*/  BSYNC.RECONVERGENT B0 ;  /* 0x0000000000007941 */ /* 0x000fea0003800200 */
.L_x_417:
[----:B------:R-:W-:Y:S01]  /*0860*/  BAR.SYNC.DEFER_BLOCKING 0x0 ;  /* 0x0000000000007b1d */ /* 0x000fe20000010000 */
[----:B------:R-:W-:-:S13]  /*0870*/  ISETP.NE.AND P0, PT, R7, RZ, PT ;  /* 0x000000ff0700720c */ /* 0x000fda0003f05270 */
[----:B------:R-:W-:Y:S05]  /*0880*/  @P0 BRA `(.L_x_419) ;  /* 0x0000002400bc0947 */ /* 0x000fea0003800000 */
[----:B------:R-:W-:Y:S01]  /*0890*/  ISETP.GE.U32.AND P0, PT, R2, UR10, PT ;  /* 0x0000000a02007c0c */ /* 0x000fe2000bf06070 */
[----:B------:R-:W1:Y:S03]  /*08a0*/  LDCU UR14, c[0x0][0x3b8] ;  /* 0x00007700ff0e77ac */ /* 0x000e660008000800 */
[----:B------:R-:W-:-:S13]  /*08b0*/  ISETP.GE.AND.EX P0, PT, RZ, UR11, PT, P0 ;  /* 0x0000000bff007c0c */ /* 0x000fda000bf06300 */
[----:B0-----:R-:W0:Y:S01]  /*08c0*/  @!P0 S2R R5, SR_CgaCtaId ;  /* 0x0000000000058919 */ /* 0x001e220000008800 */
[----:B------:R-:W-:Y:S01]  /*08d0*/  @!P0 MOV R4, 0x400 ;  /* 0x0000040000048802 */ /* 0x000fe20000000f00 */
[----:B-1----:R-:W-:-:S04]  /*08e0*/  UISETP.GE.AND UP0, UPT, UR14, 0x1, UPT ;  /* 0x000000010e00788c */ /* 0x002fc8000bf06270 */
[----:B------:R-:W-:-:S05]  /*08f0*/  @!P0 VIADD R4, R4, 0x800 ;  /* 0x0000080004048836 */ /* 0x000fca0000000000 */
[----:B0-----:R-:W-:Y:S01]  /*0900*/  @!P0 LEA R7, R5, R4, 0x18 ;  /* 0x0000000405078211 */ /* 0x001fe200078ec0ff */
[----:B------:R-:W-:Y:S01]  /*0910*/  IMAD.MOV.U32 R5, RZ, RZ, -0x800000 ;  /* 0xff800000ff057424 */ /* 0x000fe200078e00ff */
[----:B------:R-:W-:-:S03]  /*0920*/  LOP3.LUT R4, R2, 0xffff, RZ, 0x3c, !PT ;  /* 0x0000ffff02047812 */ /* 0x000fc600078e3cff */
[----:B------:R-:W-:-:S05]  /*0930*/  @!P0 IMAD R6, R2, 0x4, R7 ;  /* 0x0000000402068824 */ /* 0x000fca00078e0207 */
[----:B------:R-:W0:Y:S02]  /*0940*/  @!P0 LDS R5, [R6] ;  /* 0x0000000006058984 */ /* 0x000e240000000800 */
[----:B0-----:R-:W-:-:S04]  /*0950*/  ISETP.GT.AND P0, PT, R5, -0x1, PT ;  /* 0xffffffff0500780c */ /* 0x001fc80003f04270 */
[----:B------:R-:W-:-:S04]  /*0960*/  SEL R8, R0, 0x80000000, !P0 ;  /* 0x8000000000087807 */ /* 0x000fc80004000000 */
[----:B------:R-:W-:Y:S02]  /*0970*/  LOP3.LUT R8, R8, R5, RZ, 0x3c, !PT ;  /* 0x0000000508087212 */ /* 0x000fe400078e3cff */
        /* <DEDUP_REMOVED lines=32> */
[----:B------:R-:W-:-:S04]  /*0b80*/  ISETP.NE.AND.EX P2, PT, R9, R8, PT, P2 ;  /* 0x000000080900720c */ /* 0x000fc80003f45320 */
[----:B------:R-:W-:-:S05]  /*0b90*/  SEL R23, R8, 0x7fffff, P2 ;  /* 0x007fffff08177807 */ /* 0x000fca0001000000 */
[----:B------:R-:W0:Y:S02]  /*0ba0*/  SHFL.BFLY PT, R6, R23, 0x10, 0x1f ;  /* 0x0e001f0017067f89 */ /* 0x000e2400000e0000 */
[----:B0-----:R-:W-:-:S04]  /*0bb0*/  ISETP.GT.U32.AND.EX P2, PT, R23, R6, PT, P0 ;  /* 0x000000061700720c */ /* 0x001fc80003f44100 */
        /* <DEDUP_REMOVED lines=59> */
[----:B------:R-:W-:Y:S02]  /*0f70*/  ISETP.NE.AND.EX P2, PT, R6, R23, PT, P2 ;  /* 0x000000170600720c */ /* 0x000fe40003f45320 */
[----:B------:R-:W-:-:S02]  /*0f80*/  LOP3.LUT R11, R11, 0xffff, RZ, 0x3c, !PT ;  /* 0x0000ffff0b0b7812 */ /* 0x000fc400078e3cff */
[----:B------:R-:W-:-:S03]  /*0f90*/  SEL R15, R23, 0x7fffff, P2 ;  /* 0x007fffff170f7807 */ /* 0x000fc60001000000 */
[----:B------:R-:W-:Y:S02]  /*0fa0*/  IMAD R14, R11, UR12, R2 ;  /* 0x0000000c0b0e7c24 */ /* 0x000fe4000f8e0202 */
[----:B------:R-:W0:Y:S01]  /*0fb0*/  SHFL.BFLY PT, R6, R15, 0x10, 0x1f ;  /* 0x0e001f000f067f89 */ /* 0x000e2200000e0000 */
[----:B------:R-:W-:Y:S01]  /*0fc0*/  IMAD.MOV.U32 R11, RZ, RZ, -0x800000 ;  /* 0xff800000ff0b7424 */ /* 0x000fe200078e00ff */
        /* <DEDUP_REMOVED lines=9> */
[----:B------:R-:W0:Y:S01]  /*1060*/  LDC.64 R4, c[0x0][0x3b0] ;  /* 0x0000ec00ff047b82 */ /* 0x000e220000000a00 */
[----:B------:R-:W1:Y:S04]  /*1070*/  SHFL.BFLY PT, R8, R13, 0x4, 0x1f ;  /* 0x0c801f000d087f89 */ /* 0x000e6800000e0000 */
[----:B------:R-:W2:Y:S01]  /*1080*/  SHFL.BFLY PT, R6, R19, 0x4, 0x1f ;  /* 0x0c801f0013067f89 */ /* 0x000ea200000e0000 */
[----:B0-----:R-:W-:-:S02]  /*1090*/  ISETP.GE.U32.AND P4, PT, R4, 0x2, PT ;  /* 0x000000020400780c */ /* 0x001fc40003f86070 */
[----:B-1----:R-:W-:Y:S02]  /*10a0*/  ISETP.GT.U32.AND P0, PT, R13, R8, PT ;  /* 0x000000080d00720c */ /* 0x002fe40003f04070 */
[----:B------:R-:W-:Y:S02]  /*10b0*/  ISETP.GE.U32.AND P2, PT, R4, 0x3, PT ;  /* 0x000000030400780c */ /* 0x000fe40003f46070 */
[----:B--2---:R-:W-:Y:S02]  /*10c0*/  ISETP.GT.U32.AND.EX P0, PT, R19, R6, PT, P0 ;  /* 0x000000061300720c */ /* 0x004fe40003f04100 */
[----:B------:R-:W-:Y:S02]  /*10d0*/  ISETP.GE.AND.EX P4, PT, R5, RZ, PT, P4 ;  /* 0x000000ff0500720c */ /* 0x000fe40003f86340 */
[----:B------:R-:W-:Y:S02]  /*10e0*/  SEL R15, R13, R8, P0 ;  /* 0x000000080d0f7207 */ /* 0x000fe40000000000 */
[----:B------:R-:W-:-:S02]  /*10f0*/  SEL R17, R19, R6, P0 ;  /* 0x0000000613117207 */ /* 0x000fc40000000000 */
[----:B------:R-:W-:Y:S01]  /*1100*/  ISETP.GE.U32.AND P0, PT, R4, 0x1, PT ;  /* 0x000000010400780c */ /* 0x000fe20003f06070 */
[----:B------:R-:W0:Y:S01]  /*1110*/  SHFL.BFLY PT, R8, R15, 0x2, 0x1f ;  /* 0x0c401f000f087f89 */ /* 0x000e2200000e0000 */
[C---:B------:R-:W-:Y:S02]  /*1120*/  ISETP.GE.AND.EX P2, PT, R5.reuse, RZ, PT, P2 ;  /* 0x000000ff0500720c */ /* 0x040fe40003f46320 */
[----:B------:R-:W-:Y:S01]  /*1130*/  ISETP.GE.AND.EX P0, PT, R5, RZ, PT, P0 ;  /* 0x000000ff0500720c */ /* 0x000fe20003f06300 */
[----:B------:R-:W1:Y:S01]  /*1140*/  SHFL.BFLY PT, R6, R17, 0x2, 0x1f ;  /* 0x0c401f0011067f89 */ /* 0x000e6200000e0000 */
[----:B------:R-:W-:Y:S02]  /*1150*/  ISETP.GE.OR.EX P2, PT, RZ, UR13, !P2, P1 ;  /* 0x0000000dff007c0c */ /* 0x000fe4000d746710 */
[----:B------:R-:W-:Y:S02]  /*1160*/  ISETP.GE.OR.EX P0, PT, RZ, UR13, !P0, P1 ;  /* 0x0000000dff007c0c */ /* 0x000fe4000c706710 */
[----:B0-----:R-:W-:-:S04]  /*1170*/  ISETP.GT.U32.AND P3, PT, R15, R8, PT ;  /* 0x000000080f00720c */ /* 0x001fc80003f64070 */
[----:B-1----:R-:W-:-:S04]  /*1180*/  ISETP.GT.U32.AND.EX P3, PT, R17, R6, PT, P3 ;  /* 0x000000061100720c */ /* 0x002fc80003f64130 */
[----:B------:R-:W-:Y:S02]  /*1190*/  SEL R13, R15, R8, P3 ;  /* 0x000000080f0d7207 */ /* 0x000fe40001800000 */
[----:B------:R-:W-:Y:S01]  /*11a0*/  SEL R15, R17, R6, P3 ;  /* 0x00000006110f7207 */ /* 0x000fe20001800000 */
[----:B------:R-:W0:Y:S01]  /*11b0*/  @!P2 S2R R8, SR_CgaCtaId ;  /* 0x000000000008a919 */ /* 0x000e220000008800 */
[----:B------:R-:W-:Y:S02]  /*11c0*/  ISETP.GE.OR.EX P3, PT, RZ, UR13, !P4, P1 ;  /* 0x0000000dff007c0c */ /* 0x000fe4000e766710 */
[----:B------:R-:W-:Y:S01]  /*11d0*/  ISETP.GE.U32.AND P4, PT, R4, 0x4, PT ;  /* 0x000000040400780c */ /* 0x000fe20003f86070 */
[----:B------:R-:W1:Y:S01]  /*11e0*/  SHFL.BFLY PT, R10, R13, 0x1, 0x1f ;  /* 0x0c201f000d0a7f89 */ /* 0x000e6200000e0000 */
[----:B------:R-:W-:Y:S02]  /*11f0*/  @!P0 MOV R4, 0x400 ;  /* 0x0000040000048802 */ /* 0x000fe40000000f00 */
[----:B------:R-:W-:Y:S01]  /*1200*/  ISETP.GE.AND.EX P4, PT, R5, RZ, PT, P4 ;  /* 0x000000ff0500720c */ /* 0x000fe20003f86340 */
[----:B------:R-:W2:Y:S02]  /*1210*/  @!P0 S2R R17, SR_CgaCtaId ;  /* 0x0000000000118919 */ /* 0x000ea40000008800 */
[----:B------:R-:W-:Y:S01]  /*1220*/  @!P0 VIADD R4, R4, 0x400 ;  /* 0x0000040004048836 */ /* 0x000fe20000000000 */
[----:B------:R-:W-:Y:S01]  /*1230*/  ISETP.GE.OR.EX P1, PT, RZ, UR13, !P4, P1 ;  /* 0x0000000dff007c0c */ /* 0x000fe2000e726710 */
[----:B------:R-:W3:Y:S02]  /*1240*/  SHFL.BFLY PT, R6, R15, 0x1, 0x1f ;  /* 0x0c201f000f067f89 */ /* 0x000ee400000e0000 */
[----:B------:R-:W-:Y:S01]  /*1250*/  @!P3 MOV R12, 0x400 ;  /* 0x00000400000cb802 */ /* 0x000fe20000000f00 */
[----:B------:R-:W4:Y:S04]  /*1260*/  @!P3 S2R R19, SR_CgaCtaId ;  /* 0x000000000013b919 */ /* 0x000f280000008800 */
[----:B------:R-:W-:-:S05]  /*1270*/  @!P3 VIADD R12, R12, 0x400 ;  /* 0x000004000c0cb836 */ /* 0x000fca0000000000 */
[----:B------:R-:W5:Y:S01]  /*1280*/  @!P1 S2R R5, SR_CgaCtaId ;  /* 0x0000000000059919 */ /* 0x000f620000008800 */
[----:B------:R-:W-:Y:S02]  /*1290*/  @!P1 MOV R16, 0x400 ;  /* 0x0000040000109802 */ /* 0x000fe40000000f00 */
[----:B-1----:R-:W-:-:S04]  /*12a0*/  ISETP.GT.U32.AND P4, PT, R13, R10, PT ;  /* 0x0000000a0d00720c */ /* 0x002fc80003f84070 */
[----:B---3--:R-:W-:Y:S01]  /*12b0*/  ISETP.GT.U32.AND.EX P4, PT, R15, R6, PT, P4 ;  /* 0x000000060f00720c */ /* 0x008fe20003f84140 */
[----:B------:R-:W-:-:S03]  /*12c0*/  IMAD.MOV.U32 R6, RZ, RZ, -0x800000 ;  /* 0xff800000ff067424 */ /* 0x000fc600078e00ff */
[----:B------:R-:W-:Y:S02]  /*12d0*/  SEL R10, R13, R10, P4 ;  /* 0x0000000a0d0a7207 */ /* 0x000fe40002000000 */
[----:B--2---:R-:W-:Y:S01]  /*12e0*/  @!P0 LEA R17, R17, R4, 0x18 ;  /* 0x0000000411118211 */ /* 0x004fe200078ec0ff */
[----:B------:R-:W-:Y:S01]  /*12f0*/  IMAD R4, R7, UR12, R2 ;  /* 0x0000000c07047c24 */ /* 0x000fe2000f8e0202 */
[----:B------:R-:W-:Y:S02]  /*1300*/  @!P2 MOV R13, 0x400 ;  /* 0x00000400000da802 */ /* 0x000fe40000000f00 */
[----:B------:R-:W-:Y:S01]  /*1310*/  LOP3.LUT R7, R9, 0xffff, RZ, 0xc0, !PT ;  /* 0x0000ffff09077812 */ /* 0x000fe200078ec0ff */
[----:B------:R-:W-:Y:S01]  /*1320*/  @!P0 IMAD R9, R4, 0x4, R17 ;  /* 0x0000000404098824 */ /* 0x000fe200078e0211 */
[----:B----4-:R-:W-:Y:S01]  /*1330*/  @!P3 LEA R12, R19, R12, 0x18 ;  /* 0x0000000c130cb211 */ /* 0x010fe200078ec0ff */
[----:B------:R-:W-:Y:S01]  /*1340*/  @!P2 VIADD R13, R13, 0x400 ;  /* 0x000004000d0da836 */ /* 0x000fe20000000000 */
[----:B------:R-:W-:-:S02]  /*1350*/  LOP3.LUT R7, R7, 0xffff, RZ, 0x3c, !PT ;  /* 0x0000ffff07077812 */ /* 0x000fc400078e3cff */
[----:B------:R1:W2:Y:S01]  /*1360*/  @!P0 LDS R6, [R9] ;  /* 0x0000000009068984 */ /* 0x0002a20000000800 */
[----:B------:R-:W-:Y:S02]  /*1370*/  LOP3.LUT R4, R4, 0xffff, RZ, 0xc, !PT ;  /* 0x0000ffff04047812 */ /* 0x000fe400078e0cff */
[----:B0-----:R-:W-:Y:S01]  /*1380*/  @!P2 LEA R15, R8, R13, 0x18 ;  /* 0x0000000d080fa211 */ /* 0x001fe200078ec0ff */
[----:B------:R-:W-:Y:S01]  /*1390*/  IMAD R7, R7, UR12, R2 ;  /* 0x0000000c07077c24 */ /* 0x000fe2000f8e0202 */
[----:B------:R-:W-:Y:S01]  /*13a0*/  LOP3.LUT R13, R10, 0xffff, RZ, 0xc0, !PT ;  /* 0x0000ffff0a0d7812 */ /* 0x000fe200078ec0ff */
[----:B------:R-:W-:Y:S02]  /*13b0*/  IMAD.MOV.U32 R8, RZ, RZ, -0x800000 ;  /* 0xff800000ff087424 */ /* 0x000fe400078e00ff */
[----:B------:R-:W-:Y:S01]  /*13c0*/  @!P3 IMAD R10, R7, 0x4, R12 ;  /* 0x00000004070ab824 */ /* 0x000fe200078e020c */
[----:B------:R-:W-:Y:S01]  /*13d0*/  LOP3.LUT R13, R13, 0xffff, RZ, 0x3c, !PT ;  /* 0x0000ffff0d0d7812 */ /* 0x000fe200078e3cff */
[----:B------:R-:W-:Y:S01]  /*13e0*/  @!P1 VIADD R12, R16, 0x400 ;  /* 0x00000400100c9836 */ /* 0x000fe20000000000 */
[----:B------:R-:W-:Y:S01]  /*13f0*/  LOP3.LUT R7, R7, 0xffff, RZ, 0xc, !PT ;  /* 0x0000ffff07077812 */ /* 0x000fe200078e0cff */
[----:B-1----:R-:W-:Y:S01]  /*1400*/  @!P2 IMAD R9, R14, 0x4, R15 ;  /* 0x000000040e09a824 */ /* 0x002fe200078e020f */
[----:B------:R-:W0:Y:S01]  /*1410*/  @!P3 LDS R8, [R10] ;  /* 0x000000000a08b984 */ /* 0x000e220000000800 */
[----:B------:R-:W-:Y:S01]  /*1420*/  IMAD R16, R13, UR12, R2 ;  /* 0x0000000c0d107c24 */ /* 0x000fe2000f8e0202 */
[----:B-----5:R-:W-:Y:S01]  /*1430*/  @!P1 LEA R13, R5, R12, 0x18 ;  /* 0x0000000c050d9211 */ /* 0x020fe200078ec0ff */
[----:B------:R-:W-:Y:S01]  /*1440*/  IMAD.MOV.U32 R5, RZ, RZ, -0x800000 ;  /* 0xff800000ff057424 */ /* 0x000fe200078e00ff */
[----:B------:R1:W3:Y:S03]  /*1450*/  @!P2 LDS R11, [R9] ;  /* 0x00000000090ba984 */ /* 0x0002e60000000800 */
[----:B------:R-:W-:-:S05]  /*1460*/  @!P1 IMAD R12, R16, 0x4, R13 ;  /* 0x00000004100c9824 */ /* 0x000fca00078e020d */
[----:B------:R-:W4:Y:S01]  /*1470*/  @!P1 LDS R5, [R12] ;  /* 0x000000000c059984 */ /* 0x000f220000000800 */
[----:B-1----:R-:W-:Y:S02]  /*1480*/  LOP3.LUT R9, R14, 0xffff, RZ, 0xc, !PT ;  /* 0x0000ffff0e097812 */ /* 0x002fe400078e0cff */
[----:B--2---:R-:W-:-:S04]  /*1490*/  ISETP.GT.AND P0, PT, R6, -0x1, PT ;  /* 0xffffffff0600780c */ /* 0x004fc80003f04270 */
[----:B------:R-:W-:-:S04]  /*14a0*/  SEL R13, R0, 0x80000000, !P0 ;  /* 0x80000000000d7807 */ /* 0x000fc80004000000 */
[----:B------:R-:W-:Y:S02]  /*14b0*/  LOP3.LUT R13, R13, R6, RZ, 0x3c, !PT ;  /* 0x000000060d0d7212 */ /* 0x000fe400078e3cff */
[----:B0-----:R-:W-:Y:S02]  /*14c0*/  ISETP.GT.AND P1, PT, R8, -0x1, PT ;  /* 0xffffffff0800780c */ /* 0x001fe40003f24270 */
[----:B---3--:R-:W-:Y:S02]  /*14d0*/  ISETP.GT.AND P0, PT, R11, -0x1, PT ;  /* 0xffffffff0b00780c */ /* 0x008fe40003f04270 */
[C---:B------:R-:W-:Y:S02]  /*14e0*/  SEL R15, R0.reuse, 0x80000000, !P1 ;  /* 0x80000000000f7807 */ /* 0x040fe40004800000 */
[----:B------:R-:W-:Y:S02]  /*14f0*/  SEL R6, R0, 0x80000000, !P0 ;  /* 0x8000000000067807 */ /* 0x000fe40004000000 */
[----:B------:R-:W-:-:S02]  /*1500*/  LOP3.LUT R15, R15, R8, RZ, 0x3c, !PT ;  /* 0x000000080f0f7212 */ /* 0x000fc400078e3cff */
[----:B----4-:R-:W-:Y:S02]  /*1510*/  ISETP.GT.AND P0, PT, R5, -0x1, PT ;  /* 0xffffffff0500780c */ /* 0x010fe40003f04270 */
[----:B------:R-:W-:Y:S02]  /*1520*/  LOP3.LUT R6, R6, R11, RZ, 0x3c, !PT ;  /* 0x0000000b06067212 */ /* 0x000fe400078e3cff */
[----:B------:R-:W-:Y:S02]  /*1530*/  SEL R8, R0, 0x80000000, !P0 ;  /* 0x8000000000087807 */ /* 0x000fe40004000000 */
[----:B------:R-:W-:Y:S02]  /*1540*/  LOP3.LUT R0, R16, 0xffff, RZ, 0xc, !PT ;  /* 0x0000ffff10007812 */ /* 0x000fe400078e0cff */
[CC--:B------:R-:W-:Y:S02]  /*1550*/  ISETP.LT.U32.AND P0, PT, R4.reuse, R9.reuse, PT ;  /* 0x000000090400720c */ /* 0x0c0fe40003f01070 */
[----:B------:R-:W-:-:S02]  /*1560*/  ISETP.GT.U32.AND P1, PT, R4, R9, PT ;  /* 0x000000090400720c */ /* 0x000fc40003f24070 */
[----:B------:R-:W-:Y:S02]  /*1570*/  LOP3.LUT R8, R8, R5, RZ, 0x3c, !PT ;  /* 0x0000000508087212 */ /* 0x000fe400078e3cff */
[CC--:B------:R-:W-:Y:S02]  /*1580*/  ISETP.GT.U32.AND P3, PT, R7.reuse, R0.reuse, PT ;  /* 0x000000000700720c */ /* 0x0c0fe40003f64070 */
[----:B------:R-:W-:Y:S02]  /*1590*/  ISETP.LT.U32.AND P2, PT, R7, R0, PT ;  /* 0x000000000700720c */ /* 0x000fe40003f41070 */
[CC--:B------:R-:W-:Y:S02]  /*15a0*/  ISETP.LT.U32.AND.EX P0, PT, R13.reuse, R6.reuse, PT, P0 ;  /* 0x000000060d00720c */ /* 0x0c0fe40003f01100 */
[----:B------:R-:W-:Y:S02]  /*15b0*/  ISETP.GT.U32.AND.EX P1, PT, R13, R6, PT, P1 ;  /* 0x000000060d00720c */ /* 0x000fe40003f24110 */
[----:B------:R-:W-:-:S02]  /*15c0*/  ISETP.GT.U32.AND.EX P3, PT, R15, R8, PT, P3 ;  /* 0x000000080f00720c */ /* 0x000fc40003f64130 */
[----:B------:R-:W-:Y:S02]  /*15d0*/  ISETP.LT.U32.AND.EX P2, PT, R15, R8, PT, P2 ;  /* 0x000000080f00720c */ /* 0x000fe40003f41120 */
[CC--:B------:R-:W-:Y:S02]  /*15e0*/  SEL R12, R4.reuse, R9.reuse, P0 ;  /* 0x00000009040c7207 */ /* 0x0c0fe40000000000 */
[----:B------:R-:W-:Y:S02]  /*15f0*/  SEL R5, R4, R9, P1 ;  /* 0x0000000904057207 */ /* 0x000fe40000800000 */
[CC--:B------:R-:W-:Y:S02]  /*1600*/  SEL R10, R7.reuse, R0.reuse, P3 ;  /* 0x00000000070a7207 */ /* 0x0c0fe40001800000 */
[----:B------:R-:W-:Y:S02]  /*1610*/  SEL R9, R7, R0, P2 ;  /* 0x0000000007097207 */ /* 0x000fe40001000000 */
[----:B------:R-:W-:-:S02]  /*1620*/  SEL R16, R13, R6, P0 ;  /* 0x000000060d107207 */ /* 0x000fc40000000000 */
[----:B------:R-:W-:Y:S02]  /*1630*/  SEL R13, R13, R6, P1 ;  /* 0x000000060d0d7207 */ /* 0x000fe40000800000 */
[CC--:B------:R-:W-:Y:S02]  /*1640*/  SEL R6, R15.reuse, R8.reuse, P3 ;  /* 0x000000080f067207 */ /* 0x0c0fe40001800000 */
[----:B------:R-:W-:Y:S02]  /*1650*/  SEL R11, R15, R8, P2 ;  /* 0x000000080f0b7207 */ /* 0x000fe40001000000 */
[CC--:B------:R-:W-:Y:S02]  /*1660*/  ISETP.LT.U32.AND P0, PT, R5.reuse, R10.reuse, PT ;  /* 0x0000000a0500720c */ /* 0x0c0fe40003f01070 */
[----:B------:R-:W-:Y:S02]  /*1670*/  ISETP.GT.U32.AND P3, PT, R12, R9, PT ;  /* 0x000000090c00720c */ /* 0x000fe40003f64070 */
[----:B------:R-:W-:-:S02]  /*1680*/  ISETP.GT.U32.AND P1, PT, R5, R10, PT ;  /* 0x0000000a0500720c */ /* 0x000fc40003f24070 */
[CC--:B------:R-:W-:Y:S02]  /*1690*/  ISETP.LT.U32.AND.EX P0, PT, R13.reuse, R6.reuse, PT, P0 ;  /* 0x000000060d00720c */ /* 0x0c0fe40003f01100 */
[----:B------:R-:W-:Y:S02]  /*16a0*/  ISETP.GT.U32.AND.EX P3, PT, R16, R11, PT, P3 ;  /* 0x0000000b1000720c */ /* 0x000fe40003f64130 */
[----:B------:R-:W-:Y:S02]  /*16b0*/  ISETP.GT.U32.AND.EX P1, PT, R13, R6, PT, P1 ;  /* 0x000000060d00720c */ /* 0x000fe40003f24110 */
[CC--:B------:R-:W-:Y:S02]  /*16c0*/  SEL R4, R5.reuse, R10.reuse, P0 ;  /* 0x0000000a05047207 */ /* 0x0c0fe40000000000 */
[----:B------:R-:W-:Y:S02]  /*16d0*/  SEL R7, R12, R9, P3 ;  /* 0x000000090c077207 */ /* 0x000fe40001800000 */
[----:B------:R-:W-:-:S02]  /*16e0*/  SEL R10, R5, R10, P1 ;  /* 0x0000000a050a7207 */ /* 0x000fc40000800000 */
[----:B------:R-:W-:Y:S02]  /*16f0*/  ISETP.LT.U32.AND P2, PT, R12, R9, PT ;  /* 0x000000090c00720c */ /* 0x000fe40003f41070 */
[----:B------:R-:W-:Y:S02]  /*1700*/  SEL R5, R13, R6, P0 ;  /* 0x000000060d057207 */ /* 0x000fe40000000000 */
[----:B------:R-:W-:Y:S02]  /*1710*/  SEL R14, R16, R11, P3 ;  /* 0x0000000b100e7207 */ /* 0x000fe40001800000 */
[CC--:B------:R-:W-:Y:S02]  /*1720*/  ISETP.LT.U32.AND P0, PT, R4.reuse, R7.reuse, PT ;  /* 0x000000070400720c */ /* 0x0c0fe40003f01070 */
[----:B------:R-:W-:Y:S02]  /*1730*/  ISETP.GT.U32.AND P3, PT, R4, R7, PT ;  /* 0x000000070400720c */ /* 0x000fe40003f64070 */
[----:B------:R-:W-:-:S02]  /*1740*/  ISETP.LT.U32.AND.EX P2, PT, R16, R11, PT, P2 ;  /* 0x0000000b1000720c */ /* 0x000fc40003f41120 */
[----:B------:R-:W-:Y:S02]  /*1750*/  SEL R6, R13, R6, P1 ;  /* 0x000000060d067207 */ /* 0x000fe40000800000 */
[CC--:B------:R-:W-:Y:S02]  /*1760*/  ISETP.LT.U32.AND.EX P0, PT, R5.reuse, R14.reuse, PT, P0 ;  /* 0x0000000e0500720c */ /* 0x0c0fe40003f01100 */
[CC--:B------:R-:W-:Y:S02]  /*1770*/  ISETP.GT.U32.AND.EX P1, PT, R5.reuse, R14.reuse, PT, P3 ;  /* 0x0000000e0500720c */ /* 0x0c0fe40003f24130 */
[----:B------:R-:W-:Y:S02]  /*1780*/  SEL R9, R12, R9, P2 ;  /* 0x000000090c097207 */ /* 0x000fe40001000000 */
[----:B------:R-:W-:Y:S02]  /*1790*/  SEL R12, R4, R7, P0 ;  /* 0x00000007040c7207 */ /* 0x000fe40000000000 */
[----:B------:R-:W-:-:S02]  /*17a0*/  SEL R13, R5, R14, P0 ;  /* 0x0000000e050d7207 */ /* 0x000fc40000000000 */
[----:B------:R-:W-:Y:S02]  /*17b0*/  SEL R8, R16, R11, P2 ;  /* 0x0000000b10087207 */ /* 0x000fe40001000000 */
[----:B------:R-:W-:Y:S02]  /*17c0*/  SEL R7, R4, R7, P1 ;  /* 0x0000000704077207 */ /* 0x000fe40000800000 */
[----:B------:R-:W-:Y:S01]  /*17d0*/  SEL R14, R5, R14, P1 ;  /* 0x0000000e050e7207 */ /* 0x000fe20000800000 */
[----:B------:R-:W-:Y:S06]  /*17e0*/  BRA.U !UP0, `(.L_x_420) ;  /* 0x0000000d08b87547 */ /* 0x000fec000b800000 */
[----:B------:R-:W-:Y:S01]  /*17f0*/  UISETP.GE.U32.AND UP1, UPT, UR14, 0x4, UPT ;  /* 0x000000040e00788c */ /* 0x000fe2000bf26070 */
[----:B------:R-:W-:Y:S01]  /*1800*/  IMAD.MOV.U32 R11, RZ, RZ, RZ ;  /* 0x000000ffff0b7224 */ /* 0x000fe200078e00ff */
[----:B------:R-:W-:Y:S01]  /*1810*/  ULOP3.LUT UR5, UR14, 0x3, URZ, 0xc0, !UPT ;  /* 0x000000030e057892 */ /* 0x000fe2000f8ec0ff */
[----:B------:R-:W-:Y:S02]  /*1820*/  IMAD.MOV.U32 R21, RZ, RZ, RZ ;  /* 0x000000ffff157224 */ /* 0x000fe400078e00ff */
[----:B------:R-:W-:Y:S01]  /*1830*/  IMAD.MOV.U32 R4, RZ, RZ, RZ ;  /* 0x000000ffff047224 */ /* 0x000fe200078e00ff */
        /* <DEDUP_REMOVED lines=9> */
.L_x_422:
[----:B------:R-:W-:Y:S01]  /*18d0*/  ISETP.NE.U32.AND P0, PT, R11, R10, PT ;  /* 0x0000000a0b00720c */ /* 0x000fe20003f05070 */
[----:B------:R-:W-:-:S03]  /*18e0*/  UIADD3 UR6, UPT, UPT, UR6, 0x4, URZ ;  /* 0x0000000406067890 */ /* 0x000fc6000fffe0ff */
[----:B------:R-:W-:Y:S01]  /*18f0*/  ISETP.NE.AND.EX P0, PT, R21, R6, PT, P0 ;  /* 0x000000061500720c */ /* 0x000fe20003f05300 */
[----:B------:R-:W-:-:S03]  /*1900*/  UISETP.NE.AND UP1, UPT, UR6, URZ, UPT ;  /* 0x000000ff0600728c */ /* 0x000fc6000bf25270 */
[----:B------:R-:W-:Y:S01]  /*1910*/  ISETP.NE.AND P0, PT, RZ, UR4, !P0 ;  /* 0x00000004ff007c0c */ /* 0x000fe2000c705270 */
[----:B------:R-:W-:-:S03]  /*1920*/  UIADD3 UR4, UPT, UPT, UR4, 0x4, URZ ;  /* 0x0000000404047890 */ /* 0x000fc6000fffe0ff */
[----:B------:R-:W-:Y:S02]  /*1930*/  SEL R10, R7, R10, P0 ;  /* 0x0000000a070a7207 */ /* 0x000fe40000000000 */
[----:B------:R-:W-:Y:S02]  /*1940*/  SEL R11, R14, R6, P0 ;  /* 0x000000060e0b7207 */ /* 0x000fe40000000000 */
[----:B------:R-:W-:Y:S01]  /*1950*/  SEL R14, R13, R14, P0 ;  /* 0x0000000e0d0e7207 */ /* 0x000fe20000000000 */
[----:B------:R-:W0:Y:S01]  /*1960*/  SHFL.BFLY PT, R15, R10, 0x10, 0x1f ;  /* 0x0e001f000a0f7f89 */ /* 0x000e2200000e0000 */
[----:B------:R-:W-:-:S03]  /*1970*/  SEL R13, R8, R13, P0 ;  /* 0x0000000d080d7207 */ /* 0x000fc60000000000 */
        /* <DEDUP_REMOVED lines=35> */
[----:B------:R-:W-:Y:S01]  /*1bb0*/  SEL R15, R12, R15, !P1 ;  /* 0x0000000f0c0f7207 */ /* 0x000fe20004800000 */
[----:B------:R-:W0:Y:S01]  /*1bc0*/  SHFL.BFLY PT, R7, R10, 0x10, 0x1f ;  /* 0x0e001f000a077f89 */ /* 0x000e2200000e0000 */
[----:B------:R-:W-:Y:S02]  /*1bd0*/  SEL R14, R13, R14, !P1 ;  /* 0x0000000e0d0e7207 */ /* 0x000fe40004800000 */
[----:B------:R-:W-:Y:S01]  /*1be0*/  LOP3.LUT R6, R6, 0xffff, RZ, 0xc, !PT ;  /* 0x0000ffff06067812 */ /* 0x000fe200078e0cff */
        /* <DEDUP_REMOVED lines=31> */
[----:B------:R-:W-:-:S03]  /*1de0*/  ISETP.NE.AND.EX P2, PT, R16, R11, PT, P2 ;  /* 0x0000000b1000720c */ /* 0x000fc60003f45320 */
[----:B------:R-:W-:Y:S01]  /*1df0*/  STL.64 [R5+-0x8], R6 ;  /* 0xfffff80605007387 */ /* 0x000fe20000100a00 */
        /* <DEDUP_REMOVED lines=31> */
[----:B0-----:R-:W-:-:S04]  /*1ff0*/  ISETP.GT.U32.AND P3, PT, R19, R18, PT ;  /* 0x000000121300720c */ /* 0x001fc80003f64070 */
[----:B-1----:R-:W-:-:S04]  /*2000*/  ISETP.GT.U32.AND.EX P3, PT, R21, R16, PT, P3 ;  /* 0x000000101500720c */ /* 0x002fc80003f64130 */
[----:B------:R-:W-:Y:S02]  /*2010*/  SEL R9, R19, R18, P3 ;  /* 0x0000001213097207 */ /* 0x000fe40001800000 */
[----:B------:R-:W-:Y:S02]  /*2020*/  SEL R18, R21, R16, P3 ;  /* 0x0000001015127207 */ /* 0x000fe40001800000 */
[----:B------:R-:W-:Y:S02]  /*2030*/  SEL R16, R8, 0x7fffff, !P0 ;  /* 0x007fffff08107807 */ /* 0x000fe40004000000 */
[----:B------:R-:W-:Y:S02]  /*2040*/  ISETP.NE.U32.AND P0, PT, R9, R10, PT ;  /* 0x0000000a0900720c */ /* 0x000fe40003f05070 */
[----:B------:R-:W-:Y:S02]  /*2050*/  SEL R13, R16, R13, !P1 ;  /* 0x0000000d100d7207 */ /* 0x000fe40004800000 */
[----:B------:R-:W-:-:S02]  /*2060*/  SEL R19, R12, R15, !P2 ;  /* 0x0000000f0c137207 */ /* 0x000fc40005000000 */
[-C--:B------:R-:W-:Y:S02]  /*2070*/  ISETP.NE.AND.EX P0, PT, R18, R11.reuse, PT, P0 ;  /* 0x0000000b1200720c */ /* 0x080fe40003f05300 */
[----:B------:R-:W-:Y:S02]  /*2080*/  SEL R14, R13, R14, !P2 ;  /* 0x0000000e0d0e7207 */ /* 0x000fe40005000000 */
[----:B------:R-:W-:Y:S02]  /*2090*/  SEL R10, R19, R10, !P0 ;  /* 0x0000000a130a7207 */ /* 0x000fe40004000000 */
[----:B------:R-:W-:Y:S02]  /*20a0*/  SEL R15, R14, R11, !P0 ;  /* 0x0000000b0e0f7207 */ /* 0x000fe40004000000 */
[----:B------:R-:W-:Y:S01]  /*20b0*/  SEL R16, R16, 0x7fffff, P1 ;  /* 0x007fffff10107807 */ /* 0x000fe20000800000 */
[----:B------:R-:W0:Y:S01]  /*20c0*/  SHFL.BFLY PT, R11, R10, 0x10, 0x1f ;  /* 0x0e001f000a0b7f89 */ /* 0x000e2200000e0000 */
[----:B------:R-:W-:Y:S01]  /*20d0*/  SEL R12, R17, R12, !P2 ;  /* 0x0000000c110c7207 */ /* 0x000fe20005000000 */
[----:B------:R-:W-:Y:S01]  /*20e0*/  IMAD.MOV.U32 R6, RZ, RZ, R15 ;  /* 0x000000ffff067224 */ /* 0x000fe200078e000f */
[----:B------:R-:W-:Y:S01]  /*20f0*/  SEL R13, R16, R13, !P2 ;  /* 0x0000000d100d7207 */ /* 0x000fe20005000000 */
[----:B------:R-:W1:Y:S01]  /*2100*/  SHFL.BFLY PT, R8, R15, 0x10, 0x1f ;  /* 0x0e001f000f087f89 */ /* 0x000e6200000e0000 */
[----:B------:R-:W-:-:S02]  /*2110*/  SEL R17, R0, R17, !P2 ;  /* 0x0000001100117207 */ /* 0x000fc40005000000 */
[----:B------:R-:W-:Y:S02]  /*2120*/  SEL R16, R16, 0x7fffff, P2 ;  /* 0x007fffff10107807 */ /* 0x000fe40001000000 */
[----:B------:R-:W-:Y:S02]  /*2130*/  SEL R7, R12, R19, !P0 ;  /* 0x000000130c077207 */ /* 0x000fe40004000000 */
[----:B------:R-:W-:Y:S02]  /*2140*/  SEL R14, R13, R14, !P0 ;  /* 0x0000000e0d0e7207 */ /* 0x000fe40004000000 */
[----:B------:R-:W-:Y:S02]  /*2150*/  SEL R12, R17, R12, !P0 ;  /* 0x0000000c110c7207 */ /* 0x000fe40004000000 */
        /* <DEDUP_REMOVED lines=30> */
[----:B------:R-:W-:-:S05]  /*2340*/  LOP3.LUT R9, R11, 0xffff, RZ, 0xc, !PT ;  /* 0x0000ffff0b097812 */ /* 0x000fca00078e0cff */
[----:B------:R0:W-:Y:S02]  /*2350*/  STL.64 [R5], R8 ;  /* 0x0000000805007387 */ /* 0x0001e40000100a00 */
[----:B0-----:R-:W-:Y:S01]  /*2360*/  SEL R9, R0, R17, !P0 ;  /* 0x0000001100097207 */ /* 0x001fe20004000000 */
[----:B------:R-:W-:Y:S01]  /*2370*/  VIADD R5, R5, 0x10 ;  /* 0x0000001005057836 */ /* 0x000fe20000000000 */
[----:B------:R-:W-:Y:S01]  /*2380*/  SEL R8, R16, 0x7fffff, P0 ;  /* 0x007fffff10087807 */ /* 0x000fe20000000000 */
[----:B------:R-:W-:Y:S06]  /*2390*/  BRA.U UP1, `(.L_x_422) ;  /* 0xfffffff5014c7547 */ /* 0x000fec000b83ffff */
.L_x_421:
[----:B------:R-:W-:Y:S05]  /*23a0*/  BRA.U !UP0, `(.L_x_420) ;  /* 0x0000000108c87547 */ /* 0x000fea000b800000 */
[----:B------:R-:W-:Y:S01]  /*23b0*/  IMAD R5, R4, 0x4, R1 ;  /* 0x0000000404057824 */ /* 0x000fe200078e0201 */
[----:B------:R-:W-:-:S12]  /*23c0*/  UIADD3 UR5, UPT, UPT, -UR5, URZ, URZ ;  /* 0x000000ff05057290 */ /* 0x000fd8000fffe1ff */
.L_x_423:
        /* <DEDUP_REMOVED lines=48> */
.L_x_420:
        /* <DEDUP_REMOVED lines=42> */
[----:B0-----:R-:W-:Y:S01]  /*2970*/  FADD.FTZ R10, R4, R5 ;  /* 0x00000005040a7221 */ /* 0x001fe20000010000 */
[----:B------:R-:W-:-:S04]  /*2980*/  IMAD.MOV.U32 R4, RZ, RZ, 0x1 ;  /* 0x00000001ff047424 */ /* 0x000fc800078e00ff */
[----:B------:R-:W0:Y:S02]  /*2990*/  SHFL.BFLY PT, R5, R10, 0x4, 0x1f ;  /* 0x0c801f000a057f89 */ /* 0x000e2400000e0000 */
[----:B0-----:R-:W-:-:S05]  /*29a0*/  FADD.FTZ R12, R10, R5 ;  /* 0x000000050a0c7221 */ /* 0x001fca0000010000 */
[----:B------:R-:W0:Y:S02]  /*29b0*/  SHFL.BFLY PT, R5, R12, 0x2, 0x1f ;  /* 0x0c401f000c057f89 */ /* 0x000e2400000e0000 */
[----:B0-----:R-:W-:-:S05]  /*29c0*/  FADD.FTZ R13, R12, R5 ;  /* 0x000000050c0d7221 */ /* 0x001fca0000010000 */
[----:B------:R-:W0:Y:S02]  /*29d0*/  SHFL.BFLY PT, R8, R13, 0x1, 0x1f ;  /* 0x0c201f000d087f89 */ /* 0x000e2400000e0000 */
[----:B0-----:R-:W-:-:S04]  /*29e0*/  FADD.FTZ R8, R13, R8 ;  /* 0x000000080d087221 */ /* 0x001fc80000010000 */
[----:B------:R-:W-:-:S04]  /*29f0*/  FMUL.FTZ R14, R8, 1 ;  /* 0x3f800000080e7820 */ /* 0x000fc80000410000 */
        /* <DEDUP_REMOVED lines=58> */
[----:B------:R-:W-:Y:S05]  /*2da0*/  CALL.REL.NOINC `($__internal_4_$__cuda_sm20_div_rn_f64_full) ;  /* 0x00000000007c7944 */ /* 0x000fea0003c00000 */
.L_x_426:
[----:B------:R-:W-:Y:S05]  /*2db0*/  BSYNC.RECONVERGENT B0 ;  /* 0x0000000000007941 */ /* 0x000fea0003800200 */
.L_x_425:
        /* <DEDUP_REMOVED lines=9> */
.L_x_424:
[----:B------:R-:W0:Y:S01]  /*2e50*/  LDC.64 R4, c[0x0][0x3b8] ;  /* 0x0000ee00ff047b82 */ /* 0x000e220000000a00 */
[----:B------:R-:W-:Y:S01]  /*2e60*/  BSSY.RECONVERGENT B0, `(.L_x_419) ;  /* 0x0000011000007945 */ /* 0x000fe20003800200 */
[----:B0-----:R-:W-:-:S04]  /*2e70*/  ISETP.GE.U32.AND P0, PT, R2, R4, PT ;  /* 0x000000040200720c */ /* 0x001fc80003f06070 */
[----:B------:R-:W-:-:S13]  /*2e80*/  ISETP.GE.AND.EX P0, PT, RZ, R5, PT, P0 ;  /* 0x00000005ff00720c */ /* 0x000fda0003f06300 */
        /* <DEDUP_REMOVED lines=14> */
.L_x_427:
[----:B------:R-:W-:Y:S05]  /*2f70*/  BSYNC.RECONVERGENT B0 ;  /* 0x0000000000007941 */ /* 0x000fea0003800200 */
.L_x_419:
[----:B------:R-:W-:Y:S01]  /*2f80*/  PREEXIT ;  /* 0x000000000000782d */ /* 0x000fe20000000000 */
[----:B------:R-:W-:Y:S05]  /*2f90*/  EXIT ;  /* 0x000000000000794d */ /* 0x000fea0003800000 */
        .weak           $__internal_4_$__cuda_sm20_div_rn_f64_full
        .type           $__internal_4_$__cuda_sm20_div_rn_f64_full,@function
        .size           $__internal_4_$__cuda_sm20_div_rn_f64_full,(.L_x_7751 - $__internal_4_$__cuda_sm20_div_rn_f64_full)
$__internal_4_$__cuda_sm20_div_rn_f64_full:
[----:B------:R-:W-:Y:S01]  /*2fa0*/  IMAD.MOV.U32 R5, RZ, RZ, R11 ;  /* 0x000000ffff057224 */ /* 0x000fe200078e000b */
[C---:B------:R-:W-:Y:S01]  /*2fb0*/  LOP3.LUT R20, R9.reuse, 0x7ff00000, RZ, 0xc0, !PT ;  /* 0x7ff0000009147812 */ /* 0x040fe200078ec0ff */
[----:B------:R-:W-:Y:S01]  /*2fc0*/  IMAD.MOV.U32 R4, RZ, RZ, R10 ;  /* 0x000000ffff047224 */ /* 0x000fe200078e000a */
[----:B------:R-:W-:Y:S01]  /*2fd0*/  FSETP.GEU.AND P0, PT, |R9|, 1.469367938527859385e-39, PT ;  /* 0x001000000900780b */ /* 0x000fe20003f0e200 */
[----:B------:R-:W-:Y:S01]  /*2fe0*/  IMAD.MOV.U32 R18, RZ, RZ, 0x1ca00000 ;  /* 0x1ca00000ff127424 */ /* 0x000fe200078e00ff */
[C---:B------:R-:W-:Y:S01]  /*2ff0*/  FSETP.GEU.AND P2, PT, |R5|.reuse, 1.469367938527859385e-39, PT ;  /* 0x001000000500780b */ /* 0x040fe20003f4e200 */
[----:B------:R-:W-:Y:S01]  /*3000*/  IMAD.MOV.U32 R14, RZ, RZ, 0x1 ;  /* 0x00000001ff0e7424 */ /* 0x000fe200078e00ff */
[----:B------:R-:W-:Y:S01]  /*3010*/  LOP3.LUT R13, R5, 0x7ff00000, RZ, 0xc0, !PT ;  /* 0x7ff00000050d7812 */ /* 0x000fe200078ec0ff */
[----:B------:R-:W-:Y:S01]  /*3020*/  BSSY.RECONVERGENT B1, `(.L_x_428) ;  /* 0x0000077000017945 */ /* 0x000fe20003800200 */
[----:B------:R-:W-:Y:S02]  /*3030*/  LOP3.LUT R6, R9, 0x800fffff, RZ, 0xc0, !PT ;  /* 0x800fffff09067812 */ /* 0x000fe400078ec0ff */
[----:B------:R-:W-:-:S02]  /*3040*/  ISETP.GE.U32.AND P1, PT, R13, R20, PT ;  /* 0x000000140d00720c */ /* 0x000fc40003f26070 */
[----:B------:R-:W-:Y:S01]  /*3050*/  LOP3.LUT R7, R6, 0x3ff00000, RZ, 0xfc, !PT ;  /* 0x3ff0000006077812 */ /* 0x000fe200078efcff */
[----:B------:R-:W-:Y:S01]  /*3060*/  IMAD.MOV.U32 R6, RZ, RZ, R8 ;  /* 0x000000ffff067224 */ /* 0x000fe200078e0008 */
[----:B------:R-:W-:-:S03]  /*3070*/  SEL R11, R18, 0x63400000, !P1 ;  /* 0x63400000120b7807 */ /* 0x000fc60004800000 */
[----:B------:R-:W-:Y:S01]  /*3080*/  @!P2 LOP3.LUT R10, R9, 0x7ff00000, RZ, 0xc0, !PT ;  /* 0x7ff00000090aa812 */ /* 0x000fe200078ec0ff */
[----:B------:R-:W-:Y:S01]  /*3090*/  @!P2 IMAD.MOV.U32 R22, RZ, RZ, RZ ;  /* 0x000000ffff16a224 */ /* 0x000fe200078e00ff */
[----:B------:R-:W-:Y:S01]  /*30a0*/  LOP3.LUT R11, R11, 0x800fffff, R5, 0xf8, !PT ;  /* 0x800fffff0b0b7812 */ /* 0x000fe200078ef805 */
[----:B------:R-:W0:Y:S01]  /*30b0*/  @!P0 DMUL R6, R8, 8.98846567431157953865e+307 ;  /* 0x7fe0000008068828 */ /* 0x000e220000000000 */
[----:B------:R-:W-:Y:S01]  /*30c0*/  @!P2 ISETP.GE.U32.AND P3, PT, R13, R10, PT ;  /* 0x0000000a0d00a20c */ /* 0x000fe20003f66070 */
[----:B------:R-:W-:Y:S01]  /*30d0*/  IMAD.MOV.U32 R10, RZ, RZ, R4 ;  /* 0x000000ffff0a7224 */ /* 0x000fe200078e0004 */
[----:B0-----:R-:W0:Y:S01]  /*30e0*/  MUFU.RCP64H R15, R7 ;  /* 0x00000007000f7308 */ /* 0x001e220000001800 */
[----:B------:R-:W-:Y:S02]  /*30f0*/  @!P0 LOP3.LUT R20, R7, 0x7ff00000, RZ, 0xc0, !PT ;  /* 0x7ff0000007148812 */ /* 0x000fe400078ec0ff */
[----:B------:R-:W-:-:S03]  /*3100*/  @!P2 SEL R19, R18, 0x63400000, !P3 ;  /* 0x634000001213a807 */ /* 0x000fc60005800000 */
[----:B------:R-:W-:Y:S01]  /*3110*/  VIADD R24, R20, 0xffffffff ;  /* 0xffffffff14187836 */ /* 0x000fe20000000000 */
[----:B------:R-:W-:-:S04]  /*3120*/  @!P2 LOP3.LUT R19, R19, 0x80000000, R5, 0xf8, !PT ;  /* 0x800000001313a812 */ /* 0x000fc800078ef805 */
[----:B------:R-:W-:Y:S01]  /*3130*/  @!P2 LOP3.LUT R23, R19, 0x100000, RZ, 0xfc, !PT ;  /* 0x001000001317a812 */ /* 0x000fe200078efcff */
[----:B------:R-:W-:-:S15]  /*3140*/  IMAD.MOV.U32 R19, RZ, RZ, R13 ;  /* 0x000000ffff137224 */ /* 0x000fde00078e000d */
[----:B------:R-:W-:-:S15]  /*3150*/  NOP ;  /* 0x0000000000007918 */ /* 0x000fde0000000000 */
[----:B------:R-:W-:-:S15]  /*3160*/  NOP ;  /* 0x0000000000007918 */ /* 0x000fde0000000000 */
[----:B------:R-:W-:-:S04]  /*3170*/  NOP ;  /* 0x0000000000007918 */ /* 0x000fc80000000000 */
        /* <DEDUP_REMOVED lines=76> */
.L_x_429:
        /* <DEDUP_REMOVED lines=16> */
.L_x_432:
[----:B------:R-:W-:Y:S01]  /*3740*/  LOP3.LUT R17, R9, 0x80000, RZ, 0xfc, !PT ;  /* 0x0008000009117812 */ /* 0x000fe200078efcff */
[----:B------:R-:W-:Y:S01]  /*3750*/  IMAD.MOV.U32 R16, RZ, RZ, R8 ;  /* 0x000000ffff107224 */ /* 0x000fe200078e0008 */
[----:B------:R-:W-:Y:S06]  /*3760*/  BRA `(.L_x_430) ;  /* 0x0000000000087947 */ /* 0x000fec0003800000 */
.L_x_431:
[----:B------:R-:W-:Y:S01]  /*3770*/  LOP3.LUT R17, R5, 0x80000, RZ, 0xfc, !PT ;  /* 0x0008000005117812 */ /* 0x000fe200078efcff */
[----:B------:R-:W-:-:S07]  /*3780*/  IMAD.MOV.U32 R16, RZ, RZ, R4 ;  /* 0x000000ffff107224 */ /* 0x000fce00078e0004 */
.L_x_430:
[----:B------:R-:W-:Y:S05]  /*3790*/  BSYNC.RECONVERGENT B1 ;  /* 0x0000000000017941 */ /* 0x000fea0003800200 */
.L_x_428:
[----:B------:R-:W-:Y:S02]  /*37a0*/  IMAD.MOV.U32 R13, RZ, RZ, 0x0 ;  /* 0x00000000ff0d7424 */ /* 0x000fe400078e00ff */
[----:B------:R-:W-:Y:S02]  /*37b0*/  IMAD.MOV.U32 R4, RZ, RZ, R16 ;  /* 0x000000ffff047224 */ /* 0x000fe400078e0010 */
[----:B------:R-:W-:Y:S01]  /*37c0*/  IMAD.MOV.U32 R5, RZ, RZ, R17 ;  /* 0x000000ffff057224 */ /* 0x000fe200078e0011 */
[----:B------:R-:W-:Y:S06]  /*37d0*/  RET.REL.NODEC R12 `(_ZN4vllm3moe44grouped_topk_fused_small_expert_count_kernelI13__nv_bfloat16S2_iLNS0_11ScoringFuncE0ELi256ELb1ELi8EEEvPT_PfPT1_PKT0_llllllbd) ;  /* 0xffffffc80c087950 */ /* 0x000fec0003c3ffff */
.L_x_433:
        /* <DEDUP_REMOVED lines=10> */
.L_x_7751:


//--------------------- .text._ZN4vllm3moe25grouped_topk_fused_kernelI13__nv_bfloat166__halfiLNS0_11ScoringFuncE0EEEvPT_PfPT1_PKT0_lllllbd --------------------------
	.section	.text._ZN4vllm3moe25grouped_topk_fused_kernelI13__nv_bfloat166__halfiLNS0_11ScoringFuncE0EEEvPT_PfPT1_PKT0_lllllbd,"ax",@progbits
	.align	128
        .global         _ZN4vllm3moe25grouped_topk_fused_kernelI13__nv_bfloat166__halfiLNS0_11ScoringFuncE0EEEvPT_PfPT1_PKT0_lllllbd
        .type           _ZN4vllm3moe25grouped_topk_fused_kernelI13__nv_bfloat166__halfiLNS0_11ScoringFuncE0EEEvPT_PfPT1_PKT0_lllllbd,@function
        .size           _ZN4vllm3moe25grouped_topk_fused_kernelI13__nv_bfloat166__halfiLNS0_11ScoringFuncE0EEEvPT_PfPT1_PKT0_lllllbd,(.L_x_7843 - _ZN4vllm3moe25grouped_topk_fused_kernelI13__nv_bfloat166__halfiLNS0_11ScoringFuncE0EEEvPT_PfPT1_PKT0_lllllbd)
        .other          _ZN4vllm3moe25grouped_topk_fused_kernelI13__nv_bfloat166__halfiLNS0_11ScoringFuncE0EEEvPT_PfPT1_PKT0_lllllbd,@"STO_CUDA_ENTRY STV_DEFAULT"
_ZN4vllm3moe25grouped_topk_fused_kernelI13__nv_bfloat166__halfiLNS0_11ScoringFuncE0EEEvPT_PfPT1_PKT0_lllllbd:
.text._ZN4vllm3moe25grouped_topk_fused_kernelI13__nv_bfloat166__halfiLNS0_11ScoringFuncE0EEEvPT_PfPT1_PKT0_lllllbd:
        /* <DEDUP_REMOVED lines=103> */
.L_x_438:
[----:B------:R-:W-:-:S05]  /*0670*/  IMAD.WIDE.U32 R36, R5, 0x2, R18 ;  /* 0x0000000205247825 */ /* 0x000fca00078e0012 */
[----:B------:R-:W2:Y:S01]  /*0680*/  LDG.E.U16 R22, desc[UR16][R36.64] ;  /* 0x0000001024167981 */ /* 0x000ea2000c1e1500 */
[----:B------:R-:W-:-:S03]  /*0690*/  IMAD.WIDE.U32 R34, R5, 0x2, R20 ;  /* 0x0000000205227825 */ /* 0x000fc600078e0014 */
[----:B------:R-:W3:Y:S04]  /*06a0*/  LDG.E.U16 R25, desc[UR16][R36.64+0x80] ;  /* 0x0000801024197981 */ /* 0x000ee8000c1e1500 */
        /* <DEDUP_REMOVED lines=13> */
[----:B--2---:R-:W4:Y:S02]  /*0780*/  F2F.BF16.F16 R22, R22 ;  /* 0x0000001600167304 */ /* 0x004f240000102000 */
[----:B----4-:R-:W-:-:S02]  /*0790*/  HADD2.BF16_V2 R29, R29.H0_H0, R22.H0_H0 ;  /* 0x200000161d1d7230 */ /* 0x010fc40000200800 */
[----:B------:R-:W2:Y:S04]  /*07a0*/  LDG.E.U16 R22, desc[UR16][R34.64+0x180] ;  /* 0x0001801022167981 */ /* 0x000ea8000c1e1500 */
[----:B---3--:R-:W0:Y:S08]  /*07b0*/  F2F.BF16.F16 R25, R25 ;  /* 0x0000001900197304 */ /* 0x008e300000102000 */
[----:B-----5:R-:W1:Y:S01]  /*07c0*/  F2F.BF16.F16 R28, R28 ;  /* 0x0000001c001c7304 */ /* 0x020e620000102000 */
[----:B0-----:R-:W-:-:S07]  /*07d0*/  HADD2.BF16_V2 R12, R12.H0_H0, R25.H0_H0 ;  /* 0x200000190c0c7230 */ /* 0x001fce0000200800 */
[----:B------:R0:W-:Y:S01]  /*07e0*/  F2F.BF16.F16 R27, R31 ;  /* 0x0000001f001b7304 */ /* 0x0001e20000102000 */
[----:B------:R-:W3:Y:S01]  /*07f0*/  LDG.E.U16 R25, desc[UR16][R34.64+0x200] ;  /* 0x0002001022197981 */ /* 0x000ee2000c1e1500 */
[----:B-1----:R-:W-:-:S03]  /*0800*/  HADD2.BF16_V2 R13, R13.H0_H0, R28.H0_H0 ;  /* 0x2000001c0d0d7230 */ /* 0x002fc60000200800 */
[----:B------:R-:W4:Y:S03]  /*0810*/  LDG.E.U16 R28, desc[UR16][R36.64+0x280] ;  /* 0x00028010241c7981 */ /* 0x000f26000c1e1500 */
[----:B------:R-:W1:Y:S01]  /*0820*/  F2F.BF16.F16 R30, R30 ;  /* 0x0000001e001e7304 */ /* 0x000e620000102000 */
[----:B0-----:R-:W5:Y:S07]  /*0830*/  LDG.E.U16 R31, desc[UR16][R34.64+0x2c0] ;  /* 0x0002c010221f7981 */ /* 0x001f6e000c1e1500 */
[----:B------:R0:W-:Y:S01]  /*0840*/  F2F.BF16.F16 R41, R32 ;  /* 0x0000002000297304 */ /* 0x0001e20000102000 */
[----:B-1----:R-:W-:-:S02]  /*0850*/  HADD2.BF16_V2 R15, R15.H0_H0, R30.H0_H0 ;  /* 0x2000001e0f0f7230 */ /* 0x002fc40000200800 */
[----:B------:R-:W5:Y:S04]  /*0860*/  LDG.E.U16 R30, desc[UR16][R34.64+0x240] ;  /* 0x00024010221e7981 */ /* 0x000f68000c1e1500 */
[----:B0-----:R-:W5:Y:S01]  /*0870*/  LDG.E.U16 R32, desc[UR16][R36.64+0x2c0] ;  /* 0x0002c01024207981 */ /* 0x001f62000c1e1500 */
[----:B------:R0:W1:Y:S03]  /*0880*/  F2F.BF16.F16 R14, R23 ;  /* 0x00000017000e7304 */ /* 0x0000660000102000 */
[----:B0-----:R-:W5:Y:S01]  /*0890*/  LDG.E.U16 R23, desc[UR16][R34.64+0x1c0] ;  /* 0x0001c01022177981 */ /* 0x001f62000c1e1500 */
[----:B-1----:R-:W-:-:S03]  /*08a0*/  HADD2.BF16_V2 R11, R11.H0_H0, R14.H0_H0 ;  /* 0x2000000e0b0b7230 */ /* 0x002fc60000200800 */
[----:B------:R-:W5:Y:S01]  /*08b0*/  LDG.E.U16 R14, desc[UR16][R34.64+0x100] ;  /* 0x00010010220e7981 */ /* 0x000f62000c1e1500 */
[----:B--2---:R-:W-:-:S03]  /*08c0*/  HADD2.BF16_V2 R22, R22.H0_H0, R27.H0_H0 ;  /* 0x2000001b16167230 */ /* 0x004fc60000200800 */
[----:B------:R-:W2:Y:S01]  /*08d0*/  LDG.E.U16 R27, desc[UR16][R34.64+0x280] ;  /* 0x00028010221b7981 */ /* 0x000ea2000c1e1500 */
[----:B------:R-:W3:Y:S02]  /*08e0*/  F2F.BF16.F16 R24, R24 ;  /* 0x0000001800187304 */ /* 0x000ee40000102000 */
[----:B---3--:R-:W-:Y:S02]  /*08f0*/  HADD2.BF16_V2 R24, R25.H0_H0, R24.H0_H0 ;  /* 0x2000001819187230 */ /* 0x008fe40000200800 */
[----:B------:R-:W3:Y:S04]  /*0900*/  LDG.E.U16 R25, desc[UR16][R36.64+0x300] ;  /* 0x0003001024197981 */ /* 0x000ee8000c1e1500 */
[----:B----4-:R-:W-:Y:S08]  /*0910*/  F2F.BF16.F16 R28, R28 ;  /* 0x0000001c001c7304 */ /* 0x010ff00000102000 */
[----:B------:R-:W0:Y:S01]  /*0920*/  F2F.BF16.F16 R26, R26 ;  /* 0x0000001a001a7304 */ /* 0x000e220000102000 */
[----:B------:R-:W-:-:S07]  /*0930*/  HSETP2.BF16_V2.GT.AND P0, PT, R29.H0_H0, R6.H0_H0, PT ;  /* 0x200000061d007234 */ /* 0x000fce0003f04802 */
[----:B-----5:R-:W1:Y:S01]  /*0940*/  F2F.BF16.F16 R32, R32 ;  /* 0x0000002000207304 */ /* 0x020e620000102000 */
[----:B0-----:R-:W-:Y:S02]  /*0950*/  HADD2.BF16_V2 R26, R30.H0_H0, R26.H0_H0 ;  /* 0x2000001a1e1a7230 */ /* 0x001fe40000200800 */
[----:B------:R-:W4:Y:S05]  /*0960*/  LDG.E.U16 R30, desc[UR16][R36.64+0x340] ;  /* 0x00034010241e7981 */ /* 0x000f2a000c1e1500 */
[----:B------:R0:W5:Y:S01]  /*0970*/  F2F.BF16.F16 R40, R33 ;  /* 0x0000002100287304 */ /* 0x0001620000102000 */
[----:B-1----:R-:W-:Y:S02]  /*0980*/  HADD2.BF16_V2 R31, R31.H0_H0, R32.H0_H0 ;  /* 0x200000201f1f7230 */ /* 0x002fe40000200800 */
[----:B------:R-:W4:Y:S01]  /*0990*/  LDG.E.U16 R32, desc[UR16][R34.64+0x340] ;  /* 0x0003401022207981 */ /* 0x000f22000c1e1500 */
[----:B------:R-:W-:-:S03]  /*09a0*/  @!P0 HSETP2.BF16_V2.GT.AND P1, PT, R29.H0_H0, R7.H0_H0, PT ;  /* 0x200000071d008234 */ /* 0x000fc60003f24802 */
[----:B0-----:R-:W4:Y:S01]  /*09b0*/  LDG.E.U16 R33, desc[UR16][R34.64+0x380] ;  /* 0x0003801022217981 */ /* 0x001f22000c1e1500 */
[----:B-----5:R-:W-:Y:S01]  /*09c0*/  HADD2.BF16_V2 R23, R23.H0_H0, R40.H0_H0 ;  /* 0x2000002817177230 */ /* 0x020fe20000200800 */
[----:B------:R-:W-:Y:S02]  /*09d0*/  PRMT R40, R11, 0x7610, R40 ;  /* 0x000076100b287816 */ /* 0x000fe40000000028 */
[----:B------:R-:W-:Y:S01]  /*09e0*/  PRMT R11, R12, 0x7610, R11 ;  /* 0x000076100c0b7816 */ /* 0x000fe2000000000b */
[----:B------:R-:W-:Y:S02]  /*09f0*/  HADD2.BF16_V2 R14, R14.H0_H0, R41.H0_H0 ;  /* 0x200000290e0e7230 */ /* 0x000fe40000200800 */
[----:B--2---:R-:W-:Y:S02]  /*0a00*/  HADD2.BF16_V2 R27, R27.H0_H0, R28.H0_H0 ;  /* 0x2000001c1b1b7230 */ /* 0x004fe40000200800 */
[----:B------:R-:W2:Y:S04]  /*0a10*/  LDG.E.U16 R28, desc[UR16][R34.64+0x300] ;  /* 0x00030010221c7981 */ /* 0x000ea8000c1e1500 */
[----:B------:R-:W5:Y:S04]  /*0a20*/  LDG.E.U16 R34, desc[UR16][R34.64+0x3c0] ;  /* 0x0003c01022227981 */ /* 0x000f68000c1e1500 */
[----:B------:R-:W5:Y:S04]  /*0a30*/  LDG.E.U16 R35, desc[UR16][R36.64+0x380] ;  /* 0x0003801024237981 */ /* 0x000f68000c1e1500 */
[----:B------:R0:W5:Y:S02]  /*0a40*/  LDG.E.U16 R36, desc[UR16][R36.64+0x3c0] ;  /* 0x0003c01024247981 */ /* 0x000164000c1e1500 */
        /* <DEDUP_REMOVED lines=54> */
[C---:B------:R-:W-:Y:S02]  /*0db0*/  HSETP2.BF16_V2.GT.AND P0, PT, R27.reuse.H0_H0, R26.H0_H0, PT ;  /* 0x2000001a1b007234 */ /* 0x040fe40003f04802 */
[----:B------:R-:W-:Y:S01]  /*0dc0*/  PRMT R7, R26, 0x7610, R7 ;  /* 0x000076101a077816 */ /* 0x000fe20000000007 */
[----:B---3--:R-:W2:Y:S10]  /*0dd0*/  F2F.BF16.F16 R25, R25 ;  /* 0x0000001900197304 */ /* 0x008eb40000102000 */
        /* <DEDUP_REMOVED lines=10> */
[----:B------:R-:W-:Y:S01]  /*0e80*/  @!P0 PRMT R6, R27, 0x7610, R6 ;  /* 0x000076101b068816 */ /* 0x000fe20000000006 */
[----:B----4-:R-:W0:Y:S04]  /*0e90*/  F2F.BF16.F16 R13, R30 ;  /* 0x0000001e000d7304 */ /* 0x010e280000102000 */
[----:B------:R-:W-:Y:S02]  /*0ea0*/  HSETP2.BF16_V2.GT.AND P0, PT, R12.H0_H0, R6.H0_H0, PT ;  /* 0x200000060c007234 */ /* 0x000fe40003f04802 */
[----:B------:R-:W-:Y:S01]  /*0eb0*/  PRMT R7, R6, 0x7610, R7 ;  /* 0x0000761006077816 */ /* 0x000fe20000000007 */
[----:B0-----:R-:W-:-:S10]  /*0ec0*/  HADD2.BF16_V2 R13, R32.H0_H0, R13.H0_H0 ;  /* 0x2000000d200d7230 */ /* 0x001fd40000200800 */
[----:B------:R-:W-:Y:S02]  /*0ed0*/  @!P0 HSETP2.BF16_V2.GT.AND P1, PT, R12.H0_H0, R11.H0_H0, PT ;  /* 0x2000000b0c008234 */ /* 0x000fe40003f24802 */
[----:B------:R-:W-:-:S03]  /*0ee0*/  PRMT R14, R13, 0x7610, R14 ;  /* 0x000076100d0e7816 */ /* 0x000fc6000000000e */
[----:B------:R-:W-:Y:S02]  /*0ef0*/  @!P0 SEL R7, R11, R12, !P1 ;  /* 0x0000000c0b078207 */ /* 0x000fe40004800000 */
[----:B------:R-:W-:Y:S02]  /*0f00*/  @!P0 PRMT R12, R6, 0x7610, R12 ;  /* 0x00007610060c8816 */ /* 0x000fe4000000000c */
[----:B-----5:R-:W0:Y:S03]  /*0f10*/  F2F.BF16.F16 R6, R35 ;  /* 0x0000002300067304 */ /* 0x020e260000102000 */
[----:B------:R-:W-:Y:S02]  /*0f20*/  HSETP2.BF16_V2.GT.AND P0, PT, R14.H0_H0, R12.H0_H0, PT ;  /* 0x2000000c0e007234 */ /* 0x000fe40003f04802 */
[----:B------:R-:W-:-:S11]  /*0f30*/  PRMT R11, R12, 0x7610, R11 ;  /* 0x000076100c0b7816 */ /* 0x000fd6000000000b */
[----:B------:R-:W-:Y:S01]  /*0f40*/  @!P0 HSETP2.BF16_V2.GT.AND P1, PT, R14.H0_H0, R7.H0_H0, PT ;  /* 0x200000070e008234 */ /* 0x000fe20003f24802 */
[----:B0-----:R-:W-:-:S04]  /*0f50*/  HADD2.BF16_V2 R6, R33.H0_H0, R6.H0_H0 ;  /* 0x2000000621067230 */ /* 0x001fc80000200800 */
[----:B------:R-:W-:Y:S02]  /*0f60*/  @!P0 SEL R11, R7, R14, !P1 ;  /* 0x0000000e070b8207 */ /* 0x000fe40004800000 */
[----:B------:R-:W-:Y:S02]  /*0f70*/  @!P0 PRMT R14, R12, 0x7610, R14 ;  /* 0x000076100c0e8816 */ /* 0x000fe4000000000e */
[----:B------:R-:W-:Y:S01]  /*0f80*/  PRMT R12, R6, 0x7610, R12 ;  /* 0x00007610060c7816 */ /* 0x000fe2000000000c */
[----:B------:R-:W0:Y:S04]  /*0f90*/  F2F.BF16.F16 R7, R36 ;  /* 0x0000002400077304 */ /* 0x000e280000102000 */
[----:B------:R-:W-:Y:S02]  /*0fa0*/  HSETP2.BF16_V2.GT.AND P0, PT, R12.H0_H0, R14.H0_H0, PT ;  /* 0x2000000e0c007234 */ /* 0x000fe40003f04802 */
[----:B------:R-:W-:Y:S01]  /*0fb0*/  PRMT R13, R14, 0x7610, R13 ;  /* 0x000076100e0d7816 */ /* 0x000fe2000000000d */
[----:B0-----:R-:W-:-:S10]  /*0fc0*/  HADD2.BF16_V2 R7, R34.H0_H0, R7.H0_H0 ;  /* 0x2000000722077230 */ /* 0x001fd40000200800 */
[----:B------:R-:W-:Y:S02]  /*0fd0*/  @!P0 HSETP2.BF16_V2.GT.AND P1, PT, R12.H0_H0, R11.H0_H0, PT ;  /* 0x2000000b0c008234 */ /* 0x000fe40003f24802 */
[----:B------:R-:W-:-:S03]  /*0fe0*/  PRMT R6, R7, 0x7610, R6 ;  /* 0x0000761007067816 */ /* 0x000fc60000000006 */
        /* <DEDUP_REMOVED lines=12> */
.L_x_437:
[----:B------:R-:W-:Y:S05]  /*10b0*/  BSYNC.RECONVERGENT B1 ;  /* 0x0000000000017941 */ /* 0x000fea0003800200 */
.L_x_436:
[----:B------:R-:W-:-:S13]  /*10c0*/  LOP3.LUT P0, R9, R8, 0xf, RZ, 0xc0, !PT ;  /* 0x0000000f08097812 */ /* 0x000fda000780c0ff */
[----:B------:R-:W-:Y:S05]  /*10d0*/  @!P0 BRA `(.L_x_439) ;  /* 0x0000000c00dc8947 */ /* 0x000fea0003800000 */
[----:B------:R-:W-:Y:S01]  /*10e0*/  ISETP.GE.U32.AND P1, PT, R9, 0x8, PT ;  /* 0x000000080900780c */ /* 0x000fe20003f26070 */
[----:B------:R-:W-:Y:S01]  /*10f0*/  BSSY.RECONVERGENT B1, `(.L_x_440) ;  /* 0x0000056000017945 */ /* 0x000fe20003800200 */
[----:B------:R-:W-:-:S11]  /*1100*/  LOP3.LUT P0, R33, R8, 0x7, RZ, 0xc0, !PT ;  /* 0x0000000708217812 */ /* 0x000fd6000780c0ff */
[----:B------:R-:W-:Y:S05]  /*1110*/  @!P1 BRA `(.L_x_441) ;  /* 0x00000004004c9947 */ /* 0x000fea0003800000 */
        /* <DEDUP_REMOVED lines=15> */
[----:B------:R5:W5:Y:S04]  /*1210*/  LDG.E.U16 R31, desc[UR16][R10.64+0x1c0] ;  /* 0x0001c0100a1f7981 */ /* 0x000b68000c1e1500 */
[----:B------:R-:W5:Y:S01]  /*1220*/  LDG.E.U16 R32, desc[UR16][R12.64+0x1c0] ;  /* 0x0001c0100c207981 */ /* 0x000f62000c1e1500 */
[----:B--2---:R-:W4:Y:S02]  /*1230*/  F2F.BF16.F16 R35, R35 ;  /* 0x0000002300237304 */ /* 0x004f240000102000 */
[----:B----4-:R-:W-:-:S02]  /*1240*/  HADD2.BF16_V2 R34, R30.H0_H0, R35.H0_H0 ;  /* 0x200000231e227230 */ /* 0x010fc40000200800 */
[----:B------:R-:W2:Y:S04]  /*1250*/  LDG.E.U16 R30, desc[UR16][R12.64+0x180] ;  /* 0x000180100c1e7981 */ /* 0x000ea8000c1e1500 */
[----:B---3--:R-:W5:Y:S01]  /*1260*/  F2F.BF16.F16 R9, R9 ;  /* 0x0000000900097304 */ /* 0x008f620000102000 */
[----:B------:R-:W-:-:S13]  /*1270*/  HSETP2.BF16_V2.GT.AND P1, PT, R34.H0_H0, R6.H0_H0, PT ;  /* 0x2000000622007234 */ /* 0x000fda0003f24802 */
[----:B------:R-:W-:Y:S01]  /*1280*/  @!P1 HSETP2.BF16_V2.GT.AND P2, PT, R34.H0_H0, R7.H0_H0, PT ;  /* 0x2000000722009234 */ /* 0x000fe20003f44802 */
[----:B-----5:R-:W-:Y:S01]  /*1290*/  HADD2.BF16_V2 R11, R14.H0_H0, R9.H0_H0 ;  /* 0x200000090e0b7230 */ /* 0x020fe20000200800 */
[----:B------:R-:W-:-:S03]  /*12a0*/  PRMT R14, R6, 0x7610, R14 ;  /* 0x00007610060e7816 */ /* 0x000fc6000000000e */
        /* <DEDUP_REMOVED lines=11> */
[----:B------:R-:W0:Y:S04]  /*1360*/  F2F.BF16.F16 R23, R23 ;  /* 0x0000001700177304 */ /* 0x000e280000102000 */
[----:B------:R-:W-:Y:S02]  /*1370*/  HSETP2.BF16_V2.GT.AND P1, PT, R9.H0_H0, R7.H0_H0, PT ;  /* 0x2000000709007234 */ /* 0x000fe40003f24802 */
[----:B------:R-:W-:Y:S01]  /*1380*/  PRMT R10, R7, 0x7610, R10 ;  /* 0x00007610070a7816 */ /* 0x000fe2000000000a */
[----:B0-----:R-:W-:-:S10]  /*1390*/  HADD2.BF16_V2 R24, R24.H0_H0, R23.H0_H0 ;  /* 0x2000001718187230 */ /* 0x001fd40000200800 */
[----:B------:R-:W-:-:S05]  /*13a0*/  @!P1 HSETP2.BF16_V2.GT.AND P2, PT, R9.H0_H0, R6.H0_H0, PT ;  /* 0x2000000609009234 */ /* 0x000fca0003f44802 */
[----:B------:R-:W-:Y:S02]  /*13b0*/  @!P1 SEL R10, R6, R9, !P2 ;  /* 0x00000009060a9207 */ /* 0x000fe40005000000 */
[----:B------:R-:W-:Y:S02]  /*13c0*/  @!P1 PRMT R9, R7, 0x7610, R9 ;  /* 0x0000761007099816 */ /* 0x000fe40000000009 */
[----:B------:R-:W-:Y:S01]  /*13d0*/  PRMT R7, R24, 0x7610, R7 ;  /* 0x0000761018077816 */ /* 0x000fe20000000007 */
        /* <DEDUP_REMOVED lines=16> */
[----:B------:R-:W-:Y:S04]  /*14e0*/  F2F.BF16.F16 R29, R29 ;  /* 0x0000001d001d7304 */ /* 0x000fe80000102000 */
[----:B------:R-:W-:Y:S02]  /*14f0*/  HSETP2.BF16_V2.GT.AND P1, PT, R7.H0_H0, R9.H0_H0, PT ;  /* 0x2000000907007234 */ /* 0x000fe40003f24802 */
[----:B------:R-:W-:-:S11]  /*1500*/  PRMT R11, R9, 0x7610, R11 ;  /* 0x00007610090b7816 */ /* 0x000fd6000000000b */
[----:B------:R-:W-:-:S05]  /*1510*/  @!P1 HSETP2.BF16_V2.GT.AND P2, PT, R7.H0_H0, R10.H0_H0, PT ;  /* 0x2000000a07009234 */ /* 0x000fca0003f44802 */
[----:B------:R-:W-:Y:S02]  /*1520*/  @!P1 SEL R11, R10, R7, !P2 ;  /* 0x000000070a0b9207 */ /* 0x000fe40005000000 */
[----:B------:R-:W-:Y:S01]  /*1530*/  @!P1 PRMT R7, R9, 0x7610, R7 ;  /* 0x0000761009079816 */ /* 0x000fe20000000007 */
[----:B------:R-:W0:Y:S03]  /*1540*/  F2F.BF16.F16 R31, R31 ;  /* 0x0000001f001f7304 */ /* 0x000e260000102000 */
[----:B------:R-:W-:Y:S01]  /*1550*/  PRMT R9, R7, 0x7610, R9 ;  /* 0x0000761007097816 */ /* 0x000fe20000000009 */
[----:B0-----:R-:W-:-:S05]  /*1560*/  HADD2.BF16_V2 R32, R32.H0_H0, R31.H0_H0 ;  /* 0x2000001f20207230 */ /* 0x001fca0000200800 */
        /* <DEDUP_REMOVED lines=14> */
.L_x_441:
[----:B------:R-:W-:Y:S05]  /*1650*/  BSYNC.RECONVERGENT B1 ;  /* 0x0000000000017941 */ /* 0x000fea0003800200 */
.L_x_440:
[----:B------:R-:W-:Y:S05]  /*1660*/  @!P0 BRA `(.L_x_439) ;  /* 0x0000000800788947 */ /* 0x000fea0003800000 */
[----:B------:R-:W-:Y:S01]  /*1670*/  ISETP.GE.U32.AND P1, PT, R33, 0x4, PT ;  /* 0x000000042100780c */ /* 0x000fe20003f26070 */
[----:B------:R-:W-:Y:S01]  /*1680*/  BSSY.RECONVERGENT B1, `(.L_x_442) ;  /* 0x0000030000017945 */ /* 0x000fe20003800200 */
[----:B------:R-:W-:-:S04]  /*1690*/  LOP3.LUT R12, R8, 0x3, RZ, 0xc0, !PT ;  /* 0x00000003080c7812 */ /* 0x000fc800078ec0ff */
[----:B------:R-:W-:-:S07]  /*16a0*/  ISETP.NE.AND P0, PT, R12, RZ, PT ;  /* 0x000000ff0c00720c */ /* 0x000fce0003f05270 */
[----:B------:R-:W-:Y:S06]  /*16b0*/  @!P1 BRA `(.L_x_443) ;  /* 0x0000000000b09947 */ /* 0x000fec0003800000 */
        /* <DEDUP_REMOVED lines=9> */
[----:B------:R0:W5:Y:S01]  /*1750*/  LDG.E.U16 R27, desc[UR16][R8.64+0xc0] ;  /* 0x0000c010081b7981 */ /* 0x000162000c1e1500 */
[----:B------:R-:W-:Y:S01]  /*1760*/  VIADD R5, R5, 0x80 ;  /* 0x0000008005057836 */ /* 0x000fe20000000000 */
[----:B--2---:R-:W4:Y:S02]  /*1770*/  F2F.BF16.F16 R14, R14 ;  /* 0x0000000e000e7304 */ /* 0x004f240000102000 */
[----:B----4-:R-:W-:-:S06]  /*1780*/  HADD2.BF16_V2 R13, R13.H0_H0, R14.H0_H0 ;  /* 0x2000000e0d0d7230 */ /* 0x010fcc0000200800 */
[----:B---3--:R-:W5:Y:S01]  /*1790*/  F2F.BF16.F16 R24, R23 ;  /* 0x0000001700187304 */ /* 0x008f620000102000 */
[----:B------:R-:W-:-:S05]  /*17a0*/  PRMT R22, R13, 0x7610, R22 ;  /* 0x000076100d167816 */ /* 0x000fca0000000016 */
[----:B------:R-:W-:Y:S02]  /*17b0*/  HSETP2.BF16_V2.GT.AND P1, PT, R22.H0_H0, R6.H0_H0, PT ;  /* 0x2000000616007234 */ /* 0x000fe40003f24802 */
[----:B------:R-:W-:Y:S01]  /*17c0*/  PRMT R13, R6, 0x7610, R13 ;  /* 0x00007610060d7816 */ /* 0x000fe2000000000d */
[----:B-----5:R-:W-:-:S10]  /*17d0*/  HADD2.BF16_V2 R15, R15.H0_H0, R24.H0_H0 ;  /* 0x200000180f0f7230 */ /* 0x020fd40000200800 */
[----:B------:R-:W-:Y:S02]  /*17e0*/  @!P1 HSETP2.BF16_V2.GT.AND P2, PT, R22.H0_H0, R7.H0_H0, PT ;  /* 0x2000000716009234 */ /* 0x000fe40003f44802 */
[----:B0-----:R-:W-:-:S03]  /*17f0*/  PRMT R8, R15, 0x7610, R8 ;  /* 0x000076100f087816 */ /* 0x001fc60000000008 */
[----:B------:R-:W-:Y:S02]  /*1800*/  @!P1 SEL R13, R7, R22, !P2 ;  /* 0x00000016070d9207 */ /* 0x000fe40005000000 */
[----:B------:R-:W-:Y:S01]  /*1810*/  @!P1 PRMT R22, R6, 0x7610, R22 ;  /* 0x0000761006169816 */ /* 0x000fe20000000016 */
        /* <DEDUP_REMOVED lines=22> */
.L_x_443:
[----:B------:R-:W-:Y:S05]  /*1980*/  BSYNC.RECONVERGENT B1 ;  /* 0x0000000000017941 */ /* 0x000fea0003800200 */
.L_x_442:
[----:B------:R-:W-:Y:S05]  /*1990*/  @!P0 BRA `(.L_x_439) ;  /* 0x0000000400ac8947 */ /* 0x000fea0003800000 */
[----:B------:R-:W-:Y:S01]  /*19a0*/  BSSY.RECONVERGENT B1, `(.L_x_444) ;  /* 0x0000018000017945 */ /* 0x000fe20003800200 */
[----:B------:R-:W-:Y:S01]  /*19b0*/  PRMT R6, R6, 0x5410, R6 ;  /* 0x0000541006067816 */ /* 0x000fe20000000006 */
[----:B------:R-:W-:Y:S01]  /*19c0*/  IMAD.MOV.U32 R13, RZ, RZ, RZ ;  /* 0x000000ffff0d7224 */ /* 0x000fe200078e00ff */
[----:B------:R-:W-:-:S07]  /*19d0*/  PRMT R15, R7, 0x7610, R15 ;  /* 0x00007610070f7816 */ /* 0x000fce000000000f */
.L_x_446:
[----:B------:R-:W-:-:S06]  /*19e0*/  IMAD.WIDE.U32 R10, R5, 0x2, R18 ;  /* 0x00000002050a7825 */ /* 0x000fcc00078e0012 */
[----:B------:R-:W2:Y:S01]  /*19f0*/  LDG.E.U16 R10, desc[UR16][R10.64] ;  /* 0x000000100a0a7981 */ /* 0x000ea2000c1e1500 */
[----:B------:R-:W-:-:S06]  /*1a00*/  IMAD.WIDE.U32 R8, R5, 0x2, R20 ;  /* 0x0000000205087825 */ /* 0x000fcc00078e0014 */
[----:B------:R-:W3:Y:S01]  /*1a10*/  LDG.E.U16 R8, desc[UR16][R8.64] ;  /* 0x0000001008087981 */ /* 0x000ee2000c1e1500 */
[----:B------:R-:W-:-:S05]  /*1a20*/  VIADD R13, R13, 0x1 ;  /* 0x000000010d0d7836 */ /* 0x000fca0000000000 */
[----:B------:R-:W-:Y:S01]  /*1a30*/  ISETP.NE.AND P2, PT, R13, R12, PT ;  /* 0x0000000c0d00720c */ /* 0x000fe20003f45270 */
[----:B--2---:R-:W3:Y:S02]  /*1a40*/  F2F.BF16.F16 R7, R10 ;  /* 0x0000000a00077304 */ /* 0x004ee40000102000 */
[----:B---3--:R-:W-:-:S05]  /*1a50*/  HADD2.BF16_V2 R7, R8.H0_H0, R7.H0_H0 ;  /* 0x2000000708077230 */ /* 0x008fca0000200800 */
        /* <DEDUP_REMOVED lines=12> */
.L_x_445:
[----:B------:R-:W-:Y:S05]  /*1b20*/  BSYNC.RECONVERGENT B1 ;  /* 0x0000000000017941 */ /* 0x000fea0003800200 */
.L_x_444:
[----:B------:R-:W-:Y:S05]  /*1b30*/  BRA `(.L_x_439) ;  /* 0x0000000400447947 */ /* 0x000fea0003800000 */
.L_x_435:
        /* <DEDUP_REMOVED lines=16> */
.L_x_450:
[----:B------:R-:W-:-:S06]  /*1c40*/  IMAD.WIDE.U32 R10, R5, 0x2, R18 ;  /* 0x00000002050a7825 */ /* 0x000fcc00078e0012 */
[----:B------:R-:W2:Y:S01]  /*1c50*/  LDG.E.U16 R10, desc[UR16][R10.64+0x3c0] ;  /* 0x0003c0100a0a7981 */ /* 0x000ea2000c1e1500 */
[----:B------:R-:W-:-:S06]  /*1c60*/  IMAD.WIDE.U32 R6, R5, 0x2, R20 ;  /* 0x0000000205067825 */ /* 0x000fcc00078e0014 */
[----:B------:R-:W3:Y:S01]  /*1c70*/  LDG.E.U16 R6, desc[UR16][R6.64+0x3c0] ;  /* 0x0003c01006067981 */ /* 0x000ee2000c1e1500 */
[----:B------:R-:W-:Y:S02]  /*1c80*/  VIADD R9, R9, 0x10 ;  /* 0x0000001009097836 */ /* 0x000fe40000000000 */
[----:B------:R-:W-:-:S03]  /*1c90*/  VIADD R5, R5, 0x200 ;  /* 0x0000020005057836 */ /* 0x000fc60000000000 */
[----:B------:R-:W-:Y:S01]  /*1ca0*/  ISETP.NE.AND P0, PT, R9, R12, PT ;  /* 0x0000000c0900720c */ /* 0x000fe20003f05270 */
[----:B--2---:R-:W3:Y:S02]  /*1cb0*/  F2F.BF16.F16 R13, R10 ;  /* 0x0000000a000d7304 */ /* 0x004ee40000102000 */
[----:B---3--:R-:W-:-:S10]  /*1cc0*/  HADD2.BF16_V2 R13, R6.H0_H0, R13.H0_H0 ;  /* 0x2000000d060d7230 */ /* 0x008fd40000200800 */
[----:B------:R-:W-:Y:S05]  /*1cd0*/  @P0 BRA `(.L_x_450) ;  /* 0xfffffffc00d80947 */ /* 0x000fea000383ffff */
[----:B------:R-:W-:Y:S05]  /*1ce0*/  BSYNC.RECONVERGENT B2 ;  /* 0x0000000000027941 */ /* 0x000fea0003800200 */
.L_x_449:
[----:B------:R-:W-:-:S07]  /*1cf0*/  PRMT R6, R13, 0x7610, R6 ;  /* 0x000076100d067816 */ /* 0x000fce0000000006 */
.L_x_448:
[----:B------:R-:W-:Y:S05]  /*1d00*/  BSYNC.RECONVERGENT B1 ;  /* 0x0000000000017941 */ /* 0x000fea0003800200 */
.L_x_447:
        /* <DEDUP_REMOVED lines=9> */
[----:B------:R-:W-:-:S06]  /*1da0*/  IMAD.WIDE.U32 R12, R5, 0x2, R18 ;  /* 0x00000002050c7825 */ /* 0x000fcc00078e0012 */
[----:B------:R-:W2:Y:S01]  /*1db0*/  LDG.E.U16 R12, desc[UR16][R12.64+0x1c0] ;  /* 0x0001c0100c0c7981 */ /* 0x000ea2000c1e1500 */
[----:B------:R-:W-:-:S06]  /*1dc0*/  IMAD.WIDE.U32 R10, R5, 0x2, R20 ;  /* 0x00000002050a7825 */ /* 0x000fcc00078e0014 */
[----:B------:R-:W3:Y:S01]  /*1dd0*/  LDG.E.U16 R10, desc[UR16][R10.64+0x1c0] ;  /* 0x0001c0100a0a7981 */ /* 0x000ee2000c1e1500 */
[----:B------:R-:W-:Y:S01]  /*1de0*/  VIADD R5, R5, 0x100 ;  /* 0x0000010005057836 */ /* 0x000fe20000000000 */
[----:B--2---:R-:W3:Y:S02]  /*1df0*/  F2F.BF16.F16 R7, R12 ;  /* 0x0000000c00077304 */ /* 0x004ee40000102000 */
[----:B---3--:R-:W-:-:S05]  /*1e00*/  HADD2.BF16_V2 R7, R10.H0_H0, R7.H0_H0 ;  /* 0x200000070a077230 */ /* 0x008fca0000200800 */
[----:B------:R-:W-:-:S07]  /*1e10*/  PRMT R6, R7, 0x7610, R6 ;  /* 0x0000761007067816 */ /* 0x000fce0000000006 */
.L_x_452:
[----:B------:R-:W-:Y:S05]  /*1e20*/  BSYNC.RECONVERGENT B1 ;  /* 0x0000000000017941 */ /* 0x000fea0003800200 */
.L_x_451:
[----:B------:R-:W-:Y:S01]  /*1e30*/  PRMT R7, R9, 0x7610, R7 ;  /* 0x0000761009077816 */ /* 0x000fe20000000007 */
[----:B------:R-:W-:Y:S06]  /*1e40*/  @!P1 BRA `(.L_x_439) ;  /* 0x0000000000809947 */ /* 0x000fec0003800000 */
        /* <DEDUP_REMOVED lines=14> */
.L_x_454:
[----:B------:R-:W-:Y:S05]  /*1f30*/  BSYNC.RECONVERGENT B1 ;  /* 0x0000000000017941 */ /* 0x000fea0003800200 */
.L_x_453:
[----:B------:R-:W-:Y:S01]  /*1f40*/  PRMT R7, R12, 0x7610, R7 ;  /* 0x000076100c077816 */ /* 0x000fe20000000007 */
[----:B------:R-:W-:Y:S06]  /*1f50*/  @!P1 BRA `(.L_x_439) ;  /* 0x00000000003c9947 */ /* 0x000fec0003800000 */
[----:B------:R-:W-:Y:S01]  /*1f60*/  BSSY.RECONVERGENT B1, `(.L_x_455) ;  /* 0x000000c000017945 */ /* 0x000fe20003800200 */
[----:B------:R-:W-:-:S07]  /*1f70*/  IMAD.MOV.U32 R10, RZ, RZ, RZ ;  /* 0x000000ffff0a7224 */ /* 0x000fce00078e00ff */
.L_x_456:
        /* <DEDUP_REMOVED lines=11> */
.L_x_455:
[----:B------:R-:W-:Y:S01]  /*2030*/  IMAD.MOV.U32 R7, RZ, RZ, 0xff80 ;  /* 0x0000ff80ff077424 */ /* 0x000fe200078e00ff */
[----:B------:R-:W-:-:S07]  /*2040*/  PRMT R6, R11, 0x7610, R6 ;  /* 0x000076100b067816 */ /* 0x000fce0000000006 */
.L_x_439:
[----:B------:R-:W-:Y:S05]  /*2050*/  BSYNC.RECONVERGENT B0 ;  /* 0x0000000000007941 */ /* 0x000fea0003800200 */
.L_x_434:
        /* <DEDUP_REMOVED lines=50> */
.L_x_457:
        /* <DEDUP_REMOVED lines=75> */
.L_x_461:
[----:B------:R-:W-:Y:S05]  /*2830*/  BSYNC.RECONVERGENT B0 ;  /* 0x0000000000007941 */ /* 0x000fea0003800200 */
.L_x_460:
        /* <DEDUP_REMOVED lines=19> */
.L_x_463:
[----:B------:R-:W-:Y:S05]  /*2970*/  BSYNC.RECONVERGENT B0 ;  /* 0x0000000000007941 */ /* 0x000fea0003800200 */
.L_x_462:
        /* <DEDUP_REMOVED lines=17> */
.L_x_465:
[----:B------:R-:W-:Y:S05]  /*2a90*/  BSYNC.RECONVERGENT B0 ;  /* 0x0000000000007941 */ /* 0x000fea0003800200 */
.L_x_464:
        /* <DEDUP_REMOVED lines=19> */
.L_x_467:
[----:B------:R-:W-:Y:S05]  /*2bd0*/  BSYNC.RECONVERGENT B0 ;  /* 0x0000000000007941 */ /* 0x000fea0003800200 */
.L_x_466:
        /* <DEDUP_REMOVED lines=17> */
.L_x_469:
[----:B------:R-:W-:Y:S05]  /*2cf0*/  BSYNC.RECONVERGENT B0 ;  /* 0x0000000000007941 */ /* 0x000fea0003800200 */
.L_x_468:
        /* <DEDUP_REMOVED lines=17> */
.L_x_471:
[----:B------:R-:W-:Y:S05]  /*2e10*/  BSYNC.RECONVERGENT B0 ;  /* 0x0000000000007941 */ /* 0x000fea0003800200 */
.L_x_470:
        /* <DEDUP_REMOVED lines=19> */
.L_x_473:
[----:B------:R-:W-:Y:S05]  /*2f50*/  BSYNC.RECONVERGENT B0 ;  /* 0x0000000000007941 */ /* 0x000fea0003800200 */
.L_x_472:
        /* <DEDUP_REMOVED lines=17> */
.L_x_475:
[----:B------:R-:W-:Y:S05]  /*3070*/  BSYNC.RECONVERGENT B0 ;  /* 0x0000000000007941 */ /* 0x000fea0003800200 */
.L_x_474:
        /* <DEDUP_REMOVED lines=17> */
.L_x_477:
[----:B------:R-:W-:Y:S05]  /*3190*/  BSYNC.RECONVERGENT B0 ;  /* 0x0000000000007941 */ /* 0x000fea0003800200 */
.L_x_476:
        /* <DEDUP_REMOVED lines=17> */
.L_x_479:
[----:B------:R-:W-:Y:S05]  /*32b0*/  BSYNC.RECONVERGENT B0 ;  /* 0x0000000000007941 */ /* 0x000fea0003800200 */
.L_x_478:
        /* <DEDUP_REMOVED lines=16> */
.L_x_481:
[----:B------:R-:W-:Y:S05]  /*33c0*/  BSYNC.RECONVERGENT B0 ;  /* 0x0000000000007941 */ /* 0x000fea0003800200 */
.L_x_480:
        /* <DEDUP_REMOVED lines=18> */
.L_x_483:
[----:B------:R-:W-:Y:S05]  /*34f0*/  BSYNC.RECONVERGENT B0 ;  /* 0x0000000000007941 */ /* 0x000fea0003800200 */
.L_x_482:
        /* <DEDUP_REMOVED lines=17> */
.L_x_485:
[----:B------:R-:W-:Y:S05]  /*3610*/  BSYNC.RECONVERGENT B0 ;  /* 0x0000000000007941 */ /* 0x000fea0003800200 */
.L_x_484:
        /* <DEDUP_REMOVED lines=17> */
.L_x_487:
[----:B------:R-:W-:Y:S05]  /*3730*/  BSYNC.RECONVERGENT B0 ;  /* 0x0000000000007941 */ /* 0x000fea0003800200 */
.L_x_486:
        /* <DEDUP_REMOVED lines=15> */
.L_x_489:
[----:B------:R-:W-:Y:S05]  /*3830*/  BSYNC.RECONVERGENT B0 ;  /* 0x0000000000007941 */ /* 0x000fea0003800200 */
.L_x_488:
        /* <DEDUP_REMOVED lines=23> */
.L_x_491:
[----:B------:R-:W-:Y:S05]  /*39b0*/  BSYNC.RECONVERGENT B0 ;  /* 0x0000000000007941 */ /* 0x000fea0003800200 */
.L_x_490:
        /* <DEDUP_REMOVED lines=15> */
.L_x_493:
[----:B------:R-:W-:Y:S05]  /*3ab0*/  BSYNC.RECONVERGENT B0 ;  /* 0x0000000000007941 */ /* 0x000fea0003800200 */
.L_x_492:
        /* <DEDUP_REMOVED lines=15> */
.L_x_495:
[----:B------:R-:W-:Y:S05]  /*3bb0*/  BSYNC.RECONVERGENT B0 ;  /* 0x0000000000007941 */ /* 0x000fea0003800200 */
.L_x_494:
        /* <DEDUP_REMOVED lines=15> */
.L_x_497:
[----:B------:R-:W-:Y:S05]  /*3cb0*/  BSYNC.RECONVERGENT B0 ;  /* 0x0000000000007941 */ /* 0x000fea0003800200 */
.L_x_496:
        /* <DEDUP_REMOVED lines=15> */
.L_x_499:
[----:B------:R-:W-:Y:S05]  /*3db0*/  BSYNC.RECONVERGENT B0 ;  /* 0x0000000000007941 */ /* 0x000fea0003800200 */
.L_x_498:
[----:B------:R-:W-:Y:S01]  /*3dc0*/  ISETP.NE.AND P0, PT, R16, R13, PT ;  /* 0x0000000d1000720c */ /* 0x000fe20003f05270 */
[----:B------:R-:W-:-:S03]  /*3dd0*/  VIADD R12, R12, 0xffffffe0 ;  /* 0xffffffe00c0c7836 */ /* 0x000fc60000000000 */
[----:B------:R-:W-:Y:S02]  /*3de0*/  SEL R13, R15, R20, !P0 ;  /* 0x000000140f0d7207 */ /* 0x000fe40004000000 */
[----:B------:R-:W-:-:S07]  /*3df0*/  SEL R29, R29, R18, !P0 ;  /* 0x000000121d1d7207 */ /* 0x000fce0004000000 */
.L_x_459:
[----:B------:R-:W-:Y:S01]  /*3e00*/  NOP ;  /* 0x0000000000007918 */ /* 0x000fe20000000000 */
.L_x_458:
        /* <DEDUP_REMOVED lines=24> */
.L_x_502:
[----:B------:R-:W-:Y:S05]  /*3f90*/  BSYNC.RECONVERGENT B0 ;  /* 0x0000000000007941 */ /* 0x000fea0003800200 */
.L_x_501:
        /* <DEDUP_REMOVED lines=19> */
.L_x_504:
[----:B------:R-:W-:Y:S05]  /*40d0*/  BSYNC.RECONVERGENT B0 ;  /* 0x0000000000007941 */ /* 0x000fea0003800200 */
.L_x_503:
        /* <DEDUP_REMOVED lines=17> */
.L_x_506:
[----:B------:R-:W-:Y:S05]  /*41f0*/  BSYNC.RECONVERGENT B0 ;  /* 0x0000000000007941 */ /* 0x000fea0003800200 */
.L_x_505:
        /* <DEDUP_REMOVED lines=19> */
.L_x_508:
[----:B------:R-:W-:Y:S05]  /*4330*/  BSYNC.RECONVERGENT B0 ;  /* 0x0000000000007941 */ /* 0x000fea0003800200 */
.L_x_507:
        /* <DEDUP_REMOVED lines=17> */
.L_x_510:
[----:B------:R-:W-:Y:S05]  /*4450*/  BSYNC.RECONVERGENT B0 ;  /* 0x0000000000007941 */ /* 0x000fea0003800200 */
.L_x_509:
        /* <DEDUP_REMOVED lines=17> */
.L_x_512:
[----:B------:R-:W-:Y:S05]  /*4570*/  BSYNC.RECONVERGENT B0 ;  /* 0x0000000000007941 */ /* 0x000fea0003800200 */
.L_x_511:
        /* <DEDUP_REMOVED lines=19> */
.L_x_514:
[----:B------:R-:W-:Y:S05]  /*46b0*/  BSYNC.RECONVERGENT B0 ;  /* 0x0000000000007941 */ /* 0x000fea0003800200 */
.L_x_513:
        /* <DEDUP_REMOVED lines=17> */
.L_x_516:
[----:B------:R-:W-:Y:S05]  /*47d0*/  BSYNC.RECONVERGENT B0 ;  /* 0x0000000000007941 */ /* 0x000fea0003800200 */
.L_x_515:
        /* <DEDUP_REMOVED lines=17> */
.L_x_518:
[----:B------:R-:W-:Y:S05]  /*48f0*/  BSYNC.RECONVERGENT B0 ;  /* 0x0000000000007941 */ /* 0x000fea0003800200 */
.L_x_517:
        /* <DEDUP_REMOVED lines=17> */
.L_x_520:
[----:B------:R-:W-:Y:S05]  /*4a10*/  BSYNC.RECONVERGENT B0 ;  /* 0x0000000000007941 */ /* 0x000fea0003800200 */
.L_x_519:
        /* <DEDUP_REMOVED lines=16> */
.L_x_522:
[----:B------:R-:W-:Y:S05]  /*4b20*/  BSYNC.RECONVERGENT B0 ;  /* 0x0000000000007941 */ /* 0x000fea0003800200 */
.L_x_521:
        /* <DEDUP_REMOVED lines=18> */
.L_x_524:
[----:B------:R-:W-:Y:S05]  /*4c50*/  BSYNC.RECONVERGENT B0 ;  /* 0x0000000000007941 */ /* 0x000fea0003800200 */
.L_x_523:
        /* <DEDUP_REMOVED lines=17> */
.L_x_526:
[----:B------:R-:W-:Y:S05]  /*4d70*/  BSYNC.RECONVERGENT B0 ;  /* 0x0000000000007941 */ /* 0x000fea0003800200 */
.L_x_525:
        /* <DEDUP_REMOVED lines=17> */
.L_x_528:
[----:B------:R-:W-:Y:S05]  /*4e90*/  BSYNC.RECONVERGENT B0 ;  /* 0x0000000000007941 */ /* 0x000fea0003800200 */
.L_x_527:
        /* <DEDUP_REMOVED lines=15> */
.L_x_530:
[----:B------:R-:W-:Y:S05]  /*4f90*/  BSYNC.RECONVERGENT B0 ;  /* 0x0000000000007941 */ /* 0x000fea0003800200 */
.L_x_529:
        /* <DEDUP_REMOVED lines=24> */
.L_x_532:
[----:B------:R-:W-:Y:S05]  /*5120*/  BSYNC.RECONVERGENT B0 ;  /* 0x0000000000007941 */ /* 0x000fea0003800200 */
.L_x_531:
        /* <DEDUP_REMOVED lines=15> */
.L_x_534:
[----:B------:R-:W-:Y:S05]  /*5220*/  BSYNC.RECONVERGENT B0 ;  /* 0x0000000000007941 */ /* 0x000fea0003800200 */
.L_x_533:
        /* <DEDUP_REMOVED lines=15> */
.L_x_536:
[----:B------:R-:W-:Y:S05]  /*5320*/  BSYNC.RECONVERGENT B0 ;  /* 0x0000000000007941 */ /* 0x000fea0003800200 */
.L_x_535:
        /* <DEDUP_REMOVED lines=15> */
.L_x_538:
[----:B------:R-:W-:Y:S05]  /*5420*/  BSYNC.RECONVERGENT B0 ;  /* 0x0000000000007941 */ /* 0x000fea0003800200 */
.L_x_537:
        /* <DEDUP_REMOVED lines=15> */
.L_x_540:
[----:B------:R-:W-:Y:S05]  /*5520*/  BSYNC.RECONVERGENT B0 ;  /* 0x0000000000007941 */ /* 0x000fea0003800200 */
.L_x_539:
[----:B------:R-:W-:-:S04]  /*5530*/  ISETP.NE.AND P0, PT, R13, R12, PT ;  /* 0x0000000c0d00720c */ /* 0x000fc80003f05270 */
[----:B------:R-:W-:Y:S02]  /*5540*/  SEL R13, R15, R20, !P0 ;  /* 0x000000140f0d7207 */ /* 0x000fe40004000000 */
[----:B------:R-:W-:-:S07]  /*5550*/  SEL R29, R29, R14, !P0 ;  /* 0x0000000e1d1d7207 */ /* 0x000fce0004000000 */
.L_x_500:
[----:B------:R-:W-:-:S13]  /*5560*/  ISETP.GE.AND P0, PT, R0, 0x1, PT ;  /* 0x000000010000780c */ /* 0x000fda0003f06270 */
[----:B------:R-:W-:Y:S05]  /*5570*/  @!P0 BRA `(.L_x_541) ;  /* 0x0000000000108947 */ /* 0x000fea0003800000 */
[----:B------:R-:W-:-:S05]  /*5580*/  PRMT R13, R13, 0x5410, R13 ;  /* 0x000054100d0d7816 */ /* 0x000fca000000000d */
[----:B------:R-:W0:Y:S02]  /*5590*/  SHFL.IDX PT, R10, R13, R10, 0x1f ;  /* 0x00001f0a0d0a7589 */ /* 0x000e2400000e0000 */
[----:B0-----:R-:W-:-:S13]  /*55a0*/  HSETP2.BF16_V2.NEU.AND P0, PT, R10.H0_H0, -INF , -INF , PT ;  /* 0xff80ff800a007434 */ /* 0x001fda0003f0d802 */
[----:B------:R-:W-:Y:S05]  /*55b0*/  @P0 BRA `(.L_x_542) ;  /* 0x00000004005c0947 */ /* 0x000fea0003800000 */
.L_x_541:
        /* <DEDUP_REMOVED lines=16> */
.L_x_548:
        /* <DEDUP_REMOVED lines=30> */
.L_x_547:
[----:B-1----:R-:W-:-:S07]  /*58a0*/  VIADD R3, R13, 0xffffff80 ;  /* 0xffffff800d037836 */ /* 0x002fce0000000000 */
.L_x_546:
[----:B------:R-:W-:Y:S05]  /*58b0*/  BSYNC.RECONVERGENT B1 ;  /* 0x0000000000017941 */ /* 0x000fea0003800200 */
.L_x_545:
        /* <DEDUP_REMOVED lines=20> */
.L_x_550:
[----:B------:R-:W-:Y:S05]  /*5a00*/  BSYNC.RECONVERGENT B1 ;  /* 0x0000000000017941 */ /* 0x000fea0003800200 */
.L_x_549:
        /* <DEDUP_REMOVED lines=15> */
.L_x_544:
[----:B------:R-:W-:Y:S05]  /*5b00*/  BSYNC.RECONVERGENT B0 ;  /* 0x0000000000007941 */ /* 0x000fea0003800200 */
.L_x_543:
[----:B------:R-:W-:Y:S01]  /*5b10*/  PREEXIT ;  /* 0x000000000000782d */ /* 0x000fe20000000000 */
[----:B------:R-:W-:Y:S05]  /*5b20*/  EXIT ;  /* 0x000000000000794d */ /* 0x000fea0003800000 */
.L_x_542:
        /* <DEDUP_REMOVED lines=50> */
.L_x_598:
        /* <DEDUP_REMOVED lines=12> */
.L_x_667:
[----:B------:R-:W2:Y:S01]  /*5f10*/  LDCU UR6, c[0x0][0x3b8] ;  /* 0x00007700ff0677ac */ /* 0x000ea20008000800 */
[----:B0-----:R-:W-:-:S05]  /*5f20*/  VIADD R22, R22, 0x1 ;  /* 0x0000000116167836 */ /* 0x001fca0000000000 */
[----:B--2---:R-:W-:Y:S01]  /*5f30*/  ISETP.NE.AND P1, PT, R22, UR6, PT ;  /* 0x0000000616007c0c */ /* 0x004fe2000bf25270 */
[----:B------:R-:W-:-:S12]  /*5f40*/  @P0 BRA `(.L_x_553) ;  /* 0x00000018000c0947 */ /* 0x000fd80003800000 */
[--C-:B-1----:R-:W-:Y:S02]  /*5f50*/  IMAD R9, R2, UR5, R3.reuse ;  /* 0x0000000502097c24 */ /* 0x102fe4000f8e0203 */
[----:B------:R-:W-:-:S07]  /*5f60*/  IMAD.MOV.U32 R2, RZ, RZ, R3 ;  /* 0x000000ffff027224 */ /* 0x000fce00078e0003 */
.L_x_597:
        /* <DEDUP_REMOVED lines=18> */
[----:B0-----:R-:W-:-:S06]  /*6090*/  IMAD.WIDE R6, R9, 0x2, R6 ;  /* 0x0000000209067825 */ /* 0x001fcc00078e0206 */
[----:B------:R-:W2:Y:S02]  /*60a0*/  LDG.E.U16 R6, desc[UR16][R6.64] ;  /* 0x0000001006067981 */ /* 0x000ea4000c1e1500 */
[----:B--2---:R-:W0:Y:S02]  /*60b0*/  F2F.BF16.F16 R31, R6 ;  /* 0x00000006001f7304 */ /* 0x004e240000102000 */
[----:B0-----:R-:W-:-:S07]  /*60c0*/  HADD2.BF16_V2 R31, R32.H0_H0, R31.H0_H0 ;  /* 0x2000001f201f7230 */ /* 0x001fce0000200800 */
.L_x_554:
        /* <DEDUP_REMOVED lines=46> */
.L_x_558:
[----:B------:R-:W-:Y:S05]  /*63b0*/  BSYNC.RECONVERGENT B1 ;  /* 0x0000000000017941 */ /* 0x000fea0003800200 */
.L_x_557:
        /* <DEDUP_REMOVED lines=14> */
.L_x_560:
[----:B------:R-:W-:Y:S05]  /*64a0*/  BSYNC.RECONVERGENT B1 ;  /* 0x0000000000017941 */ /* 0x000fea0003800200 */
.L_x_559:
        /* <DEDUP_REMOVED lines=14> */
.L_x_562:
[----:B------:R-:W-:Y:S05]  /*6590*/  BSYNC.RECONVERGENT B1 ;  /* 0x0000000000017941 */ /* 0x000fea0003800200 */
.L_x_561:
        /* <DEDUP_REMOVED lines=14> */
.L_x_564:
[----:B------:R-:W-:Y:S05]  /*6680*/  BSYNC.RECONVERGENT B1 ;  /* 0x0000000000017941 */ /* 0x000fea0003800200 */
.L_x_563:
        /* <DEDUP_REMOVED lines=14> */
.L_x_566:
[----:B------:R-:W-:Y:S05]  /*6770*/  BSYNC.RECONVERGENT B1 ;  /* 0x0000000000017941 */ /* 0x000fea0003800200 */
.L_x_565:
        /* <DEDUP_REMOVED lines=14> */
.L_x_568:
[----:B------:R-:W-:Y:S05]  /*6860*/  BSYNC.RECONVERGENT B1 ;  /* 0x0000000000017941 */ /* 0x000fea0003800200 */
.L_x_567:
        /* <DEDUP_REMOVED lines=14> */
.L_x_570:
[----:B------:R-:W-:Y:S05]  /*6950*/  BSYNC.RECONVERGENT B1 ;  /* 0x0000000000017941 */ /* 0x000fea0003800200 */
.L_x_569:
        /* <DEDUP_REMOVED lines=14> */
.L_x_572:
[----:B------:R-:W-:Y:S05]  /*6a40*/  BSYNC.RECONVERGENT B1 ;  /* 0x0000000000017941 */ /* 0x000fea0003800200 */
.L_x_571:
        /* <DEDUP_REMOVED lines=14> */
.L_x_574:
[----:B------:R-:W-:Y:S05]  /*6b30*/  BSYNC.RECONVERGENT B1 ;  /* 0x0000000000017941 */ /* 0x000fea0003800200 */
.L_x_573:
        /* <DEDUP_REMOVED lines=15> */
.L_x_576:
[----:B------:R-:W-:Y:S05]  /*6c30*/  BSYNC.RECONVERGENT B1 ;  /* 0x0000000000017941 */ /* 0x000fea0003800200 */
.L_x_575:
        /* <DEDUP_REMOVED lines=14> */
.L_x_578:
[----:B------:R-:W-:Y:S05]  /*6d20*/  BSYNC.RECONVERGENT B1 ;  /* 0x0000000000017941 */ /* 0x000fea0003800200 */
.L_x_577:
        /* <DEDUP_REMOVED lines=15> */
.L_x_580:
[----:B------:R-:W-:Y:S05]  /*6e20*/  BSYNC.RECONVERGENT B1 ;  /* 0x0000000000017941 */ /* 0x000fea0003800200 */
.L_x_579:
        /* <DEDUP_REMOVED lines=14> */
.L_x_582:
[----:B------:R-:W-:Y:S05]  /*6f10*/  BSYNC.RECONVERGENT B1 ;  /* 0x0000000000017941 */ /* 0x000fea0003800200 */
.L_x_581:
        /* <DEDUP_REMOVED lines=14> */
.L_x_584:
[----:B------:R-:W-:Y:S05]  /*7000*/  BSYNC.RECONVERGENT B1 ;  /* 0x0000000000017941 */ /* 0x000fea0003800200 */
.L_x_583:
        /* <DEDUP_REMOVED lines=14> */
.L_x_586:
[----:B------:R-:W-:Y:S05]  /*70f0*/  BSYNC.RECONVERGENT B1 ;  /* 0x0000000000017941 */ /* 0x000fea0003800200 */
.L_x_585:
        /* <DEDUP_REMOVED lines=24> */
.L_x_588:
[----:B------:R-:W-:Y:S05]  /*7280*/  BSYNC.RECONVERGENT B1 ;  /* 0x0000000000017941 */ /* 0x000fea0003800200 */
.L_x_587:
        /* <DEDUP_REMOVED lines=15> */
.L_x_590:
[----:B------:R-:W-:Y:S05]  /*7380*/  BSYNC.RECONVERGENT B1 ;  /* 0x0000000000017941 */ /* 0x000fea0003800200 */
.L_x_589:
        /* <DEDUP_REMOVED lines=15> */
.L_x_592:
[----:B------:R-:W-:Y:S05]  /*7480*/  BSYNC.RECONVERGENT B1 ;  /* 0x0000000000017941 */ /* 0x000fea0003800200 */
.L_x_591:
        /* <DEDUP_REMOVED lines=15> */
.L_x_594:
[----:B------:R-:W-:Y:S05]  /*7580*/  BSYNC.RECONVERGENT B1 ;  /* 0x0000000000017941 */ /* 0x000fea0003800200 */
.L_x_593:
        /* <DEDUP_REMOVED lines=15> */
.L_x_596:
[----:B------:R-:W-:Y:S05]  /*7680*/  BSYNC.RECONVERGENT B1 ;  /* 0x0000000000017941 */ /* 0x000fea0003800200 */
.L_x_595:
        /* <DEDUP_REMOVED lines=10> */
.L_x_556:
[----:B------:R1:W-:Y:S04]  /*7730*/  @!P0 STS.U16 [R6+-0x40], R31 ;  /* 0xffffc01f06008388 */ /* 0x0003e80000000400 */
[----:B------:R1:W-:Y:S01]  /*7740*/  @!P0 STS [R7+-0x80], R30 ;  /* 0xffff801e07008388 */ /* 0x0003e20000000800 */
[----:B------:R-:W-:Y:S01]  /*7750*/  NOP ;  /* 0x0000000000007918 */ /* 0x000fe20000000000 */
.L_x_555:
[----:B------:R-:W-:Y:S01]  /*7760*/  VIADD R9, R9, 0x20 ;  /* 0x0000002009097836 */ /* 0x000fe20000000000 */
[----:B------:R-:W-:Y:S06]  /*7770*/  @!P2 BRA `(.L_x_597) ;  /* 0xffffffe400fca947 */ /* 0x000fec000383ffff */
.L_x_553:
[----:B------:R-:W-:Y:S05]  /*7780*/  @P1 BRA `(.L_x_598) ;  /* 0xffffffe400b01947 */ /* 0x000fea000383ffff */
[----:B------:R-:W-:Y:S05]  /*7790*/  BSYNC B0 ;  /* 0x0000000000007941 */ /* 0x000fea0003800000 */
.L_x_551:
        /* <DEDUP_REMOVED lines=18> */
.L_x_671:
[----:B------:R-:W-:Y:S01]  /*78c0*/  HSETP2.BF16_V2.GT.AND P0, PT, R4.H0_H0, R29.H0_H0, PT ;  /* 0x2000001d04007234 */ /* 0x000fe20003f04802 */
[----:B------:R-:W-:-:S12]  /*78d0*/  BSSY.RECONVERGENT B0, `(.L_x_601) ;  /* 0x0000006000007945 */ /* 0x000fd80003800200 */
[----:B------:R-:W-:Y:S05]  /*78e0*/  @P0 BRA `(.L_x_602) ;  /* 0x0000000000100947 */ /* 0x000fea0003800000 */
[----:B------:R-:W-:Y:S01]  /*78f0*/  HSETP2.BF16_V2.NEU.AND P0, PT, R4.H0_H0, R29.H0_H0, PT ;  /* 0x2000001d04007234 */ /* 0x000fe20003f0d802 */
[----:B------:R-:W-:-:S12]  /*7900*/  IMAD.MOV.U32 R7, RZ, RZ, RZ ;  /* 0x000000ffff077224 */ /* 0x000fd800078e00ff */
[----:B--2---:R-:W-:-:S04]  /*7910*/  @!P0 ISETP.GE.AND P1, PT, R10, R19, PT ;  /* 0x000000130a00820c */ /* 0x004fc80003f26270 */
[----:B------:R-:W-:-:S09]  /*7920*/  @!P0 SEL R7, RZ, 0x1, P1 ;  /* 0x00000001ff078807 */ /* 0x000fd20000800000 */
.L_x_602:
[----:B------:R-:W-:Y:S05]  /*7930*/  BSYNC.RECONVERGENT B0 ;  /* 0x0000000000007941 */ /* 0x000fea0003800200 */
.L_x_601:
        /* <DEDUP_REMOVED lines=9> */
.L_x_675:
        /* <DEDUP_REMOVED lines=8> */
.L_x_605:
[----:B------:R-:W-:Y:S05]  /*7a50*/  BSYNC.RECONVERGENT B0 ;  /* 0x0000000000007941 */ /* 0x000fea0003800200 */
.L_x_604:
        /* <DEDUP_REMOVED lines=10> */
.L_x_679:
[----:B------:R-:W-:Y:S01]  /*7b00*/  HSETP2.BF16_V2.GT.AND P0, PT, R16.H0_H0, R19.H0_H0, PT ;  /* 0x2000001310007234 */ /* 0x000fe20003f04802 */
[----:B------:R-:W-:-:S12]  /*7b10*/  BSSY.RECONVERGENT B0, `(.L_x_607) ;  /* 0x0000006000007945 */ /* 0x000fd80003800200 */
[----:B------:R-:W-:Y:S05]  /*7b20*/  @P0 BRA `(.L_x_608) ;  /* 0x0000000000100947 */ /* 0x000fea0003800000 */
[----:B------:R-:W-:Y:S01]  /*7b30*/  HSETP2.BF16_V2.NEU.AND P0, PT, R16.H0_H0, R19.H0_H0, PT ;  /* 0x2000001310007234 */ /* 0x000fe20003f0d802 */
[----:B------:R-:W-:-:S12]  /*7b40*/  IMAD.MOV.U32 R4, RZ, RZ, RZ ;  /* 0x000000ffff047224 */ /* 0x000fd800078e00ff */
[----:B--2---:R-:W-:-:S04]  /*7b50*/  @!P0 ISETP.GE.AND P1, PT, R10, R7, PT ;  /* 0x000000070a00820c */ /* 0x004fc80003f26270 */
[----:B------:R-:W-:-:S09]  /*7b60*/  @!P0 SEL R4, RZ, 0x1, P1 ;  /* 0x00000001ff048807 */ /* 0x000fd20000800000 */
.L_x_608:
[----:B------:R-:W-:Y:S05]  /*7b70*/  BSYNC.RECONVERGENT B0 ;  /* 0x0000000000007941 */ /* 0x000fea0003800200 */
.L_x_607:
        /* <DEDUP_REMOVED lines=9> */
.L_x_683:
        /* <DEDUP_REMOVED lines=8> */
.L_x_611:
[----:B------:R-:W-:Y:S05]  /*7c90*/  BSYNC.RECONVERGENT B0 ;  /* 0x0000000000007941 */ /* 0x000fea0003800200 */
.L_x_610:
        /* <DEDUP_REMOVED lines=9> */
.L_x_687:
        /* <DEDUP_REMOVED lines=8> */
.L_x_614:
[----:B------:R-:W-:Y:S05]  /*7db0*/  BSYNC.RECONVERGENT B0 ;  /* 0x0000000000007941 */ /* 0x000fea0003800200 */
.L_x_613:
        /* <DEDUP_REMOVED lines=10> */
.L_x_691:
[----:B------:R-:W-:Y:S01]  /*7e60*/  HSETP2.BF16_V2.GT.AND P0, PT, R16.H0_H0, R19.H0_H0, PT ;  /* 0x2000001310007234 */ /* 0x000fe20003f04802 */
[----:B------:R-:W-:-:S12]  /*7e70*/  BSSY.RECONVERGENT B0, `(.L_x_616) ;  /* 0x0000006000007945 */ /* 0x000fd80003800200 */
[----:B------:R-:W-:Y:S05]  /*7e80*/  @P0 BRA `(.L_x_617) ;  /* 0x0000000000100947 */ /* 0x000fea0003800000 */
[----:B------:R-:W-:Y:S01]  /*7e90*/  HSETP2.BF16_V2.NEU.AND P0, PT, R16.H0_H0, R19.H0_H0, PT ;  /* 0x2000001310007234 */ /* 0x000fe20003f0d802 */
[----:B------:R-:W-:-:S12]  /*7ea0*/  IMAD.MOV.U32 R7, RZ, RZ, RZ ;  /* 0x000000ffff077224 */ /* 0x000fd800078e00ff */
[----:B--2---:R-:W-:-:S04]  /*7eb0*/  @!P0 ISETP.GE.AND P1, PT, R15, R4, PT ;  /* 0x000000040f00820c */ /* 0x004fc80003f26270 */
[----:B------:R-:W-:-:S09]  /*7ec0*/  @!P0 SEL R7, RZ, 0x1, P1 ;  /* 0x00000001ff078807 */ /* 0x000fd20000800000 */
.L_x_617:
[----:B------:R-:W-:Y:S05]  /*7ed0*/  BSYNC.RECONVERGENT B0 ;  /* 0x0000000000007941 */ /* 0x000fea0003800200 */
.L_x_616:
        /* <DEDUP_REMOVED lines=9> */
.L_x_695:
        /* <DEDUP_REMOVED lines=8> */
.L_x_620:
[----:B------:R-:W-:Y:S05]  /*7ff0*/  BSYNC.RECONVERGENT B0 ;  /* 0x0000000000007941 */ /* 0x000fea0003800200 */
.L_x_619:
        /* <DEDUP_REMOVED lines=9> */
.L_x_699:
        /* <DEDUP_REMOVED lines=8> */
.L_x_623:
[----:B------:R-:W-:Y:S05]  /*8110*/  BSYNC.RECONVERGENT B0 ;  /* 0x0000000000007941 */ /* 0x000fea0003800200 */
.L_x_622:
        /* <DEDUP_REMOVED lines=9> */
.L_x_703:
        /* <DEDUP_REMOVED lines=8> */
.L_x_626:
[----:B------:R-:W-:Y:S05]  /*8230*/  BSYNC.RECONVERGENT B0 ;  /* 0x0000000000007941 */ /* 0x000fea0003800200 */
.L_x_625:
        /* <DEDUP_REMOVED lines=10> */
.L_x_707:
[----:B------:R-:W-:Y:S01]  /*82e0*/  HSETP2.BF16_V2.GT.AND P0, PT, R16.H0_H0, R11.H0_H0, PT ;  /* 0x2000000b10007234 */ /* 0x000fe20003f04802 */
[----:B------:R-:W-:-:S12]  /*82f0*/  BSSY.RECONVERGENT B0, `(.L_x_628) ;  /* 0x0000006000007945 */ /* 0x000fd80003800200 */
[----:B------:R-:W-:Y:S05]  /*8300*/  @P0 BRA `(.L_x_629) ;  /* 0x0000000000100947 */ /* 0x000fea0003800000 */
[----:B------:R-:W-:Y:S01]  /*8310*/  HSETP2.BF16_V2.NEU.AND P0, PT, R16.H0_H0, R11.H0_H0, PT ;  /* 0x2000000b10007234 */ /* 0x000fe20003f0d802 */
[----:B------:R-:W-:-:S12]  /*8320*/  IMAD.MOV.U32 R4, RZ, RZ, RZ ;  /* 0x000000ffff047224 */ /* 0x000fd800078e00ff */
[----:B--2---:R-:W-:-:S04]  /*8330*/  @!P0 ISETP.GE.AND P1, PT, R10, R7, PT ;  /* 0x000000070a00820c */ /* 0x004fc80003f26270 */
[----:B------:R-:W-:-:S09]  /*8340*/  @!P0 SEL R4, RZ, 0x1, P1 ;  /* 0x00000001ff048807 */ /* 0x000fd20000800000 */
.L_x_629:
[----:B------:R-:W-:Y:S05]  /*8350*/  BSYNC.RECONVERGENT B0 ;  /* 0x0000000000007941 */ /* 0x000fea0003800200 */
.L_x_628:
        /* <DEDUP_REMOVED lines=9> */
.L_x_711:
        /* <DEDUP_REMOVED lines=8> */
.L_x_632:
[----:B------:R-:W-:Y:S05]  /*8470*/  BSYNC.RECONVERGENT B0 ;  /* 0x0000000000007941 */ /* 0x000fea0003800200 */
.L_x_631:
        /* <DEDUP_REMOVED lines=10> */
.L_x_715:
        /* <DEDUP_REMOVED lines=8> */
.L_x_635:
[----:B------:R-:W-:Y:S05]  /*85a0*/  BSYNC.RECONVERGENT B0 ;  /* 0x0000000000007941 */ /* 0x000fea0003800200 */
.L_x_634:
        /* <DEDUP_REMOVED lines=9> */
.L_x_719:
        /* <DEDUP_REMOVED lines=8> */
.L_x_638:
[----:B------:R-:W-:Y:S05]  /*86c0*/  BSYNC.RECONVERGENT B0 ;  /* 0x0000000000007941 */ /* 0x000fea0003800200 */
.L_x_637:
        /* <DEDUP_REMOVED lines=9> */
.L_x_723:
        /* <DEDUP_REMOVED lines=8> */
.L_x_641:
[----:B------:R-:W-:Y:S05]  /*87e0*/  BSYNC.RECONVERGENT B0 ;  /* 0x0000000000007941 */ /* 0x000fea0003800200 */
.L_x_640:
        /* <DEDUP_REMOVED lines=10> */
.L_x_727:
[----:B------:R-:W-:Y:S01]  /*8890*/  HSETP2.BF16_V2.GT.AND P0, PT, R16.H0_H0, R13.H0_H0, PT ;  /* 0x2000000d10007234 */ /* 0x000fe20003f04802 */
[----:B------:R-:W-:-:S12]  /*88a0*/  BSSY.RECONVERGENT B0, `(.L_x_643) ;  /* 0x0000006000007945 */ /* 0x000fd80003800200 */
[----:B------:R-:W-:Y:S05]  /*88b0*/  @P0 BRA `(.L_x_644) ;  /* 0x0000000000100947 */ /* 0x000fea0003800000 */
[----:B------:R-:W-:Y:S01]  /*88c0*/  HSETP2.BF16_V2.NEU.AND P0, PT, R16.H0_H0, R13.H0_H0, PT ;  /* 0x2000000d10007234 */ /* 0x000fe20003f0d802 */
[----:B------:R-:W-:-:S12]  /*88d0*/  IMAD.MOV.U32 R7, RZ, RZ, RZ ;  /* 0x000000ffff077224 */ /* 0x000fd800078e00ff */
[----:B--2---:R-:W-:-:S04]  /*88e0*/  @!P0 ISETP.GE.AND P1, PT, R11, R4, PT ;  /* 0x000000040b00820c */ /* 0x004fc80003f26270 */
[----:B------:R-:W-:-:S09]  /*88f0*/  @!P0 SEL R7, RZ, 0x1, P1 ;  /* 0x00000001ff078807 */ /* 0x000fd20000800000 */
.L_x_644:
[----:B------:R-:W-:Y:S05]  /*8900*/  BSYNC.RECONVERGENT B0 ;  /* 0x0000000000007941 */ /* 0x000fea0003800200 */
.L_x_643:
        /* <DEDUP_REMOVED lines=18> */
.L_x_731:
        /* <DEDUP_REMOVED lines=8> */
.L_x_647:
[----:B------:R-:W-:Y:S05]  /*8ab0*/  BSYNC.RECONVERGENT B0 ;  /* 0x0000000000007941 */ /* 0x000fea0003800200 */
.L_x_646:
        /* <DEDUP_REMOVED lines=9> */
.L_x_735:
        /* <DEDUP_REMOVED lines=8> */
.L_x_650:
[----:B------:R-:W-:Y:S05]  /*8bd0*/  BSYNC.RECONVERGENT B0 ;  /* 0x0000000000007941 */ /* 0x000fea0003800200 */
.L_x_649:
        /* <DEDUP_REMOVED lines=9> */
.L_x_739:
        /* <DEDUP_REMOVED lines=8> */
.L_x_653:
[----:B------:R-:W-:Y:S05]  /*8cf0*/  BSYNC.RECONVERGENT B0 ;  /* 0x0000000000007941 */ /* 0x000fea0003800200 */
.L_x_652:
        /* <DEDUP_REMOVED lines=9> */
.L_x_743:
        /* <DEDUP_REMOVED lines=8> */
.L_x_656:
[----:B------:R-:W-:Y:S05]  /*8e10*/  BSYNC.RECONVERGENT B0 ;  /* 0x0000000000007941 */ /* 0x000fea0003800200 */
.L_x_655:
        /* <DEDUP_REMOVED lines=10> */
.L_x_747:
[----:B------:R-:W-:Y:S01]  /*8ec0*/  HSETP2.BF16_V2.GT.AND P0, PT, R8.H0_H0, R11.H0_H0, PT ;  /* 0x2000000b08007234 */ /* 0x000fe20003f04802 */
[----:B------:R-:W-:-:S12]  /*8ed0*/  BSSY.RECONVERGENT B0, `(.L_x_658) ;  /* 0x0000006000007945 */ /* 0x000fd80003800200 */
[----:B------:R-:W-:Y:S05]  /*8ee0*/  @P0 BRA `(.L_x_659) ;  /* 0x0000000000100947 */ /* 0x000fea0003800000 */
[----:B------:R-:W-:Y:S01]  /*8ef0*/  HSETP2.BF16_V2.NEU.AND P0, PT, R8.H0_H0, R11.H0_H0, PT ;  /* 0x2000000b08007234 */ /* 0x000fe20003f0d802 */
[----:B------:R-:W-:-:S12]  /*8f00*/  IMAD.MOV.U32 R7, RZ, RZ, RZ ;  /* 0x000000ffff077224 */ /* 0x000fd800078e00ff */
[----:B--2---:R-:W-:-:S04]  /*8f10*/  @!P0 ISETP.GE.AND P1, PT, R21, R4, PT ;  /* 0x000000041500820c */ /* 0x004fc80003f26270 */
[----:B------:R-:W-:-:S09]  /*8f20*/  @!P0 SEL R7, RZ, 0x1, P1 ;  /* 0x00000001ff078807 */ /* 0x000fd20000800000 */
.L_x_659:
[----:B------:R-:W-:Y:S05]  /*8f30*/  BSYNC.RECONVERGENT B0 ;  /* 0x0000000000007941 */ /* 0x000fea0003800200 */
.L_x_658:
[----:B------:R-:W-:Y:S01]  /*8f40*/  ISETP.NE.AND P0, PT, R7, R0, PT ;  /* 0x000000000700720c */ /* 0x000fe20003f05270 */
[----:B------:R-:W-:-:S03]  /*8f50*/  UMOV UR6, 0xffffffff ;  /* 0xffffffff00067882 */ /* 0x000fc60000000000 */
[----:B------:R-:W-:Y:S02]  /*8f60*/  SEL R0, R11, R8, !P0 ;  /* 0x000000080b007207 */ /* 0x000fe40004000000 */
[----:B--2---:R-:W-:Y:S02]  /*8f70*/  SEL R21, R4, R21, !P0 ;  /* 0x0000001504157207 */ /* 0x004fe40004000000 */
[----:B------:R-:W-:Y:S01]  /*8f80*/  PRMT R0, R0, 0x5410, R0 ;  /* 0x0000541000007816 */ /* 0x000fe20000000000 */
[----:B------:R-:W-:Y:S06]  /*8f90*/  BRA.DIV UR6, `(.L_x_660) ;  /* 0x0000001a06b87947 */ /* 0x000fec000b800000 */
.L_x_750:
[----:B------:R-:W-:-:S03]  /*8fa0*/  UMOV UR6, 0xffffffff ;  /* 0xffffffff00067882 */ /* 0x000fc60000000000 */
[----:B------:R-:W-:Y:S05]  /*8fb0*/  BRA.DIV UR6, `(.L_x_661) ;  /* 0x0000001a06dc7947 */ /* 0x000fea000b800000 */
.L_x_599:
        /* <DEDUP_REMOVED lines=23> */
.L_x_662:
        /* <DEDUP_REMOVED lines=11> */
.L_x_759:
        /* <DEDUP_REMOVED lines=14> */
.L_x_663:
        /* <DEDUP_REMOVED lines=22> */
.L_x_552:
[----:B------:R-:W-:Y:S01]  /*9420*/  BSSY B1, `(.L_x_665) ;  /* 0x0000006000017945 */ /* 0x000fe20003800000 */
[----:B------:R-:W-:Y:S02]  /*9430*/  IMAD.MOV.U32 R7, RZ, RZ, 0x1f ;  /* 0x0000001fff077424 */ /* 0x000fe400078e00ff */
[----:B------:R-:W-:-:S07]  /*9440*/  IMAD.MOV.U32 R2, RZ, RZ, -0x1 ;  /* 0xffffffffff027424 */ /* 0x000fce00078e00ff */
[----:B------:R-:W-:Y:S05]  /*9450*/  WARPSYNC.COLLECTIVE R2, `(.L_x_666) ;  /* 0x0000000002087348 */ /* 0x000fea0003c00000 */
[----:B------:R0:W1:Y:S02]  /*9460*/  SHFL.IDX P1, R2, R29, R22, R7 ;  /* 0x000000161d027389 */ /* 0x0000640000020007 */
[----:B01----:R-:W-:Y:S05]  /*9470*/  ENDCOLLECTIVE ;  /* 0x000000000000791b */ /* 0x003fea0003800000 */
.L_x_666:
[----:B------:R-:W-:Y:S05]  /*9480*/  BSYNC B1 ;  /* 0x0000000000017941 */ /* 0x000fea0003800000 */
.L_x_665:
[----:B------:R-:W-:Y:S05]  /*9490*/  BRA `(.L_x_667) ;  /* 0xffffffc8009c7947 */ /* 0x000fea000383ffff */
.L_x_600:
[----:B------:R-:W-:Y:S01]  /*94a0*/  BSSY B0, `(.L_x_668) ;  /* 0x0000007000007945 */ /* 0x000fe20003800000 */
[----:B------:R-:W-:Y:S02]  /*94b0*/  IMAD.MOV.U32 R6, RZ, RZ, 0x1 ;  /* 0x00000001ff067424 */ /* 0x000fe400078e00ff */
[----:B------:R-:W-:Y:S02]  /*94c0*/  IMAD.MOV.U32 R5, RZ, RZ, 0x1f ;  /* 0x0000001fff057424 */ /* 0x000fe400078e00ff */
[----:B------:R-:W-:-:S07]  /*94d0*/  IMAD.MOV.U32 R2, RZ, RZ, -0x1 ;  /* 0xffffffffff027424 */ /* 0x000fce00078e00ff */
[----:B------:R-:W-:Y:S05]  /*94e0*/  WARPSYNC.COLLECTIVE R2, `(.L_x_669) ;  /* 0x0000000002087348 */ /* 0x000fea0003c00000 */
[----:B------:R0:W1:Y:S02]  /*94f0*/  SHFL.BFLY P0, R7, R9, R6, R5 ;  /* 0x0c00000609077389 */ /* 0x0000640000000005 */
[----:B01----:R-:W-:Y:S05]  /*9500*/  ENDCOLLECTIVE ;  /* 0x000000000000791b */ /* 0x003fea0003800000 */
.L_x_669:
[----:B------:R-:W-:Y:S05]  /*9510*/  BSYNC B0 ;  /* 0x0000000000007941 */ /* 0x000fea0003800000 */
.L_x_668:
        /* <DEDUP_REMOVED lines=8> */
.L_x_670:
[----:B------:R-:W-:Y:S02]  /*95a0*/  IMAD.MOV.U32 R19, RZ, RZ, R7 ;  /* 0x000000ffff137224 */ /* 0x000fe400078e0007 */
[----:B------:R-:W-:Y:S01]  /*95b0*/  IMAD.MOV.U32 R7, RZ, RZ, 0x1 ;  /* 0x00000001ff077424 */ /* 0x000fe200078e00ff */
[----:B------:R-:W-:Y:S06]  /*95c0*/  BRA `(.L_x_671) ;  /* 0xffffffe000bc7947 */ /* 0x000fec000383ffff */
.L_x_603:
[----:B------:R-:W-:Y:S01]  /*95d0*/  BSSY B0, `(.L_x_672) ;  /* 0x0000007000007945 */ /* 0x000fe20003800000 */
[----:B------:R-:W-:Y:S02]  /*95e0*/  IMAD.MOV.U32 R6, RZ, RZ, 0x2 ;  /* 0x00000002ff067424 */ /* 0x000fe400078e00ff */
[----:B------:R-:W-:Y:S02]  /*95f0*/  IMAD.MOV.U32 R5, RZ, RZ, 0x1f ;  /* 0x0000001fff057424 */ /* 0x000fe400078e00ff */
[----:B------:R-:W-:-:S07]  /*9600*/  IMAD.MOV.U32 R2, RZ, RZ, -0x1 ;  /* 0xffffffffff027424 */ /* 0x000fce00078e00ff */
[----:B------:R-:W-:Y:S05]  /*9610*/  WARPSYNC.COLLECTIVE R2, `(.L_x_673) ;  /* 0x0000000002087348 */ /* 0x000fea0003c00000 */
[----:B------:R0:W1:Y:S02]  /*9620*/  SHFL.BFLY P0, R7, R9, R6, R5 ;  /* 0x0c00000609077389 */ /* 0x0000640000000005 */
[----:B01----:R-:W-:Y:S05]  /*9630*/  ENDCOLLECTIVE ;  /* 0x000000000000791b */ /* 0x003fea0003800000 */
.L_x_673:
[----:B------:R-:W-:Y:S05]  /*9640*/  BSYNC B0 ;  /* 0x0000000000007941 */ /* 0x000fea0003800000 */
.L_x_672:
        /* <DEDUP_REMOVED lines=8> */
.L_x_674:
[----:B------:R-:W-:Y:S05]  /*96d0*/  BRA `(.L_x_675) ;  /* 0xffffffe000bc7947 */ /* 0x000fea000383ffff */
.L_x_606:
[----:B------:R-:W-:Y:S01]  /*96e0*/  BSSY B0, `(.L_x_676) ;  /* 0x0000007000007945 */ /* 0x000fe20003800000 */
[----:B------:R-:W-:Y:S02]  /*96f0*/  IMAD.MOV.U32 R6, RZ, RZ, 0x1 ;  /* 0x00000001ff067424 */ /* 0x000fe400078e00ff */
[----:B------:R-:W-:Y:S02]  /*9700*/  IMAD.MOV.U32 R5, RZ, RZ, 0x1f ;  /* 0x0000001fff057424 */ /* 0x000fe400078e00ff */
[----:B------:R-:W-:-:S07]  /*9710*/  IMAD.MOV.U32 R2, RZ, RZ, -0x1 ;  /* 0xffffffffff027424 */ /* 0x000fce00078e00ff */
[----:B------:R-:W-:Y:S05]  /*9720*/  WARPSYNC.COLLECTIVE R2, `(.L_x_677) ;  /* 0x0000000002087348 */ /* 0x000fea0003c00000 */
[----:B------:R0:W1:Y:S02]  /*9730*/  SHFL.BFLY P0, R7, R9, R6, R5 ;  /* 0x0c00000609077389 */ /* 0x0000640000000005 */
[----:B01----:R-:W-:Y:S05]  /*9740*/  ENDCOLLECTIVE ;  /* 0x000000000000791b */ /* 0x003fea0003800000 */
.L_x_677:
[----:B------:R-:W-:Y:S05]  /*9750*/  BSYNC B0 ;  /* 0x0000000000007941 */ /* 0x000fea0003800000 */
.L_x_676:
        /* <DEDUP_REMOVED lines=9> */
.L_x_678:
[----:B------:R-:W-:Y:S05]  /*97f0*/  BRA `(.L_x_679) ;  /* 0xffffffe000c07947 */ /* 0x000fea000383ffff */
.L_x_609:
[----:B------:R-:W-:Y:S01]  /*9800*/  BSSY B0, `(.L_x_680) ;  /* 0x0000007000007945 */ /* 0x000fe20003800000 */
[----:B------:R-:W-:Y:S02]  /*9810*/  IMAD.MOV.U32 R6, RZ, RZ, 0x4 ;  /* 0x00000004ff067424 */ /* 0x000fe400078e00ff */
[----:B------:R-:W-:Y:S02]  /*9820*/  IMAD.MOV.U32 R5, RZ, RZ, 0x1f ;  /* 0x0000001fff057424 */ /* 0x000fe400078e00ff */
[----:B------:R-:W-:-:S07]  /*9830*/  IMAD.MOV.U32 R2, RZ, RZ, -0x1 ;  /* 0xffffffffff027424 */ /* 0x000fce00078e00ff */
[----:B------:R-:W-:Y:S05]  /*9840*/  WARPSYNC.COLLECTIVE R2, `(.L_x_681) ;  /* 0x0000000002087348 */ /* 0x000fea0003c00000 */
[----:B------:R0:W1:Y:S02]  /*9850*/  SHFL.BFLY P0, R7, R9, R6, R5 ;  /* 0x0c00000609077389 */ /* 0x0000640000000005 */
[----:B01----:R-:W-:Y:S05]  /*9860*/  ENDCOLLECTIVE ;  /* 0x000000000000791b */ /* 0x003fea0003800000 */
.L_x_681:
[----:B------:R-:W-:Y:S05]  /*9870*/  BSYNC B0 ;  /* 0x0000000000007941 */ /* 0x000fea0003800000 */
.L_x_680:
        /* <DEDUP_REMOVED lines=8> */
.L_x_682:
[----:B------:R-:W-:Y:S05]  /*9900*/  BRA `(.L_x_683) ;  /* 0xffffffe000c07947 */ /* 0x000fea000383ffff */
.L_x_612:
[----:B------:R-:W-:Y:S01]  /*9910*/  BSSY B0, `(.L_x_684) ;  /* 0x0000007000007945 */ /* 0x000fe20003800000 */
[----:B------:R-:W-:Y:S02]  /*9920*/  IMAD.MOV.U32 R6, RZ, RZ, 0x2 ;  /* 0x00000002ff067424 */ /* 0x000fe400078e00ff */
[----:B------:R-:W-:Y:S02]  /*9930*/  IMAD.MOV.U32 R5, RZ, RZ, 0x1f ;  /* 0x0000001fff057424 */ /* 0x000fe400078e00ff */
[----:B------:R-:W-:-:S07]  /*9940*/  IMAD.MOV.U32 R2, RZ, RZ, -0x1 ;  /* 0xffffffffff027424 */ /* 0x000fce00078e00ff */
[----:B------:R-:W-:Y:S05]  /*9950*/  WARPSYNC.COLLECTIVE R2, `(.L_x_685) ;  /* 0x0000000002087348 */ /* 0x000fea0003c00000 */
[----:B------:R0:W1:Y:S02]  /*9960*/  SHFL.BFLY P0, R7, R9, R6, R5 ;  /* 0x0c00000609077389 */ /* 0x0000640000000005 */
[----:B01----:R-:W-:Y:S05]  /*9970*/  ENDCOLLECTIVE ;  /* 0x000000000000791b */ /* 0x003fea0003800000 */
.L_x_685:
[----:B------:R-:W-:Y:S05]  /*9980*/  BSYNC B0 ;  /* 0x0000000000007941 */ /* 0x000fea0003800000 */
.L_x_684:
        /* <DEDUP_REMOVED lines=8> */
.L_x_686:
[----:B------:R-:W-:Y:S05]  /*9a10*/  BRA `(.L_x_687) ;  /* 0xffffffe000c47947 */ /* 0x000fea000383ffff */
.L_x_615:
[----:B------:R-:W-:Y:S01]  /*9a20*/  BSSY B0, `(.L_x_688) ;  /* 0x0000007000007945 */ /* 0x000fe20003800000 */
[----:B------:R-:W-:Y:S02]  /*9a30*/  IMAD.MOV.U32 R6, RZ, RZ, 0x1 ;  /* 0x00000001ff067424 */ /* 0x000fe400078e00ff */
[----:B------:R-:W-:Y:S02]  /*9a40*/  IMAD.MOV.U32 R5, RZ, RZ, 0x1f ;  /* 0x0000001fff057424 */ /* 0x000fe400078e00ff */
[----:B------:R-:W-:-:S07]  /*9a50*/  IMAD.MOV.U32 R2, RZ, RZ, -0x1 ;  /* 0xffffffffff027424 */ /* 0x000fce00078e00ff */
[----:B------:R-:W-:Y:S05]  /*9a60*/  WARPSYNC.COLLECTIVE R2, `(.L_x_689) ;  /* 0x0000000002087348 */ /* 0x000fea0003c00000 */
[----:B------:R0:W1:Y:S02]  /*9a70*/  SHFL.BFLY P0, R7, R9, R6, R5 ;  /* 0x0c00000609077389 */ /* 0x0000640000000005 */
[----:B01----:R-:W-:Y:S05]  /*9a80*/  ENDCOLLECTIVE ;  /* 0x000000000000791b */ /* 0x003fea0003800000 */
.L_x_689:
[----:B------:R-:W-:Y:S05]  /*9a90*/  BSYNC B0 ;  /* 0x0000000000007941 */ /* 0x000fea0003800000 */
.L_x_688:
        /* <DEDUP_REMOVED lines=8> */
.L_x_690:
[----:B------:R-:W-:Y:S02]  /*9b20*/  IMAD.MOV.U32 R4, RZ, RZ, R7 ;  /* 0x000000ffff047224 */ /* 0x000fe400078e0007 */
[----:B------:R-:W-:Y:S01]  /*9b30*/  IMAD.MOV.U32 R7, RZ, RZ, 0x1 ;  /* 0x00000001ff077424 */ /* 0x000fe200078e00ff */
[----:B------:R-:W-:Y:S06]  /*9b40*/  BRA `(.L_x_691) ;  /* 0xffffffe000c47947 */ /* 0x000fec000383ffff */
.L_x_618:
[----:B------:R-:W-:Y:S01]  /*9b50*/  BSSY B0, `(.L_x_692) ;  /* 0x0000007000007945 */ /* 0x000fe20003800000 */
[----:B------:R-:W-:Y:S02]  /*9b60*/  IMAD.MOV.U32 R6, RZ, RZ, 0x8 ;  /* 0x00000008ff067424 */ /* 0x000fe400078e00ff */
[----:B------:R-:W-:Y:S02]  /*9b70*/  IMAD.MOV.U32 R5, RZ, RZ, 0x1f ;  /* 0x0000001fff057424 */ /* 0x000fe400078e00ff */
[----:B------:R-:W-:-:S07]  /*9b80*/  IMAD.MOV.U32 R2, RZ, RZ, -0x1 ;  /* 0xffffffffff027424 */ /* 0x000fce00078e00ff */
[----:B------:R-:W-:Y:S05]  /*9b90*/  WARPSYNC.COLLECTIVE R2, `(.L_x_693) ;  /* 0x0000000002087348 */ /* 0x000fea0003c00000 */
[----:B------:R0:W1:Y:S02]  /*9ba0*/  SHFL.BFLY P0, R7, R9, R6, R5 ;  /* 0x0c00000609077389 */ /* 0x0000640000000005 */
[----:B01----:R-:W-:Y:S05]  /*9bb0*/  ENDCOLLECTIVE ;  /* 0x000000000000791b */ /* 0x003fea0003800000 */
.L_x_693:
[----:B------:R-:W-:Y:S05]  /*9bc0*/  BSYNC B0 ;  /* 0x0000000000007941 */ /* 0x000fea0003800000 */
.L_x_692:
        /* <DEDUP_REMOVED lines=8> */
.L_x_694:
[----:B------:R-:W-:Y:S05]  /*9c50*/  BRA `(.L_x_695) ;  /* 0xffffffe000c47947 */ /* 0x000fea000383ffff */
.L_x_621:
[----:B------:R-:W-:Y:S01]  /*9c60*/  BSSY B0, `(.L_x_696) ;  /* 0x0000007000007945 */ /* 0x000fe20003800000 */
[----:B------:R-:W-:Y:S02]  /*9c70*/  IMAD.MOV.U32 R6, RZ, RZ, 0x4 ;  /* 0x00000004ff067424 */ /* 0x000fe400078e00ff */
[----:B------:R-:W-:Y:S02]  /*9c80*/  IMAD.MOV.U32 R5, RZ, RZ, 0x1f ;  /* 0x0000001fff057424 */ /* 0x000fe400078e00ff */
[----:B------:R-:W-:-:S07]  /*9c90*/  IMAD.MOV.U32 R2, RZ, RZ, -0x1 ;  /* 0xffffffffff027424 */ /* 0x000fce00078e00ff */
[----:B------:R-:W-:Y:S05]  /*9ca0*/  WARPSYNC.COLLECTIVE R2, `(.L_x_697) ;  /* 0x0000000002087348 */ /* 0x000fea0003c00000 */
[----:B------:R0:W1:Y:S02]  /*9cb0*/  SHFL.BFLY P0, R7, R9, R6, R5 ;  /* 0x0c00000609077389 */ /* 0x0000640000000005 */
[----:B01----:R-:W-:Y:S05]  /*9cc0*/  ENDCOLLECTIVE ;  /* 0x000000000000791b */ /* 0x003fea0003800000 */
.L_x_697:
[----:B------:R-:W-:Y:S05]  /*9cd0*/  BSYNC B0 ;  /* 0x0000000000007941 */ /* 0x000fea0003800000 */
.L_x_696:
        /* <DEDUP_REMOVED lines=8> */
.L_x_698:
[----:B------:R-:W-:Y:S05]  /*9d60*/  BRA `(.L_x_699) ;  /* 0xffffffe000c87947 */ /* 0x000fea000383ffff */
.L_x_624:
[----:B------:R-:W-:Y:S01]  /*9d70*/  BSSY B0, `(.L_x_700) ;  /* 0x0000007000007945 */ /* 0x000fe20003800000 */
[----:B------:R-:W-:Y:S02]  /*9d80*/  IMAD.MOV.U32 R6, RZ, RZ, 0x2 ;  /* 0x00000002ff067424 */ /* 0x000fe400078e00ff */
[----:B------:R-:W-:Y:S02]  /*9d90*/  IMAD.MOV.U32 R5, RZ, RZ, 0x1f ;  /* 0x0000001fff057424 */ /* 0x000fe400078e00ff */
[----:B------:R-:W-:-:S07]  /*9da0*/  IMAD.MOV.U32 R2, RZ, RZ, -0x1 ;  /* 0xffffffffff027424 */ /* 0x000fce00078e00ff */
[----:B------:R-:W-:Y:S05]  /*9db0*/  WARPSYNC.COLLECTIVE R2, `(.L_x_701) ;  /* 0x0000000002087348 */ /* 0x000fea0003c00000 */
[----:B------:R0:W1:Y:S02]  /*9dc0*/  SHFL.BFLY P0, R7, R9, R6, R5 ;  /* 0x0c00000609077389 */ /* 0x0000640000000005 */
[----:B01----:R-:W-:Y:S05]  /*9dd0*/  ENDCOLLECTIVE ;  /* 0x000000000000791b */ /* 0x003fea0003800000 */
.L_x_701:
[----:B------:R-:W-:Y:S05]  /*9de0*/  BSYNC B0 ;  /* 0x0000000000007941 */ /* 0x000fea0003800000 */
.L_x_700:
        /* <DEDUP_REMOVED lines=8> */
.L_x_702:
[----:B------:R-:W-:Y:S05]  /*9e70*/  BRA `(.L_x_703) ;  /* 0xffffffe000cc7947 */ /* 0x000fea000383ffff */
.L_x_627:
[----:B------:R-:W-:Y:S01]  /*9e80*/  BSSY B0, `(.L_x_704) ;  /* 0x0000007000007945 */ /* 0x000fe20003800000 */
[----:B------:R-:W-:Y:S02]  /*9e90*/  IMAD.MOV.U32 R6, RZ, RZ, 0x1 ;  /* 0x00000001ff067424 */ /* 0x000fe400078e00ff */
[----:B------:R-:W-:Y:S02]  /*9ea0*/  IMAD.MOV.U32 R5, RZ, RZ, 0x1f ;  /* 0x0000001fff057424 */ /* 0x000fe400078e00ff */
[----:B------:R-:W-:-:S07]  /*9eb0*/  IMAD.MOV.U32 R2, RZ, RZ, -0x1 ;  /* 0xffffffffff027424 */ /* 0x000fce00078e00ff */
[----:B------:R-:W-:Y:S05]  /*9ec0*/  WARPSYNC.COLLECTIVE R2, `(.L_x_705) ;  /* 0x0000000002087348 */ /* 0x000fea0003c00000 */
[----:B------:R0:W1:Y:S02]  /*9ed0*/  SHFL.BFLY P0, R7, R9, R6, R5 ;  /* 0x0c00000609077389 */ /* 0x0000640000000005 */
[----:B01----:R-:W-:Y:S05]  /*9ee0*/  ENDCOLLECTIVE ;  /* 0x000000000000791b */ /* 0x003fea0003800000 */
.L_x_705:
[----:B------:R-:W-:Y:S05]  /*9ef0*/  BSYNC B0 ;  /* 0x0000000000007941 */ /* 0x000fea0003800000 */
.L_x_704:
        /* <DEDUP_REMOVED lines=9> */
.L_x_706:
[----:B------:R-:W-:Y:S05]  /*9f90*/  BRA `(.L_x_707) ;  /* 0xffffffe000d07947 */ /* 0x000fea000383ffff */
.L_x_630:
[----:B------:R-:W-:Y:S01]  /*9fa0*/  BSSY B0, `(.L_x_708) ;  /* 0x0000007000007945 */ /* 0x000fe20003800000 */
[----:B------:R-:W-:Y:S02]  /*9fb0*/  IMAD.MOV.U32 R6, RZ, RZ, 0x10 ;  /* 0x00000010ff067424 */ /* 0x000fe400078e00ff */
[----:B------:R-:W-:Y:S02]  /*9fc0*/  IMAD.MOV.U32 R5, RZ, RZ, 0x1f ;  /* 0x0000001fff057424 */ /* 0x000fe400078e00ff */
[----:B------:R-:W-:-:S07]  /*9fd0*/  IMAD.MOV.U32 R2, RZ, RZ, -0x1 ;  /* 0xffffffffff027424 */ /* 0x000fce00078e00ff */
[----:B------:R-:W-:Y:S05]  /*9fe0*/  WARPSYNC.COLLECTIVE R2, `(.L_x_709) ;  /* 0x0000000002087348 */ /* 0x000fea0003c00000 */
[----:B------:R0:W1:Y:S02]  /*9ff0*/  SHFL.BFLY P0, R7, R9, R6, R5 ;  /* 0x0c00000609077389 */ /* 0x0000640000000005 */
[----:B01----:R-:W-:Y:S05]  /*a000*/  ENDCOLLECTIVE ;  /* 0x000000000000791b */ /* 0x003fea0003800000 */
.L_x_709:
[----:B------:R-:W-:Y:S05]  /*a010*/  BSYNC B0 ;  /* 0x0000000000007941 */ /* 0x000fea0003800000 */
.L_x_708:
        /* <DEDUP_REMOVED lines=8> */
.L_x_710:
[----:B------:R-:W-:Y:S05]  /*a0a0*/  BRA `(.L_x_711) ;  /* 0xffffffe000d07947 */ /* 0x000fea000383ffff */
.L_x_633:
[----:B------:R-:W-:Y:S01]  /*a0b0*/  BSSY B0, `(.L_x_712) ;  /* 0x0000007000007945 */ /* 0x000fe20003800000 */
[----:B------:R-:W-:Y:S02]  /*a0c0*/  IMAD.MOV.U32 R6, RZ, RZ, 0x8 ;  /* 0x00000008ff067424 */ /* 0x000fe400078e00ff */
[----:B------:R-:W-:Y:S02]  /*a0d0*/  IMAD.MOV.U32 R5, RZ, RZ, 0x1f ;  /* 0x0000001fff057424 */ /* 0x000fe400078e00ff */
[----:B------:R-:W-:-:S07]  /*a0e0*/  IMAD.MOV.U32 R2, RZ, RZ, -0x1 ;  /* 0xffffffffff027424 */ /* 0x000fce00078e00ff */
[----:B------:R-:W-:Y:S05]  /*a0f0*/  WARPSYNC.COLLECTIVE R2, `(.L_x_713) ;  /* 0x0000000002087348 */ /* 0x000fea0003c00000 */
[----:B------:R0:W1:Y:S02]  /*a100*/  SHFL.BFLY P0, R7, R9, R6, R5 ;  /* 0x0c00000609077389 */ /* 0x0000640000000005 */
[----:B01----:R-:W-:Y:S05]  /*a110*/  ENDCOLLECTIVE ;  /* 0x000000000000791b */ /* 0x003fea0003800000 */
.L_x_713:
[----:B------:R-:W-:Y:S05]  /*a120*/  BSYNC B0 ;  /* 0x0000000000007941 */ /* 0x000fea0003800000 */
.L_x_712:
        /* <DEDUP_REMOVED lines=8> */
.L_x_714:
[----:B------:R-:W-:Y:S05]  /*a1b0*/  BRA `(.L_x_715) ;  /* 0xffffffe000d87947 */ /* 0x000fea000383ffff */
.L_x_636:
[----:B------:R-:W-:Y:S01]  /*a1c0*/  BSSY B0, `(.L_x_716) ;  /* 0x0000007000007945 */ /* 0x000fe20003800000 */
[----:B------:R-:W-:Y:S02]  /*a1d0*/  IMAD.MOV.U32 R6, RZ, RZ, 0x4 ;  /* 0x00000004ff067424 */ /* 0x000fe400078e00ff */
[----:B------:R-:W-:Y:S02]  /*a1e0*/  IMAD.MOV.U32 R5, RZ, RZ, 0x1f ;  /* 0x0000001fff057424 */ /* 0x000fe400078e00ff */
[----:B------:R-:W-:-:S07]  /*a1f0*/  IMAD.MOV.U32 R2, RZ, RZ, -0x1 ;  /* 0xffffffffff027424 */ /* 0x000fce00078e00ff */
[----:B------:R-:W-:Y:S05]  /*a200*/  WARPSYNC.COLLECTIVE R2, `(.L_x_717) ;  /* 0x0000000002087348 */ /* 0x000fea0003c00000 */
[----:B------:R0:W1:Y:S02]  /*a210*/  SHFL.BFLY P0, R7, R9, R6, R5 ;  /* 0x0c00000609077389 */ /* 0x0000640000000005 */
[----:B01----:R-:W-:Y:S05]  /*a220*/  ENDCOLLECTIVE ;  /* 0x000000000000791b */ /* 0x003fea0003800000 */
.L_x_717:
[----:B------:R-:W-:Y:S05]  /*a230*/  BSYNC B0 ;  /* 0x0000000000007941 */ /* 0x000fea0003800000 */
.L_x_716:
        /* <DEDUP_REMOVED lines=8> */
.L_x_718:
[----:B------:R-:W-:Y:S05]  /*a2c0*/  BRA `(.L_x_719) ;  /* 0xffffffe000dc7947 */ /* 0x000fea000383ffff */
.L_x_639:
[----:B------:R-:W-:Y:S01]  /*a2d0*/  BSSY B0, `(.L_x_720) ;  /* 0x0000007000007945 */ /* 0x000fe20003800000 */
[----:B------:R-:W-:Y:S02]  /*a2e0*/  IMAD.MOV.U32 R6, RZ, RZ, 0x2 ;  /* 0x00000002ff067424 */ /* 0x000fe400078e00ff */
[----:B------:R-:W-:Y:S02]  /*a2f0*/  IMAD.MOV.U32 R5, RZ, RZ, 0x1f ;  /* 0x0000001fff057424 */ /* 0x000fe400078e00ff */
[----:B------:R-:W-:-:S07]  /*a300*/  IMAD.MOV.U32 R2, RZ, RZ, -0x1 ;  /* 0xffffffffff027424 */ /* 0x000fce00078e00ff */
[----:B------:R-:W-:Y:S05]  /*a310*/  WARPSYNC.COLLECTIVE R2, `(.L_x_721) ;  /* 0x0000000002087348 */ /* 0x000fea0003c00000 */
[----:B------:R0:W1:Y:S02]  /*a320*/  SHFL.BFLY P0, R7, R9, R6, R5 ;  /* 0x0c00000609077389 */ /* 0x0000640000000005 */
[----:B01----:R-:W-:Y:S05]  /*a330*/  ENDCOLLECTIVE ;  /* 0x000000000000791b */ /* 0x003fea0003800000 */
.L_x_721:
[----:B------:R-:W-:Y:S05]  /*a340*/  BSYNC B0 ;  /* 0x0000000000007941 */ /* 0x000fea0003800000 */
.L_x_720:
        /* <DEDUP_REMOVED lines=8> */
.L_x_722:
[----:B------:R-:W-:Y:S05]  /*a3d0*/  BRA `(.L_x_723) ;  /* 0xffffffe000e07947 */ /* 0x000fea000383ffff */
.L_x_642:
[----:B------:R-:W-:Y:S01]  /*a3e0*/  BSSY B0, `(.L_x_724) ;  /* 0x0000007000007945 */ /* 0x000fe20003800000 */
[----:B------:R-:W-:Y:S02]  /*a3f0*/  IMAD.MOV.U32 R6, RZ, RZ, 0x1 ;  /* 0x00000001ff067424 */ /* 0x000fe400078e00ff */
[----:B------:R-:W-:Y:S02]  /*a400*/  IMAD.MOV.U32 R5, RZ, RZ, 0x1f ;  /* 0x0000001fff057424 */ /* 0x000fe400078e00ff */
[----:B------:R-:W-:-:S07]  /*a410*/  IMAD.MOV.U32 R2, RZ, RZ, -0x1 ;  /* 0xffffffffff027424 */ /* 0x000fce00078e00ff */
[----:B------:R-:W-:Y:S05]  /*a420*/  WARPSYNC.COLLECTIVE R2, `(.L_x_725) ;  /* 0x0000000002087348 */ /* 0x000fea0003c00000 */
[----:B------:R0:W1:Y:S02]  /*a430*/  SHFL.BFLY P0, R7, R9, R6, R5 ;  /* 0x0c00000609077389 */ /* 0x0000640000000005 */
[----:B01----:R-:W-:Y:S05]  /*a440*/  ENDCOLLECTIVE ;  /* 0x000000000000791b */ /* 0x003fea0003800000 */
.L_x_725:
[----:B------:R-:W-:Y:S05]  /*a450*/  BSYNC B0 ;  /* 0x0000000000007941 */ /* 0x000fea0003800000 */
.L_x_724:
        /* <DEDUP_REMOVED lines=8> */
.L_x_726:
[----:B------:R-:W-:Y:S02]  /*a4e0*/  IMAD.MOV.U32 R4, RZ, RZ, R7 ;  /* 0x000000ffff047224 */ /* 0x000fe400078e0007 */
[----:B------:R-:W-:Y:S01]  /*a4f0*/  IMAD.MOV.U32 R7, RZ, RZ, 0x1 ;  /* 0x00000001ff077424 */ /* 0x000fe200078e00ff */
[----:B------:R-:W-:Y:S06]  /*a500*/  BRA `(.L_x_727) ;  /* 0xffffffe000e07947 */ /* 0x000fec000383ffff */
.L_x_645:
[----:B------:R-:W-:Y:S01]  /*a510*/  BSSY B0, `(.L_x_728) ;  /* 0x0000007000007945 */ /* 0x000fe20003800000 */
[----:B------:R-:W-:Y:S02]  /*a520*/  IMAD.MOV.U32 R6, RZ, RZ, 0x10 ;  /* 0x00000010ff067424 */ /* 0x000fe400078e00ff */
[----:B------:R-:W-:Y:S02]  /*a530*/  IMAD.MOV.U32 R5, RZ, RZ, 0x1f ;  /* 0x0000001fff057424 */ /* 0x000fe400078e00ff */
[----:B------:R-:W-:-:S07]  /*a540*/  IMAD.MOV.U32 R2, RZ, RZ, -0x1 ;  /* 0xffffffffff027424 */ /* 0x000fce00078e00ff */
[----:B------:R-:W-:Y:S05]  /*a550*/  WARPSYNC.COLLECTIVE R2, `(.L_x_729) ;  /* 0x0000000002087348 */ /* 0x000fea0003c00000 */
[----:B------:R0:W1:Y:S02]  /*a560*/  SHFL.BFLY P0, R7, R9, R6, R5 ;  /* 0x0c00000609077389 */ /* 0x0000640000000005 */
[----:B01----:R-:W-:Y:S05]  /*a570*/  ENDCOLLECTIVE ;  /* 0x000000000000791b */ /* 0x003fea0003800000 */
.L_x_729:
[----:B------:R-:W-:Y:S05]  /*a580*/  BSYNC B0 ;  /* 0x0000000000007941 */ /* 0x000fea0003800000 */
.L_x_728:
        /* <DEDUP_REMOVED lines=8> */
.L_x_730:
[----:B------:R-:W-:Y:S05]  /*a610*/  BRA `(.L_x_731) ;  /* 0xffffffe400047947 */ /* 0x000fea000383ffff */
.L_x_648:
[----:B------:R-:W-:Y:S01]  /*a620*/  BSSY B0, `(.L_x_732) ;  /* 0x0000007000007945 */ /* 0x000fe20003800000 */
[----:B------:R-:W-:Y:S02]  /*a630*/  IMAD.MOV.U32 R6, RZ, RZ, 0x8 ;  /* 0x00000008ff067424 */ /* 0x000fe400078e00ff */
[----:B------:R-:W-:Y:S02]  /*a640*/  IMAD.MOV.U32 R5, RZ, RZ, 0x1f ;  /* 0x0000001fff057424 */ /* 0x000fe400078e00ff */
[----:B------:R-:W-:-:S07]  /*a650*/  IMAD.MOV.U32 R2, RZ, RZ, -0x1 ;  /* 0xffffffffff027424 */ /* 0x000fce00078e00ff */
[----:B------:R-:W-:Y:S05]  /*a660*/  WARPSYNC.COLLECTIVE R2, `(.L_x_733) ;  /* 0x0000000002087348 */ /* 0x000fea0003c00000 */
[----:B------:R0:W1:Y:S02]  /*a670*/  SHFL.BFLY P0, R7, R9, R6, R5 ;  /* 0x0c00000609077389 */ /* 0x0000640000000005 */
[----:B01----:R-:W-:Y:S05]  /*a680*/  ENDCOLLECTIVE ;  /* 0x000000000000791b */ /* 0x003fea0003800000 */
.L_x_733:
[----:B------:R-:W-:Y:S05]  /*a690*/  BSYNC B0 ;  /* 0x0000000000007941 */ /* 0x000fea0003800000 */
.L_x_732:
        /* <DEDUP_REMOVED lines=8> */
.L_x_734:
[----:B------:R-:W-:Y:S05]  /*a720*/  BRA `(.L_x_735) ;  /* 0xffffffe400087947 */ /* 0x000fea000383ffff */
.L_x_651:
[----:B------:R-:W-:Y:S01]  /*a730*/  BSSY B0, `(.L_x_736) ;  /* 0x0000007000007945 */ /* 0x000fe20003800000 */
[----:B------:R-:W-:Y:S02]  /*a740*/  IMAD.MOV.U32 R6, RZ, RZ, 0x4 ;  /* 0x00000004ff067424 */ /* 0x000fe400078e00ff */
[----:B------:R-:W-:Y:S02]  /*a750*/  IMAD.MOV.U32 R5, RZ, RZ, 0x1f ;  /* 0x0000001fff057424 */ /* 0x000fe400078e00ff */
[----:B------:R-:W-:-:S07]  /*a760*/  IMAD.MOV.U32 R2, RZ, RZ, -0x1 ;  /* 0xffffffffff027424 */ /* 0x000fce00078e00ff */
[----:B------:R-:W-:Y:S05]  /*a770*/  WARPSYNC.COLLECTIVE R2, `(.L_x_737) ;  /* 0x0000000002087348 */ /* 0x000fea0003c00000 */
[----:B------:R0:W1:Y:S02]  /*a780*/  SHFL.BFLY P0, R7, R9, R6, R5 ;  /* 0x0c00000609077389 */ /* 0x0000640000000005 */
[----:B01----:R-:W-:Y:S05]  /*a790*/  ENDCOLLECTIVE ;  /* 0x000000000000791b */ /* 0x003fea0003800000 */
.L_x_737:
[----:B------:R-:W-:Y:S05]  /*a7a0*/  BSYNC B0 ;  /* 0x0000000000007941 */ /* 0x000fea0003800000 */
.L_x_736:
        /* <DEDUP_REMOVED lines=8> */
.L_x_738:
[----:B------:R-:W-:Y:S05]  /*a830*/  BRA `(.L_x_739) ;  /* 0xffffffe4000c7947 */ /* 0x000fea000383ffff */
.L_x_654:
[----:B------:R-:W-:Y:S01]  /*a840*/  BSSY B0, `(.L_x_740) ;  /* 0x0000007000007945 */ /* 0x000fe20003800000 */
[----:B------:R-:W-:Y:S02]  /*a850*/  IMAD.MOV.U32 R6, RZ, RZ, 0x2 ;  /* 0x00000002ff067424 */ /* 0x000fe400078e00ff */
[----:B------:R-:W-:Y:S02]  /*a860*/  IMAD.MOV.U32 R5, RZ, RZ, 0x1f ;  /* 0x0000001fff057424 */ /* 0x000fe400078e00ff */
[----:B------:R-:W-:-:S07]  /*a870*/  IMAD.MOV.U32 R2, RZ, RZ, -0x1 ;  /* 0xffffffffff027424 */ /* 0x000fce00078e00ff */
[----:B------:R-:W-:Y:S05]  /*a880*/  WARPSYNC.COLLECTIVE R2, `(.L_x_741) ;  /* 0x0000000002087348 */ /* 0x000fea0003c00000 */
[----:B------:R0:W1:Y:S02]  /*a890*/  SHFL.BFLY P0, R7, R9, R6, R5 ;  /* 0x0c00000609077389 */ /* 0x0000640000000005 */
[----:B01----:R-:W-:Y:S05]  /*a8a0*/  ENDCOLLECTIVE ;  /* 0x000000000000791b */ /* 0x003fea0003800000 */
.L_x_741:
[----:B------:R-:W-:Y:S05]  /*a8b0*/  BSYNC B0 ;  /* 0x0000000000007941 */ /* 0x000fea0003800000 */
.L_x_740:
        /* <DEDUP_REMOVED lines=8> */
.L_x_742:
[----:B------:R-:W-:Y:S05]  /*a940*/  BRA `(.L_x_743) ;  /* 0xffffffe400107947 */ /* 0x000fea000383ffff */
.L_x_657:
[----:B------:R-:W-:Y:S01]  /*a950*/  BSSY B0, `(.L_x_744) ;  /* 0x0000007000007945 */ /* 0x000fe20003800000 */
[----:B------:R-:W-:Y:S02]  /*a960*/  IMAD.MOV.U32 R6, RZ, RZ, 0x1 ;  /* 0x00000001ff067424 */ /* 0x000fe400078e00ff */
[----:B------:R-:W-:Y:S02]  /*a970*/  IMAD.MOV.U32 R5, RZ, RZ, 0x1f ;  /* 0x0000001fff057424 */ /* 0x000fe400078e00ff */
[----:B------:R-:W-:-:S07]  /*a980*/  IMAD.MOV.U32 R2, RZ, RZ, -0x1 ;  /* 0xffffffffff027424 */ /* 0x000fce00078e00ff */
[----:B------:R-:W-:Y:S05]  /*a990*/  WARPSYNC.COLLECTIVE R2, `(.L_x_745) ;  /* 0x0000000002087348 */ /* 0x000fea0003c00000 */
[----:B------:R0:W1:Y:S02]  /*a9a0*/  SHFL.BFLY P0, R7, R9, R6, R5 ;  /* 0x0c00000609077389 */ /* 0x0000640000000005 */
[----:B01----:R-:W-:Y:S05]  /*a9b0*/  ENDCOLLECTIVE ;  /* 0x000000000000791b */ /* 0x003fea0003800000 */
.L_x_745:
[----:B------:R-:W-:Y:S05]  /*a9c0*/  BSYNC B0 ;  /* 0x0000000000007941 */ /* 0x000fea0003800000 */
.L_x_744:
        /* <DEDUP_REMOVED lines=8> */
.L_x_746:
[----:B------:R-:W-:Y:S02]  /*aa50*/  IMAD.MOV.U32 R4, RZ, RZ, R7 ;  /* 0x000000ffff047224 */ /* 0x000fe400078e0007 */
[----:B------:R-:W-:Y:S01]  /*aa60*/  IMAD.MOV.U32 R7, RZ, RZ, 0x1 ;  /* 0x00000001ff077424 */ /* 0x000fe200078e00ff */
[----:B------:R-:W-:Y:S06]  /*aa70*/  BRA `(.L_x_747) ;  /* 0xffffffe400107947 */ /* 0x000fec000383ffff */
.L_x_660:
        /* <DEDUP_REMOVED lines=9> */
.L_x_749:
[----:B------:R-:W-:Y:S05]  /*ab10*/  BSYNC B0 ;  /* 0x0000000000007941 */ /* 0x000fea0003800000 */
.L_x_748:
[----:B------:R-:W-:Y:S05]  /*ab20*/  BRA `(.L_x_750) ;  /* 0xffffffe4001c7947 */ /* 0x000fea000383ffff */
.L_x_661:
        /* <DEDUP_REMOVED lines=9> */
.L_x_752:
[----:B------:R-:W-:Y:S05]  /*abc0*/  BSYNC B0 ;  /* 0x0000000000007941 */ /* 0x000fea0003800000 */
.L_x_751:
[----:B------:R-:W-:Y:S05]  /*abd0*/  BRA `(.L_x_599) ;  /* 0xffffffe000f87947 */ /* 0x000fea000383ffff */
.L_x_664:
        /* <DEDUP_REMOVED lines=8> */
.L_x_754:
[----:B------:R-:W-:Y:S05]  /*ac60*/  BSYNC B0 ;  /* 0x0000000000007941 */ /* 0x000fea0003800000 */
.L_x_753:
[----:B------:R-:W-:Y:S01]  /*ac70*/  FADD.FTZ R9, R7, R0 ;  /* 0x0000000007097221 */ /* 0x000fe20000010000 */
[----:B------:R-:W-:Y:S02]  /*ac80*/  IMAD.MOV.U32 R6, RZ, RZ, 0x8 ;  /* 0x00000008ff067424 */ /* 0x000fe400078e00ff */
[----:B------:R-:W-:Y:S02]  /*ac90*/  IMAD.MOV.U32 R5, RZ, RZ, 0x1f ;  /* 0x0000001fff057424 */ /* 0x000fe400078e00ff */
[----:B------:R-:W-:-:S07]  /*aca0*/  IMAD.MOV.U32 R2, RZ, RZ, -0x1 ;  /* 0xffffffffff027424 */ /* 0x000fce00078e00ff */
[----:B------:R-:W-:Y:S05]  /*acb0*/  WARPSYNC.COLLECTIVE R2, `(.L_x_755) ;  /* 0x0000000002087348 */ /* 0x000fea0003c00000 */
[----:B------:R0:W1:Y:S02]  /*acc0*/  SHFL.BFLY P0, R7, R9, R6, R5 ;  /* 0x0c00000609077389 */ /* 0x0000640000000005 */
[----:B01----:R-:W-:Y:S05]  /*acd0*/  ENDCOLLECTIVE ;  /* 0x000000000000791b */ /* 0x003fea0003800000 */
.L_x_755:
[----:B------:R-:W-:Y:S02]  /*ace0*/  IMAD.MOV.U32 R6, RZ, RZ, 0x4 ;  /* 0x00000004ff067424 */ /* 0x000fe400078e00ff */
[----:B------:R-:W-:-:S04]  /*acf0*/  FADD.FTZ R4, R9, R7 ;  /* 0x0000000709047221 */ /* 0x000fc80000010000 */
[----:B------:R-:W-:-:S07]  /*ad00*/  IMAD.MOV.U32 R9, RZ, RZ, R4 ;  /* 0x000000ffff097224 */ /* 0x000fce00078e0004 */
[----:B------:R-:W-:Y:S05]  /*ad10*/  WARPSYNC.COLLECTIVE R2, `(.L_x_756) ;  /* 0x0000000002087348 */ /* 0x000fea0003c00000 */
[----:B------:R0:W1:Y:S02]  /*ad20*/  SHFL.BFLY P0, R7, R9, R6, R5 ;  /* 0x0c00000609077389 */ /* 0x0000640000000005 */
[----:B01----:R-:W-:Y:S05]  /*ad30*/  ENDCOLLECTIVE ;  /* 0x000000000000791b */ /* 0x003fea0003800000 */
.L_x_756:
[----:B------:R-:W-:Y:S02]  /*ad40*/  IMAD.MOV.U32 R6, RZ, RZ, 0x2 ;  /* 0x00000002ff067424 */ /* 0x000fe400078e00ff */
[----:B------:R-:W-:-:S04]  /*ad50*/  FADD.FTZ R8, R4, R7 ;  /* 0x0000000704087221 */ /* 0x000fc80000010000 */
[----:B------:R-:W-:-:S07]  /*ad60*/  IMAD.MOV.U32 R9, RZ, RZ, R8 ;  /* 0x000000ffff097224 */ /* 0x000fce00078e0008 */
[----:B------:R-:W-:Y:S05]  /*ad70*/  WARPSYNC.COLLECTIVE R2, `(.L_x_757) ;  /* 0x0000000002087348 */ /* 0x000fea0003c00000 */
[----:B------:R0:W1:Y:S02]  /*ad80*/  SHFL.BFLY P0, R7, R9, R6, R5 ;  /* 0x0c00000609077389 */ /* 0x0000640000000005 */
[----:B01----:R-:W-:Y:S05]  /*ad90*/  ENDCOLLECTIVE ;  /* 0x000000000000791b */ /* 0x003fea0003800000 */
.L_x_757:
[----:B------:R-:W-:Y:S02]  /*ada0*/  IMAD.MOV.U32 R6, RZ, RZ, 0x1 ;  /* 0x00000001ff067424 */ /* 0x000fe400078e00ff */
[----:B------:R-:W-:-:S04]  /*adb0*/  FADD.FTZ R10, R8, R7 ;  /* 0x00000007080a7221 */ /* 0x000fc80000010000 */
[----:B------:R-:W-:-:S07]  /*adc0*/  IMAD.MOV.U32 R9, RZ, RZ, R10 ;  /* 0x000000ffff097224 */ /* 0x000fce00078e000a */
[----:B------:R-:W-:Y:S05]  /*add0*/  WARPSYNC.COLLECTIVE R2, `(.L_x_758) ;  /* 0x0000000002087348 */ /* 0x000fea0003c00000 */
[----:B------:R0:W1:Y:S02]  /*ade0*/  SHFL.BFLY P0, R7, R9, R6, R5 ;  /* 0x0c00000609077389 */ /* 0x0000640000000005 */
[----:B01----:R-:W-:Y:S05]  /*adf0*/  ENDCOLLECTIVE ;  /* 0x000000000000791b */ /* 0x003fea0003800000 */
.L_x_758:
[----:B------:R-:W-:Y:S05]  /*ae00*/  BRA `(.L_x_759) ;  /* 0xffffffe000f47947 */ /* 0x000fea000383ffff */
.L_x_760:
        /* <DEDUP_REMOVED lines=15> */
.L_x_7843:


//--------------------- .text._ZN4vllm3moe44grouped_topk_fused_small_expert_count_kernelI13__nv_bfloat166__halfiLNS0_11ScoringFuncE0ELi128ELb0ELi8EEEvPT_PfPT1_PKT0_llllllbd --------------------------
	.section	.text._ZN4vllm3moe44grouped_topk_fused_small_expert_count_kernelI13__nv_bfloat166__halfiLNS0_11ScoringFuncE0ELi128ELb0ELi8EEEvPT_PfPT1_PKT0_llllllbd,"ax",@progbits
	.align	128
        .global         _ZN4vllm3moe44grouped_topk_fused_small_expert_count_kernelI13__nv_bfloat166__halfiLNS0_11ScoringFuncE0ELi128ELb0ELi8EEEvPT_PfPT1_PKT0_llllllbd
        .type           _ZN4vllm3moe44grouped_topk_fused_small_expert_count_kernelI13__nv_bfloat166__halfiLNS0_11ScoringFuncE0ELi128ELb0ELi8EEEvPT_PfPT1_PKT0_llllllbd,@function
        .size           _ZN4vllm3moe44grouped_topk_fused_small_expert_count_kernelI13__nv_bfloat166__halfiLNS0_11ScoringFuncE0ELi128ELb0ELi8EEEvPT_PfPT1_PKT0_llllllbd,(.L_x_7752 - _ZN4vllm3moe44grouped_topk_fused_small_expert_count_kernelI13__nv_bfloat166__halfiLNS0_11ScoringFuncE0ELi128ELb0ELi8EEEvPT_PfPT1_PKT0_llllllbd)
        .other          _ZN4vllm3moe44grouped_topk_fused_small_expert_count_kernelI13__nv_bfloat166__halfiLNS0_11ScoringFuncE0ELi128ELb0ELi8EEEvPT_PfPT1_PKT0_llllllbd,@"STO_CUDA_ENTRY STV_DEFAULT"
_ZN4vllm3moe44grouped_topk_fused_small_expert_count_kernelI13__nv_bfloat166__halfiLNS0_11ScoringFuncE0ELi128ELb0ELi8EEEvPT_PfPT1_PKT0_llllllbd:
.text._ZN4vllm3moe44grouped_topk_fused_small_expert_count_kernelI13__nv_bfloat166__halfiLNS0_11ScoringFuncE0ELi128ELb0ELi8EEEvPT_PfPT1_PKT0_llllllbd:
        /* <DEDUP_REMOVED lines=31> */
[----:B--2---:R-:W-:Y:S02]  /*01f0*/  HADD2.F32 R6, -RZ, R4.H0_H0 ;  /* 0x20000004ff067230 */ /* 0x004fe40000004100 */
[----:B---3--:R-:W-:-:S04]  /*0200*/  IMAD.U32 R9, R10, 0x10000, RZ ;  /* 0x000100000a097824 */ /* 0x008fc800078e00ff */
[----:B------:R-:W-:Y:S01]  /*0210*/  FADD.FTZ R6, R6, R9 ;  /* 0x0000000906067221 */ /* 0x000fe20000010000 */
[----:B------:R1:W-:Y:S04]  /*0220*/  STS [R8], R9 ;  /* 0x0000000908007388 */ /* 0x0003e80000000800 */
[----:B------:R1:W-:Y:S02]  /*0230*/  STS [R13], R6 ;  /* 0x000000060d007388 */ /* 0x0003e40000000800 */
.L_x_762:
[----:B------:R-:W-:Y:S05]  /*0240*/  BSYNC.RECONVERGENT B0 ;  /* 0x0000000000007941 */ /* 0x000fea0003800200 */
.L_x_761:
        /* <DEDUP_REMOVED lines=101> */
.L_x_766:
        /* <DEDUP_REMOVED lines=173> */
.L_x_765:
[----:B------:R-:W-:Y:S05]  /*1370*/  BRA.U !UP0, `(.L_x_764) ;  /* 0x0000000108cc7547 */ /* 0x000fea000b800000 */
[----:B------:R-:W-:Y:S01]  /*1380*/  IMAD R4, R12, 0x4, R1 ;  /* 0x000000040c047824 */ /* 0x000fe200078e0201 */
[----:B------:R-:W-:-:S12]  /*1390*/  UIADD3 UR5, UPT, UPT, -UR5, URZ, URZ ;  /* 0x000000ff05057290 */ /* 0x000fd8000fffe1ff */
.L_x_767:
        /* <DEDUP_REMOVED lines=49> */
.L_x_764:
        /* <DEDUP_REMOVED lines=107> */
[----:B------:R-:W-:Y:S05]  /*1d60*/  CALL.REL.NOINC `($__internal_5_$__cuda_sm20_div_rn_f64_full) ;  /* 0x0000000000847944 */ /* 0x000fea0003c00000 */
[----:B------:R-:W-:Y:S02]  /*1d70*/  IMAD.MOV.U32 R4, RZ, RZ, R14 ;  /* 0x000000ffff047224 */ /* 0x000fe400078e000e */
[----:B------:R-:W-:-:S07]  /*1d80*/  IMAD.MOV.U32 R5, RZ, RZ, R15 ;  /* 0x000000ffff057224 */ /* 0x000fce00078e000f */
.L_x_770:
[----:B------:R-:W-:Y:S05]  /*1d90*/  BSYNC.RECONVERGENT B0 ;  /* 0x0000000000007941 */ /* 0x000fea0003800200 */
.L_x_769:
        /* <DEDUP_REMOVED lines=9> */
.L_x_768:
        /* <DEDUP_REMOVED lines=18> */
.L_x_771:
[----:B------:R-:W-:Y:S05]  /*1f50*/  BSYNC.RECONVERGENT B0 ;  /* 0x0000000000007941 */ /* 0x000fea0003800200 */
.L_x_763:
[----:B------:R-:W-:Y:S01]  /*1f60*/  PREEXIT ;  /* 0x000000000000782d */ /* 0x000fe20000000000 */
[----:B------:R-:W-:Y:S05]  /*1f70*/  EXIT ;  /* 0x000000000000794d */ /* 0x000fea0003800000 */
        .weak           $__internal_5_$__cuda_sm20_div_rn_f64_full
        .type           $__internal_5_$__cuda_sm20_div_rn_f64_full,@function
        .size           $__internal_5_$__cuda_sm20_div_rn_f64_full,(.L_x_7752 - $__internal_5_$__cuda_sm20_div_rn_f64_full)
$__internal_5_$__cuda_sm20_div_rn_f64_full:
        /* <DEDUP_REMOVED lines=104> */
.L_x_773:
        /* <DEDUP_REMOVED lines=16> */
.L_x_776:
[----:B------:R-:W-:Y:S01]  /*2700*/  LOP3.LUT R15, R11, 0x80000, RZ, 0xfc, !PT ;  /* 0x000800000b0f7812 */ /* 0x000fe200078efcff */
[----:B------:R-:W-:Y:S01]  /*2710*/  IMAD.MOV.U32 R14, RZ, RZ, R10 ;  /* 0x000000ffff0e7224 */ /* 0x000fe200078e000a */
[----:B------:R-:W-:Y:S06]  /*2720*/  BRA `(.L_x_774) ;  /* 0x0000000000087947 */ /* 0x000fec0003800000 */
.L_x_775:
[----:B------:R-:W-:Y:S01]  /*2730*/  LOP3.LUT R15, R9, 0x80000, RZ, 0xfc, !PT ;  /* 0x00080000090f7812 */ /* 0x000fe200078efcff */
[----:B------:R-:W-:-:S07]  /*2740*/  IMAD.MOV.U32 R14, RZ, RZ, R8 ;  /* 0x000000ffff0e7224 */ /* 0x000fce00078e0008 */
.L_x_774:
[----:B------:R-:W-:Y:S05]  /*2750*/  BSYNC.RECONVERGENT B1 ;  /* 0x0000000000017941 */ /* 0x000fea0003800200 */
.L_x_772:
[----:B------:R-:W-:Y:S02]  /*2760*/  IMAD.MOV.U32 R4, RZ, RZ, R6 ;  /* 0x000000ffff047224 */ /* 0x000fe400078e0006 */
[----:B------:R-:W-:-:S04]  /*2770*/  IMAD.MOV.U32 R5, RZ, RZ, 0x0 ;  /* 0x00000000ff057424 */ /* 0x000fc800078e00ff */
[----:B------:R-:W-:Y:S05]  /*2780*/  RET.REL.NODEC R4 `(_ZN4vllm3moe44grouped_topk_fused_small_expert_count_kernelI13__nv_bfloat166__halfiLNS0_11ScoringFuncE0ELi128ELb0ELi8EEEvPT_PfPT1_PKT0_llllllbd) ;  /* 0xffffffd8041c7950 */ /* 0x000fea0003c3ffff */
.L_x_777:
        /* <DEDUP_REMOVED lines=15> */
.L_x_7752:


//--------------------- .text._ZN4vllm3moe44grouped_topk_fused_small_expert_count_kernelI13__nv_bfloat166__halfiLNS0_11ScoringFuncE0ELi384ELb0ELi8EEEvPT_PfPT1_PKT0_llllllbd --------------------------
	.section	.text._ZN4vllm3moe44grouped_topk_fused_small_expert_count_kernelI13__nv_bfloat166__halfiLNS0_11ScoringFuncE0ELi384ELb0ELi8EEEvPT_PfPT1_PKT0_llllllbd,"ax",@progbits
	.align	128
        .global         _ZN4vllm3moe44grouped_topk_fused_small_expert_count_kernelI13__nv_bfloat166__halfiLNS0_11ScoringFuncE0ELi384ELb0ELi8EEEvPT_PfPT1_PKT0_llllllbd
        .type           _ZN4vllm3moe44grouped_topk_fused_small_expert_count_kernelI13__nv_bfloat166__halfiLNS0_11ScoringFuncE0ELi384ELb0ELi8EEEvPT_PfPT1_PKT0_llllllbd,@function
        .size           _ZN4vllm3moe44grouped_topk_fused_small_expert_count_kernelI13__nv_bfloat166__halfiLNS0_11ScoringFuncE0ELi384ELb0ELi8EEEvPT_PfPT1_PKT0_llllllbd,(.L_x_7753 - _ZN4vllm3moe44grouped_topk_fused_small_expert_count_kernelI13__nv_bfloat166__halfiLNS0_11ScoringFuncE0ELi384ELb0ELi8EEEvPT_PfPT1_PKT0_llllllbd)
        .other          _ZN4vllm3moe44grouped_topk_fused_small_expert_count_kernelI13__nv_bfloat166__halfiLNS0_11ScoringFuncE0ELi384ELb0ELi8EEEvPT_PfPT1_PKT0_llllllbd,@"STO_CUDA_ENTRY STV_DEFAULT"
_ZN4vllm3moe44grouped_topk_fused_small_expert_count_kernelI13__nv_bfloat166__halfiLNS0_11ScoringFuncE0ELi384ELb0ELi8EEEvPT_PfPT1_PKT0_llllllbd:
.text._ZN4vllm3moe44grouped_topk_fused_small_expert_count_kernelI13__nv_bfloat166__halfiLNS0_11ScoringFuncE0ELi384ELb0ELi8EEEvPT_PfPT1_PKT0_llllllbd:
        /* <DEDUP_REMOVED lines=36> */
.L_x_779:
[----:B------:R-:W-:Y:S05]  /*0240*/  BSYNC.RECONVERGENT B0 ;  /* 0x0000000000007941 */ /* 0x000fea0003800200 */
.L_x_778:
        /* <DEDUP_REMOVED lines=112> */
.L_x_783:
        /* <DEDUP_REMOVED lines=99> */
.L_x_782:
        /* <DEDUP_REMOVED lines=44> */
.L_x_781:
        /* <DEDUP_REMOVED lines=18> */
.L_x_784:
        /* <DEDUP_REMOVED lines=13> */
.L_x_785:
[----:B------:R-:W-:Y:S05]  /*1430*/  BSYNC.RECONVERGENT B0 ;  /* 0x0000000000007941 */ /* 0x000fea0003800200 */
.L_x_780:
        /* <DEDUP_REMOVED lines=23> */
.L_x_788:
[----:B------:R-:W-:Y:S05]  /*15b0*/  BSYNC.RECONVERGENT B0 ;  /* 0x0000000000007941 */ /* 0x000fea0003800200 */
.L_x_787:
        /* <DEDUP_REMOVED lines=21> */
.L_x_791:
        /* <DEDUP_REMOVED lines=168> */
.L_x_790:
[----:B------:R-:W-:Y:S05]  /*2190*/  @!P1 BRA `(.L_x_789) ;  /* 0x0000000000d09947 */ /* 0x000fea0003800000 */
[C---:B------:R-:W-:Y:S02]  /*21a0*/  IMAD R0, R10.reuse, 0x4, R0 ;  /* 0x000000040a007824 */ /* 0x040fe400078e0200 */
[----:B------:R-:W-:Y:S02]  /*21b0*/  IMAD.MOV R6, RZ, RZ, -R6 ;  /* 0x000000ffff067224 */ /* 0x000fe400078e0a06 */
[----:B------:R-:W-:-:S07]  /*21c0*/  IMAD R12, R10, 0x4, R1 ;  /* 0x000000040a0c7824 */ /* 0x000fce00078e0201 */
.L_x_792:
        /* <DEDUP_REMOVED lines=49> */
.L_x_789:
        /* <DEDUP_REMOVED lines=109> */
[----:B------:R-:W-:Y:S05]  /*2bb0*/  CALL.REL.NOINC `($__internal_6_$__cuda_sm20_div_rn_f64_full) ;  /* 0x0000000000847944 */ /* 0x000fea0003c00000 */
[----:B------:R-:W-:Y:S02]  /*2bc0*/  IMAD.MOV.U32 R4, RZ, RZ, R14 ;  /* 0x000000ffff047224 */ /* 0x000fe400078e000e */
[----:B------:R-:W-:-:S07]  /*2bd0*/  IMAD.MOV.U32 R5, RZ, RZ, R15 ;  /* 0x000000ffff057224 */ /* 0x000fce00078e000f */
.L_x_795:
[----:B------:R-:W-:Y:S05]  /*2be0*/  BSYNC.RECONVERGENT B0 ;  /* 0x0000000000007941 */ /* 0x000fea0003800200 */
.L_x_794:
        /* <DEDUP_REMOVED lines=9> */
.L_x_793:
        /* <DEDUP_REMOVED lines=18> */
.L_x_796:
[----:B------:R-:W-:Y:S05]  /*2da0*/  BSYNC.RECONVERGENT B0 ;  /* 0x0000000000007941 */ /* 0x000fea0003800200 */
.L_x_786:
[----:B------:R-:W-:Y:S01]  /*2db0*/  PREEXIT ;  /* 0x000000000000782d */ /* 0x000fe20000000000 */
[----:B------:R-:W-:Y:S05]  /*2dc0*/  EXIT ;  /* 0x000000000000794d */ /* 0x000fea0003800000 */
        .weak           $__internal_6_$__cuda_sm20_div_rn_f64_full
        .type           $__internal_6_$__cuda_sm20_div_rn_f64_full,@function
        .size           $__internal_6_$__cuda_sm20_div_rn_f64_full,(.L_x_7753 - $__internal_6_$__cuda_sm20_div_rn_f64_full)
$__internal_6_$__cuda_sm20_div_rn_f64_full:
        /* <DEDUP_REMOVED lines=104> */
.L_x_798:
        /* <DEDUP_REMOVED lines=16> */
.L_x_801:
[----:B------:R-:W-:Y:S01]  /*3550*/  LOP3.LUT R15, R11, 0x80000, RZ, 0xfc, !PT ;  /* 0x000800000b0f7812 */ /* 0x000fe200078efcff */
[----:B------:R-:W-:Y:S01]  /*3560*/  IMAD.MOV.U32 R14, RZ, RZ, R10 ;  /* 0x000000ffff0e7224 */ /* 0x000fe200078e000a */
[----:B------:R-:W-:Y:S06]  /*3570*/  BRA `(.L_x_799) ;  /* 0x0000000000087947 */ /* 0x000fec0003800000 */
.L_x_800:
[----:B------:R-:W-:Y:S01]  /*3580*/  LOP3.LUT R15, R9, 0x80000, RZ, 0xfc, !PT ;  /* 0x00080000090f7812 */ /* 0x000fe200078efcff */
[----:B------:R-:W-:-:S07]  /*3590*/  IMAD.MOV.U32 R14, RZ, RZ, R8 ;  /* 0x000000ffff0e7224 */ /* 0x000fce00078e0008 */
.L_x_799:
[----:B------:R-:W-:Y:S05]  /*35a0*/  BSYNC.RECONVERGENT B1 ;  /* 0x0000000000017941 */ /* 0x000fea0003800200 */
.L_x_797:
[----:B------:R-:W-:Y:S02]  /*35b0*/  IMAD.MOV.U32 R4, RZ, RZ, R6 ;  /* 0x000000ffff047224 */ /* 0x000fe400078e0006 */
[----:B------:R-:W-:-:S04]  /*35c0*/  IMAD.MOV.U32 R5, RZ, RZ, 0x0 ;  /* 0x00000000ff057424 */ /* 0x000fc800078e00ff */
[----:B------:R-:W-:Y:S05]  /*35d0*/  RET.REL.NODEC R4 `(_ZN4vllm3moe44grouped_topk_fused_small_expert_count_kernelI13__nv_bfloat166__halfiLNS0_11ScoringFuncE0ELi384ELb0ELi8EEEvPT_PfPT1_PKT0_llllllbd) ;  /* 0xffffffc804887950 */ /* 0x000fea0003c3ffff */
.L_x_802:
        /* <DEDUP_REMOVED lines=10> */
.L_x_7753:


//--------------------- .text._ZN4vllm3moe44grouped_topk_fused_small_expert_count_kernelI13__nv_bfloat166__halfiLNS0_11ScoringFuncE0ELi512ELb0ELi8EEEvPT_PfPT1_PKT0_llllllbd --------------------------
	.section	.text._ZN4vllm3moe44grouped_topk_fused_small_expert_count_kernelI13__nv_bfloat166__halfiLNS0_11ScoringFuncE0ELi512ELb0ELi8EEEvPT_PfPT1_PKT0_llllllbd,"ax",@progbits
	.align	128
        .global         _ZN4vllm3moe44grouped_topk_fused_small_expert_count_kernelI13__nv_bfloat166__halfiLNS0_11ScoringFuncE0ELi512ELb0ELi8EEEvPT_PfPT1_PKT0_llllllbd
        .type           _ZN4vllm3moe44grouped_topk_fused_small_expert_count_kernelI13__nv_bfloat166__halfiLNS0_11ScoringFuncE0ELi512ELb0ELi8EEEvPT_PfPT1_PKT0_llllllbd,@function
        .size           _ZN4vllm3moe44grouped_topk_fused_small_expert_count_kernelI13__nv_bfloat166__halfiLNS0_11ScoringFuncE0ELi512ELb0ELi8EEEvPT_PfPT1_PKT0_llllllbd,(.L_x_7754 - _ZN4vllm3moe44grouped_topk_fused_small_expert_count_kernelI13__nv_bfloat166__halfiLNS0_11ScoringFuncE0ELi512ELb0ELi8EEEvPT_PfPT1_PKT0_llllllbd)
        .other          _ZN4vllm3moe44grouped_topk_fused_small_expert_count_kernelI13__nv_bfloat166__halfiLNS0_11ScoringFuncE0ELi512ELb0ELi8EEEvPT_PfPT1_PKT0_llllllbd,@"STO_CUDA_ENTRY STV_DEFAULT"
_ZN4vllm3moe44grouped_topk_fused_small_expert_count_kernelI13__nv_bfloat166__halfiLNS0_11ScoringFuncE0ELi512ELb0ELi8EEEvPT_PfPT1_PKT0_llllllbd:
.text._ZN4vllm3moe44grouped_topk_fused_small_expert_count_kernelI13__nv_bfloat166__halfiLNS0_11ScoringFuncE0ELi512ELb0ELi8EEEvPT_PfPT1_PKT0_llllllbd:
        /* <DEDUP_REMOVED lines=36> */
.L_x_804:
[----:B------:R-:W-:Y:S05]  /*0240*/  BSYNC.RECONVERGENT B0 ;  /* 0x0000000000007941 */ /* 0x000fea0003800200 */
.L_x_803:
        /* <DEDUP_REMOVED lines=112> */
.L_x_808:
        /* <DEDUP_REMOVED lines=99> */
.L_x_807:
        /* <DEDUP_REMOVED lines=44> */
.L_x_806:
        /* <DEDUP_REMOVED lines=18> */
.L_x_809:
        /* <DEDUP_REMOVED lines=13> */
.L_x_810:
[----:B------:R-:W-:Y:S05]  /*1430*/  BSYNC.RECONVERGENT B0 ;  /* 0x0000000000007941 */ /* 0x000fea0003800200 */
.L_x_805:
        /* <DEDUP_REMOVED lines=37> */
.L_x_814:
        /* <DEDUP_REMOVED lines=168> */
.L_x_813:
[----:B------:R-:W-:Y:S05]  /*2110*/  @!P1 BRA `(.L_x_812) ;  /* 0x0000000000d09947 */ /* 0x000fea0003800000 */
[C---:B------:R-:W-:Y:S02]  /*2120*/  IMAD R0, R11.reuse, 0x4, R0 ;  /* 0x000000040b007824 */ /* 0x040fe400078e0200 */
[----:B------:R-:W-:Y:S02]  /*2130*/  IMAD.MOV R8, RZ, RZ, -R8 ;  /* 0x000000ffff087224 */ /* 0x000fe400078e0a08 */
[----:B------:R-:W-:-:S07]  /*2140*/  IMAD R13, R11, 0x4, R1 ;  /* 0x000000040b0d7824 */ /* 0x000fce00078e0201 */
.L_x_815:
        /* <DEDUP_REMOVED lines=49> */
.L_x_812:
        /* <DEDUP_REMOVED lines=107> */
[----:B------:R-:W-:Y:S05]  /*2b10*/  CALL.REL.NOINC `($__internal_7_$__cuda_sm20_div_rn_f64_full) ;  /* 0x0000000000847944 */ /* 0x000fea0003c00000 */
[----:B------:R-:W-:Y:S02]  /*2b20*/  IMAD.MOV.U32 R4, RZ, RZ, R14 ;  /* 0x000000ffff047224 */ /* 0x000fe400078e000e */
[----:B------:R-:W-:-:S07]  /*2b30*/  IMAD.MOV.U32 R5, RZ, RZ, R15 ;  /* 0x000000ffff057224 */ /* 0x000fce00078e000f */
.L_x_818:
[----:B------:R-:W-:Y:S05]  /*2b40*/  BSYNC.RECONVERGENT B0 ;  /* 0x0000000000007941 */ /* 0x000fea0003800200 */
.L_x_817:
        /* <DEDUP_REMOVED lines=9> */
.L_x_816:
        /* <DEDUP_REMOVED lines=18> */
.L_x_819:
[----:B------:R-:W-:Y:S05]  /*2d00*/  BSYNC.RECONVERGENT B0 ;  /* 0x0000000000007941 */ /* 0x000fea0003800200 */
.L_x_811:
[----:B------:R-:W-:Y:S01]  /*2d10*/  PREEXIT ;  /* 0x000000000000782d */ /* 0x000fe20000000000 */
[----:B------:R-:W-:Y:S05]  /*2d20*/  EXIT ;  /* 0x000000000000794d */ /* 0x000fea0003800000 */
        .weak           $__internal_7_$__cuda_sm20_div_rn_f64_full
        .type           $__internal_7_$__cuda_sm20_div_rn_f64_full,@function
        .size           $__internal_7_$__cuda_sm20_div_rn_f64_full,(.L_x_7754 - $__internal_7_$__cuda_sm20_div_rn_f64_full)
$__internal_7_$__cuda_sm20_div_rn_f64_full:
        /* <DEDUP_REMOVED lines=104> */
.L_x_821:
        /* <DEDUP_REMOVED lines=16> */
.L_x_824:
[----:B------:R-:W-:Y:S01]  /*34b0*/  LOP3.LUT R15, R11, 0x80000, RZ, 0xfc, !PT ;  /* 0x000800000b0f7812 */ /* 0x000fe200078efcff */
[----:B------:R-:W-:Y:S01]  /*34c0*/  IMAD.MOV.U32 R14, RZ, RZ, R10 ;  /* 0x000000ffff0e7224 */ /* 0x000fe200078e000a */
[----:B------:R-:W-:Y:S06]  /*34d0*/  BRA `(.L_x_822) ;  /* 0x0000000000087947 */ /* 0x000fec0003800000 */
.L_x_823:
[----:B------:R-:W-:Y:S01]  /*34e0*/  LOP3.LUT R15, R9, 0x80000, RZ, 0xfc, !PT ;  /* 0x00080000090f7812 */ /* 0x000fe200078efcff */
[----:B------:R-:W-:-:S07]  /*34f0*/  IMAD.MOV.U32 R14, RZ, RZ, R8 ;  /* 0x000000ffff0e7224 */ /* 0x000fce00078e0008 */
.L_x_822:
[----:B------:R-:W-:Y:S05]  /*3500*/  BSYNC.RECONVERGENT B1 ;  /* 0x0000000000017941 */ /* 0x000fea0003800200 */
.L_x_820:
[----:B------:R-:W-:Y:S02]  /*3510*/  IMAD.MOV.U32 R4, RZ, RZ, R6 ;  /* 0x000000ffff047224 */ /* 0x000fe400078e0006 */
[----:B------:R-:W-:-:S04]  /*3520*/  IMAD.MOV.U32 R5, RZ, RZ, 0x0 ;  /* 0x00000000ff057424 */ /* 0x000fc800078e00ff */
[----:B------:R-:W-:Y:S05]  /*3530*/  RET.REL.NODEC R4 `(_ZN4vllm3moe44grouped_topk_fused_small_expert_count_kernelI13__nv_bfloat166__halfiLNS0_11ScoringFuncE0ELi512ELb0ELi8EEEvPT_PfPT1_PKT0_llllllbd) ;  /* 0xffffffc804b07950 */ /* 0x000fea0003c3ffff */
.L_x_825:
        /* <DEDUP_REMOVED lines=12> */
.L_x_7754:


//--------------------- .text._ZN4vllm3moe44grouped_topk_fused_small_expert_count_kernelI13__nv_bfloat166__halfiLNS0_11ScoringFuncE0ELi512ELb0ELi22EEEvPT_PfPT1_PKT0_llllllbd --------------------------
	.section	.text._ZN4vllm3moe44grouped_topk_fused_small_expert_count_kernelI13__nv_bfloat166__halfiLNS0_11ScoringFuncE0ELi512ELb0ELi22EEEvPT_PfPT1_PKT0_llllllbd,"ax",@progbits
	.align	128
        .global         _ZN4vllm3moe44grouped_topk_fused_small_expert_count_kernelI13__nv_bfloat166__halfiLNS0_11ScoringFuncE0ELi512ELb0ELi22EEEvPT_PfPT1_PKT0_llllllbd
        .type           _ZN4vllm3moe44grouped_topk_fused_small_expert_count_kernelI13__nv_bfloat166__halfiLNS0_11ScoringFuncE0ELi512ELb0ELi22EEEvPT_PfPT1_PKT0_llllllbd,@function
        .size           _ZN4vllm3moe44grouped_topk_fused_small_expert_count_kernelI13__nv_bfloat166__halfiLNS0_11ScoringFuncE0ELi512ELb0ELi22EEEvPT_PfPT1_PKT0_llllllbd,(.L_x_7755 - _ZN4vllm3moe44grouped_topk_fused_small_expert_count_kernelI13__nv_bfloat166__halfiLNS0_11ScoringFuncE0ELi512ELb0ELi22EEEvPT_PfPT1_PKT0_llllllbd)
        .other          _ZN4vllm3moe44grouped_topk_fused_small_expert_count_kernelI13__nv_bfloat166__halfiLNS0_11ScoringFuncE0ELi512ELb0ELi22EEEvPT_PfPT1_PKT0_llllllbd,@"STO_CUDA_ENTRY STV_DEFAULT"
_ZN4vllm3moe44grouped_topk_fused_small_expert_count_kernelI13__nv_bfloat166__halfiLNS0_11ScoringFuncE0ELi512ELb0ELi22EEEvPT_PfPT1_PKT0_llllllbd:
.text._ZN4vllm3moe44grouped_topk_fused_small_expert_count_kernelI13__nv_bfloat166__halfiLNS0_11ScoringFuncE0ELi512ELb0ELi22EEEvPT_PfPT1_PKT0_llllllbd:
        /* <DEDUP_REMOVED lines=36> */
.L_x_827:
[----:B------:R-:W-:Y:S05]  /*0240*/  BSYNC.RECONVERGENT B0 ;  /* 0x0000000000007941 */ /* 0x000fea0003800200 */
.L_x_826:
        /* <DEDUP_REMOVED lines=112> */
.L_x_831:
        /* <DEDUP_REMOVED lines=99> */
.L_x_830:
        /* <DEDUP_REMOVED lines=44> */
.L_x_829:
        /* <DEDUP_REMOVED lines=18> */
.L_x_832:
        /* <DEDUP_REMOVED lines=13> */
.L_x_833:
[----:B------:R-:W-:Y:S05]  /*1430*/  BSYNC.RECONVERGENT B0 ;  /* 0x0000000000007941 */ /* 0x000fea0003800200 */
.L_x_828:
        /* <DEDUP_REMOVED lines=77> */
.L_x_837:
        /* <DEDUP_REMOVED lines=183> */
.L_x_836:
[----:B------:R-:W-:Y:S05]  /*2480*/  @!P2 BRA `(.L_x_835) ;  /* 0x0000000000dca947 */ /* 0x000fea0003800000 */
[C---:B------:R-:W-:Y:S02]  /*2490*/  IMAD R0, R13.reuse, 0x4, R0 ;  /* 0x000000040d007824 */ /* 0x040fe400078e0200 */
[----:B------:R-:W-:Y:S02]  /*24a0*/  IMAD.MOV R10, RZ, RZ, -R10 ;  /* 0x000000ffff0a7224 */ /* 0x000fe400078e0a0a */
[----:B------:R-:W-:-:S07]  /*24b0*/  IMAD R15, R13, 0x4, R1 ;  /* 0x000000040d0f7824 */ /* 0x000fce00078e0201 */
.L_x_838:
        /* <DEDUP_REMOVED lines=52> */
.L_x_835:
        /* <DEDUP_REMOVED lines=107> */
[----:B------:R-:W-:Y:S05]  /*2eb0*/  CALL.REL.NOINC `($__internal_8_$__cuda_sm20_div_rn_f64_full) ;  /* 0x0000000000847944 */ /* 0x000fea0003c00000 */
[----:B------:R-:W-:Y:S02]  /*2ec0*/  IMAD.MOV.U32 R4, RZ, RZ, R14 ;  /* 0x000000ffff047224 */ /* 0x000fe400078e000e */
[----:B------:R-:W-:-:S07]  /*2ed0*/  IMAD.MOV.U32 R5, RZ, RZ, R15 ;  /* 0x000000ffff057224 */ /* 0x000fce00078e000f */
.L_x_841:
[----:B------:R-:W-:Y:S05]  /*2ee0*/  BSYNC.RECONVERGENT B0 ;  /* 0x0000000000007941 */ /* 0x000fea0003800200 */
.L_x_840:
        /* <DEDUP_REMOVED lines=9> */
.L_x_839:
        /* <DEDUP_REMOVED lines=18> */
.L_x_842:
[----:B------:R-:W-:Y:S05]  /*30a0*/  BSYNC.RECONVERGENT B0 ;  /* 0x0000000000007941 */ /* 0x000fea0003800200 */
.L_x_834:
[----:B------:R-:W-:Y:S01]  /*30b0*/  PREEXIT ;  /* 0x000000000000782d */ /* 0x000fe20000000000 */
[----:B------:R-:W-:Y:S05]  /*30c0*/  EXIT ;  /* 0x000000000000794d */ /* 0x000fea0003800000 */
        .weak           $__internal_8_$__cuda_sm20_div_rn_f64_full
        .type           $__internal_8_$__cuda_sm20_div_rn_f64_full,@function
        .size           $__internal_8_$__cuda_sm20_div_rn_f64_full,(.L_x_7755 - $__internal_8_$__cuda_sm20_div_rn_f64_full)
$__internal_8_$__cuda_sm20_div_rn_f64_full:
        /* <DEDUP_REMOVED lines=104> */
.L_x_844:
        /* <DEDUP_REMOVED lines=16> */
.L_x_847:
[----:B------:R-:W-:Y:S01]  /*3850*/  LOP3.LUT R15, R11, 0x80000, RZ, 0xfc, !PT ;  /* 0x000800000b0f7812 */ /* 0x000fe200078efcff */
[----:B------:R-:W-:Y:S01]  /*3860*/  IMAD.MOV.U32 R14, RZ, RZ, R10 ;  /* 0x000000ffff0e7224 */ /* 0x000fe200078e000a */
[----:B------:R-:W-:Y:S06]  /*3870*/  BRA `(.L_x_845) ;  /* 0x0000000000087947 */ /* 0x000fec0003800000 */
.L_x_846:
[----:B------:R-:W-:Y:S01]  /*3880*/  LOP3.LUT R15, R9, 0x80000, RZ, 0xfc, !PT ;  /* 0x00080000090f7812 */ /* 0x000fe200078efcff */
[----:B------:R-:W-:-:S07]  /*3890*/  IMAD.MOV.U32 R14, RZ, RZ, R8 ;  /* 0x000000ffff0e7224 */ /* 0x000fce00078e0008 */
.L_x_845:
[----:B------:R-:W-:Y:S05]  /*38a0*/  BSYNC.RECONVERGENT B1 ;  /* 0x0000000000017941 */ /* 0x000fea0003800200 */
.L_x_843:
[----:B------:R-:W-:Y:S02]  /*38b0*/  IMAD.MOV.U32 R4, RZ, RZ, R6 ;  /* 0x000000ffff047224 */ /* 0x000fe400078e0006 */
[----:B------:R-:W-:-:S04]  /*38c0*/  IMAD.MOV.U32 R5, RZ, RZ, 0x0 ;  /* 0x00000000ff057424 */ /* 0x000fc800078e00ff */
[----:B------:R-:W-:Y:S05]  /*38d0*/  RET.REL.NODEC R4 `(_ZN4vllm3moe44grouped_topk_fused_small_expert_count_kernelI13__nv_bfloat166__halfiLNS0_11ScoringFuncE0ELi512ELb0ELi22EEEvPT_PfPT1_PKT0_llllllbd) ;  /* 0xffffffc404c87950 */ /* 0x000fea0003c3ffff */
.L_x_848:
        /* <DEDUP_REMOVED lines=10> */
.L_x_7755:


//--------------------- .text._ZN4vllm3moe44grouped_topk_fused_small_expert_count_kernelI13__nv_bfloat166__halfiLNS0_11ScoringFuncE0ELi256ELb1ELi8EEEvPT_PfPT1_PKT0_llllllbd --------------------------
	.section	.text._ZN4vllm3moe44grouped_topk_fused_small_expert_count_kernelI13__nv_bfloat166__halfiLNS0_11ScoringFuncE0ELi256ELb1ELi8EEEvPT_PfPT1_PKT0_llllllbd,"ax",@progbits
	.align	128
        .global         _ZN4vllm3moe44grouped_topk_fused_small_expert_count_kernelI13__nv_bfloat166__halfiLNS0_11ScoringFuncE0ELi256ELb1ELi8EEEvPT_PfPT1_PKT0_llllllbd
        .type           _ZN4vllm3moe44grouped_topk_fused_small_expert_count_kernelI13__nv_bfloat166__halfiLNS0_11ScoringFuncE0ELi256ELb1ELi8EEEvPT_PfPT1_PKT0_llllllbd,@function
        .size           _ZN4vllm3moe44grouped_topk_fused_small_expert_count_kernelI13__nv_bfloat166__halfiLNS0_11ScoringFuncE0ELi256ELb1ELi8EEEvPT_PfPT1_PKT0_llllllbd,(.L_x_7756 - _ZN4vllm3moe44grouped_topk_fused_small_expert_count_kernelI13__nv_bfloat166__halfiLNS0_11ScoringFuncE0ELi256ELb1ELi8EEEvPT_PfPT1_PKT0_llllllbd)
        .other          _ZN4vllm3moe44grouped_topk_fused_small_expert_count_kernelI13__nv_bfloat166__halfiLNS0_11ScoringFuncE0ELi256ELb1ELi8EEEvPT_PfPT1_PKT0_llllllbd,@"STO_CUDA_ENTRY STV_DEFAULT"
_ZN4vllm3moe44grouped_topk_fused_small_expert_count_kernelI13__nv_bfloat166__halfiLNS0_11ScoringFuncE0ELi256ELb1ELi8EEEvPT_PfPT1_PKT0_llllllbd:
.text._ZN4vllm3moe44grouped_topk_fused_small_expert_count_kernelI13__nv_bfloat166__halfiLNS0_11ScoringFuncE0ELi256ELb1ELi8EEEvPT_PfPT1_PKT0_llllllbd:
        /* <DEDUP_REMOVED lines=46> */
.L_x_850:
[----:B------:R-:W-:Y:S05]  /*02e0*/  BSYNC.RECONVERGENT B0 ;  /* 0x0000000000007941 */ /* 0x000fea0003800200 */
.L_x_849:
        /* <DEDUP_REMOVED lines=86> */
.L_x_852:
[----:B------:R-:W-:Y:S05]  /*0850*/  BSYNC.RECONVERGENT B0 ;  /* 0x0000000000007941 */ /* 0x000fea0003800200 */
.L_x_851:
        /* <DEDUP_REMOVED lines=263> */
.L_x_856:
        /* <DEDUP_REMOVED lines=173> */
.L_x_855:
[----:B------:R-:W-:Y:S05]  /*23a0*/  BRA.U !UP0, `(.L_x_854) ;  /* 0x0000000108c87547 */ /* 0x000fea000b800000 */
[----:B------:R-:W-:Y:S01]  /*23b0*/  IMAD R5, R4, 0x4, R1 ;  /* 0x0000000404057824 */ /* 0x000fe200078e0201 */
[----:B------:R-:W-:-:S12]  /*23c0*/  UIADD3 UR5, UPT, UPT, -UR5, URZ, URZ ;  /* 0x000000ff05057290 */ /* 0x000fd8000fffe1ff */
.L_x_857:
        /* <DEDUP_REMOVED lines=48> */
.L_x_854:
        /* <DEDUP_REMOVED lines=109> */
[----:B------:R-:W-:Y:S05]  /*2da0*/  CALL.REL.NOINC `($__internal_9_$__cuda_sm20_div_rn_f64_full) ;  /* 0x00000000007c7944 */ /* 0x000fea0003c00000 */
.L_x_860:
[----:B------:R-:W-:Y:S05]  /*2db0*/  BSYNC.RECONVERGENT B0 ;  /* 0x0000000000007941 */ /* 0x000fea0003800200 */
.L_x_859:
        /* <DEDUP_REMOVED lines=9> */
.L_x_858:
        /* <DEDUP_REMOVED lines=18> */
.L_x_861:
[----:B------:R-:W-:Y:S05]  /*2f70*/  BSYNC.RECONVERGENT B0 ;  /* 0x0000000000007941 */ /* 0x000fea0003800200 */
.L_x_853:
[----:B------:R-:W-:Y:S01]  /*2f80*/  PREEXIT ;  /* 0x000000000000782d */ /* 0x000fe20000000000 */
[----:B------:R-:W-:Y:S05]  /*2f90*/  EXIT ;  /* 0x000000000000794d */ /* 0x000fea0003800000 */
        .weak           $__internal_9_$__cuda_sm20_div_rn_f64_full
        .type           $__internal_9_$__cuda_sm20_div_rn_f64_full,@function
        .size           $__internal_9_$__cuda_sm20_div_rn_f64_full,(.L_x_7756 - $__internal_9_$__cuda_sm20_div_rn_f64_full)
$__internal_9_$__cuda_sm20_div_rn_f64_full:
        /* <DEDUP_REMOVED lines=106> */
.L_x_863:
        /* <DEDUP_REMOVED lines=16> */
.L_x_866:
[----:B------:R-:W-:Y:S01]  /*3740*/  LOP3.LUT R17, R9, 0x80000, RZ, 0xfc, !PT ;  /* 0x0008000009117812 */ /* 0x000fe200078efcff */
[----:B------:R-:W-:Y:S01]  /*3750*/  IMAD.MOV.U32 R16, RZ, RZ, R8 ;  /* 0x000000ffff107224 */ /* 0x000fe200078e0008 */
[----:B------:R-:W-:Y:S06]  /*3760*/  BRA `(.L_x_864) ;  /* 0x0000000000087947 */ /* 0x000fec0003800000 */
.L_x_865:
[----:B------:R-:W-:Y:S01]  /*3770*/  LOP3.LUT R17, R5, 0x80000, RZ, 0xfc, !PT ;  /* 0x0008000005117812 */ /* 0x000fe200078efcff */
[----:B------:R-:W-:-:S07]  /*3780*/  IMAD.MOV.U32 R16, RZ, RZ, R4 ;  /* 0x000000ffff107224 */ /* 0x000fce00078e0004 */
.L_x_864:
[----:B------:R-:W-:Y:S05]  /*3790*/  BSYNC.RECONVERGENT B1 ;  /* 0x0000000000017941 */ /* 0x000fea0003800200 */
.L_x_862:
[----:B------:R-:W-:Y:S02]  /*37a0*/  IMAD.MOV.U32 R13, RZ, RZ, 0x0 ;  /* 0x00000000ff0d7424 */ /* 0x000fe400078e00ff */
[----:B------:R-:W-:Y:S02]  /*37b0*/  IMAD.MOV.U32 R4, RZ, RZ, R16 ;  /* 0x000000ffff047224 */ /* 0x000fe400078e0010 */
[----:B------:R-:W-:Y:S01]  /*37c0*/  IMAD.MOV.U32 R5, RZ, RZ, R17 ;  /* 0x000000ffff057224 */ /* 0x000fe200078e0011 */
[----:B------:R-:W-:Y:S06]  /*37d0*/  RET.REL.NODEC R12 `(_ZN4vllm3moe44grouped_topk_fused_small_expert_count_kernelI13__nv_bfloat166__halfiLNS0_11ScoringFuncE0ELi256ELb1ELi8EEEvPT_PfPT1_PKT0_llllllbd) ;  /* 0xffffffc80c087950 */ /* 0x000fec0003c3ffff */
.L_x_867:
        /* <DEDUP_REMOVED lines=10> */
.L_x_7756:


//--------------------- .text._ZN4vllm3moe25grouped_topk_fused_kernelI13__nv_bfloat16fiLNS0_11ScoringFuncE0EEEvPT_PfPT1_PKT0_lllllbd --------------------------
	.section	.text._ZN4vllm3moe25grouped_topk_fused_kernelI13__nv_bfloat16fiLNS0_11ScoringFuncE0EEEvPT_PfPT1_PKT0_lllllbd,"ax",@progbits
	.align	128
        .global         _ZN4vllm3moe25grouped_topk_fused_kernelI13__nv_bfloat16fiLNS0_11ScoringFuncE0EEEvPT_PfPT1_PKT0_lllllbd
        .type           _ZN4vllm3moe25grouped_topk_fused_kernelI13__nv_bfloat16fiLNS0_11ScoringFuncE0EEEvPT_PfPT1_PKT0_lllllbd,@function
        .size           _ZN4vllm3moe25grouped_topk_fused_kernelI13__nv_bfloat16fiLNS0_11ScoringFuncE0EEEvPT_PfPT1_PKT0_lllllbd,(.L_x_7849 - _ZN4vllm3moe25grouped_topk_fused_kernelI13__nv_bfloat16fiLNS0_11ScoringFuncE0EEEvPT_PfPT1_PKT0_lllllbd)
        .other          _ZN4vllm3moe25grouped_topk_fused_kernelI13__nv_bfloat16fiLNS0_11ScoringFuncE0EEEvPT_PfPT1_PKT0_lllllbd,@"STO_CUDA_ENTRY STV_DEFAULT"
_ZN4vllm3moe25grouped_topk_fused_kernelI13__nv_bfloat16fiLNS0_11ScoringFuncE0EEEvPT_PfPT1_PKT0_lllllbd:
.text._ZN4vllm3moe25grouped_topk_fused_kernelI13__nv_bfloat16fiLNS0_11ScoringFuncE0EEEvPT_PfPT1_PKT0_lllllbd:
        /* <DEDUP_REMOVED lines=103> */
.L_x_872:
[----:B------:R-:W-:-:S04]  /*0670*/  IMAD.WIDE.U32 R22, R8, 0x4, R16 ;  /* 0x0000000408167825 */ /* 0x000fc800078e0010 */
[----:B------:R-:W-:Y:S01]  /*0680*/  IMAD.WIDE.U32 R20, R8, 0x2, R18 ;  /* 0x0000000208147825 */ /* 0x000fe200078e0012 */
[----:B------:R-:W2:Y:S04]  /*0690*/  LDG.E R12, desc[UR16][R22.64] ;  /* 0x00000010160c7981 */ /* 0x000ea8000c1e1900 */
[----:B------:R-:W3:Y:S04]  /*06a0*/  LDG.E R24, desc[UR16][R22.64+0x80] ;  /* 0x0000801016187981 */ /* 0x000ee8000c1e1900 */
[----:B------:R-:W4:Y:S04]  /*06b0*/  LDG.E.U16 R31, desc[UR16][R20.64] ;  /* 0x00000010141f7981 */ /* 0x000f28000c1e1500 */
[----:B------:R-:W5:Y:S04]  /*06c0*/  LDG.E.U16 R33, desc[UR16][R20.64+0x40] ;  /* 0x0000401014217981 */ /* 0x000f68000c1e1500 */
[----:B------:R-:W5:Y:S04]  /*06d0*/  LDG.E R10, desc[UR16][R22.64+0x100] ;  /* 0x00010010160a7981 */ /* 0x000f68000c1e1900 */
[----:B------:R-:W5:Y:S04]  /*06e0*/  LDG.E.U16 R29, desc[UR16][R20.64+0x80] ;  /* 0x00008010141d7981 */ /* 0x000f68000c1e1500 */
[----:B------:R-:W5:Y:S04]  /*06f0*/  LDG.E R13, desc[UR16][R22.64+0x200] ;  /* 0x00020010160d7981 */ /* 0x000f68000c1e1900 */
[----:B------:R-:W5:Y:S04]  /*0700*/  LDG.E.U16 R27, desc[UR16][R20.64+0x100] ;  /* 0x00010010141b7981 */ /* 0x000f68000c1e1500 */
[----:B------:R-:W5:Y:S04]  /*0710*/  LDG.E R32, desc[UR16][R22.64+0x280] ;  /* 0x0002801016207981 */ /* 0x000f68000c1e1900 */
[----:B------:R-:W5:Y:S04]  /*0720*/  LDG.E R28, desc[UR16][R22.64+0x180] ;  /* 0x00018010161c7981 */ /* 0x000f68000c1e1900 */
[----:B------:R-:W5:Y:S04]  /*0730*/  LDG.E.U16 R35, desc[UR16][R20.64+0x140] ;  /* 0x0001401014237981 */ /* 0x000f68000c1e1500 */
[----:B------:R-:W5:Y:S04]  /*0740*/  LDG.E.U16 R11, desc[UR16][R20.64+0xc0] ;  /* 0x0000c010140b7981 */ /* 0x000f68000c1e1500 */
[----:B------:R-:W5:Y:S04]  /*0750*/  LDG.E R37, desc[UR16][R22.64+0x580] ;  /* 0x0005801016257981 */ /* 0x000f68000c1e1900 */
[----:B------:R-:W5:Y:S04]  /*0760*/  LDG.E R36, desc[UR16][R22.64+0x480] ;  /* 0x0004801016247981 */ /* 0x000f68000c1e1900 */
[----:B------:R-:W5:Y:S01]  /*0770*/  LDG.E.U16 R34, desc[UR16][R20.64+0x280] ;  /* 0x0002801014227981 */ /* 0x000f62000c1e1500 */
[----:B--2---:R-:W-:-:S02]  /*0780*/  F2FP.BF16.F32.PACK_AB R12, RZ, R12 ;  /* 0x0000000cff0c723e */ /* 0x004fc400000010ff */
[----:B---3--:R-:W-:Y:S02]  /*0790*/  F2FP.BF16.F32.PACK_AB R30, RZ, R24 ;  /* 0x00000018ff1e723e */ /* 0x008fe400000010ff */
[----:B------:R-:W2:Y:S01]  /*07a0*/  LDG.E R24, desc[UR16][R22.64+0x300] ;  /* 0x0003001016187981 */ /* 0x000ea2000c1e1900 */
[----:B----4-:R-:W-:-:S03]  /*07b0*/  HADD2.BF16_V2 R26, R31.H0_H0, R12.H0_H0 ;  /* 0x2000000c1f1a7230 */ /* 0x010fc60000200800 */
[----:B------:R-:W3:Y:S01]  /*07c0*/  LDG.E.U16 R31, desc[UR16][R20.64+0x180] ;  /* 0x00018010141f7981 */ /* 0x000ee2000c1e1500 */
[----:B-----5:R-:W-:-:S03]  /*07d0*/  HADD2.BF16_V2 R12, R33.H0_H0, R30.H0_H0 ;  /* 0x2000001e210c7230 */ /* 0x020fc60000200800 */
[----:B------:R-:W4:Y:S04]  /*07e0*/  LDG.E R30, desc[UR16][R22.64+0x380] ;  /* 0x00038010161e7981 */ /* 0x000f28000c1e1900 */
[----:B------:R-:W5:Y:S01]  /*07f0*/  LDG.E.U16 R33, desc[UR16][R20.64+0x1c0] ;  /* 0x0001c01014217981 */ /* 0x000f62000c1e1500 */
[----:B------:R-:W-:-:S05]  /*0800*/  F2FP.BF16.F32.PACK_AB R10, RZ, R10 ;  /* 0x0000000aff0a723e */ /* 0x000fca00000010ff */
[----:B------:R-:W-:Y:S01]  /*0810*/  HADD2.BF16_V2 R10, R29.H0_H0, R10.H0_H0 ;  /* 0x2000000a1d0a7230 */ /* 0x000fe20000200800 */
[----:B------:R-:W-:Y:S01]  /*0820*/  F2FP.BF16.F32.PACK_AB R13, RZ, R13 ;  /* 0x0000000dff0d723e */ /* 0x000fe200000010ff */
[----:B------:R-:W3:Y:S04]  /*0830*/  LDG.E R29, desc[UR16][R22.64+0x400] ;  /* 0x00040010161d7981 */ /* 0x000ee8000c1e1900 */
[----:B------:R-:W-:Y:S02]  /*0840*/  HADD2.BF16_V2 R27, R27.H0_H0, R13.H0_H0 ;  /* 0x2000000d1b1b7230 */ /* 0x000fe40000200800 */
[----:B------:R-:W3:Y:S01]  /*0850*/  LDG.E.U16 R13, desc[UR16][R20.64+0x200] ;  /* 0x00020010140d7981 */ /* 0x000ee2000c1e1500 */
[----:B------:R-:W-:Y:S02]  /*0860*/  F2FP.BF16.F32.PACK_AB R32, RZ, R32 ;  /* 0x00000020ff20723e */ /* 0x000fe400000010ff */
[----:B------:R-:W-:-:S03]  /*0870*/  F2FP.BF16.F32.PACK_AB R28, RZ, R28 ;  /* 0x0000001cff1c723e */ /* 0x000fc600000010ff */
[----:B------:R-:W-:Y:S02]  /*0880*/  HADD2.BF16_V2 R32, R35.H0_H0, R32.H0_H0 ;  /* 0x2000002023207230 */ /* 0x000fe40000200800 */
[----:B------:R-:W3:Y:S01]  /*0890*/  LDG.E.U16 R35, desc[UR16][R20.64+0x240] ;  /* 0x0002401014237981 */ /* 0x000ee2000c1e1500 */
[----:B------:R-:W-:-:S03]  /*08a0*/  HADD2.BF16_V2 R11, R11.H0_H0, R28.H0_H0 ;  /* 0x2000001c0b0b7230 */ /* 0x000fc60000200800 */
[----:B------:R-:W3:Y:S01]  /*08b0*/  LDG.E R28, desc[UR16][R22.64+0x500] ;  /* 0x00050010161c7981 */ /* 0x000ee2000c1e1900 */
[----:B----4-:R-:W-:-:S05]  /*08c0*/  F2FP.BF16.F32.PACK_AB R30, RZ, R30 ;  /* 0x0000001eff1e723e */ /* 0x010fca00000010ff */
[----:B-----5:R-:W-:Y:S02]  /*08d0*/  HADD2.BF16_V2 R30, R33.H0_H0, R30.H0_H0 ;  /* 0x2000001e211e7230 */ /* 0x020fe40000200800 */
[----:B------:R-:W4:Y:S01]  /*08e0*/  LDG.E.U16 R33, desc[UR16][R20.64+0x2c0] ;  /* 0x0002c01014217981 */ /* 0x000f22000c1e1500 */
[----:B--2---:R-:W-:Y:S02]  /*08f0*/  F2FP.BF16.F32.PACK_AB R24, RZ, R24 ;  /* 0x00000018ff18723e */ /* 0x004fe400000010ff */
[----:B---3--:R-:W-:-:S03]  /*0900*/  F2FP.BF16.F32.PACK_AB R29, RZ, R29 ;  /* 0x0000001dff1d723e */ /* 0x008fc600000010ff */
[----:B------:R-:W-:Y:S02]  /*0910*/  HADD2.BF16_V2 R31, R31.H0_H0, R24.H0_H0 ;  /* 0x200000181f1f7230 */ /* 0x000fe40000200800 */
[----:B------:R-:W2:Y:S01]  /*0920*/  LDG.E R24, desc[UR16][R22.64+0x600] ;  /* 0x0006001016187981 */ /* 0x000ea2000c1e1900 */
[----:B------:R-:W-:-:S03]  /*0930*/  HADD2.BF16_V2 R29, R13.H0_H0, R29.H0_H0 ;  /* 0x2000001d0d1d7230 */ /* 0x000fc60000200800 */
[----:B------:R-:W3:Y:S01]  /*0940*/  LDG.E.U16 R13, desc[UR16][R20.64+0x300] ;  /* 0x00030010140d7981 */ /* 0x000ee2000c1e1500 */
[----:B------:R-:W-:Y:S02]  /*0950*/  F2FP.BF16.F32.PACK_AB R37, RZ, R37 ;  /* 0x00000025ff25723e */ /* 0x000fe400000010ff */
[----:B------:R-:W-:Y:S02]  /*0960*/  F2FP.BF16.F32.PACK_AB R36, RZ, R36 ;  /* 0x00000024ff24723e */ /* 0x000fe400000010ff */
[----:B------:R-:W-:-:S03]  /*0970*/  HSETP2.BF16_V2.GT.AND P0, PT, R26.H0_H0, R7.H0_H0, PT ;  /* 0x200000071a007234 */ /* 0x000fc60003f04802 */
[----:B------:R-:W-:Y:S02]  /*0980*/  HADD2.BF16_V2 R35, R35.H0_H0, R36.H0_H0 ;  /* 0x2000002423237230 */ /* 0x000fe40000200800 */
[----:B------:R-:W5:Y:S01]  /*0990*/  LDG.E.U16 R36, desc[UR16][R20.64+0x340] ;  /* 0x0003401014247981 */ /* 0x000f62000c1e1500 */
[----:B------:R-:W-:-:S05]  /*09a0*/  F2FP.BF16.F32.PACK_AB R28, RZ, R28 ;  /* 0x0000001cff1c723e */ /* 0x000fca00000010ff */
[----:B------:R-:W-:Y:S02]  /*09b0*/  HADD2.BF16_V2 R28, R34.H0_H0, R28.H0_H0 ;  /* 0x2000001c221c7230 */ /* 0x000fe40000200800 */
[----:B------:R-:W-:Y:S01]  /*09c0*/  @!P0 HSETP2.BF16_V2.GT.AND P1, PT, R26.H0_H0, R25.H0_H0, PT ;  /* 0x200000191a008234 */ /* 0x000fe20003f24802 */
[----:B------:R-:W5:Y:S04]  /*09d0*/  LDG.E.U16 R34, desc[UR16][R20.64+0x380] ;  /* 0x0003801014227981 */ /* 0x000f68000c1e1500 */
[----:B------:R-:W5:Y:S04]  /*09e0*/  LDG.E.U16 R20, desc[UR16][R20.64+0x3c0] ;  /* 0x0003c01014147981 */ /* 0x000f68000c1e1500 */
[----:B------:R-:W5:Y:S01]  /*09f0*/  LDG.E R21, desc[UR16][R22.64+0x700] ;  /* 0x0007001016157981 */ /* 0x000f62000c1e1900 */
[----:B----4-:R-:W-:-:S03]  /*0a00*/  HADD2.BF16_V2 R33, R33.H0_H0, R37.H0_H0 ;  /* 0x2000002521217230 */ /* 0x010fc60000200800 */
[----:B------:R-:W4:Y:S04]  /*0a10*/  LDG.E R37, desc[UR16][R22.64+0x680] ;  /* 0x0006801016257981 */ /* 0x000f28000c1e1900 */
[----:B------:R0:W5:Y:S02]  /*0a20*/  LDG.E R22, desc[UR16][R22.64+0x780] ;  /* 0x0007801016167981 */ /* 0x000164000c1e1900 */
[----:B0-----:R-:W-:Y:S02]  /*0a30*/  PRMT R23, R7, 0x7610, R23 ;  /* 0x0000761007177816 */ /* 0x001fe40000000017 */
        /* <DEDUP_REMOVED lines=59> */
[----:B--2---:R-:W-:Y:S02]  /*0df0*/  F2FP.BF16.F32.PACK_AB R24, RZ, R24 ;  /* 0x00000018ff18723e */ /* 0x004fe400000010ff */
[----:B------:R-:W-:-:S03]  /*0e00*/  PRMT R7, R28, 0x7610, R7 ;  /* 0x000076101c077816 */ /* 0x000fc60000000007 */
[----:B---3--:R-:W-:-:S06]  /*0e10*/  HADD2.BF16_V2 R13, R13.H0_H0, R24.H0_H0 ;  /* 0x200000180d0d7230 */ /* 0x008fcc0000200800 */
[----:B------:R-:W-:-:S05]  /*0e20*/  @!P0 HSETP2.BF16_V2.GT.AND P1, PT, R33.H0_H0, R10.H0_H0, PT ;  /* 0x2000000a21008234 */ /* 0x000fca0003f24802 */
[----:B------:R-:W-:Y:S02]  /*0e30*/  @!P0 SEL R7, R10, R33, !P1 ;  /* 0x000000210a078207 */ /* 0x000fe40004800000 */
[----:B------:R-:W-:Y:S02]  /*0e40*/  @!P0 PRMT R33, R28, 0x7610, R33 ;  /* 0x000076101c218816 */ /* 0x000fe40000000021 */
[----:B------:R-:W-:-:S05]  /*0e50*/  PRMT R10, R13, 0x7610, R10 ;  /* 0x000076100d0a7816 */ /* 0x000fca000000000a */
[----:B------:R-:W-:Y:S02]  /*0e60*/  HSETP2.BF16_V2.GT.AND P0, PT, R10.H0_H0, R33.H0_H0, PT ;  /* 0x200000210a007234 */ /* 0x000fe40003f04802 */
[----:B----4-:R-:W-:Y:S02]  /*0e70*/  F2FP.BF16.F32.PACK_AB R37, RZ, R37 ;  /* 0x00000025ff25723e */ /* 0x010fe400000010ff */
[----:B------:R-:W-:-:S03]  /*0e80*/  PRMT R11, R33, 0x7610, R11 ;  /* 0x00007610210b7816 */ /* 0x000fc6000000000b */
[----:B-----5:R-:W-:-:S06]  /*0e90*/  HADD2.BF16_V2 R36, R36.H0_H0, R37.H0_H0 ;  /* 0x2000002524247230 */ /* 0x020fcc0000200800 */
[----:B------:R-:W-:Y:S02]  /*0ea0*/  @!P0 HSETP2.BF16_V2.GT.AND P1, PT, R10.H0_H0, R7.H0_H0, PT ;  /* 0x200000070a008234 */ /* 0x000fe40003f24802 */
[----:B------:R-:W-:-:S03]  /*0eb0*/  PRMT R12, R36, 0x7610, R12 ;  /* 0x00007610240c7816 */ /* 0x000fc6000000000c */
[----:B------:R-:W-:Y:S02]  /*0ec0*/  @!P0 SEL R11, R7, R10, !P1 ;  /* 0x0000000a070b8207 */ /* 0x000fe40004800000 */
[----:B------:R-:W-:-:S05]  /*0ed0*/  @!P0 PRMT R10, R33, 0x7610, R10 ;  /* 0x00007610210a8816 */ /* 0x000fca000000000a */
[----:B------:R-:W-:Y:S02]  /*0ee0*/  HSETP2.BF16_V2.GT.AND P0, PT, R12.H0_H0, R10.H0_H0, PT ;  /* 0x2000000a0c007234 */ /* 0x000fe40003f04802 */
[----:B------:R-:W-:Y:S02]  /*0ef0*/  F2FP.BF16.F32.PACK_AB R21, RZ, R21 ;  /* 0x00000015ff15723e */ /* 0x000fe400000010ff */
[----:B------:R-:W-:-:S03]  /*0f00*/  PRMT R13, R10, 0x7610, R13 ;  /* 0x000076100a0d7816 */ /* 0x000fc6000000000d */
[----:B------:R-:W-:-:S06]  /*0f10*/  HADD2.BF16_V2 R21, R34.H0_H0, R21.H0_H0 ;  /* 0x2000001522157230 */ /* 0x000fcc0000200800 */
[----:B------:R-:W-:-:S05]  /*0f20*/  @!P0 HSETP2.BF16_V2.GT.AND P1, PT, R12.H0_H0, R11.H0_H0, PT ;  /* 0x2000000b0c008234 */ /* 0x000fca0003f24802 */
[----:B------:R-:W-:Y:S02]  /*0f30*/  @!P0 SEL R13, R11, R12, !P1 ;  /* 0x0000000c0b0d8207 */ /* 0x000fe40004800000 */
[----:B------:R-:W-:Y:S02]  /*0f40*/  @!P0 PRMT R12, R10, 0x7610, R12 ;  /* 0x000076100a0c8816 */ /* 0x000fe4000000000c */
[----:B------:R-:W-:-:S05]  /*0f50*/  PRMT R10, R21, 0x7610, R10 ;  /* 0x00007610150a7816 */ /* 0x000fca000000000a */
[----:B------:R-:W-:Y:S02]  /*0f60*/  HSETP2.BF16_V2.GT.AND P0, PT, R10.H0_H0, R12.H0_H0, PT ;  /* 0x2000000c0a007234 */ /* 0x000fe40003f04802 */
[----:B------:R-:W-:-:S05]  /*0f70*/  F2FP.BF16.F32.PACK_AB R22, RZ, R22 ;  /* 0x00000016ff16723e */ /* 0x000fca00000010ff */
[----:B------:R-:W-:Y:S01]  /*0f80*/  HADD2.BF16_V2 R22, R20.H0_H0, R22.H0_H0 ;  /* 0x2000001614167230 */ /* 0x000fe20000200800 */
[----:B------:R-:W-:-:S05]  /*0f90*/  PRMT R20, R12, 0x7610, R20 ;  /* 0x000076100c147816 */ /* 0x000fca0000000014 */
        /* <DEDUP_REMOVED lines=14> */
.L_x_871:
[----:B------:R-:W-:Y:S05]  /*1080*/  BSYNC.RECONVERGENT B1 ;  /* 0x0000000000017941 */ /* 0x000fea0003800200 */
.L_x_870:
[----:B------:R-:W-:-:S13]  /*1090*/  LOP3.LUT P0, R5, R6, 0xf, RZ, 0xc0, !PT ;  /* 0x0000000f06057812 */ /* 0x000fda000780c0ff */
[----:B------:R-:W-:Y:S05]  /*10a0*/  @!P0 BRA `(.L_x_873) ;  /* 0x0000000c00c88947 */ /* 0x000fea0003800000 */
[----:B------:R-:W-:Y:S01]  /*10b0*/  ISETP.GE.U32.AND P1, PT, R5, 0x8, PT ;  /* 0x000000080500780c */ /* 0x000fe20003f26070 */
[----:B------:R-:W-:Y:S01]  /*10c0*/  BSSY.RECONVERGENT B1, `(.L_x_874) ;  /* 0x0000056000017945 */ /* 0x000fe20003800200 */
[----:B------:R-:W-:-:S11]  /*10d0*/  LOP3.LUT P0, R32, R6, 0x7, RZ, 0xc0, !PT ;  /* 0x0000000706207812 */ /* 0x000fd6000780c0ff */
[----:B------:R-:W-:Y:S05]  /*10e0*/  @!P1 BRA `(.L_x_875) ;  /* 0x00000004004c9947 */ /* 0x000fea0003800000 */
[----:B------:R-:W-:-:S04]  /*10f0*/  IMAD.WIDE.U32 R12, R8, 0x4, R16 ;  /* 0x00000004080c7825 */ /* 0x000fc800078e0010 */
[C---:B------:R-:W-:Y:S01]  /*1100*/  IMAD.WIDE.U32 R10, R8.reuse, 0x2, R18 ;  /* 0x00000002080a7825 */ /* 0x040fe200078e0012 */
[----:B------:R-:W2:Y:S04]  /*1110*/  LDG.E R34, desc[UR16][R12.64] ;  /* 0x000000100c227981 */ /* 0x000ea8000c1e1900 */
[----:B------:R-:W3:Y:S04]  /*1120*/  LDG.E.U16 R33, desc[UR16][R10.64] ;  /* 0x000000100a217981 */ /* 0x000ee8000c1e1500 */
[----:B------:R-:W4:Y:S04]  /*1130*/  LDG.E R5, desc[UR16][R12.64+0x80] ;  /* 0x000080100c057981 */ /* 0x000f28000c1e1900 */
[----:B------:R-:W5:Y:S04]  /*1140*/  LDG.E.U16 R9, desc[UR16][R10.64+0x40] ;  /* 0x000040100a097981 */ /* 0x000f68000c1e1500 */
[----:B------:R-:W5:Y:S04]  /*1150*/  LDG.E R20, desc[UR16][R12.64+0x100] ;  /* 0x000100100c147981 */ /* 0x000f68000c1e1900 */
        /* <DEDUP_REMOVED lines=10> */
[----:B------:R0:W5:Y:S01]  /*1200*/  LDG.E.U16 R35, desc[UR16][R10.64+0x1c0] ;  /* 0x0001c0100a237981 */ /* 0x000162000c1e1500 */
[----:B------:R-:W-:Y:S01]  /*1210*/  VIADD R8, R8, 0x100 ;  /* 0x0000010008087836 */ /* 0x000fe20000000000 */
[----:B--2---:R-:W-:-:S05]  /*1220*/  F2FP.BF16.F32.PACK_AB R34, RZ, R34 ;  /* 0x00000022ff22723e */ /* 0x004fca00000010ff */
[----:B---3--:R-:W-:-:S05]  /*1230*/  HADD2.BF16_V2 R34, R33.H0_H0, R34.H0_H0 ;  /* 0x2000002221227230 */ /* 0x008fca0000200800 */
[----:B------:R-:W-:Y:S02]  /*1240*/  HSETP2.BF16_V2.GT.AND P1, PT, R34.H0_H0, R7.H0_H0, PT ;  /* 0x2000000722007234 */ /* 0x000fe40003f24802 */
[----:B----4-:R-:W-:-:S05]  /*1250*/  F2FP.BF16.F32.PACK_AB R5, RZ, R5 ;  /* 0x00000005ff05723e */ /* 0x010fca00000010ff */
[----:B-----5:R-:W-:Y:S01]  /*1260*/  HADD2.BF16_V2 R9, R9.H0_H0, R5.H0_H0 ;  /* 0x2000000509097230 */ /* 0x020fe20000200800 */
[----:B------:R-:W-:-:S05]  /*1270*/  PRMT R5, R7, 0x7610, R5 ;  /* 0x0000761007057816 */ /* 0x000fca0000000005 */
[----:B------:R-:W-:Y:S02]  /*1280*/  @!P1 HSETP2.BF16_V2.GT.AND P2, PT, R34.H0_H0, R25.H0_H0, PT ;  /* 0x2000001922009234 */ /* 0x000fe40003f44802 */
[----:B0-----:R-:W-:-:S03]  /*1290*/  PRMT R10, R9, 0x7610, R10 ;  /* 0x00007610090a7816 */ /* 0x001fc6000000000a */
[----:B------:R-:W-:Y:S02]  /*12a0*/  @!P1 SEL R5, R25, R34, !P2 ;  /* 0x0000002219059207 */ /* 0x000fe40005000000 */
[----:B------:R-:W-:-:S05]  /*12b0*/  @!P1 PRMT R34, R7, 0x7610, R34 ;  /* 0x0000761007229816 */ /* 0x000fca0000000022 */
[----:B------:R-:W-:Y:S02]  /*12c0*/  HSETP2.BF16_V2.GT.AND P1, PT, R10.H0_H0, R34.H0_H0, PT ;  /* 0x200000220a007234 */ /* 0x000fe40003f24802 */
[----:B------:R-:W-:Y:S02]  /*12d0*/  F2FP.BF16.F32.PACK_AB R20, RZ, R20 ;  /* 0x00000014ff14723e */ /* 0x000fe400000010ff */
[----:B------:R-:W-:-:S03]  /*12e0*/  PRMT R7, R34, 0x7610, R7 ;  /* 0x0000761022077816 */ /* 0x000fc60000000007 */
[----:B------:R-:W-:-:S06]  /*12f0*/  HADD2.BF16_V2 R20, R21.H0_H0, R20.H0_H0 ;  /* 0x2000001415147230 */ /* 0x000fcc0000200800 */
        /* <DEDUP_REMOVED lines=50> */
.L_x_875:
[----:B------:R-:W-:Y:S05]  /*1620*/  BSYNC.RECONVERGENT B1 ;  /* 0x0000000000017941 */ /* 0x000fea0003800200 */
.L_x_874:
        /* <DEDUP_REMOVED lines=15> */
[----:B------:R0:W5:Y:S01]  /*1720*/  LDG.E.U16 R27, desc[UR16][R10.64+0xc0] ;  /* 0x0000c0100a1b7981 */ /* 0x000162000c1e1500 */
[----:B------:R-:W-:Y:S01]  /*1730*/  VIADD R8, R8, 0x80 ;  /* 0x0000008008087836 */ /* 0x000fe20000000000 */
[----:B--2---:R-:W-:-:S05]  /*1740*/  F2FP.BF16.F32.PACK_AB R9, RZ, R9 ;  /* 0x00000009ff09723e */ /* 0x004fca00000010ff */
[----:B---3--:R-:W-:Y:S01]  /*1750*/  HADD2.BF16_V2 R5, R5.H0_H0, R9.H0_H0 ;  /* 0x2000000905057230 */ /* 0x008fe20000200800 */
[----:B----4-:R-:W-:-:S04]  /*1760*/  F2FP.BF16.F32.PACK_AB R22, RZ, R22 ;  /* 0x00000016ff16723e */ /* 0x010fc800000010ff */
[----:B------:R-:W-:Y:S02]  /*1770*/  PRMT R20, R5, 0x7610, R20 ;  /* 0x0000761005147816 */ /* 0x000fe40000000014 */
[----:B------:R-:W-:Y:S01]  /*1780*/  PRMT R5, R7, 0x7610, R5 ;  /* 0x0000761007057816 */ /* 0x000fe20000000005 */
[----:B-----5:R-:W-:Y:S02]  /*1790*/  HADD2.BF16_V2 R21, R21.H0_H0, R22.H0_H0 ;  /* 0x2000001615157230 */ /* 0x020fe40000200800 */
[----:B------:R-:W-:Y:S02]  /*17a0*/  HSETP2.BF16_V2.GT.AND P1, PT, R20.H0_H0, R7.H0_H0, PT ;  /* 0x2000000714007234 */ /* 0x000fe40003f24802 */
[----:B------:R-:W-:Y:S02]  /*17b0*/  F2FP.BF16.F32.PACK_AB R24, RZ, R24 ;  /* 0x00000018ff18723e */ /* 0x000fe400000010ff */
[----:B0-----:R-:W-:-:S03]  /*17c0*/  PRMT R10, R21, 0x7610, R10 ;  /* 0x00007610150a7816 */ /* 0x001fc6000000000a */
[----:B------:R-:W-:Y:S01]  /*17d0*/  HADD2.BF16_V2 R23, R23.H0_H0, R24.H0_H0 ;  /* 0x2000001817177230 */ /* 0x000fe20000200800 */
[----:B------:R-:W-:-:S04]  /*17e0*/  F2FP.BF16.F32.PACK_AB R26, RZ, R26 ;  /* 0x0000001aff1a723e */ /* 0x000fc800000010ff */
[----:B------:R-:W-:Y:S02]  /*17f0*/  PRMT R12, R23, 0x7610, R12 ;  /* 0x00007610170c7816 */ /* 0x000fe4000000000c */
[----:B------:R-:W-:Y:S01]  /*1800*/  @!P1 HSETP2.BF16_V2.GT.AND P2, PT, R20.H0_H0, R25.H0_H0, PT ;  /* 0x2000001914009234 */ /* 0x000fe20003f44802 */
[----:B------:R-:W-:-:S04]  /*1810*/  HADD2.BF16_V2 R26, R27.H0_H0, R26.H0_H0 ;  /* 0x2000001a1b1a7230 */ /* 0x000fc80000200800 */
[----:B------:R-:W-:Y:S02]  /*1820*/  @!P1 SEL R5, R25, R20, !P2 ;  /* 0x0000001419059207 */ /* 0x000fe40005000000 */
[----:B------:R-:W-:Y:S02]  /*1830*/  @!P1 PRMT R20, R7, 0x7610, R20 ;  /* 0x0000761007149816 */ /* 0x000fe40000000014 */
[----:B------:R-:W-:Y:S02]  /*1840*/  PRMT R7, R26, 0x7610, R7 ;  /* 0x000076101a077816 */ /* 0x000fe40000000007 */
        /* <DEDUP_REMOVED lines=16> */
.L_x_877:
[----:B------:R-:W-:Y:S05]  /*1950*/  BSYNC.RECONVERGENT B1 ;  /* 0x0000000000017941 */ /* 0x000fea0003800200 */
.L_x_876:
[----:B------:R-:W-:Y:S05]  /*1960*/  @!P0 BRA `(.L_x_873) ;  /* 0x0000000400988947 */ /* 0x000fea0003800000 */
[----:B------:R-:W-:Y:S01]  /*1970*/  BSSY.RECONVERGENT B1, `(.L_x_878) ;  /* 0x0000017000017945 */ /* 0x000fe20003800200 */
[----:B------:R-:W-:Y:S01]  /*1980*/  PRMT R9, R7, 0x7610, R9 ;  /* 0x0000761007097816 */ /* 0x000fe20000000009 */
[----:B------:R-:W-:Y:S01]  /*1990*/  IMAD.MOV.U32 R5, RZ, RZ, RZ ;  /* 0x000000ffff057224 */ /* 0x000fe200078e00ff */
[----:B------:R-:W-:-:S07]  /*19a0*/  PRMT R20, R25, 0x7610, R20 ;  /* 0x0000761019147816 */ /* 0x000fce0000000014 */
.L_x_880:
[----:B------:R-:W-:-:S04]  /*19b0*/  IMAD.WIDE.U32 R12, R8, 0x4, R16 ;  /* 0x00000004080c7825 */ /* 0x000fc800078e0010 */
[----:B------:R-:W-:Y:S02]  /*19c0*/  IMAD.WIDE.U32 R10, R8, 0x2, R18 ;  /* 0x00000002080a7825 */ /* 0x000fe400078e0012 */
[----:B------:R-:W2:Y:S04]  /*19d0*/  LDG.E R12, desc[UR16][R12.64] ;  /* 0x000000100c0c7981 */ /* 0x000ea8000c1e1900 */
[----:B------:R-:W3:Y:S01]  /*19e0*/  LDG.E.U16 R11, desc[UR16][R10.64] ;  /* 0x000000100a0b7981 */ /* 0x000ee2000c1e1500 */
[----:B------:R-:W-:Y:S01]  /*19f0*/  VIADD R5, R5, 0x1 ;  /* 0x0000000105057836 */ /* 0x000fe20000000000 */
[----:B------:R-:W-:-:S04]  /*1a00*/  PRMT R25, R9, 0x7610, R25 ;  /* 0x0000761009197816 */ /* 0x000fc80000000019 */
[----:B------:R-:W-:Y:S02]  /*1a10*/  ISETP.NE.AND P2, PT, R5, R6, PT ;  /* 0x000000060500720c */ /* 0x000fe40003f45270 */
[----:B--2---:R-:W-:-:S05]  /*1a20*/  F2FP.BF16.F32.PACK_AB R7, RZ, R12 ;  /* 0x0000000cff07723e */ /* 0x004fca00000010ff */
[----:B---3--:R-:W-:-:S05]  /*1a30*/  HADD2.BF16_V2 R7, R11.H0_H0, R7.H0_H0 ;  /* 0x200000070b077230 */ /* 0x008fca0000200800 */
[----:B------:R-:W-:-:S13]  /*1a40*/  HSETP2.BF16_V2.GT.AND P0, PT, R7.H0_H0, R9.H0_H0, PT ;  /* 0x2000000907007234 */ /* 0x000fda0003f04802 */
        /* <DEDUP_REMOVED lines=9> */
.L_x_879:
[----:B------:R-:W-:Y:S05]  /*1ae0*/  BSYNC.RECONVERGENT B1 ;  /* 0x0000000000017941 */ /* 0x000fea0003800200 */
.L_x_878:
[----:B------:R-:W-:Y:S05]  /*1af0*/  BRA `(.L_x_873) ;  /* 0x0000000400347947 */ /* 0x000fea0003800000 */
.L_x_869:
        /* <DEDUP_REMOVED lines=16> */
.L_x_884:
[----:B------:R-:W-:-:S04]  /*1c00*/  IMAD.WIDE.U32 R10, R5, 0x4, R16 ;  /* 0x00000004050a7825 */ /* 0x000fc800078e0010 */
[----:B------:R-:W-:Y:S02]  /*1c10*/  IMAD.WIDE.U32 R8, R5, 0x2, R18 ;  /* 0x0000000205087825 */ /* 0x000fe400078e0012 */
[----:B------:R-:W2:Y:S04]  /*1c20*/  LDG.E R10, desc[UR16][R10.64+0x780] ;  /* 0x000780100a0a7981 */ /* 0x000ea8000c1e1900 */
[----:B------:R-:W3:Y:S01]  /*1c30*/  LDG.E.U16 R9, desc[UR16][R8.64+0x3c0] ;  /* 0x0003c01008097981 */ /* 0x000ee2000c1e1500 */
[----:B------:R-:W-:Y:S02]  /*1c40*/  VIADD R7, R7, 0x10 ;  /* 0x0000001007077836 */ /* 0x000fe40000000000 */
[----:B------:R-:W-:-:S03]  /*1c50*/  VIADD R5, R5, 0x200 ;  /* 0x0000020005057836 */ /* 0x000fc60000000000 */
[----:B------:R-:W-:Y:S02]  /*1c60*/  ISETP.NE.AND P0, PT, R7, R12, PT ;  /* 0x0000000c0700720c */ /* 0x000fe40003f05270 */
[----:B--2---:R-:W-:-:S05]  /*1c70*/  F2FP.BF16.F32.PACK_AB R11, RZ, R10 ;  /* 0x0000000aff0b723e */ /* 0x004fca00000010ff */
[----:B---3--:R-:W-:-:S06]  /*1c80*/  HADD2.BF16_V2 R9, R9.H0_H0, R11.H0_H0 ;  /* 0x2000000b09097230 */ /* 0x008fcc0000200800 */
[----:B------:R-:W-:Y:S05]  /*1c90*/  @P0 BRA `(.L_x_884) ;  /* 0xfffffffc00d80947 */ /* 0x000fea000383ffff */
[----:B------:R-:W-:Y:S05]  /*1ca0*/  BSYNC.RECONVERGENT B2 ;  /* 0x0000000000027941 */ /* 0x000fea0003800200 */
.L_x_883:
[----:B------:R-:W-:-:S07]  /*1cb0*/  PRMT R7, R9, 0x7610, R7 ;  /* 0x0000761009077816 */ /* 0x000fce0000000007 */
.L_x_882:
[----:B------:R-:W-:Y:S05]  /*1cc0*/  BSYNC.RECONVERGENT B1 ;  /* 0x0000000000017941 */ /* 0x000fea0003800200 */
.L_x_881:
        /* <DEDUP_REMOVED lines=11> */
[----:B------:R-:W2:Y:S04]  /*1d80*/  LDG.E R10, desc[UR16][R10.64+0x380] ;  /* 0x000380100a0a7981 */ /* 0x000ea8000c1e1900 */
[----:B------:R-:W3:Y:S01]  /*1d90*/  LDG.E.U16 R9, desc[UR16][R8.64+0x1c0] ;  /* 0x0001c01008097981 */ /* 0x000ee2000c1e1500 */
[----:B------:R-:W-:Y:S01]  /*1da0*/  VIADD R5, R5, 0x100 ;  /* 0x0000010005057836 */ /* 0x000fe20000000000 */
[----:B--2---:R-:W-:-:S05]  /*1db0*/  F2FP.BF16.F32.PACK_AB R7, RZ, R10 ;  /* 0x0000000aff07723e */ /* 0x004fca00000010ff */
[----:B---3--:R-:W-:-:S07]  /*1dc0*/  HADD2.BF16_V2 R7, R9.H0_H0, R7.H0_H0 ;  /* 0x2000000709077230 */ /* 0x008fce0000200800 */
.L_x_886:
[----:B------:R-:W-:Y:S05]  /*1dd0*/  BSYNC.RECONVERGENT B1 ;  /* 0x0000000000017941 */ /* 0x000fea0003800200 */
.L_x_885:
        /* <DEDUP_REMOVED lines=13> */
[----:B---3--:R-:W-:-:S05]  /*1eb0*/  HADD2.BF16_V2 R6, R9.H0_H0, R6.H0_H0 ;  /* 0x2000000609067230 */ /* 0x008fca0000200800 */
[----:B------:R-:W-:-:S07]  /*1ec0*/  PRMT R7, R6, 0x7610, R7 ;  /* 0x0000761006077816 */ /* 0x000fce0000000007 */
.L_x_888:
[----:B------:R-:W-:Y:S05]  /*1ed0*/  BSYNC.RECONVERGENT B1 ;  /* 0x0000000000017941 */ /* 0x000fea0003800200 */
.L_x_887:
[----:B------:R-:W-:Y:S05]  /*1ee0*/  @!P1 BRA `(.L_x_873) ;  /* 0x0000000000389947 */ /* 0x000fea0003800000 */
[----:B------:R-:W-:Y:S01]  /*1ef0*/  BSSY.RECONVERGENT B1, `(.L_x_889) ;  /* 0x000000c000017945 */ /* 0x000fe20003800200 */
[----:B------:R-:W-:-:S07]  /*1f00*/  IMAD.MOV.U32 R10, RZ, RZ, RZ ;  /* 0x000000ffff0a7224 */ /* 0x000fce00078e00ff */
.L_x_890:
[----:B------:R-:W-:-:S04]  /*1f10*/  IMAD.WIDE.U32 R8, R5, 0x4, R16 ;  /* 0x0000000405087825 */ /* 0x000fc800078e0010 */
[C---:B------:R-:W-:Y:S02]  /*1f20*/  IMAD.WIDE.U32 R6, R5.reuse, 0x2, R18 ;  /* 0x0000000205067825 */ /* 0x040fe400078e0012 */
        /* <DEDUP_REMOVED lines=9> */
.L_x_889:
[----:B------:R-:W-:-:S07]  /*1fc0*/  IMAD.MOV.U32 R25, RZ, RZ, 0xff80 ;  /* 0x0000ff80ff197424 */ /* 0x000fce00078e00ff */
.L_x_873:
[----:B------:R-:W-:Y:S05]  /*1fd0*/  BSYNC.RECONVERGENT B0 ;  /* 0x0000000000007941 */ /* 0x000fea0003800200 */
.L_x_868:
        /* <DEDUP_REMOVED lines=49> */
[----:B------:R-:W-:-:S07]  /*22f0*/  PRMT R6, R7, 0x7610, R6 ;  /* 0x0000761007067816 */ /* 0x000fce0000000006 */
.L_x_891:
        /* <DEDUP_REMOVED lines=75> */
.L_x_895:
[----:B------:R-:W-:Y:S05]  /*27b0*/  BSYNC.RECONVERGENT B0 ;  /* 0x0000000000007941 */ /* 0x000fea0003800200 */
.L_x_894:
        /* <DEDUP_REMOVED lines=19> */
.L_x_897:
[----:B------:R-:W-:Y:S05]  /*28f0*/  BSYNC.RECONVERGENT B0 ;  /* 0x0000000000007941 */ /* 0x000fea0003800200 */
.L_x_896:
        /* <DEDUP_REMOVED lines=17> */
.L_x_899:
[----:B------:R-:W-:Y:S05]  /*2a10*/  BSYNC.RECONVERGENT B0 ;  /* 0x0000000000007941 */ /* 0x000fea0003800200 */
.L_x_898:
        /* <DEDUP_REMOVED lines=19> */
.L_x_901:
[----:B------:R-:W-:Y:S05]  /*2b50*/  BSYNC.RECONVERGENT B0 ;  /* 0x0000000000007941 */ /* 0x000fea0003800200 */
.L_x_900:
        /* <DEDUP_REMOVED lines=17> */
.L_x_903:
[----:B------:R-:W-:Y:S05]  /*2c70*/  BSYNC.RECONVERGENT B0 ;  /* 0x0000000000007941 */ /* 0x000fea0003800200 */
.L_x_902:
        /* <DEDUP_REMOVED lines=17> */
.L_x_905:
[----:B------:R-:W-:Y:S05]  /*2d90*/  BSYNC.RECONVERGENT B0 ;  /* 0x0000000000007941 */ /* 0x000fea0003800200 */
.L_x_904:
        /* <DEDUP_REMOVED lines=19> */
.L_x_907:
[----:B------:R-:W-:Y:S05]  /*2ed0*/  BSYNC.RECONVERGENT B0 ;  /* 0x0000000000007941 */ /* 0x000fea0003800200 */
.L_x_906:
        /* <DEDUP_REMOVED lines=17> */
.L_x_909:
[----:B------:R-:W-:Y:S05]  /*2ff0*/  BSYNC.RECONVERGENT B0 ;  /* 0x0000000000007941 */ /* 0x000fea0003800200 */
.L_x_908:
        /* <DEDUP_REMOVED lines=17> */
.L_x_911:
[----:B------:R-:W-:Y:S05]  /*3110*/  BSYNC.RECONVERGENT B0 ;  /* 0x0000000000007941 */ /* 0x000fea0003800200 */
.L_x_910:
        /* <DEDUP_REMOVED lines=17> */
.L_x_913:
[----:B------:R-:W-:Y:S05]  /*3230*/  BSYNC.RECONVERGENT B0 ;  /* 0x0000000000007941 */ /* 0x000fea0003800200 */
.L_x_912:
        /* <DEDUP_REMOVED lines=16> */
.L_x_915:
[----:B------:R-:W-:Y:S05]  /*3340*/  BSYNC.RECONVERGENT B0 ;  /* 0x0000000000007941 */ /* 0x000fea0003800200 */
.L_x_914:
        /* <DEDUP_REMOVED lines=18> */
.L_x_917:
[----:B------:R-:W-:Y:S05]  /*3470*/  BSYNC.RECONVERGENT B0 ;  /* 0x0000000000007941 */ /* 0x000fea0003800200 */
.L_x_916:
        /* <DEDUP_REMOVED lines=17> */
.L_x_919:
[----:B------:R-:W-:Y:S05]  /*3590*/  BSYNC.RECONVERGENT B0 ;  /* 0x0000000000007941 */ /* 0x000fea0003800200 */
.L_x_918:
        /* <DEDUP_REMOVED lines=17> */
.L_x_921:
[----:B------:R-:W-:Y:S05]  /*36b0*/  BSYNC.RECONVERGENT B0 ;  /* 0x0000000000007941 */ /* 0x000fea0003800200 */
.L_x_920:
        /* <DEDUP_REMOVED lines=15> */
.L_x_923:
[----:B------:R-:W-:Y:S05]  /*37b0*/  BSYNC.RECONVERGENT B0 ;  /* 0x0000000000007941 */ /* 0x000fea0003800200 */
.L_x_922:
        /* <DEDUP_REMOVED lines=23> */
.L_x_925:
[----:B------:R-:W-:Y:S05]  /*3930*/  BSYNC.RECONVERGENT B0 ;  /* 0x0000000000007941 */ /* 0x000fea0003800200 */
.L_x_924:
        /* <DEDUP_REMOVED lines=15> */
.L_x_927:
[----:B------:R-:W-:Y:S05]  /*3a30*/  BSYNC.RECONVERGENT B0 ;  /* 0x0000000000007941 */ /* 0x000fea0003800200 */
.L_x_926:
        /* <DEDUP_REMOVED lines=15> */
.L_x_929:
[----:B------:R-:W-:Y:S05]  /*3b30*/  BSYNC.RECONVERGENT B0 ;  /* 0x0000000000007941 */ /* 0x000fea0003800200 */
.L_x_928:
        /* <DEDUP_REMOVED lines=15> */
.L_x_931:
[----:B------:R-:W-:Y:S05]  /*3c30*/  BSYNC.RECONVERGENT B0 ;  /* 0x0000000000007941 */ /* 0x000fea0003800200 */
.L_x_930:
        /* <DEDUP_REMOVED lines=15> */
.L_x_933:
[----:B------:R-:W-:Y:S05]  /*3d30*/  BSYNC.RECONVERGENT B0 ;  /* 0x0000000000007941 */ /* 0x000fea0003800200 */
.L_x_932:
[----:B------:R-:W-:Y:S01]  /*3d40*/  ISETP.NE.AND P0, PT, R16, R13, PT ;  /* 0x0000000d1000720c */ /* 0x000fe20003f05270 */
[----:B------:R-:W-:-:S03]  /*3d50*/  VIADD R12, R12, 0xffffffe0 ;  /* 0xffffffe00c0c7836 */ /* 0x000fc60000000000 */
[----:B------:R-:W-:Y:S02]  /*3d60*/  SEL R13, R15, R20, !P0 ;  /* 0x000000140f0d7207 */ /* 0x000fe40004000000 */
[----:B------:R-:W-:-:S07]  /*3d70*/  SEL R29, R29, R18, !P0 ;  /* 0x000000121d1d7207 */ /* 0x000fce0004000000 */
.L_x_893:
[----:B------:R-:W-:Y:S01]  /*3d80*/  NOP ;  /* 0x0000000000007918 */ /* 0x000fe20000000000 */
.L_x_892:
        /* <DEDUP_REMOVED lines=24> */
.L_x_936:
[----:B------:R-:W-:Y:S05]  /*3f10*/  BSYNC.RECONVERGENT B0 ;  /* 0x0000000000007941 */ /* 0x000fea0003800200 */
.L_x_935:
        /* <DEDUP_REMOVED lines=19> */
.L_x_938:
[----:B------:R-:W-:Y:S05]  /*4050*/  BSYNC.RECONVERGENT B0 ;  /* 0x0000000000007941 */ /* 0x000fea0003800200 */
.L_x_937:
        /* <DEDUP_REMOVED lines=17> */
.L_x_940:
[----:B------:R-:W-:Y:S05]  /*4170*/  BSYNC.RECONVERGENT B0 ;  /* 0x0000000000007941 */ /* 0x000fea0003800200 */
.L_x_939:
        /* <DEDUP_REMOVED lines=19> */
.L_x_942:
[----:B------:R-:W-:Y:S05]  /*42b0*/  BSYNC.RECONVERGENT B0 ;  /* 0x0000000000007941 */ /* 0x000fea0003800200 */
.L_x_941:
        /* <DEDUP_REMOVED lines=17> */
.L_x_944:
[----:B------:R-:W-:Y:S05]  /*43d0*/  BSYNC.RECONVERGENT B0 ;  /* 0x0000000000007941 */ /* 0x000fea0003800200 */
.L_x_943:
        /* <DEDUP_REMOVED lines=17> */
.L_x_946:
[----:B------:R-:W-:Y:S05]  /*44f0*/  BSYNC.RECONVERGENT B0 ;  /* 0x0000000000007941 */ /* 0x000fea0003800200 */
.L_x_945:
        /* <DEDUP_REMOVED lines=19> */
.L_x_948:
[----:B------:R-:W-:Y:S05]  /*4630*/  BSYNC.RECONVERGENT B0 ;  /* 0x0000000000007941 */ /* 0x000fea0003800200 */
.L_x_947:
        /* <DEDUP_REMOVED lines=17> */
.L_x_950:
[----:B------:R-:W-:Y:S05]  /*4750*/  BSYNC.RECONVERGENT B0 ;  /* 0x0000000000007941 */ /* 0x000fea0003800200 */
.L_x_949:
        /* <DEDUP_REMOVED lines=17> */
.L_x_952:
[----:B------:R-:W-:Y:S05]  /*4870*/  BSYNC.RECONVERGENT B0 ;  /* 0x0000000000007941 */ /* 0x000fea0003800200 */
.L_x_951:
        /* <DEDUP_REMOVED lines=17> */
.L_x_954:
[----:B------:R-:W-:Y:S05]  /*4990*/  BSYNC.RECONVERGENT B0 ;  /* 0x0000000000007941 */ /* 0x000fea0003800200 */
.L_x_953:
        /* <DEDUP_REMOVED lines=16> */
.L_x_956:
[----:B------:R-:W-:Y:S05]  /*4aa0*/  BSYNC.RECONVERGENT B0 ;  /* 0x0000000000007941 */ /* 0x000fea0003800200 */
.L_x_955:
        /* <DEDUP_REMOVED lines=18> */
.L_x_958:
[----:B------:R-:W-:Y:S05]  /*4bd0*/  BSYNC.RECONVERGENT B0 ;  /* 0x0000000000007941 */ /* 0x000fea0003800200 */
.L_x_957:
        /* <DEDUP_REMOVED lines=17> */
.L_x_960:
[----:B------:R-:W-:Y:S05]  /*4cf0*/  BSYNC.RECONVERGENT B0 ;  /* 0x0000000000007941 */ /* 0x000fea0003800200 */
.L_x_959:
        /* <DEDUP_REMOVED lines=17> */
.L_x_962:
[----:B------:R-:W-:Y:S05]  /*4e10*/  BSYNC.RECONVERGENT B0 ;  /* 0x0000000000007941 */ /* 0x000fea0003800200 */
.L_x_961:
        /* <DEDUP_REMOVED lines=15> */
.L_x_964:
[----:B------:R-:W-:Y:S05]  /*4f10*/  BSYNC.RECONVERGENT B0 ;  /* 0x0000000000007941 */ /* 0x000fea0003800200 */
.L_x_963:
        /* <DEDUP_REMOVED lines=24> */
.L_x_966:
[----:B------:R-:W-:Y:S05]  /*50a0*/  BSYNC.RECONVERGENT B0 ;  /* 0x0000000000007941 */ /* 0x000fea0003800200 */
.L_x_965:
        /* <DEDUP_REMOVED lines=15> */
.L_x_968:
[----:B------:R-:W-:Y:S05]  /*51a0*/  BSYNC.RECONVERGENT B0 ;  /* 0x0000000000007941 */ /* 0x000fea0003800200 */
.L_x_967:
        /* <DEDUP_REMOVED lines=15> */
.L_x_970:
[----:B------:R-:W-:Y:S05]  /*52a0*/  BSYNC.RECONVERGENT B0 ;  /* 0x0000000000007941 */ /* 0x000fea0003800200 */
.L_x_969:
        /* <DEDUP_REMOVED lines=15> */
.L_x_972:
[----:B------:R-:W-:Y:S05]  /*53a0*/  BSYNC.RECONVERGENT B0 ;  /* 0x0000000000007941 */ /* 0x000fea0003800200 */
.L_x_971:
        /* <DEDUP_REMOVED lines=15> */
.L_x_974:
[----:B------:R-:W-:Y:S05]  /*54a0*/  BSYNC.RECONVERGENT B0 ;  /* 0x0000000000007941 */ /* 0x000fea0003800200 */
.L_x_973:
[----:B------:R-:W-:-:S04]  /*54b0*/  ISETP.NE.AND P0, PT, R13, R12, PT ;  /* 0x0000000c0d00720c */ /* 0x000fc80003f05270 */
[----:B------:R-:W-:Y:S02]  /*54c0*/  SEL R13, R15, R20, !P0 ;  /* 0x000000140f0d7207 */ /* 0x000fe40004000000 */
[----:B------:R-:W-:-:S07]  /*54d0*/  SEL R29, R29, R14, !P0 ;  /* 0x0000000e1d1d7207 */ /* 0x000fce0004000000 */
.L_x_934:
[----:B------:R-:W-:-:S13]  /*54e0*/  ISETP.GE.AND P0, PT, R2, 0x1, PT ;  /* 0x000000010200780c */ /* 0x000fda0003f06270 */
[----:B------:R-:W-:Y:S05]  /*54f0*/  @!P0 BRA `(.L_x_975) ;  /* 0x0000000000108947 */ /* 0x000fea0003800000 */
[----:B------:R-:W-:-:S05]  /*5500*/  PRMT R13, R13, 0x5410, R13 ;  /* 0x000054100d0d7816 */ /* 0x000fca000000000d */
[----:B------:R-:W0:Y:S02]  /*5510*/  SHFL.IDX PT, R10, R13, R10, 0x1f ;  /* 0x00001f0a0d0a7589 */ /* 0x000e2400000e0000 */
[----:B0-----:R-:W-:-:S13]  /*5520*/  HSETP2.BF16_V2.NEU.AND P0, PT, R10.H0_H0, -INF , -INF , PT ;  /* 0xff80ff800a007434 */ /* 0x001fda0003f0d802 */
[----:B------:R-:W-:Y:S05]  /*5530*/  @P0 BRA `(.L_x_976) ;  /* 0x00000004005c0947 */ /* 0x000fea0003800000 */
.L_x_975:
[----:B------:R-:W-:Y:S01]  /*5540*/  ISETP.GE.AND P0, PT, R3, UR10, PT ;  /* 0x0000000a03007c0c */ /* 0x000fe2000bf06270 */
[----:B------:R-:W-:-:S12]  /*5550*/  BSSY.RECONVERGENT B0, `(.L_x_977) ;  /* 0x0000053000007945 */ /* 0x000fd80003800200 */
[----:B------:R-:W-:Y:S05]  /*5560*/  @P0 BRA `(.L_x_978) ;  /* 0x0000000400440947 */ /* 0x000fea0003800000 */
[----:B------:R-:W-:Y:S01]  /*5570*/  LOP3.LUT R4, RZ, R0, RZ, 0x33, !PT ;  /* 0x00000000ff047212 */ /* 0x000fe200078e33ff */
[----:B------:R-:W-:Y:S01]  /*5580*/  BSSY.RECONVERGENT B1, `(.L_x_979) ;  /* 0x000002b000017945 */ /* 0x000fe20003800200 */
[----:B------:R-:W-:-:S03]  /*5590*/  I2FP.F32.S32 R2, UR10 ;  /* 0x0000000a00027c45 */ /* 0x000fc60008201400 */
[----:B------:R-:W-:Y:S01]  /*55a0*/  VIADD R12, R4, UR10 ;  /* 0x0000000a040c7c36 */ /* 0x000fe20008000000 */
[----:B------:R0:W1:Y:S04]  /*55b0*/  MUFU.RCP R0, R2 ;  /* 0x0000000200007308 */ /* 0x0000680000001000 */
[C---:B------:R-:W-:Y:S02]  /*55c0*/  ISETP.GE.U32.AND P0, PT, R12.reuse, 0xe0, PT ;  /* 0x000000e00c00780c */ /* 0x040fe40003f06070 */
[----:B------:R-:W-:-:S04]  /*55d0*/  LEA.HI R10, R12, 0x1, RZ, 0x1b ;  /* 0x000000010c0a7811 */ /* 0x000fc800078fd8ff */
[----:B------:R-:W-:-:S07]  /*55e0*/  LOP3.LUT R11, R10, 0x7, RZ, 0xc0, !PT ;  /* 0x000000070a0b7812 */ /* 0x000fce00078ec0ff */
[----:B0-----:R-:W-:Y:S05]  /*55f0*/  @!P0 BRA `(.L_x_980) ;  /* 0x00000000008c8947 */ /* 0x001fea0003800000 */
[----:B------:R-:W-:Y:S01]  /*5600*/  LOP3.LUT R2, R10, 0xffffff8, RZ, 0xc0, !PT ;  /* 0x0ffffff80a027812 */ /* 0x000fe200078ec0ff */
[----:B------:R-:W-:Y:S01]  /*5610*/  BSSY.RECONVERGENT B2, `(.L_x_981) ;  /* 0x0000020000027945 */ /* 0x000fe20003800200 */
[----:B------:R-:W-:-:S03]  /*5620*/  LOP3.LUT R13, R3, 0x80, RZ, 0xfc, !PT ;  /* 0x00000080030d7812 */ /* 0x000fc600078efcff */
[----:B------:R-:W-:-:S07]  /*5630*/  IMAD.MOV R14, RZ, RZ, -R2 ;  /* 0x000000ffff0e7224 */ /* 0x000fce00078e0a02 */
.L_x_982:
[C---:B--2---:R-:W-:Y:S02]  /*5640*/  VIADD R15, R13.reuse, 0xffffff80 ;  /* 0xffffff800d0f7836 */ /* 0x044fe40000000000 */
[----:B------:R-:W-:Y:S02]  /*5650*/  VIADD R17, R13, 0xffffffa0 ;  /* 0xffffffa00d117836 */ /* 0x000fe40000000000 */
[----:B------:R-:W-:-:S04]  /*5660*/  IMAD.WIDE.U32 R2, R15, 0x4, R6 ;  /* 0x000000040f027825 */ /* 0x000fc800078e0006 */
[----:B------:R-:W-:Y:S01]  /*5670*/  IMAD.WIDE.U32 R4, R15, 0x4, R8 ;  /* 0x000000040f047825 */ /* 0x000fe200078e0008 */
[----:B------:R0:W-:Y:S03]  /*5680*/  STG.E desc[UR16][R2.64], R15 ;  /* 0x0000000f02007986 */ /* 0x0001e6000c101910 */
[C---:B------:R-:W-:Y:S01]  /*5690*/  VIADD R19, R13.reuse, 0xffffffc0 ;  /* 0xffffffc00d137836 */ /* 0x040fe20000000000 */
[----:B-1----:R-:W-:Y:S01]  /*56a0*/  STG.E desc[UR16][R4.64], R0 ;  /* 0x0000000004007986 */ /* 0x002fe2000c101910 */
[C---:B------:R-:W-:Y:S02]  /*56b0*/  VIADD R21, R13.reuse, 0xffffffe0 ;  /* 0xffffffe00d157836 */ /* 0x040fe40000000000 */
[C---:B------:R-:W-:Y:S01]  /*56c0*/  VIADD R23, R13.reuse, 0x20 ;  /* 0x000000200d177836 */ /* 0x040fe20000000000 */
[----:B------:R-:W-:Y:S01]  /*56d0*/  STG.E desc[UR16][R2.64+0x80], R17 ;  /* 0x0000801102007986 */ /* 0x000fe2000c101910 */
[----:B------:R-:W-:-:S02]  /*56e0*/  VIADD R25, R13, 0x40 ;  /* 0x000000400d197836 */ /* 0x000fc40000000000 */
[----:B------:R-:W-:Y:S01]  /*56f0*/  VIADD R14, R14, 0x8 ;  /* 0x000000080e0e7836 */ /* 0x000fe20000000000 */
[----:B------:R-:W-:Y:S01]  /*5700*/  STG.E desc[UR16][R4.64+0x80], R0 ;  /* 0x0000800004007986 */ /* 0x000fe2000c101910 */
[----:B0-----:R-:W-:-:S03]  /*5710*/  VIADD R15, R13, 0x60 ;  /* 0x000000600d0f7836 */ /* 0x001fc60000000000 */
        /* <DEDUP_REMOVED lines=16> */
.L_x_981:
[----:B--2---:R-:W-:-:S07]  /*5820*/  VIADD R3, R13, 0xffffff80 ;  /* 0xffffff800d037836 */ /* 0x004fce0000000000 */
.L_x_980:
[----:B------:R-:W-:Y:S05]  /*5830*/  BSYNC.RECONVERGENT B1 ;  /* 0x0000000000017941 */ /* 0x000fea0003800200 */
.L_x_979:
        /* <DEDUP_REMOVED lines=10> */
[----:B-1----:R2:W-:Y:S01]  /*58e0*/  STG.E desc[UR16][R10.64], R0 ;  /* 0x000000000a007986 */ /* 0x0025e2000c101910 */
[C---:B------:R-:W-:Y:S02]  /*58f0*/  VIADD R15, R3.reuse, 0x40 ;  /* 0x00000040030f7836 */ /* 0x040fe40000000000 */
[C---:B------:R-:W-:Y:S01]  /*5900*/  VIADD R17, R3.reuse, 0x60 ;  /* 0x0000006003117836 */ /* 0x040fe20000000000 */
[----:B------:R2:W-:Y:S04]  /*5910*/  STG.E desc[UR16][R4.64+0x80], R13 ;  /* 0x0000800d04007986 */ /* 0x0005e8000c101910 */
[----:B------:R2:W-:Y:S01]  /*5920*/  STG.E desc[UR16][R10.64+0x80], R0 ;  /* 0x000080000a007986 */ /* 0x0005e2000c101910 */
[----:B0-----:R-:W-:-:S03]  /*5930*/  VIADD R3, R3, 0x80 ;  /* 0x0000008003037836 */ /* 0x001fc60000000000 */
[----:B------:R2:W-:Y:S04]  /*5940*/  STG.E desc[UR16][R4.64+0x100], R15 ;  /* 0x0001000f04007986 */ /* 0x0005e8000c101910 */
[----:B------:R2:W-:Y:S04]  /*5950*/  STG.E desc[UR16][R10.64+0x100], R0 ;  /* 0x000100000a007986 */ /* 0x0005e8000c101910 */
[----:B------:R2:W-:Y:S04]  /*5960*/  STG.E desc[UR16][R4.64+0x180], R17 ;  /* 0x0001801104007986 */ /* 0x0005e8000c101910 */
[----:B------:R2:W-:Y:S02]  /*5970*/  STG.E desc[UR16][R10.64+0x180], R0 ;  /* 0x000180000a007986 */ /* 0x0005e4000c101910 */
.L_x_984:
[----:B------:R-:W-:Y:S05]  /*5980*/  BSYNC.RECONVERGENT B1 ;  /* 0x0000000000017941 */ /* 0x000fea0003800200 */
.L_x_983:
[----:B------:R-:W-:Y:S05]  /*5990*/  @!P1 BRA `(.L_x_978) ;  /* 0x0000000000389947 */ /* 0x000fea0003800000 */
[----:B------:R-:W-:Y:S02]  /*59a0*/  ISETP.NE.AND P1, PT, R2, 0x1, PT ;  /* 0x000000010200780c */ /* 0x000fe40003f25270 */
[----:B------:R-:W-:-:S11]  /*59b0*/  LOP3.LUT P0, RZ, R12, 0x20, RZ, 0xc0, !PT ;  /* 0x000000200cff7812 */ /* 0x000fd6000780c0ff */
[----:B--2---:R-:W-:-:S04]  /*59c0*/  @P1 IMAD.WIDE.U32 R4, R3, 0x4, R6 ;  /* 0x0000000403041825 */ /* 0x004fc800078e0006 */
[C---:B------:R-:W-:Y:S01]  /*59d0*/  @P1 VIADD R13, R3.reuse, 0x20 ;  /* 0x00000020030d1836 */ /* 0x040fe20000000000 */
[----:B------:R0:W-:Y:S01]  /*59e0*/  @P1 STG.E desc[UR16][R4.64], R3 ;  /* 0x0000000304001986 */ /* 0x0001e2000c101910 */
[----:B------:R-:W-:-:S05]  /*59f0*/  @P1 IMAD.WIDE.U32 R10, R3, 0x4, R8 ;  /* 0x00000004030a1825 */ /* 0x000fca00078e0008 */
[----:B-1----:R3:W-:Y:S04]  /*5a00*/  @P1 STG.E desc[UR16][R10.64], R0 ;  /* 0x000000000a001986 */ /* 0x0027e8000c101910 */
[----:B------:R3:W-:Y:S01]  /*5a10*/  @P1 STG.E desc[UR16][R4.64+0x80], R13 ;  /* 0x0000800d04001986 */ /* 0x0007e2000c101910 */
[----:B0-----:R-:W-:-:S03]  /*5a20*/  @P1 VIADD R3, R3, 0x40 ;  /* 0x0000004003031836 */ /* 0x001fc60000000000 */
[----:B------:R3:W-:Y:S01]  /*5a30*/  @P1 STG.E desc[UR16][R10.64+0x80], R0 ;  /* 0x000080000a001986 */ /* 0x0007e2000c101910 */
[----:B------:R-:W-:-:S04]  /*5a40*/  @!P0 IMAD.WIDE.U32 R6, R3, 0x4, R6 ;  /* 0x0000000403068825 */ /* 0x000fc800078e0006 */
[----:B------:R-:W-:Y:S01]  /*5a50*/  @!P0 IMAD.WIDE.U32 R8, R3, 0x4, R8 ;  /* 0x0000000403088825 */ /* 0x000fe200078e0008 */
[----:B------:R3:W-:Y:S04]  /*5a60*/  @!P0 STG.E desc[UR16][R6.64], R3 ;  /* 0x0000000306008986 */ /* 0x0007e8000c101910 */
[----:B------:R3:W-:Y:S02]  /*5a70*/  @!P0 STG.E desc[UR16][R8.64], R0 ;  /* 0x0000000008008986 */ /* 0x0007e4000c101910 */
.L_x_978:
[----:B------:R-:W-:Y:S05]  /*5a80*/  BSYNC.RECONVERGENT B0 ;  /* 0x0000000000007941 */ /* 0x000fea0003800200 */
.L_x_977:
[----:B------:R-:W-:Y:S01]  /*5a90*/  PREEXIT ;  /* 0x000000000000782d */ /* 0x000fe20000000000 */
[----:B------:R-:W-:Y:S05]  /*5aa0*/  EXIT ;  /* 0x000000000000794d */ /* 0x000fea0003800000 */
.L_x_976:
        /* <DEDUP_REMOVED lines=50> */
.L_x_1032:
        /* <DEDUP_REMOVED lines=12> */
.L_x_1101:
[----:B------:R-:W2:Y:S01]  /*5e90*/  LDCU UR6, c[0x0][0x3b8] ;  /* 0x00007700ff0677ac */ /* 0x000ea20008000800 */
[----:B0-----:R-:W-:-:S05]  /*5ea0*/  VIADD R22, R22, 0x1 ;  /* 0x0000000116167836 */ /* 0x001fca0000000000 */
[----:B--2---:R-:W-:Y:S01]  /*5eb0*/  ISETP.NE.AND P1, PT, R22, UR6, PT ;  /* 0x0000000616007c0c */ /* 0x004fe2000bf25270 */
[----:B------:R-:W-:-:S12]  /*5ec0*/  @P0 BRA `(.L_x_987) ;  /* 0x00000018000c0947 */ /* 0x000fd80003800000 */
[--C-:B-1----:R-:W-:Y:S02]  /*5ed0*/  IMAD R9, R0, UR5, R3.reuse ;  /* 0x0000000500097c24 */ /* 0x102fe4000f8e0203 */
[----:B------:R-:W-:-:S07]  /*5ee0*/  IMAD.MOV.U32 R0, RZ, RZ, R3 ;  /* 0x000000ffff007224 */ /* 0x000fce00078e0003 */
.L_x_1031:
        /* <DEDUP_REMOVED lines=19> */
[----:B------:R-:W2:Y:S02]  /*6020*/  LDG.E R6, desc[UR16][R6.64] ;  /* 0x0000001006067981 */ /* 0x000ea4000c1e1900 */
[----:B--2---:R-:W-:-:S05]  /*6030*/  F2FP.BF16.F32.PACK_AB R31, RZ, R6 ;  /* 0x00000006ff1f723e */ /* 0x004fca00000010ff */
[----:B------:R-:W-:-:S07]  /*6040*/  HADD2.BF16_V2 R31, R33.H0_H0, R31.H0_H0 ;  /* 0x2000001f211f7230 */ /* 0x000fce0000200800 */
.L_x_988:
        /* <DEDUP_REMOVED lines=46> */
.L_x_992:
[----:B------:R-:W-:Y:S05]  /*6330*/  BSYNC.RECONVERGENT B1 ;  /* 0x0000000000017941 */ /* 0x000fea0003800200 */
.L_x_991:
        /* <DEDUP_REMOVED lines=14> */
.L_x_994:
[----:B------:R-:W-:Y:S05]  /*6420*/  BSYNC.RECONVERGENT B1 ;  /* 0x0000000000017941 */ /* 0x000fea0003800200 */
.L_x_993:
        /* <DEDUP_REMOVED lines=14> */
.L_x_996:
[----:B------:R-:W-:Y:S05]  /*6510*/  BSYNC.RECONVERGENT B1 ;  /* 0x0000000000017941 */ /* 0x000fea0003800200 */
.L_x_995:
        /* <DEDUP_REMOVED lines=14> */
.L_x_998:
[----:B------:R-:W-:Y:S05]  /*6600*/  BSYNC.RECONVERGENT B1 ;  /* 0x0000000000017941 */ /* 0x000fea0003800200 */
.L_x_997:
        /* <DEDUP_REMOVED lines=14> */
.L_x_1000:
[----:B------:R-:W-:Y:S05]  /*66f0*/  BSYNC.RECONVERGENT B1 ;  /* 0x0000000000017941 */ /* 0x000fea0003800200 */
.L_x_999:
        /* <DEDUP_REMOVED lines=14> */
.L_x_1002:
[----:B------:R-:W-:Y:S05]  /*67e0*/  BSYNC.RECONVERGENT B1 ;  /* 0x0000000000017941 */ /* 0x000fea0003800200 */
.L_x_1001:
        /* <DEDUP_REMOVED lines=14> */
.L_x_1004:
[----:B------:R-:W-:Y:S05]  /*68d0*/  BSYNC.RECONVERGENT B1 ;  /* 0x0000000000017941 */ /* 0x000fea0003800200 */
.L_x_1003:
        /* <DEDUP_REMOVED lines=14> */
.L_x_1006:
[----:B------:R-:W-:Y:S05]  /*69c0*/  BSYNC.RECONVERGENT B1 ;  /* 0x0000000000017941 */ /* 0x000fea0003800200 */
.L_x_1005:
        /* <DEDUP_REMOVED lines=14> */
.L_x_1008:
[----:B------:R-:W-:Y:S05]  /*6ab0*/  BSYNC.RECONVERGENT B1 ;  /* 0x0000000000017941 */ /* 0x000fea0003800200 */
.L_x_1007:
        /* <DEDUP_REMOVED lines=15> */
.L_x_1010:
[----:B------:R-:W-:Y:S05]  /*6bb0*/  BSYNC.RECONVERGENT B1 ;  /* 0x0000000000017941 */ /* 0x000fea0003800200 */
.L_x_1009:
        /* <DEDUP_REMOVED lines=14> */
.L_x_1012:
[----:B------:R-:W-:Y:S05]  /*6ca0*/  BSYNC.RECONVERGENT B1 ;  /* 0x0000000000017941 */ /* 0x000fea0003800200 */
.L_x_1011:
        /* <DEDUP_REMOVED lines=15> */
.L_x_1014:
[----:B------:R-:W-:Y:S05]  /*6da0*/  BSYNC.RECONVERGENT B1 ;  /* 0x0000000000017941 */ /* 0x000fea0003800200 */
.L_x_1013:
        /* <DEDUP_REMOVED lines=14> */
.L_x_1016:
[----:B------:R-:W-:Y:S05]  /*6e90*/  BSYNC.RECONVERGENT B1 ;  /* 0x0000000000017941 */ /* 0x000fea0003800200 */
.L_x_1015:
        /* <DEDUP_REMOVED lines=14> */
.L_x_1018:
[----:B------:R-:W-:Y:S05]  /*6f80*/  BSYNC.RECONVERGENT B1 ;  /* 0x0000000000017941 */ /* 0x000fea0003800200 */
.L_x_1017:
        /* <DEDUP_REMOVED lines=14> */
.L_x_1020:
[----:B------:R-:W-:Y:S05]  /*7070*/  BSYNC.RECONVERGENT B1 ;  /* 0x0000000000017941 */ /* 0x000fea0003800200 */
.L_x_1019:
        /* <DEDUP_REMOVED lines=24> */
.L_x_1022:
[----:B------:R-:W-:Y:S05]  /*7200*/  BSYNC.RECONVERGENT B1 ;  /* 0x0000000000017941 */ /* 0x000fea0003800200 */
.L_x_1021:
        /* <DEDUP_REMOVED lines=15> */
.L_x_1024:
[----:B------:R-:W-:Y:S05]  /*7300*/  BSYNC.RECONVERGENT B1 ;  /* 0x0000000000017941 */ /* 0x000fea0003800200 */
.L_x_1023:
        /* <DEDUP_REMOVED lines=15> */
.L_x_1026:
[----:B------:R-:W-:Y:S05]  /*7400*/  BSYNC.RECONVERGENT B1 ;  /* 0x0000000000017941 */ /* 0x000fea0003800200 */
.L_x_1025:
        /* <DEDUP_REMOVED lines=15> */
.L_x_1028:
[----:B------:R-:W-:Y:S05]  /*7500*/  BSYNC.RECONVERGENT B1 ;  /* 0x0000000000017941 */ /* 0x000fea0003800200 */
.L_x_1027:
        /* <DEDUP_REMOVED lines=15> */
.L_x_1030:
[----:B------:R-:W-:Y:S05]  /*7600*/  BSYNC.RECONVERGENT B1 ;  /* 0x0000000000017941 */ /* 0x000fea0003800200 */
.L_x_1029:
        /* <DEDUP_REMOVED lines=10> */
.L_x_990:
[----:B------:R1:W-:Y:S04]  /*76b0*/  @!P0 STS.U16 [R6+-0x40], R31 ;  /* 0xffffc01f06008388 */ /* 0x0003e80000000400 */
[----:B------:R1:W-:Y:S01]  /*76c0*/  @!P0 STS [R7+-0x80], R30 ;  /* 0xffff801e07008388 */ /* 0x0003e20000000800 */
[----:B------:R-:W-:Y:S01]  /*76d0*/  NOP ;  /* 0x0000000000007918 */ /* 0x000fe20000000000 */
.L_x_989:
[----:B------:R-:W-:Y:S01]  /*76e0*/  VIADD R9, R9, 0x20 ;  /* 0x0000002009097836 */ /* 0x000fe20000000000 */
[----:B------:R-:W-:Y:S06]  /*76f0*/  @!P2 BRA `(.L_x_1031) ;  /* 0xffffffe400fca947 */ /* 0x000fec000383ffff */
.L_x_987:
[----:B------:R-:W-:Y:S05]  /*7700*/  @P1 BRA `(.L_x_1032) ;  /* 0xffffffe400b01947 */ /* 0x000fea000383ffff */
[----:B------:R-:W-:Y:S05]  /*7710*/  BSYNC B0 ;  /* 0x0000000000007941 */ /* 0x000fea0003800000 */
.L_x_985:
        /* <DEDUP_REMOVED lines=18> */
.L_x_1105:
[----:B------:R-:W-:Y:S01]  /*7840*/  HSETP2.BF16_V2.GT.AND P0, PT, R4.H0_H0, R29.H0_H0, PT ;  /* 0x2000001d04007234 */ /* 0x000fe20003f04802 */
[----:B------:R-:W-:-:S12]  /*7850*/  BSSY.RECONVERGENT B0, `(.L_x_1035) ;  /* 0x0000006000007945 */ /* 0x000fd80003800200 */
[----:B------:R-:W-:Y:S05]  /*7860*/  @P0 BRA `(.L_x_1036) ;  /* 0x0000000000100947 */ /* 0x000fea0003800000 */
[----:B------:R-:W-:Y:S01]  /*7870*/  HSETP2.BF16_V2.NEU.AND P0, PT, R4.H0_H0, R29.H0_H0, PT ;  /* 0x2000001d04007234 */ /* 0x000fe20003f0d802 */
[----:B------:R-:W-:-:S12]  /*7880*/  IMAD.MOV.U32 R7, RZ, RZ, RZ ;  /* 0x000000ffff077224 */ /* 0x000fd800078e00ff */
[----:B--2---:R-:W-:-:S04]  /*7890*/  @!P0 ISETP.GE.AND P1, PT, R10, R19, PT ;  /* 0x000000130a00820c */ /* 0x004fc80003f26270 */
[----:B------:R-:W-:-:S09]  /*78a0*/  @!P0 SEL R7, RZ, 0x1, P1 ;  /* 0x00000001ff078807 */ /* 0x000fd20000800000 */
.L_x_1036:
[----:B------:R-:W-:Y:S05]  /*78b0*/  BSYNC.RECONVERGENT B0 ;  /* 0x0000000000007941 */ /* 0x000fea0003800200 */
.L_x_1035:
        /* <DEDUP_REMOVED lines=9> */
.L_x_1109:
        /* <DEDUP_REMOVED lines=8> */
.L_x_1039:
[----:B------:R-:W-:Y:S05]  /*79d0*/  BSYNC.RECONVERGENT B0 ;  /* 0x0000000000007941 */ /* 0x000fea0003800200 */
.L_x_1038:
        /* <DEDUP_REMOVED lines=10> */
.L_x_1113:
[----:B------:R-:W-:Y:S01]  /*7a80*/  HSETP2.BF16_V2.GT.AND P0, PT, R16.H0_H0, R19.H0_H0, PT ;  /* 0x2000001310007234 */ /* 0x000fe20003f04802 */
[----:B------:R-:W-:-:S12]  /*7a90*/  BSSY.RECONVERGENT B0, `(.L_x_1041) ;  /* 0x0000006000007945 */ /* 0x000fd80003800200 */
[----:B------:R-:W-:Y:S05]  /*7aa0*/  @P0 BRA `(.L_x_1042) ;  /* 0x0000000000100947 */ /* 0x000fea0003800000 */
[----:B------:R-:W-:Y:S01]  /*7ab0*/  HSETP2.BF16_V2.NEU.AND P0, PT, R16.H0_H0, R19.H0_H0, PT ;  /* 0x2000001310007234 */ /* 0x000fe20003f0d802 */
[----:B------:R-:W-:-:S12]  /*7ac0*/  IMAD.MOV.U32 R4, RZ, RZ, RZ ;  /* 0x000000ffff047224 */ /* 0x000fd800078e00ff */
[----:B--2---:R-:W-:-:S04]  /*7ad0*/  @!P0 ISETP.GE.AND P1, PT, R10, R7, PT ;  /* 0x000000070a00820c */ /* 0x004fc80003f26270 */
[----:B------:R-:W-:-:S09]  /*7ae0*/  @!P0 SEL R4, RZ, 0x1, P1 ;  /* 0x00000001ff048807 */ /* 0x000fd20000800000 */
.L_x_1042:
[----:B------:R-:W-:Y:S05]  /*7af0*/  BSYNC.RECONVERGENT B0 ;  /* 0x0000000000007941 */ /* 0x000fea0003800200 */
.L_x_1041:
        /* <DEDUP_REMOVED lines=9> */
.L_x_1117:
        /* <DEDUP_REMOVED lines=8> */
.L_x_1045:
[----:B------:R-:W-:Y:S05]  /*7c10*/  BSYNC.RECONVERGENT B0 ;  /* 0x0000000000007941 */ /* 0x000fea0003800200 */
.L_x_1044:
        /* <DEDUP_REMOVED lines=9> */
.L_x_1121:
        /* <DEDUP_REMOVED lines=8> */
.L_x_1048:
[----:B------:R-:W-:Y:S05]  /*7d30*/  BSYNC.RECONVERGENT B0 ;  /* 0x0000000000007941 */ /* 0x000fea0003800200 */
.L_x_1047:
        /* <DEDUP_REMOVED lines=10> */
.L_x_1125:
[----:B------:R-:W-:Y:S01]  /*7de0*/  HSETP2.BF16_V2.GT.AND P0, PT, R16.H0_H0, R19.H0_H0, PT ;  /* 0x2000001310007234 */ /* 0x000fe20003f04802 */
[----:B------:R-:W-:-:S12]  /*7df0*/  BSSY.RECONVERGENT B0, `(.L_x_1050) ;  /* 0x0000006000007945 */ /* 0x000fd80003800200 */
[----:B------:R-:W-:Y:S05]  /*7e00*/  @P0 BRA `(.L_x_1051) ;  /* 0x0000000000100947 */ /* 0x000fea0003800000 */
[----:B------:R-:W-:Y:S01]  /*7e10*/  HSETP2.BF16_V2.NEU.AND P0, PT, R16.H0_H0, R19.H0_H0, PT ;  /* 0x2000001310007234 */ /* 0x000fe20003f0d802 */
[----:B------:R-:W-:-:S12]  /*7e20*/  IMAD.MOV.U32 R7, RZ, RZ, RZ ;  /* 0x000000ffff077224 */ /* 0x000fd800078e00ff */
[----:B--2---:R-:W-:-:S04]  /*7e30*/  @!P0 ISETP.GE.AND P1, PT, R15, R4, PT ;  /* 0x000000040f00820c */ /* 0x004fc80003f26270 */
[----:B------:R-:W-:-:S09]  /*7e40*/  @!P0 SEL R7, RZ, 0x1, P1 ;  /* 0x00000001ff078807 */ /* 0x000fd20000800000 */
.L_x_1051:
[----:B------:R-:W-:Y:S05]  /*7e50*/  BSYNC.RECONVERGENT B0 ;  /* 0x0000000000007941 */ /* 0x000fea0003800200 */
.L_x_1050:
        /* <DEDUP_REMOVED lines=9> */
.L_x_1129:
        /* <DEDUP_REMOVED lines=8> */
.L_x_1054:
[----:B------:R-:W-:Y:S05]  /*7f70*/  BSYNC.RECONVERGENT B0 ;  /* 0x0000000000007941 */ /* 0x000fea0003800200 */
.L_x_1053:
        /* <DEDUP_REMOVED lines=9> */
.L_x_1133:
        /* <DEDUP_REMOVED lines=8> */
.L_x_1057:
[----:B------:R-:W-:Y:S05]  /*8090*/  BSYNC.RECONVERGENT B0 ;  /* 0x0000000000007941 */ /* 0x000fea0003800200 */
.L_x_1056:
        /* <DEDUP_REMOVED lines=9> */
.L_x_1137:
        /* <DEDUP_REMOVED lines=8> */
.L_x_1060:
[----:B------:R-:W-:Y:S05]  /*81b0*/  BSYNC.RECONVERGENT B0 ;  /* 0x0000000000007941 */ /* 0x000fea0003800200 */
.L_x_1059:
        /* <DEDUP_REMOVED lines=10> */
.L_x_1141:
[----:B------:R-:W-:Y:S01]  /*8260*/  HSETP2.BF16_V2.GT.AND P0, PT, R16.H0_H0, R11.H0_H0, PT ;  /* 0x2000000b10007234 */ /* 0x000fe20003f04802 */
[----:B------:R-:W-:-:S12]  /*8270*/  BSSY.RECONVERGENT B0, `(.L_x_1062) ;  /* 0x0000006000007945 */ /* 0x000fd80003800200 */
[----:B------:R-:W-:Y:S05]  /*8280*/  @P0 BRA `(.L_x_1063) ;  /* 0x0000000000100947 */ /* 0x000fea0003800000 */
[----:B------:R-:W-:Y:S01]  /*8290*/  HSETP2.BF16_V2.NEU.AND P0, PT, R16.H0_H0, R11.H0_H0, PT ;  /* 0x2000000b10007234 */ /* 0x000fe20003f0d802 */
[----:B------:R-:W-:-:S12]  /*82a0*/  IMAD.MOV.U32 R4, RZ, RZ, RZ ;  /* 0x000000ffff047224 */ /* 0x000fd800078e00ff */
[----:B--2---:R-:W-:-:S04]  /*82b0*/  @!P0 ISETP.GE.AND P1, PT, R10, R7, PT ;  /* 0x000000070a00820c */ /* 0x004fc80003f26270 */
[----:B------:R-:W-:-:S09]  /*82c0*/  @!P0 SEL R4, RZ, 0x1, P1 ;  /* 0x00000001ff048807 */ /* 0x000fd20000800000 */
.L_x_1063:
[----:B------:R-:W-:Y:S05]  /*82d0*/  BSYNC.RECONVERGENT B0 ;  /* 0x0000000000007941 */ /* 0x000fea0003800200 */
.L_x_1062:
        /* <DEDUP_REMOVED lines=9> */
.L_x_1145:
        /* <DEDUP_REMOVED lines=8> */
.L_x_1066:
[----:B------:R-:W-:Y:S05]  /*83f0*/  BSYNC.RECONVERGENT B0 ;  /* 0x0000000000007941 */ /* 0x000fea0003800200 */
.L_x_1065:
        /* <DEDUP_REMOVED lines=10> */
.L_x_1149:
        /* <DEDUP_REMOVED lines=8> */
.L_x_1069:
[----:B------:R-:W-:Y:S05]  /*8520*/  BSYNC.RECONVERGENT B0 ;  /* 0x0000000000007941 */ /* 0x000fea0003800200 */
.L_x_1068:
        /* <DEDUP_REMOVED lines=9> */
.L_x_1153:
        /* <DEDUP_REMOVED lines=8> */
.L_x_1072:
[----:B------:R-:W-:Y:S05]  /*8640*/  BSYNC.RECONVERGENT B0 ;  /* 0x0000000000007941 */ /* 0x000fea0003800200 */
.L_x_1071:
        /* <DEDUP_REMOVED lines=9> */
.L_x_1157:
        /* <DEDUP_REMOVED lines=8> */
.L_x_1075:
[----:B------:R-:W-:Y:S05]  /*8760*/  BSYNC.RECONVERGENT B0 ;  /* 0x0000000000007941 */ /* 0x000fea0003800200 */
.L_x_1074:
        /* <DEDUP_REMOVED lines=10> */
.L_x_1161:
[----:B------:R-:W-:Y:S01]  /*8810*/  HSETP2.BF16_V2.GT.AND P0, PT, R16.H0_H0, R13.H0_H0, PT ;  /* 0x2000000d10007234 */ /* 0x000fe20003f04802 */
[----:B------:R-:W-:-:S12]  /*8820*/  BSSY.RECONVERGENT B0, `(.L_x_1077) ;  /* 0x0000006000007945 */ /* 0x000fd80003800200 */
[----:B------:R-:W-:Y:S05]  /*8830*/  @P0 BRA `(.L_x_1078) ;  /* 0x0000000000100947 */ /* 0x000fea0003800000 */
[----:B------:R-:W-:Y:S01]  /*8840*/  HSETP2.BF16_V2.NEU.AND P0, PT, R16.H0_H0, R13.H0_H0, PT ;  /* 0x2000000d10007234 */ /* 0x000fe20003f0d802 */
[----:B------:R-:W-:-:S12]  /*8850*/  IMAD.MOV.U32 R7, RZ, RZ, RZ ;  /* 0x000000ffff077224 */ /* 0x000fd800078e00ff */
[----:B--2---:R-:W-:-:S04]  /*8860*/  @!P0 ISETP.GE.AND P1, PT, R11, R4, PT ;  /* 0x000000040b00820c */ /* 0x004fc80003f26270 */
[----:B------:R-:W-:-:S09]  /*8870*/  @!P0 SEL R7, RZ, 0x1, P1 ;  /* 0x00000001ff078807 */ /* 0x000fd20000800000 */
.L_x_1078:
[----:B------:R-:W-:Y:S05]  /*8880*/  BSYNC.RECONVERGENT B0 ;  /* 0x0000000000007941 */ /* 0x000fea0003800200 */
.L_x_1077:
        /* <DEDUP_REMOVED lines=18> */
.L_x_1165:
        /* <DEDUP_REMOVED lines=8> */
.L_x_1081:
[----:B------:R-:W-:Y:S05]  /*8a30*/  BSYNC.RECONVERGENT B0 ;  /* 0x0000000000007941 */ /* 0x000fea0003800200 */
.L_x_1080:
        /* <DEDUP_REMOVED lines=9> */
.L_x_1169:
        /* <DEDUP_REMOVED lines=8> */
.L_x_1084:
[----:B------:R-:W-:Y:S05]  /*8b50*/  BSYNC.RECONVERGENT B0 ;  /* 0x0000000000007941 */ /* 0x000fea0003800200 */
.L_x_1083:
        /* <DEDUP_REMOVED lines=9> */
.L_x_1173:
        /* <DEDUP_REMOVED lines=8> */
.L_x_1087:
[----:B------:R-:W-:Y:S05]  /*8c70*/  BSYNC.RECONVERGENT B0 ;  /* 0x0000000000007941 */ /* 0x000fea0003800200 */
.L_x_1086:
        /* <DEDUP_REMOVED lines=9> */
.L_x_1177:
        /* <DEDUP_REMOVED lines=8> */
.L_x_1090:
[----:B------:R-:W-:Y:S05]  /*8d90*/  BSYNC.RECONVERGENT B0 ;  /* 0x0000000000007941 */ /* 0x000fea0003800200 */
.L_x_1089:
        /* <DEDUP_REMOVED lines=10> */
.L_x_1181:
[----:B------:R-:W-:Y:S01]  /*8e40*/  HSETP2.BF16_V2.GT.AND P0, PT, R8.H0_H0, R11.H0_H0, PT ;  /* 0x2000000b08007234 */ /* 0x000fe20003f04802 */
[----:B------:R-:W-:-:S12]  /*8e50*/  BSSY.RECONVERGENT B0, `(.L_x_1092) ;  /* 0x0000006000007945 */ /* 0x000fd80003800200 */
[----:B------:R-:W-:Y:S05]  /*8e60*/  @P0 BRA `(.L_x_1093) ;  /* 0x0000000000100947 */ /* 0x000fea0003800000 */
[----:B------:R-:W-:Y:S01]  /*8e70*/  HSETP2.BF16_V2.NEU.AND P0, PT, R8.H0_H0, R11.H0_H0, PT ;  /* 0x2000000b08007234 */ /* 0x000fe20003f0d802 */
[----:B------:R-:W-:-:S12]  /*8e80*/  IMAD.MOV.U32 R7, RZ, RZ, RZ ;  /* 0x000000ffff077224 */ /* 0x000fd800078e00ff */
[----:B--2---:R-:W-:-:S04]  /*8e90*/  @!P0 ISETP.GE.AND P1, PT, R21, R4, PT ;  /* 0x000000041500820c */ /* 0x004fc80003f26270 */
[----:B------:R-:W-:-:S09]  /*8ea0*/  @!P0 SEL R7, RZ, 0x1, P1 ;  /* 0x00000001ff078807 */ /* 0x000fd20000800000 */
.L_x_1093:
[----:B------:R-:W-:Y:S05]  /*8eb0*/  BSYNC.RECONVERGENT B0 ;  /* 0x0000000000007941 */ /* 0x000fea0003800200 */
.L_x_1092:
[----:B------:R-:W-:Y:S01]  /*8ec0*/  ISETP.NE.AND P0, PT, R7, R2, PT ;  /* 0x000000020700720c */ /* 0x000fe20003f05270 */
[----:B------:R-:W-:-:S03]  /*8ed0*/  UMOV UR6, 0xffffffff ;  /* 0xffffffff00067882 */ /* 0x000fc60000000000 */
[----:B------:R-:W-:Y:S02]  /*8ee0*/  SEL R0, R11, R8, !P0 ;  /* 0x000000080b007207 */ /* 0x000fe40004000000 */
[----:B--2---:R-:W-:Y:S02]  /*8ef0*/  SEL R21, R4, R21, !P0 ;  /* 0x0000001504157207 */ /* 0x004fe40004000000 */
[----:B------:R-:W-:Y:S01]  /*8f00*/  PRMT R0, R0, 0x5410, R0 ;  /* 0x0000541000007816 */ /* 0x000fe20000000000 */
[----:B------:R-:W-:Y:S06]  /*8f10*/  BRA.DIV UR6, `(.L_x_1094) ;  /* 0x0000001a06b87947 */ /* 0x000fec000b800000 */
.L_x_1184:
[----:B------:R-:W-:-:S03]  /*8f20*/  UMOV UR6, 0xffffffff ;  /* 0xffffffff00067882 */ /* 0x000fc60000000000 */
[----:B------:R-:W-:Y:S05]  /*8f30*/  BRA.DIV UR6, `(.L_x_1095) ;  /* 0x0000001a06dc7947 */ /* 0x000fea000b800000 */
.L_x_1033:
        /* <DEDUP_REMOVED lines=23> */
.L_x_1096:
        /* <DEDUP_REMOVED lines=11> */
.L_x_1193:
        /* <DEDUP_REMOVED lines=14> */
.L_x_1097:
        /* <DEDUP_REMOVED lines=22> */
.L_x_986:
[----:B------:R-:W-:Y:S01]  /*93a0*/  BSSY B1, `(.L_x_1099) ;  /* 0x0000006000017945 */ /* 0x000fe20003800000 */
[----:B------:R-:W-:Y:S02]  /*93b0*/  IMAD.MOV.U32 R7, RZ, RZ, 0x1f ;  /* 0x0000001fff077424 */ /* 0x000fe400078e00ff */
[----:B------:R-:W-:-:S07]  /*93c0*/  IMAD.MOV.U32 R0, RZ, RZ, -0x1 ;  /* 0xffffffffff007424 */ /* 0x000fce00078e00ff */
[----:B------:R-:W-:Y:S05]  /*93d0*/  WARPSYNC.COLLECTIVE R0, `(.L_x_1100) ;  /* 0x0000000000087348 */ /* 0x000fea0003c00000 */
[----:B------:R0:W1:Y:S02]  /*93e0*/  SHFL.IDX P1, R0, R29, R22, R7 ;  /* 0x000000161d007389 */ /* 0x0000640000020007 */
[----:B01----:R-:W-:Y:S05]  /*93f0*/  ENDCOLLECTIVE ;  /* 0x000000000000791b */ /* 0x003fea0003800000 */
.L_x_1100:
[----:B------:R-:W-:Y:S05]  /*9400*/  BSYNC B1 ;  /* 0x0000000000017941 */ /* 0x000fea0003800000 */
.L_x_1099:
[----:B------:R-:W-:Y:S05]  /*9410*/  BRA `(.L_x_1101) ;  /* 0xffffffc8009c7947 */ /* 0x000fea000383ffff */
.L_x_1034:
[----:B------:R-:W-:Y:S01]  /*9420*/  BSSY B0, `(.L_x_1102) ;  /* 0x0000007000007945 */ /* 0x000fe20003800000 */
[----:B------:R-:W-:Y:S02]  /*9430*/  IMAD.MOV.U32 R6, RZ, RZ, 0x1 ;  /* 0x00000001ff067424 */ /* 0x000fe400078e00ff */
[----:B------:R-:W-:Y:S02]  /*9440*/  IMAD.MOV.U32 R5, RZ, RZ, 0x1f ;  /* 0x0000001fff057424 */ /* 0x000fe400078e00ff */
[----:B------:R-:W-:-:S07]  /*9450*/  IMAD.MOV.U32 R0, RZ, RZ, -0x1 ;  /* 0xffffffffff007424 */ /* 0x000fce00078e00ff */
[----:B------:R-:W-:Y:S05]  /*9460*/  WARPSYNC.COLLECTIVE R0, `(.L_x_1103) ;  /* 0x0000000000087348 */ /* 0x000fea0003c00000 */
[----:B------:R0:W1:Y:S02]  /*9470*/  SHFL.BFLY P0, R7, R9, R6, R5 ;  /* 0x0c00000609077389 */ /* 0x0000640000000005 */
[----:B01----:R-:W-:Y:S05]  /*9480*/  ENDCOLLECTIVE ;  /* 0x000000000000791b */ /* 0x003fea0003800000 */
.L_x_1103:
[----:B------:R-:W-:Y:S05]  /*9490*/  BSYNC B0 ;  /* 0x0000000000007941 */ /* 0x000fea0003800000 */
.L_x_1102:
        /* <DEDUP_REMOVED lines=8> */
.L_x_1104:
[----:B------:R-:W-:Y:S02]  /*9520*/  IMAD.MOV.U32 R19, RZ, RZ, R7 ;  /* 0x000000ffff137224 */ /* 0x000fe400078e0007 */
[----:B------:R-:W-:Y:S01]  /*9530*/  IMAD.MOV.U32 R7, RZ, RZ, 0x1 ;  /* 0x00000001ff077424 */ /* 0x000fe200078e00ff */
[----:B------:R-:W-:Y:S06]  /*9540*/  BRA `(.L_x_1105) ;  /* 0xffffffe000bc7947 */ /* 0x000fec000383ffff */
.L_x_1037:
[----:B------:R-:W-:Y:S01]  /*9550*/  BSSY B0, `(.L_x_1106) ;  /* 0x0000007000007945 */ /* 0x000fe20003800000 */
[----:B------:R-:W-:Y:S02]  /*9560*/  IMAD.MOV.U32 R6, RZ, RZ, 0x2 ;  /* 0x00000002ff067424 */ /* 0x000fe400078e00ff */
[----:B------:R-:W-:Y:S02]  /*9570*/  IMAD.MOV.U32 R5, RZ, RZ, 0x1f ;  /* 0x0000001fff057424 */ /* 0x000fe400078e00ff */
[----:B------:R-:W-:-:S07]  /*9580*/  IMAD.MOV.U32 R0, RZ, RZ, -0x1 ;  /* 0xffffffffff007424 */ /* 0x000fce00078e00ff */
[----:B------:R-:W-:Y:S05]  /*9590*/  WARPSYNC.COLLECTIVE R0, `(.L_x_1107) ;  /* 0x0000000000087348 */ /* 0x000fea0003c00000 */
[----:B------:R0:W1:Y:S02]  /*95a0*/  SHFL.BFLY P0, R7, R9, R6, R5 ;  /* 0x0c00000609077389 */ /* 0x0000640000000005 */
[----:B01----:R-:W-:Y:S05]  /*95b0*/  ENDCOLLECTIVE ;  /* 0x000000000000791b */ /* 0x003fea0003800000 */
.L_x_1107:
[----:B------:R-:W-:Y:S05]  /*95c0*/  BSYNC B0 ;  /* 0x0000000000007941 */ /* 0x000fea0003800000 */
.L_x_1106:
        /* <DEDUP_REMOVED lines=8> */
.L_x_1108:
[----:B------:R-:W-:Y:S05]  /*9650*/  BRA `(.L_x_1109) ;  /* 0xffffffe000bc7947 */ /* 0x000fea000383ffff */
.L_x_1040:
[----:B------:R-:W-:Y:S01]  /*9660*/  BSSY B0, `(.L_x_1110) ;  /* 0x0000007000007945 */ /* 0x000fe20003800000 */
[----:B------:R-:W-:Y:S02]  /*9670*/  IMAD.MOV.U32 R6, RZ, RZ, 0x1 ;  /* 0x00000001ff067424 */ /* 0x000fe400078e00ff */
[----:B------:R-:W-:Y:S02]  /*9680*/  IMAD.MOV.U32 R5, RZ, RZ, 0x1f ;  /* 0x0000001fff057424 */ /* 0x000fe400078e00ff */
[----:B------:R-:W-:-:S07]  /*9690*/  IMAD.MOV.U32 R0, RZ, RZ, -0x1 ;  /* 0xffffffffff007424 */ /* 0x000fce00078e00ff */
[----:B------:R-:W-:Y:S05]  /*96a0*/  WARPSYNC.COLLECTIVE R0, `(.L_x_1111) ;  /* 0x0000000000087348 */ /* 0x000fea0003c00000 */
[----:B------:R0:W1:Y:S02]  /*96b0*/  SHFL.BFLY P0, R7, R9, R6, R5 ;  /* 0x0c00000609077389 */ /* 0x0000640000000005 */
[----:B01----:R-:W-:Y:S05]  /*96c0*/  ENDCOLLECTIVE ;  /* 0x000000000000791b */ /* 0x003fea0003800000 */
.L_x_1111:
[----:B------:R-:W-:Y:S05]  /*96d0*/  BSYNC B0 ;  /* 0x0000000000007941 */ /* 0x000fea0003800000 */
.L_x_1110:
        /* <DEDUP_REMOVED lines=9> */
.L_x_1112:
[----:B------:R-:W-:Y:S05]  /*9770*/  BRA `(.L_x_1113) ;  /* 0xffffffe000c07947 */ /* 0x000fea000383ffff */
.L_x_1043:
[----:B------:R-:W-:Y:S01]  /*9780*/  BSSY B0, `(.L_x_1114) ;  /* 0x0000007000007945 */ /* 0x000fe20003800000 */
[----:B------:R-:W-:Y:S02]  /*9790*/  IMAD.MOV.U32 R6, RZ, RZ, 0x4 ;  /* 0x00000004ff067424 */ /* 0x000fe400078e00ff */
[----:B------:R-:W-:Y:S02]  /*97a0*/  IMAD.MOV.U32 R5, RZ, RZ, 0x1f ;  /* 0x0000001fff057424 */ /* 0x000fe400078e00ff */
[----:B------:R-:W-:-:S07]  /*97b0*/  IMAD.MOV.U32 R0, RZ, RZ, -0x1 ;  /* 0xffffffffff007424 */ /* 0x000fce00078e00ff */
[----:B------:R-:W-:Y:S05]  /*97c0*/  WARPSYNC.COLLECTIVE R0, `(.L_x_1115) ;  /* 0x0000000000087348 */ /* 0x000fea0003c00000 */
[----:B------:R0:W1:Y:S02]  /*97d0*/  SHFL.BFLY P0, R7, R9, R6, R5 ;  /* 0x0c00000609077389 */ /* 0x0000640000000005 */
[----:B01----:R-:W-:Y:S05]  /*97e0*/  ENDCOLLECTIVE ;  /* 0x000000000000791b */ /* 0x003fea0003800000 */
.L_x_1115:
[----:B------:R-:W-:Y:S05]  /*97f0*/  BSYNC B0 ;  /* 0x0000000000007941 */ /* 0x000fea0003800000 */
.L_x_1114:
        /* <DEDUP_REMOVED lines=8> */
.L_x_1116:
[----:B------:R-:W-:Y:S05]  /*9880*/  BRA `(.L_x_1117) ;  /* 0xffffffe000c07947 */ /* 0x000fea000383ffff */
.L_x_1046:
[----:B------:R-:W-:Y:S01]  /*9890*/  BSSY B0, `(.L_x_1118) ;  /* 0x0000007000007945 */ /* 0x000fe20003800000 */
[----:B------:R-:W-:Y:S02]  /*98a0*/  IMAD.MOV.U32 R6, RZ, RZ, 0x2 ;  /* 0x00000002ff067424 */ /* 0x000fe400078e00ff */
[----:B------:R-:W-:Y:S02]  /*98b0*/  IMAD.MOV.U32 R5, RZ, RZ, 0x1f ;  /* 0x0000001fff057424 */ /* 0x000fe400078e00ff */
[----:B------:R-:W-:-:S07]  /*98c0*/  IMAD.MOV.U32 R0, RZ, RZ, -0x1 ;  /* 0xffffffffff007424 */ /* 0x000fce00078e00ff */
[----:B------:R-:W-:Y:S05]  /*98d0*/  WARPSYNC.COLLECTIVE R0, `(.L_x_1119) ;  /* 0x0000000000087348 */ /* 0x000fea0003c00000 */
[----:B------:R0:W1:Y:S02]  /*98e0*/  SHFL.BFLY P0, R7, R9, R6, R5 ;  /* 0x0c00000609077389 */ /* 0x0000640000000005 */
[----:B01----:R-:W-:Y:S05]  /*98f0*/  ENDCOLLECTIVE ;  /* 0x000000000000791b */ /* 0x003fea0003800000 */
.L_x_1119:
[----:B------:R-:W-:Y:S05]  /*9900*/  BSYNC B0 ;  /* 0x0000000000007941 */ /* 0x000fea0003800000 */
.L_x_1118:
        /* <DEDUP_REMOVED lines=8> */
.L_x_1120:
[----:B------:R-:W-:Y:S05]  /*9990*/  BRA `(.L_x_1121) ;  /* 0xffffffe000c47947 */ /* 0x000fea000383ffff */
.L_x_1049:
[----:B------:R-:W-:Y:S01]  /*99a0*/  BSSY B0, `(.L_x_1122) ;  /* 0x0000007000007945 */ /* 0x000fe20003800000 */
[----:B------:R-:W-:Y:S02]  /*99b0*/  IMAD.MOV.U32 R6, RZ, RZ, 0x1 ;  /* 0x00000001ff067424 */ /* 0x000fe400078e00ff */
[----:B------:R-:W-:Y:S02]  /*99c0*/  IMAD.MOV.U32 R5, RZ, RZ, 0x1f ;  /* 0x0000001fff057424 */ /* 0x000fe400078e00ff */
[----:B------:R-:W-:-:S07]  /*99d0*/  IMAD.MOV.U32 R0, RZ, RZ, -0x1 ;  /* 0xffffffffff007424 */ /* 0x000fce00078e00ff */
[----:B------:R-:W-:Y:S05]  /*99e0*/  WARPSYNC.COLLECTIVE R0, `(.L_x_1123) ;  /* 0x0000000000087348 */ /* 0x000fea0003c00000 */
[----:B------:R0:W1:Y:S02]  /*99f0*/  SHFL.BFLY P0, R7, R9, R6, R5 ;  /* 0x0c00000609077389 */ /* 0x0000640000000005 */
[----:B01----:R-:W-:Y:S05]  /*9a00*/  ENDCOLLECTIVE ;  /* 0x000000000000791b */ /* 0x003fea0003800000 */
.L_x_1123:
[----:B------:R-:W-:Y:S05]  /*9a10*/  BSYNC B0 ;  /* 0x0000000000007941 */ /* 0x000fea0003800000 */
.L_x_1122:
        /* <DEDUP_REMOVED lines=8> */
.L_x_1124:
[----:B------:R-:W-:Y:S02]  /*9aa0*/  IMAD.MOV.U32 R4, RZ, RZ, R7 ;  /* 0x000000ffff047224 */ /* 0x000fe400078e0007 */
[----:B------:R-:W-:Y:S01]  /*9ab0*/  IMAD.MOV.U32 R7, RZ, RZ, 0x1 ;  /* 0x00000001ff077424 */ /* 0x000fe200078e00ff */
[----:B------:R-:W-:Y:S06]  /*9ac0*/  BRA `(.L_x_1125) ;  /* 0xffffffe000c47947 */ /* 0x000fec000383ffff */
.L_x_1052:
[----:B------:R-:W-:Y:S01]  /*9ad0*/  BSSY B0, `(.L_x_1126) ;  /* 0x0000007000007945 */ /* 0x000fe20003800000 */
[----:B------:R-:W-:Y:S02]  /*9ae0*/  IMAD.MOV.U32 R6, RZ, RZ, 0x8 ;  /* 0x00000008ff067424 */ /* 0x000fe400078e00ff */
[----:B------:R-:W-:Y:S02]  /*9af0*/  IMAD.MOV.U32 R5, RZ, RZ, 0x1f ;  /* 0x0000001fff057424 */ /* 0x000fe400078e00ff */
[----:B------:R-:W-:-:S07]  /*9b00*/  IMAD.MOV.U32 R0, RZ, RZ, -0x1 ;  /* 0xffffffffff007424 */ /* 0x000fce00078e00ff */
[----:B------:R-:W-:Y:S05]  /*9b10*/  WARPSYNC.COLLECTIVE R0, `(.L_x_1127) ;  /* 0x0000000000087348 */ /* 0x000fea0003c00000 */
[----:B------:R0:W1:Y:S02]  /*9b20*/  SHFL.BFLY P0, R7, R9, R6, R5 ;  /* 0x0c00000609077389 */ /* 0x0000640000000005 */
[----:B01----:R-:W-:Y:S05]  /*9b30*/  ENDCOLLECTIVE ;  /* 0x000000000000791b */ /* 0x003fea0003800000 */
.L_x_1127:
[----:B------:R-:W-:Y:S05]  /*9b40*/  BSYNC B0 ;  /* 0x0000000000007941 */ /* 0x000fea0003800000 */
.L_x_1126:
        /* <DEDUP_REMOVED lines=8> */
.L_x_1128:
[----:B------:R-:W-:Y:S05]  /*9bd0*/  BRA `(.L_x_1129) ;  /* 0xffffffe000c47947 */ /* 0x000fea000383ffff */
.L_x_1055:
[----:B------:R-:W-:Y:S01]  /*9be0*/  BSSY B0, `(.L_x_1130) ;  /* 0x0000007000007945 */ /* 0x000fe20003800000 */
[----:B------:R-:W-:Y:S02]  /*9bf0*/  IMAD.MOV.U32 R6, RZ, RZ, 0x4 ;  /* 0x00000004ff067424 */ /* 0x000fe400078e00ff */
[----:B------:R-:W-:Y:S02]  /*9c00*/  IMAD.MOV.U32 R5, RZ, RZ, 0x1f ;  /* 0x0000001fff057424 */ /* 0x000fe400078e00ff */
[----:B------:R-:W-:-:S07]  /*9c10*/  IMAD.MOV.U32 R0, RZ, RZ, -0x1 ;  /* 0xffffffffff007424 */ /* 0x000fce00078e00ff */
[----:B------:R-:W-:Y:S05]  /*9c20*/  WARPSYNC.COLLECTIVE R0, `(.L_x_1131) ;  /* 0x0000000000087348 */ /* 0x000fea0003c00000 */
[----:B------:R0:W1:Y:S02]  /*9c30*/  SHFL.BFLY P0, R7, R9, R6, R5 ;  /* 0x0c00000609077389 */ /* 0x0000640000000005 */
[----:B01----:R-:W-:Y:S05]  /*9c40*/  ENDCOLLECTIVE ;  /* 0x000000000000791b */ /* 0x003fea0003800000 */
.L_x_1131:
[----:B------:R-:W-:Y:S05]  /*9c50*/  BSYNC B0 ;  /* 0x0000000000007941 */ /* 0x000fea0003800000 */
.L_x_1130:
        /* <DEDUP_REMOVED lines=8> */
.L_x_1132:
[----:B------:R-:W-:Y:S05]  /*9ce0*/  BRA `(.L_x_1133) ;  /* 0xffffffe000c87947 */ /* 0x000fea000383ffff */
.L_x_1058:
[----:B------:R-:W-:Y:S01]  /*9cf0*/  BSSY B0, `(.L_x_1134) ;  /* 0x0000007000007945 */ /* 0x000fe20003800000 */
[----:B------:R-:W-:Y:S02]  /*9d00*/  IMAD.MOV.U32 R6, RZ, RZ, 0x2 ;  /* 0x00000002ff067424 */ /* 0x000fe400078e00ff */
[----:B------:R-:W-:Y:S02]  /*9d10*/  IMAD.MOV.U32 R5, RZ, RZ, 0x1f ;  /* 0x0000001fff057424 */ /* 0x000fe400078e00ff */
[----:B------:R-:W-:-:S07]  /*9d20*/  IMAD.MOV.U32 R0, RZ, RZ, -0x1 ;  /* 0xffffffffff007424 */ /* 0x000fce00078e00ff */
[----:B------:R-:W-:Y:S05]  /*9d30*/  WARPSYNC.COLLECTIVE R0, `(.L_x_1135) ;  /* 0x0000000000087348 */ /* 0x000fea0003c00000 */
[----:B------:R0:W1:Y:S02]  /*9d40*/  SHFL.BFLY P0, R7, R9, R6, R5 ;  /* 0x0c00000609077389 */ /* 0x0000640000000005 */
[----:B01----:R-:W-:Y:S05]  /*9d50*/  ENDCOLLECTIVE ;  /* 0x000000000000791b */ /* 0x003fea0003800000 */
.L_x_1135:
[----:B------:R-:W-:Y:S05]  /*9d60*/  BSYNC B0 ;  /* 0x0000000000007941 */ /* 0x000fea0003800000 */
.L_x_1134:
        /* <DEDUP_REMOVED lines=8> */
.L_x_1136:
[----:B------:R-:W-:Y:S05]  /*9df0*/  BRA `(.L_x_1137) ;  /* 0xffffffe000cc7947 */ /* 0x000fea000383ffff */
.L_x_1061:
[----:B------:R-:W-:Y:S01]  /*9e00*/  BSSY B0, `(.L_x_1138) ;  /* 0x0000007000007945 */ /* 0x000fe20003800000 */
[----:B------:R-:W-:Y:S02]  /*9e10*/  IMAD.MOV.U32 R6, RZ, RZ, 0x1 ;  /* 0x00000001ff067424 */ /* 0x000fe400078e00ff */
[----:B------:R-:W-:Y:S02]  /*9e20*/  IMAD.MOV.U32 R5, RZ, RZ, 0x1f ;  /* 0x0000001fff057424 */ /* 0x000fe400078e00ff */
[----:B------:R-:W-:-:S07]  /*9e30*/  IMAD.MOV.U32 R0, RZ, RZ, -0x1 ;  /* 0xffffffffff007424 */ /* 0x000fce00078e00ff */
[----:B------:R-:W-:Y:S05]  /*9e40*/  WARPSYNC.COLLECTIVE R0, `(.L_x_1139) ;  /* 0x0000000000087348 */ /* 0x000fea0003c00000 */
[----:B------:R0:W1:Y:S02]  /*9e50*/  SHFL.BFLY P0, R7, R9, R6, R5 ;  /* 0x0c00000609077389 */ /* 0x0000640000000005 */
[----:B01----:R-:W-:Y:S05]  /*9e60*/  ENDCOLLECTIVE ;  /* 0x000000000000791b */ /* 0x003fea0003800000 */
.L_x_1139:
[----:B------:R-:W-:Y:S05]  /*9e70*/  BSYNC B0 ;  /* 0x0000000000007941 */ /* 0x000fea0003800000 */
.L_x_1138:
        /* <DEDUP_REMOVED lines=9> */
.L_x_1140:
[----:B------:R-:W-:Y:S05]  /*9f10*/  BRA `(.L_x_1141) ;  /* 0xffffffe000d07947 */ /* 0x000fea000383ffff */
.L_x_1064:
[----:B------:R-:W-:Y:S01]  /*9f20*/  BSSY B0, `(.L_x_1142) ;  /* 0x0000007000007945 */ /* 0x000fe20003800000 */
[----:B------:R-:W-:Y:S02]  /*9f30*/  IMAD.MOV.U32 R6, RZ, RZ, 0x10 ;  /* 0x00000010ff067424 */ /* 0x000fe400078e00ff */
[----:B------:R-:W-:Y:S02]  /*9f40*/  IMAD.MOV.U32 R5, RZ, RZ, 0x1f ;  /* 0x0000001fff057424 */ /* 0x000fe400078e00ff */
[----:B------:R-:W-:-:S07]  /*9f50*/  IMAD.MOV.U32 R0, RZ, RZ, -0x1 ;  /* 0xffffffffff007424 */ /* 0x000fce00078e00ff */
[----:B------:R-:W-:Y:S05]  /*9f60*/  WARPSYNC.COLLECTIVE R0, `(.L_x_1143) ;  /* 0x0000000000087348 */ /* 0x000fea0003c00000 */
[----:B------:R0:W1:Y:S02]  /*9f70*/  SHFL.BFLY P0, R7, R9, R6, R5 ;  /* 0x0c00000609077389 */ /* 0x0000640000000005 */
[----:B01----:R-:W-:Y:S05]  /*9f80*/  ENDCOLLECTIVE ;  /* 0x000000000000791b */ /* 0x003fea0003800000 */
.L_x_1143:
[----:B------:R-:W-:Y:S05]  /*9f90*/  BSYNC B0 ;  /* 0x0000000000007941 */ /* 0x000fea0003800000 */
.L_x_1142:
        /* <DEDUP_REMOVED lines=8> */
.L_x_1144:
[----:B------:R-:W-:Y:S05]  /*a020*/  BRA `(.L_x_1145) ;  /* 0xffffffe000d07947 */ /* 0x000fea000383ffff */
.L_x_1067:
[----:B------:R-:W-:Y:S01]  /*a030*/  BSSY B0, `(.L_x_1146) ;  /* 0x0000007000007945 */ /* 0x000fe20003800000 */
[----:B------:R-:W-:Y:S02]  /*a040*/  IMAD.MOV.U32 R6, RZ, RZ, 0x8 ;  /* 0x00000008ff067424 */ /* 0x000fe400078e00ff */
[----:B------:R-:W-:Y:S02]  /*a050*/  IMAD.MOV.U32 R5, RZ, RZ, 0x1f ;  /* 0x0000001fff057424 */ /* 0x000fe400078e00ff */
[----:B------:R-:W-:-:S07]  /*a060*/  IMAD.MOV.U32 R0, RZ, RZ, -0x1 ;  /* 0xffffffffff007424 */ /* 0x000fce00078e00ff */
[----:B------:R-:W-:Y:S05]  /*a070*/  WARPSYNC.COLLECTIVE R0, `(.L_x_1147) ;  /* 0x0000000000087348 */ /* 0x000fea0003c00000 */
[----:B------:R0:W1:Y:S02]  /*a080*/  SHFL.BFLY P0, R7, R9, R6, R5 ;  /* 0x0c00000609077389 */ /* 0x0000640000000005 */
[----:B01----:R-:W-:Y:S05]  /*a090*/  ENDCOLLECTIVE ;  /* 0x000000000000791b */ /* 0x003fea0003800000 */
.L_x_1147:
[----:B------:R-:W-:Y:S05]  /*a0a0*/  BSYNC B0 ;  /* 0x0000000000007941 */ /* 0x000fea0003800000 */
.L_x_1146:
        /* <DEDUP_REMOVED lines=8> */
.L_x_1148:
[----:B------:R-:W-:Y:S05]  /*a130*/  BRA `(.L_x_1149) ;  /* 0xffffffe000d87947 */ /* 0x000fea000383ffff */
.L_x_1070:
[----:B------:R-:W-:Y:S01]  /*a140*/  BSSY B0, `(.L_x_1150) ;  /* 0x0000007000007945 */ /* 0x000fe20003800000 */
[----:B------:R-:W-:Y:S02]  /*a150*/  IMAD.MOV.U32 R6, RZ, RZ, 0x4 ;  /* 0x00000004ff067424 */ /* 0x000fe400078e00ff */
[----:B------:R-:W-:Y:S02]  /*a160*/  IMAD.MOV.U32 R5, RZ, RZ, 0x1f ;  /* 0x0000001fff057424 */ /* 0x000fe400078e00ff */
[----:B------:R-:W-:-:S07]  /*a170*/  IMAD.MOV.U32 R0, RZ, RZ, -0x1 ;  /* 0xffffffffff007424 */ /* 0x000fce00078e00ff */
[----:B------:R-:W-:Y:S05]  /*a180*/  WARPSYNC.COLLECTIVE R0, `(.L_x_1151) ;  /* 0x0000000000087348 */ /* 0x000fea0003c00000 */
[----:B------:R0:W1:Y:S02]  /*a190*/  SHFL.BFLY P0, R7, R9, R6, R5 ;  /* 0x0c00000609077389 */ /* 0x0000640000000005 */
[----:B01----:R-:W-:Y:S05]  /*a1a0*/  ENDCOLLECTIVE ;  /* 0x000000000000791b */ /* 0x003fea0003800000 */
.L_x_1151:
[----:B------:R-:W-:Y:S05]  /*a1b0*/  BSYNC B0 ;  /* 0x0000000000007941 */ /* 0x000fea0003800000 */
.L_x_1150:
        /* <DEDUP_REMOVED lines=8> */
.L_x_1152:
[----:B------:R-:W-:Y:S05]  /*a240*/  BRA `(.L_x_1153) ;  /* 0xffffffe000dc7947 */ /* 0x000fea000383ffff */
.L_x_1073:
[----:B------:R-:W-:Y:S01]  /*a250*/  BSSY B0, `(.L_x_1154) ;  /* 0x0000007000007945 */ /* 0x000fe20003800000 */
[----:B------:R-:W-:Y:S02]  /*a260*/  IMAD.MOV.U32 R6, RZ, RZ, 0x2 ;  /* 0x00000002ff067424 */ /* 0x000fe400078e00ff */
[----:B------:R-:W-:Y:S02]  /*a270*/  IMAD.MOV.U32 R5, RZ, RZ, 0x1f ;  /* 0x0000001fff057424 */ /* 0x000fe400078e00ff */
[----:B------:R-:W-:-:S07]  /*a280*/  IMAD.MOV.U32 R0, RZ, RZ, -0x1 ;  /* 0xffffffffff007424 */ /* 0x000fce00078e00ff */
[----:B------:R-:W-:Y:S05]  /*a290*/  WARPSYNC.COLLECTIVE R0, `(.L_x_1155) ;  /* 0x0000000000087348 */ /* 0x000fea0003c00000 */
[----:B------:R0:W1:Y:S02]  /*a2a0*/  SHFL.BFLY P0, R7, R9, R6, R5 ;  /* 0x0c00000609077389 */ /* 0x0000640000000005 */
[----:B01----:R-:W-:Y:S05]  /*a2b0*/  ENDCOLLECTIVE ;  /* 0x000000000000791b */ /* 0x003fea0003800000 */
.L_x_1155:
[----:B------:R-:W-:Y:S05]  /*a2c0*/  BSYNC B0 ;  /* 0x0000000000007941 */ /* 0x000fea0003800000 */
.L_x_1154:
        /* <DEDUP_REMOVED lines=8> */
.L_x_1156:
[----:B------:R-:W-:Y:S05]  /*a350*/  BRA `(.L_x_1157) ;  /* 0xffffffe000e07947 */ /* 0x000fea000383ffff */
.L_x_1076:
[----:B------:R-:W-:Y:S01]  /*a360*/  BSSY B0, `(.L_x_1158) ;  /* 0x0000007000007945 */ /* 0x000fe20003800000 */
[----:B------:R-:W-:Y:S02]  /*a370*/  IMAD.MOV.U32 R6, RZ, RZ, 0x1 ;  /* 0x00000001ff067424 */ /* 0x000fe400078e00ff */
[----:B------:R-:W-:Y:S02]  /*a380*/  IMAD.MOV.U32 R5, RZ, RZ, 0x1f ;  /* 0x0000001fff057424 */ /* 0x000fe400078e00ff */
[----:B------:R-:W-:-:S07]  /*a390*/  IMAD.MOV.U32 R0, RZ, RZ, -0x1 ;  /* 0xffffffffff007424 */ /* 0x000fce00078e00ff */
[----:B------:R-:W-:Y:S05]  /*a3a0*/  WARPSYNC.COLLECTIVE R0, `(.L_x_1159) ;  /* 0x0000000000087348 */ /* 0x000fea0003c00000 */
[----:B------:R0:W1:Y:S02]  /*a3b0*/  SHFL.BFLY P0, R7, R9, R6, R5 ;  /* 0x0c00000609077389 */ /* 0x0000640000000005 */
[----:B01----:R-:W-:Y:S05]  /*a3c0*/  ENDCOLLECTIVE ;  /* 0x000000000000791b */ /* 0x003fea0003800000 */
.L_x_1159:
[----:B------:R-:W-:Y:S05]  /*a3d0*/  BSYNC B0 ;  /* 0x0000000000007941 */ /* 0x000fea0003800000 */
.L_x_1158:
        /* <DEDUP_REMOVED lines=8> */
.L_x_1160:
[----:B------:R-:W-:Y:S02]  /*a460*/  IMAD.MOV.U32 R4, RZ, RZ, R7 ;  /* 0x000000ffff047224 */ /* 0x000fe400078e0007 */
[----:B------:R-:W-:Y:S01]  /*a470*/  IMAD.MOV.U32 R7, RZ, RZ, 0x1 ;  /* 0x00000001ff077424 */ /* 0x000fe200078e00ff */
[----:B------:R-:W-:Y:S06]  /*a480*/  BRA `(.L_x_1161) ;  /* 0xffffffe000e07947 */ /* 0x000fec000383ffff */
.L_x_1079:
[----:B------:R-:W-:Y:S01]  /*a490*/  BSSY B0, `(.L_x_1162) ;  /* 0x0000007000007945 */ /* 0x000fe20003800000 */
[----:B------:R-:W-:Y:S02]  /*a4a0*/  IMAD.MOV.U32 R6, RZ, RZ, 0x10 ;  /* 0x00000010ff067424 */ /* 0x000fe400078e00ff */
[----:B------:R-:W-:Y:S02]  /*a4b0*/  IMAD.MOV.U32 R5, RZ, RZ, 0x1f ;  /* 0x0000001fff057424 */ /* 0x000fe400078e00ff */
[----:B------:R-:W-:-:S07]  /*a4c0*/  IMAD.MOV.U32 R0, RZ, RZ, -0x1 ;  /* 0xffffffffff007424 */ /* 0x000fce00078e00ff */
[----:B------:R-:W-:Y:S05]  /*a4d0*/  WARPSYNC.COLLECTIVE R0, `(.L_x_1163) ;  /* 0x0000000000087348 */ /* 0x000fea0003c00000 */
[----:B------:R0:W1:Y:S02]  /*a4e0*/  SHFL.BFLY P0, R7, R9, R6, R5 ;  /* 0x0c00000609077389 */ /* 0x0000640000000005 */
[----:B01----:R-:W-:Y:S05]  /*a4f0*/  ENDCOLLECTIVE ;  /* 0x000000000000791b */ /* 0x003fea0003800000 */
.L_x_1163:
[----:B------:R-:W-:Y:S05]  /*a500*/  BSYNC B0 ;  /* 0x0000000000007941 */ /* 0x000fea0003800000 */
.L_x_1162:
        /* <DEDUP_REMOVED lines=8> */
.L_x_1164:
[----:B------:R-:W-:Y:S05]  /*a590*/  BRA `(.L_x_1165) ;  /* 0xffffffe400047947 */ /* 0x000fea000383ffff */
.L_x_1082:
[----:B------:R-:W-:Y:S01]  /*a5a0*/  BSSY B0, `(.L_x_1166) ;  /* 0x0000007000007945 */ /* 0x000fe20003800000 */
[----:B------:R-:W-:Y:S02]  /*a5b0*/  IMAD.MOV.U32 R6, RZ, RZ, 0x8 ;  /* 0x00000008ff067424 */ /* 0x000fe400078e00ff */
[----:B------:R-:W-:Y:S02]  /*a5c0*/  IMAD.MOV.U32 R5, RZ, RZ, 0x1f ;  /* 0x0000001fff057424 */ /* 0x000fe400078e00ff */
[----:B------:R-:W-:-:S07]  /*a5d0*/  IMAD.MOV.U32 R0, RZ, RZ, -0x1 ;  /* 0xffffffffff007424 */ /* 0x000fce00078e00ff */
[----:B------:R-:W-:Y:S05]  /*a5e0*/  WARPSYNC.COLLECTIVE R0, `(.L_x_1167) ;  /* 0x0000000000087348 */ /* 0x000fea0003c00000 */
[----:B------:R0:W1:Y:S02]  /*a5f0*/  SHFL.BFLY P0, R7, R9, R6, R5 ;  /* 0x0c00000609077389 */ /* 0x0000640000000005 */
[----:B01----:R-:W-:Y:S05]  /*a600*/  ENDCOLLECTIVE ;  /* 0x000000000000791b */ /* 0x003fea0003800000 */
.L_x_1167:
[----:B------:R-:W-:Y:S05]  /*a610*/  BSYNC B0 ;  /* 0x0000000000007941 */ /* 0x000fea0003800000 */
.L_x_1166:
        /* <DEDUP_REMOVED lines=8> */
.L_x_1168:
[----:B------:R-:W-:Y:S05]  /*a6a0*/  BRA `(.L_x_1169) ;  /* 0xffffffe400087947 */ /* 0x000fea000383ffff */
.L_x_1085:
[----:B------:R-:W-:Y:S01]  /*a6b0*/  BSSY B0, `(.L_x_1170) ;  /* 0x0000007000007945 */ /* 0x000fe20003800000 */
[----:B------:R-:W-:Y:S02]  /*a6c0*/  IMAD.MOV.U32 R6, RZ, RZ, 0x4 ;  /* 0x00000004ff067424 */ /* 0x000fe400078e00ff */
[----:B------:R-:W-:Y:S02]  /*a6d0*/  IMAD.MOV.U32 R5, RZ, RZ, 0x1f ;  /* 0x0000001fff057424 */ /* 0x000fe400078e00ff */
[----:B------:R-:W-:-:S07]  /*a6e0*/  IMAD.MOV.U32 R0, RZ, RZ, -0x1 ;  /* 0xffffffffff007424 */ /* 0x000fce00078e00ff */
[----:B------:R-:W-:Y:S05]  /*a6f0*/  WARPSYNC.COLLECTIVE R0, `(.L_x_1171) ;  /* 0x0000000000087348 */ /* 0x000fea0003c00000 */
[----:B------:R0:W1:Y:S02]  /*a700*/  SHFL.BFLY P0, R7, R9, R6, R5 ;  /* 0x0c00000609077389 */ /* 0x0000640000000005 */
[----:B01----:R-:W-:Y:S05]  /*a710*/  ENDCOLLECTIVE ;  /* 0x000000000000791b */ /* 0x003fea0003800000 */
.L_x_1171:
[----:B------:R-:W-:Y:S05]  /*a720*/  BSYNC B0 ;  /* 0x0000000000007941 */ /* 0x000fea0003800000 */
.L_x_1170:
        /* <DEDUP_REMOVED lines=8> */
.L_x_1172:
[----:B------:R-:W-:Y:S05]  /*a7b0*/  BRA `(.L_x_1173) ;  /* 0xffffffe4000c7947 */ /* 0x000fea000383ffff */
.L_x_1088:
[----:B------:R-:W-:Y:S01]  /*a7c0*/  BSSY B0, `(.L_x_1174) ;  /* 0x0000007000007945 */ /* 0x000fe20003800000 */
[----:B------:R-:W-:Y:S02]  /*a7d0*/  IMAD.MOV.U32 R6, RZ, RZ, 0x2 ;  /* 0x00000002ff067424 */ /* 0x000fe400078e00ff */
[----:B------:R-:W-:Y:S02]  /*a7e0*/  IMAD.MOV.U32 R5, RZ, RZ, 0x1f ;  /* 0x0000001fff057424 */ /* 0x000fe400078e00ff */
[----:B------:R-:W-:-:S07]  /*a7f0*/  IMAD.MOV.U32 R0, RZ, RZ, -0x1 ;  /* 0xffffffffff007424 */ /* 0x000fce00078e00ff */
[----:B------:R-:W-:Y:S05]  /*a800*/  WARPSYNC.COLLECTIVE R0, `(.L_x_1175) ;  /* 0x0000000000087348 */ /* 0x000fea0003c00000 */
[----:B------:R0:W1:Y:S02]  /*a810*/  SHFL.BFLY P0, R7, R9, R6, R5 ;  /* 0x0c00000609077389 */ /* 0x0000640000000005 */
[----:B01----:R-:W-:Y:S05]  /*a820*/  ENDCOLLECTIVE ;  /* 0x000000000000791b */ /* 0x003fea0003800000 */
.L_x_1175:
[----:B------:R-:W-:Y:S05]  /*a830*/  BSYNC B0 ;  /* 0x0000000000007941 */ /* 0x000fea0003800000 */
.L_x_1174:
        /* <DEDUP_REMOVED lines=8> */
.L_x_1176:
[----:B------:R-:W-:Y:S05]  /*a8c0*/  BRA `(.L_x_1177) ;  /* 0xffffffe400107947 */ /* 0x000fea000383ffff */
.L_x_1091:
[----:B------:R-:W-:Y:S01]  /*a8d0*/  BSSY B0, `(.L_x_1178) ;  /* 0x0000007000007945 */ /* 0x000fe20003800000 */
[----:B------:R-:W-:Y:S02]  /*a8e0*/  IMAD.MOV.U32 R6, RZ, RZ, 0x1 ;  /* 0x00000001ff067424 */ /* 0x000fe400078e00ff */
[----:B------:R-:W-:Y:S02]  /*a8f0*/  IMAD.MOV.U32 R5, RZ, RZ, 0x1f ;  /* 0x0000001fff057424 */ /* 0x000fe400078e00ff */
[----:B------:R-:W-:-:S07]  /*a900*/  IMAD.MOV.U32 R0, RZ, RZ, -0x1 ;  /* 0xffffffffff007424 */ /* 0x000fce00078e00ff */
[----:B------:R-:W-:Y:S05]  /*a910*/  WARPSYNC.COLLECTIVE R0, `(.L_x_1179) ;  /* 0x0000000000087348 */ /* 0x000fea0003c00000 */
[----:B------:R0:W1:Y:S02]  /*a920*/  SHFL.BFLY P0, R7, R9, R6, R5 ;  /* 0x0c00000609077389 */ /* 0x0000640000000005 */
[----:B01----:R-:W-:Y:S05]  /*a930*/  ENDCOLLECTIVE ;  /* 0x000000000000791b */ /* 0x003fea0003800000 */
.L_x_1179:
[----:B------:R-:W-:Y:S05]  /*a940*/  BSYNC B0 ;  /* 0x0000000000007941 */ /* 0x000fea0003800000 */
.L_x_1178:
        /* <DEDUP_REMOVED lines=8> */
.L_x_1180:
[----:B------:R-:W-:Y:S02]  /*a9d0*/  IMAD.MOV.U32 R4, RZ, RZ, R7 ;  /* 0x000000ffff047224 */ /* 0x000fe400078e0007 */
[----:B------:R-:W-:Y:S01]  /*a9e0*/  IMAD.MOV.U32 R7, RZ, RZ, 0x1 ;  /* 0x00000001ff077424 */ /* 0x000fe200078e00ff */
[----:B------:R-:W-:Y:S06]  /*a9f0*/  BRA `(.L_x_1181) ;  /* 0xffffffe400107947 */ /* 0x000fec000383ffff */
.L_x_1094:
        /* <DEDUP_REMOVED lines=9> */
.L_x_1183:
[----:B------:R-:W-:Y:S05]  /*aa90*/  BSYNC B0 ;  /* 0x0000000000007941 */ /* 0x000fea0003800000 */
.L_x_1182:
[----:B------:R-:W-:Y:S05]  /*aaa0*/  BRA `(.L_x_1184) ;  /* 0xffffffe4001c7947 */ /* 0x000fea000383ffff */
.L_x_1095:
        /* <DEDUP_REMOVED lines=9> */
.L_x_1186:
[----:B------:R-:W-:Y:S05]  /*ab40*/  BSYNC B0 ;  /* 0x0000000000007941 */ /* 0x000fea0003800000 */
.L_x_1185:
[----:B------:R-:W-:Y:S05]  /*ab50*/  BRA `(.L_x_1033) ;  /* 0xffffffe000f87947 */ /* 0x000fea000383ffff */
.L_x_1098:
        /* <DEDUP_REMOVED lines=8> */
.L_x_1188:
[----:B------:R-:W-:Y:S05]  /*abe0*/  BSYNC B0 ;  /* 0x0000000000007941 */ /* 0x000fea0003800000 */
.L_x_1187:
[----:B------:R-:W-:Y:S01]  /*abf0*/  FADD.FTZ R9, R7, R2 ;  /* 0x0000000207097221 */ /* 0x000fe20000010000 */
[----:B------:R-:W-:Y:S02]  /*ac00*/  IMAD.MOV.U32 R6, RZ, RZ, 0x8 ;  /* 0x00000008ff067424 */ /* 0x000fe400078e00ff */
[----:B------:R-:W-:Y:S02]  /*ac10*/  IMAD.MOV.U32 R5, RZ, RZ, 0x1f ;  /* 0x0000001fff057424 */ /* 0x000fe400078e00ff */
[----:B------:R-:W-:-:S07]  /*ac20*/  IMAD.MOV.U32 R0, RZ, RZ, -0x1 ;  /* 0xffffffffff007424 */ /* 0x000fce00078e00ff */
[----:B------:R-:W-:Y:S05]  /*ac30*/  WARPSYNC.COLLECTIVE R0, `(.L_x_1189) ;  /* 0x0000000000087348 */ /* 0x000fea0003c00000 */
[----:B------:R0:W1:Y:S02]  /*ac40*/  SHFL.BFLY P0, R7, R9, R6, R5 ;  /* 0x0c00000609077389 */ /* 0x0000640000000005 */
[----:B01----:R-:W-:Y:S05]  /*ac50*/  ENDCOLLECTIVE ;  /* 0x000000000000791b */ /* 0x003fea0003800000 */
.L_x_1189:
[----:B------:R-:W-:Y:S02]  /*ac60*/  IMAD.MOV.U32 R6, RZ, RZ, 0x4 ;  /* 0x00000004ff067424 */ /* 0x000fe400078e00ff */
[----:B------:R-:W-:-:S04]  /*ac70*/  FADD.FTZ R4, R9, R7 ;  /* 0x0000000709047221 */ /* 0x000fc80000010000 */
[----:B------:R-:W-:-:S07]  /*ac80*/  IMAD.MOV.U32 R9, RZ, RZ, R4 ;  /* 0x000000ffff097224 */ /* 0x000fce00078e0004 */
[----:B------:R-:W-:Y:S05]  /*ac90*/  WARPSYNC.COLLECTIVE R0, `(.L_x_1190) ;  /* 0x0000000000087348 */ /* 0x000fea0003c00000 */
[----:B------:R0:W1:Y:S02]  /*aca0*/  SHFL.BFLY P0, R7, R9, R6, R5 ;  /* 0x0c00000609077389 */ /* 0x0000640000000005 */
[----:B01----:R-:W-:Y:S05]  /*acb0*/  ENDCOLLECTIVE ;  /* 0x000000000000791b */ /* 0x003fea0003800000 */
.L_x_1190:
[----:B------:R-:W-:Y:S02]  /*acc0*/  IMAD.MOV.U32 R6, RZ, RZ, 0x2 ;  /* 0x00000002ff067424 */ /* 0x000fe400078e00ff */
[----:B------:R-:W-:-:S04]  /*acd0*/  FADD.FTZ R8, R4, R7 ;  /* 0x0000000704087221 */ /* 0x000fc80000010000 */
[----:B------:R-:W-:-:S07]  /*ace0*/  IMAD.MOV.U32 R9, RZ, RZ, R8 ;  /* 0x000000ffff097224 */ /* 0x000fce00078e0008 */
[----:B------:R-:W-:Y:S05]  /*acf0*/  WARPSYNC.COLLECTIVE R0, `(.L_x_1191) ;  /* 0x0000000000087348 */ /* 0x000fea0003c00000 */
[----:B------:R0:W1:Y:S02]  /*ad00*/  SHFL.BFLY P0, R7, R9, R6, R5 ;  /* 0x0c00000609077389 */ /* 0x0000640000000005 */
[----:B01----:R-:W-:Y:S05]  /*ad10*/  ENDCOLLECTIVE ;  /* 0x000000000000791b */ /* 0x003fea0003800000 */
.L_x_1191:
[----:B------:R-:W-:Y:S02]  /*ad20*/  IMAD.MOV.U32 R6, RZ, RZ, 0x1 ;  /* 0x00000001ff067424 */ /* 0x000fe400078e00ff */
[----:B------:R-:W-:-:S04]  /*ad30*/  FADD.FTZ R10, R8, R7 ;  /* 0x00000007080a7221 */ /* 0x000fc80000010000 */
[----:B------:R-:W-:-:S07]  /*ad40*/  IMAD.MOV.U32 R9, RZ, RZ, R10 ;  /* 0x000000ffff097224 */ /* 0x000fce00078e000a */
[----:B------:R-:W-:Y:S05]  /*ad50*/  WARPSYNC.COLLECTIVE R0, `(.L_x_1192) ;  /* 0x0000000000087348 */ /* 0x000fea0003c00000 */
[----:B------:R0:W1:Y:S02]  /*ad60*/  SHFL.BFLY P0, R7, R9, R6, R5 ;  /* 0x0c00000609077389 */ /* 0x0000640000000005 */
[----:B01----:R-:W-:Y:S05]  /*ad70*/  ENDCOLLECTIVE ;  /* 0x000000000000791b */ /* 0x003fea0003800000 */
.L_x_1192:
[----:B------:R-:W-:Y:S05]  /*ad80*/  BRA `(.L_x_1193) ;  /* 0xffffffe000f47947 */ /* 0x000fea000383ffff */
.L_x_1194:
        /* <DEDUP_REMOVED lines=15> */
.L_x_7849:


//--------------------- .text._ZN4vllm3moe44grouped_topk_fused_small_expert_count_kernelI13__nv_bfloat16fiLNS0_11ScoringFuncE0ELi128ELb0ELi8EEEvPT_PfPT1_PKT0_llllllbd --------------------------
	.section	.text._ZN4vllm3moe44grouped_topk_fused_small_expert_count_kernelI13__nv_bfloat16fiLNS0_11ScoringFuncE0ELi128ELb0ELi8EEEvPT_PfPT1_PKT0_llllllbd,"ax",@progbits
	.align	128
        .global         _ZN4vllm3moe44grouped_topk_fused_small_expert_count_kernelI13__nv_bfloat16fiLNS0_11ScoringFuncE0ELi128ELb0ELi8EEEvPT_PfPT1_PKT0_llllllbd
        .type           _ZN4vllm3moe44grouped_topk_fused_small_expert_count_kernelI13__nv_bfloat16fiLNS0_11ScoringFuncE0ELi128ELb0ELi8EEEvPT_PfPT1_PKT0_llllllbd,@function
        .size           _ZN4vllm3moe44grouped_topk_fused_small_expert_count_kernelI13__nv_bfloat16fiLNS0_11ScoringFuncE0ELi128ELb0ELi8EEEvPT_PfPT1_PKT0_llllllbd,(.L_x_7757 - _ZN4vllm3moe44grouped_topk_fused_small_expert_count_kernelI13__nv_bfloat16fiLNS0_11ScoringFuncE0ELi128ELb0ELi8EEEvPT_PfPT1_PKT0_llllllbd)
        .other          _ZN4vllm3moe44grouped_topk_fused_small_expert_count_kernelI13__nv_bfloat16fiLNS0_11ScoringFuncE0ELi128ELb0ELi8EEEvPT_PfPT1_PKT0_llllllbd,@"STO_CUDA_ENTRY STV_DEFAULT"
_ZN4vllm3moe44grouped_topk_fused_small_expert_count_kernelI13__nv_bfloat16fiLNS0_11ScoringFuncE0ELi128ELb0ELi8EEEvPT_PfPT1_PKT0_llllllbd:
.text._ZN4vllm3moe44grouped_topk_fused_small_expert_count_kernelI13__nv_bfloat16fiLNS0_11ScoringFuncE0ELi128ELb0ELi8EEEvPT_PfPT1_PKT0_llllllbd:
        /* <DEDUP_REMOVED lines=20> */
[----:B------:R-:W-:Y:S02]  /*0140*/  LEA.HI.X R11, R4, UR7, R3, 0x1, P1 ;  /* 0x00000007040b7c11 */ /* 0x000fe400088f0c03 */
[----:B------:R-:W-:-:S03]  /*0150*/  LEA.HI.X R3, R8, UR5, RZ, 0x2, P0 ;  /* 0x0000000508037c11 */ /* 0x000fc600080f14ff */
[----:B------:R-:W2:Y:S04]  /*0160*/  LDG.E.U16 R10, desc[UR8][R10.64] ;  /* 0x000000080a0a7981 */ /* 0x000ea8000c1e1500 */
[----:B------:R-:W3:Y:S01]  /*0170*/  LDG.E R2, desc[UR8][R2.64] ;  /* 0x0000000802027981 */ /* 0x000ee2000c1e1900 */
[----:B------:R-:W1:Y:S01]  /*0180*/  S2UR UR6, SR_CgaCtaId ;  /* 0x00000000000679c3 */ /* 0x000e620000008800 */
[----:B------:R-:W-:Y:S02]  /*0190*/  UMOV UR4, 0x400 ;  /* 0x0000040000047882 */ /* 0x000fe40000000000 */
[----:B------:R-:W-:Y:S02]  /*01a0*/  UIADD3 UR5, UPT, UPT, UR4, 0x200, URZ ;  /* 0x0000020004057890 */ /* 0x000fe4000fffe0ff */
[----:B-1----:R-:W-:-:S02]  /*01b0*/  ULEA UR4, UR6, UR4, 0x18 ;  /* 0x0000000406047291 */ /* 0x002fc4000f8ec0ff */
[----:B------:R-:W-:-:S04]  /*01c0*/  ULEA UR5, UR6, UR5, 0x18 ;  /* 0x0000000506057291 */ /* 0x000fc8000f8ec0ff */
[C---:B------:R-:W-:Y:S02]  /*01d0*/  LEA R4, R8.reuse, UR4, 0x2 ;  /* 0x0000000408047c11 */ /* 0x040fe4000f8e10ff */
[----:B------:R-:W-:Y:S01]  /*01e0*/  LEA R13, R8, UR5, 0x2 ;  /* 0x00000005080d7c11 */ /* 0x000fe2000f8e10ff */
[----:B--2---:R-:W-:-:S04]  /*01f0*/  IMAD.U32 R5, R10, 0x10000, RZ ;  /* 0x000100000a057824 */ /* 0x004fc800078e00ff */
[----:B---3--:R-:W-:Y:S01]  /*0200*/  FADD.FTZ R6, R2, R5 ;  /* 0x0000000502067221 */ /* 0x008fe20000010000 */
[----:B------:R1:W-:Y:S04]  /*0210*/  STS [R4], R5 ;  /* 0x0000000504007388 */ /* 0x0003e80000000800 */
[----:B------:R1:W-:Y:S02]  /*0220*/  STS [R13], R6 ;  /* 0x000000060d007388 */ /* 0x0003e40000000800 */
.L_x_1196:
[----:B------:R-:W-:Y:S05]  /*0230*/  BSYNC.RECONVERGENT B0 ;  /* 0x0000000000007941 */ /* 0x000fea0003800200 */
.L_x_1195:
        /* <DEDUP_REMOVED lines=101> */
.L_x_1200:
        /* <DEDUP_REMOVED lines=173> */
.L_x_1199:
[----:B------:R-:W-:Y:S05]  /*1360*/  BRA.U !UP0, `(.L_x_1198) ;  /* 0x0000000108cc7547 */ /* 0x000fea000b800000 */
[----:B------:R-:W-:Y:S01]  /*1370*/  IMAD R4, R12, 0x4, R1 ;  /* 0x000000040c047824 */ /* 0x000fe200078e0201 */
[----:B------:R-:W-:-:S12]  /*1380*/  UIADD3 UR5, UPT, UPT, -UR5, URZ, URZ ;  /* 0x000000ff05057290 */ /* 0x000fd8000fffe1ff */
.L_x_1201:
        /* <DEDUP_REMOVED lines=49> */
.L_x_1198:
        /* <DEDUP_REMOVED lines=107> */
[----:B------:R-:W-:Y:S05]  /*1d50*/  CALL.REL.NOINC `($__internal_10_$__cuda_sm20_div_rn_f64_full) ;  /* 0x0000000000847944 */ /* 0x000fea0003c00000 */
[----:B------:R-:W-:Y:S02]  /*1d60*/  IMAD.MOV.U32 R4, RZ, RZ, R14 ;  /* 0x000000ffff047224 */ /* 0x000fe400078e000e */
[----:B------:R-:W-:-:S07]  /*1d70*/  IMAD.MOV.U32 R5, RZ, RZ, R15 ;  /* 0x000000ffff057224 */ /* 0x000fce00078e000f */
.L_x_1204:
[----:B------:R-:W-:Y:S05]  /*1d80*/  BSYNC.RECONVERGENT B0 ;  /* 0x0000000000007941 */ /* 0x000fea0003800200 */
.L_x_1203:
        /* <DEDUP_REMOVED lines=9> */
.L_x_1202:
        /* <DEDUP_REMOVED lines=18> */
.L_x_1205:
[----:B------:R-:W-:Y:S05]  /*1f40*/  BSYNC.RECONVERGENT B0 ;  /* 0x0000000000007941 */ /* 0x000fea0003800200 */
.L_x_1197:
[----:B------:R-:W-:Y:S01]  /*1f50*/  PREEXIT ;  /* 0x000000000000782d */ /* 0x000fe20000000000 */
[----:B------:R-:W-:Y:S05]  /*1f60*/  EXIT ;  /* 0x000000000000794d */ /* 0x000fea0003800000 */
        .weak           $__internal_10_$__cuda_sm20_div_rn_f64_full
        .type           $__internal_10_$__cuda_sm20_div_rn_f64_full,@function
        .size           $__internal_10_$__cuda_sm20_div_rn_f64_full,(.L_x_7757 - $__internal_10_$__cuda_sm20_div_rn_f64_full)
$__internal_10_$__cuda_sm20_div_rn_f64_full:
        /* <DEDUP_REMOVED lines=104> */
.L_x_1207:
        /* <DEDUP_REMOVED lines=16> */
.L_x_1210:
[----:B------:R-:W-:Y:S01]  /*26f0*/  LOP3.LUT R15, R11, 0x80000, RZ, 0xfc, !PT ;  /* 0x000800000b0f7812 */ /* 0x000fe200078efcff */
[----:B------:R-:W-:Y:S01]  /*2700*/  IMAD.MOV.U32 R14, RZ, RZ, R10 ;  /* 0x000000ffff0e7224 */ /* 0x000fe200078e000a */
[----:B------:R-:W-:Y:S06]  /*2710*/  BRA `(.L_x_1208) ;  /* 0x0000000000087947 */ /* 0x000fec0003800000 */
.L_x_1209:
[----:B------:R-:W-:Y:S01]  /*2720*/  LOP3.LUT R15, R9, 0x80000, RZ, 0xfc, !PT ;  /* 0x00080000090f7812 */ /* 0x000fe200078efcff */
[----:B------:R-:W-:-:S07]  /*2730*/  IMAD.MOV.U32 R14, RZ, RZ, R8 ;  /* 0x000000ffff0e7224 */ /* 0x000fce00078e0008 */
.L_x_1208:
[----:B------:R-:W-:Y:S05]  /*2740*/  BSYNC.RECONVERGENT B1 ;  /* 0x0000000000017941 */ /* 0x000fea0003800200 */
.L_x_1206:
[----:B------:R-:W-:Y:S02]  /*2750*/  IMAD.MOV.U32 R4, RZ, RZ, R6 ;  /* 0x000000ffff047224 */ /* 0x000fe400078e0006 */
[----:B------:R-:W-:-:S04]  /*2760*/  IMAD.MOV.U32 R5, RZ, RZ, 0x0 ;  /* 0x00000000ff057424 */ /* 0x000fc800078e00ff */
[----:B------:R-:W-:Y:S05]  /*2770*/  RET.REL.NODEC R4 `(_ZN4vllm3moe44grouped_topk_fused_small_expert_count_kernelI13__nv_bfloat16fiLNS0_11ScoringFuncE0ELi128ELb0ELi8EEEvPT_PfPT1_PKT0_llllllbd) ;  /* 0xffffffd804207950 */ /* 0x000fea0003c3ffff */
.L_x_1211:
        /* <DEDUP_REMOVED lines=16> */
.L_x_7757:


//--------------------- .text._ZN4vllm3moe44grouped_topk_fused_small_expert_count_kernelI13__nv_bfloat16fiLNS0_11ScoringFuncE0ELi384ELb0ELi8EEEvPT_PfPT1_PKT0_llllllbd --------------------------
	.section	.text._ZN4vllm3moe44grouped_topk_fused_small_expert_count_kernelI13__nv_bfloat16fiLNS0_11ScoringFuncE0ELi384ELb0ELi8EEEvPT_PfPT1_PKT0_llllllbd,"ax",@progbits
	.align	128
        .global         _ZN4vllm3moe44grouped_topk_fused_small_expert_count_kernelI13__nv_bfloat16fiLNS0_11ScoringFuncE0ELi384ELb0ELi8EEEvPT_PfPT1_PKT0_llllllbd
        .type           _ZN4vllm3moe44grouped_topk_fused_small_expert_count_kernelI13__nv_bfloat16fiLNS0_11ScoringFuncE0ELi384ELb0ELi8EEEvPT_PfPT1_PKT0_llllllbd,@function
        .size           _ZN4vllm3moe44grouped_topk_fused_small_expert_count_kernelI13__nv_bfloat16fiLNS0_11ScoringFuncE0ELi384ELb0ELi8EEEvPT_PfPT1_PKT0_llllllbd,(.L_x_7758 - _ZN4vllm3moe44grouped_topk_fused_small_expert_count_kernelI13__nv_bfloat16fiLNS0_11ScoringFuncE0ELi384ELb0ELi8EEEvPT_PfPT1_PKT0_llllllbd)
        .other          _ZN4vllm3moe44grouped_topk_fused_small_expert_count_kernelI13__nv_bfloat16fiLNS0_11ScoringFuncE0ELi384ELb0ELi8EEEvPT_PfPT1_PKT0_llllllbd,@"STO_CUDA_ENTRY STV_DEFAULT"
_ZN4vllm3moe44grouped_topk_fused_small_expert_count_kernelI13__nv_bfloat16fiLNS0_11ScoringFuncE0ELi384ELb0ELi8EEEvPT_PfPT1_PKT0_llllllbd:
.text._ZN4vllm3moe44grouped_topk_fused_small_expert_count_kernelI13__nv_bfloat16fiLNS0_11ScoringFuncE0ELi384ELb0ELi8EEEvPT_PfPT1_PKT0_llllllbd:
        /* <DEDUP_REMOVED lines=35> */
.L_x_1213:
[----:B------:R-:W-:Y:S05]  /*0230*/  BSYNC.RECONVERGENT B0 ;  /* 0x0000000000007941 */ /* 0x000fea0003800200 */
.L_x_1212:
        /* <DEDUP_REMOVED lines=112> */
.L_x_1217:
        /* <DEDUP_REMOVED lines=99> */
.L_x_1216:
        /* <DEDUP_REMOVED lines=44> */
.L_x_1215:
        /* <DEDUP_REMOVED lines=18> */
.L_x_1218:
        /* <DEDUP_REMOVED lines=13> */
.L_x_1219:
[----:B------:R-:W-:Y:S05]  /*1420*/  BSYNC.RECONVERGENT B0 ;  /* 0x0000000000007941 */ /* 0x000fea0003800200 */
.L_x_1214:
        /* <DEDUP_REMOVED lines=23> */
.L_x_1222:
[----:B------:R-:W-:Y:S05]  /*15a0*/  BSYNC.RECONVERGENT B0 ;  /* 0x0000000000007941 */ /* 0x000fea0003800200 */
.L_x_1221:
        /* <DEDUP_REMOVED lines=21> */
.L_x_1225:
        /* <DEDUP_REMOVED lines=168> */
.L_x_1224:
[----:B------:R-:W-:Y:S05]  /*2180*/  @!P1 BRA `(.L_x_1223) ;  /* 0x0000000000d09947 */ /* 0x000fea0003800000 */
[C---:B------:R-:W-:Y:S02]  /*2190*/  IMAD R0, R10.reuse, 0x4, R0 ;  /* 0x000000040a007824 */ /* 0x040fe400078e0200 */
[----:B------:R-:W-:Y:S02]  /*21a0*/  IMAD.MOV R6, RZ, RZ, -R6 ;  /* 0x000000ffff067224 */ /* 0x000fe400078e0a06 */
[----:B------:R-:W-:-:S07]  /*21b0*/  IMAD R12, R10, 0x4, R1 ;  /* 0x000000040a0c7824 */ /* 0x000fce00078e0201 */
.L_x_1226:
        /* <DEDUP_REMOVED lines=49> */
.L_x_1223:
        /* <DEDUP_REMOVED lines=109> */
[----:B------:R-:W-:Y:S05]  /*2ba0*/  CALL.REL.NOINC `($__internal_11_$__cuda_sm20_div_rn_f64_full) ;  /* 0x0000000000847944 */ /* 0x000fea0003c00000 */
[----:B------:R-:W-:Y:S02]  /*2bb0*/  IMAD.MOV.U32 R4, RZ, RZ, R14 ;  /* 0x000000ffff047224 */ /* 0x000fe400078e000e */
[----:B------:R-:W-:-:S07]  /*2bc0*/  IMAD.MOV.U32 R5, RZ, RZ, R15 ;  /* 0x000000ffff057224 */ /* 0x000fce00078e000f */
.L_x_1229:
[----:B------:R-:W-:Y:S05]  /*2bd0*/  BSYNC.RECONVERGENT B0 ;  /* 0x0000000000007941 */ /* 0x000fea0003800200 */
.L_x_1228:
        /* <DEDUP_REMOVED lines=9> */
.L_x_1227:
        /* <DEDUP_REMOVED lines=18> */
.L_x_1230:
[----:B------:R-:W-:Y:S05]  /*2d90*/  BSYNC.RECONVERGENT B0 ;  /* 0x0000000000007941 */ /* 0x000fea0003800200 */
.L_x_1220:
[----:B------:R-:W-:Y:S01]  /*2da0*/  PREEXIT ;  /* 0x000000000000782d */ /* 0x000fe20000000000 */
[----:B------:R-:W-:Y:S05]  /*2db0*/  EXIT ;  /* 0x000000000000794d */ /* 0x000fea0003800000 */
        .weak           $__internal_11_$__cuda_sm20_div_rn_f64_full
        .type           $__internal_11_$__cuda_sm20_div_rn_f64_full,@function
        .size           $__internal_11_$__cuda_sm20_div_rn_f64_full,(.L_x_7758 - $__internal_11_$__cuda_sm20_div_rn_f64_full)
$__internal_11_$__cuda_sm20_div_rn_f64_full:
        /* <DEDUP_REMOVED lines=104> */
.L_x_1232:
        /* <DEDUP_REMOVED lines=16> */
.L_x_1235:
[----:B------:R-:W-:Y:S01]  /*3540*/  LOP3.LUT R15, R11, 0x80000, RZ, 0xfc, !PT ;  /* 0x000800000b0f7812 */ /* 0x000fe200078efcff */
[----:B------:R-:W-:Y:S01]  /*3550*/  IMAD.MOV.U32 R14, RZ, RZ, R10 ;  /* 0x000000ffff0e7224 */ /* 0x000fe200078e000a */
[----:B------:R-:W-:Y:S06]  /*3560*/  BRA `(.L_x_1233) ;  /* 0x0000000000087947 */ /* 0x000fec0003800000 */
.L_x_1234:
[----:B------:R-:W-:Y:S01]  /*3570*/  LOP3.LUT R15, R9, 0x80000, RZ, 0xfc, !PT ;  /* 0x00080000090f7812 */ /* 0x000fe200078efcff */
[----:B------:R-:W-:-:S07]  /*3580*/  IMAD.MOV.U32 R14, RZ, RZ, R8 ;  /* 0x000000ffff0e7224 */ /* 0x000fce00078e0008 */
.L_x_1233:
[----:B------:R-:W-:Y:S05]  /*3590*/  BSYNC.RECONVERGENT B1 ;  /* 0x0000000000017941 */ /* 0x000fea0003800200 */
.L_x_1231:
[----:B------:R-:W-:Y:S02]  /*35a0*/  IMAD.MOV.U32 R4, RZ, RZ, R6 ;  /* 0x000000ffff047224 */ /* 0x000fe400078e0006 */
[----:B------:R-:W-:-:S04]  /*35b0*/  IMAD.MOV.U32 R5, RZ, RZ, 0x0 ;  /* 0x00000000ff057424 */ /* 0x000fc800078e00ff */
[----:B------:R-:W-:Y:S05]  /*35c0*/  RET.REL.NODEC R4 `(_ZN4vllm3moe44grouped_topk_fused_small_expert_count_kernelI13__nv_bfloat16fiLNS0_11ScoringFuncE0ELi384ELb0ELi8EEEvPT_PfPT1_PKT0_llllllbd) ;  /* 0xffffffc8048c7950 */ /* 0x000fea0003c3ffff */
.L_x_1236:
        /* <DEDUP_REMOVED lines=11> */
.L_x_7758:


//--------------------- .text._ZN4vllm3moe44grouped_topk_fused_small_expert_count_kernelI13__nv_bfloat16fiLNS0_11ScoringFuncE0ELi512ELb0ELi8EEEvPT_PfPT1_PKT0_llllllbd --------------------------
	.section	.text._ZN4vllm3moe44grouped_topk_fused_small_expert_count_kernelI13__nv_bfloat16fiLNS0_11ScoringFuncE0ELi512ELb0ELi8EEEvPT_PfPT1_PKT0_llllllbd,"ax",@progbits
	.align	128
        .global         _ZN4vllm3moe44grouped_topk_fused_small_expert_count_kernelI13__nv_bfloat16fiLNS0_11ScoringFuncE0ELi512ELb0ELi8EEEvPT_PfPT1_PKT0_llllllbd
        .type           _ZN4vllm3moe44grouped_topk_fused_small_expert_count_kernelI13__nv_bfloat16fiLNS0_11ScoringFuncE0ELi512ELb0ELi8EEEvPT_PfPT1_PKT0_llllllbd,@function
        .size           _ZN4vllm3moe44grouped_topk_fused_small_expert_count_kernelI13__nv_bfloat16fiLNS0_11ScoringFuncE0ELi512ELb0ELi8EEEvPT_PfPT1_PKT0_llllllbd,(.L_x_7759 - _ZN4vllm3moe44grouped_topk_fused_small_expert_count_kernelI13__nv_bfloat16fiLNS0_11ScoringFuncE0ELi512ELb0ELi8EEEvPT_PfPT1_PKT0_llllllbd)
        .other          _ZN4vllm3moe44grouped_topk_fused_small_expert_count_kernelI13__nv_bfloat16fiLNS0_11ScoringFuncE0ELi512ELb0ELi8EEEvPT_PfPT1_PKT0_llllllbd,@"STO_CUDA_ENTRY STV_DEFAULT"
_ZN4vllm3moe44grouped_topk_fused_small_expert_count_kernelI13__nv_bfloat16fiLNS0_11ScoringFuncE0ELi512ELb0ELi8EEEvPT_PfPT1_PKT0_llllllbd:
.text._ZN4vllm3moe44grouped_topk_fused_small_expert_count_kernelI13__nv_bfloat16fiLNS0_11ScoringFuncE0ELi512ELb0ELi8EEEvPT_PfPT1_PKT0_llllllbd:
        /* <DEDUP_REMOVED lines=35> */
.L_x_1238:
[----:B------:R-:W-:Y:S05]  /*0230*/  BSYNC.RECONVERGENT B0 ;  /* 0x0000000000007941 */ /* 0x000fea0003800200 */
.L_x_1237:
        /* <DEDUP_REMOVED lines=112> */
.L_x_1242:
        /* <DEDUP_REMOVED lines=99> */
.L_x_1241:
        /* <DEDUP_REMOVED lines=44> */
.L_x_1240:
        /* <DEDUP_REMOVED lines=18> */
.L_x_1243:
        /* <DEDUP_REMOVED lines=13> */
.L_x_1244:
[----:B------:R-:W-:Y:S05]  /*1420*/  BSYNC.RECONVERGENT B0 ;  /* 0x0000000000007941 */ /* 0x000fea0003800200 */
.L_x_1239:
        /* <DEDUP_REMOVED lines=37> */
.L_x_1248:
        /* <DEDUP_REMOVED lines=168> */
.L_x_1247:
[----:B------:R-:W-:Y:S05]  /*2100*/  @!P1 BRA `(.L_x_1246) ;  /* 0x0000000000d09947 */ /* 0x000fea0003800000 */
[C---:B------:R-:W-:Y:S02]  /*2110*/  IMAD R0, R11.reuse, 0x4, R0 ;  /* 0x000000040b007824 */ /* 0x040fe400078e0200 */
[----:B------:R-:W-:Y:S02]  /*2120*/  IMAD.MOV R8, RZ, RZ, -R8 ;  /* 0x000000ffff087224 */ /* 0x000fe400078e0a08 */
[----:B------:R-:W-:-:S07]  /*2130*/  IMAD R13, R11, 0x4, R1 ;  /* 0x000000040b0d7824 */ /* 0x000fce00078e0201 */
.L_x_1249:
        /* <DEDUP_REMOVED lines=49> */
.L_x_1246:
        /* <DEDUP_REMOVED lines=107> */
[----:B------:R-:W-:Y:S05]  /*2b00*/  CALL.REL.NOINC `($__internal_12_$__cuda_sm20_div_rn_f64_full) ;  /* 0x0000000000847944 */ /* 0x000fea0003c00000 */
[----:B------:R-:W-:Y:S02]  /*2b10*/  IMAD.MOV.U32 R4, RZ, RZ, R14 ;  /* 0x000000ffff047224 */ /* 0x000fe400078e000e */
[----:B------:R-:W-:-:S07]  /*2b20*/  IMAD.MOV.U32 R5, RZ, RZ, R15 ;  /* 0x000000ffff057224 */ /* 0x000fce00078e000f */
.L_x_1252:
[----:B------:R-:W-:Y:S05]  /*2b30*/  BSYNC.RECONVERGENT B0 ;  /* 0x0000000000007941 */ /* 0x000fea0003800200 */
.L_x_1251:
        /* <DEDUP_REMOVED lines=9> */
.L_x_1250:
        /* <DEDUP_REMOVED lines=18> */
.L_x_1253:
[----:B------:R-:W-:Y:S05]  /*2cf0*/  BSYNC.RECONVERGENT B0 ;  /* 0x0000000000007941 */ /* 0x000fea0003800200 */
.L_x_1245:
[----:B------:R-:W-:Y:S01]  /*2d00*/  PREEXIT ;  /* 0x000000000000782d */ /* 0x000fe20000000000 */
[----:B------:R-:W-:Y:S05]  /*2d10*/  EXIT ;  /* 0x000000000000794d */ /* 0x000fea0003800000 */
        .weak           $__internal_12_$__cuda_sm20_div_rn_f64_full
        .type           $__internal_12_$__cuda_sm20_div_rn_f64_full,@function
        .size           $__internal_12_$__cuda_sm20_div_rn_f64_full,(.L_x_7759 - $__internal_12_$__cuda_sm20_div_rn_f64_full)
$__internal_12_$__cuda_sm20_div_rn_f64_full:
        /* <DEDUP_REMOVED lines=104> */
.L_x_1255:
        /* <DEDUP_REMOVED lines=16> */
.L_x_1258:
[----:B------:R-:W-:Y:S01]  /*34a0*/  LOP3.LUT R15, R11, 0x80000, RZ, 0xfc, !PT ;  /* 0x000800000b0f7812 */ /* 0x000fe200078efcff */
[----:B------:R-:W-:Y:S01]  /*34b0*/  IMAD.MOV.U32 R14, RZ, RZ, R10 ;  /* 0x000000ffff0e7224 */ /* 0x000fe200078e000a */
[----:B------:R-:W-:Y:S06]  /*34c0*/  BRA `(.L_x_1256) ;  /* 0x0000000000087947 */ /* 0x000fec0003800000 */
.L_x_1257:
[----:B------:R-:W-:Y:S01]  /*34d0*/  LOP3.LUT R15, R9, 0x80000, RZ, 0xfc, !PT ;  /* 0x00080000090f7812 */ /* 0x000fe200078efcff */
[----:B------:R-:W-:-:S07]  /*34e0*/  IMAD.MOV.U32 R14, RZ, RZ, R8 ;  /* 0x000000ffff0e7224 */ /* 0x000fce00078e0008 */
.L_x_1256:
[----:B------:R-:W-:Y:S05]  /*34f0*/  BSYNC.RECONVERGENT B1 ;  /* 0x0000000000017941 */ /* 0x000fea0003800200 */
.L_x_1254:
[----:B------:R-:W-:Y:S02]  /*3500*/  IMAD.MOV.U32 R4, RZ, RZ, R6 ;  /* 0x000000ffff047224 */ /* 0x000fe400078e0006 */
[----:B------:R-:W-:-:S04]  /*3510*/  IMAD.MOV.U32 R5, RZ, RZ, 0x0 ;  /* 0x00000000ff057424 */ /* 0x000fc800078e00ff */
[----:B------:R-:W-:Y:S05]  /*3520*/  RET.REL.NODEC R4 `(_ZN4vllm3moe44grouped_topk_fused_small_expert_count_kernelI13__nv_bfloat16fiLNS0_11ScoringFuncE0ELi512ELb0ELi8EEEvPT_PfPT1_PKT0_llllllbd) ;  /* 0xffffffc804b47950 */ /* 0x000fea0003c3ffff */
.L_x_1259:
        /* <DEDUP_REMOVED lines=13> */
.L_x_7759:


//--------------------- .text._ZN4vllm3moe44grouped_topk_fused_small_expert_count_kernelI13__nv_bfloat16fiLNS0_11ScoringFuncE0ELi512ELb0ELi22EEEvPT_PfPT1_PKT0_llllllbd --------------------------
	.section	.text._ZN4vllm3moe44grouped_topk_fused_small_expert_count_kernelI13__nv_bfloat16fiLNS0_11ScoringFuncE0ELi512ELb0ELi22EEEvPT_PfPT1_PKT0_llllllbd,"ax",@progbits
	.align	128
        .global         _ZN4vllm3moe44grouped_topk_fused_small_expert_count_kernelI13__nv_bfloat16fiLNS0_11ScoringFuncE0ELi512ELb0ELi22EEEvPT_PfPT1_PKT0_llllllbd
        .type           _ZN4vllm3moe44grouped_topk_fused_small_expert_count_kernelI13__nv_bfloat16fiLNS0_11ScoringFuncE0ELi512ELb0ELi22EEEvPT_PfPT1_PKT0_llllllbd,@function
        .size           _ZN4vllm3moe44grouped_topk_fused_small_expert_count_kernelI13__nv_bfloat16fiLNS0_11ScoringFuncE0ELi512ELb0ELi22EEEvPT_PfPT1_PKT0_llllllbd,(.L_x_7760 - _ZN4vllm3moe44grouped_topk_fused_small_expert_count_kernelI13__nv_bfloat16fiLNS0_11ScoringFuncE0ELi512ELb0ELi22EEEvPT_PfPT1_PKT0_llllllbd)
        .other          _ZN4vllm3moe44grouped_topk_fused_small_expert_count_kernelI13__nv_bfloat16fiLNS0_11ScoringFuncE0ELi512ELb0ELi22EEEvPT_PfPT1_PKT0_llllllbd,@"STO_CUDA_ENTRY STV_DEFAULT"
_ZN4vllm3moe44grouped_topk_fused_small_expert_count_kernelI13__nv_bfloat16fiLNS0_11ScoringFuncE0ELi512ELb0ELi22EEEvPT_PfPT1_PKT0_llllllbd:
.text._ZN4vllm3moe44grouped_topk_fused_small_expert_count_kernelI13__nv_bfloat16fiLNS0_11ScoringFuncE0ELi512ELb0ELi22EEEvPT_PfPT1_PKT0_llllllbd:
        /* <DEDUP_REMOVED lines=35> */
.L_x_1261:
[----:B------:R-:W-:Y:S05]  /*0230*/  BSYNC.RECONVERGENT B0 ;  /* 0x0000000000007941 */ /* 0x000fea0003800200 */
.L_x_1260:
        /* <DEDUP_REMOVED lines=112> */
.L_x_1265:
        /* <DEDUP_REMOVED lines=99> */
.L_x_1264:
        /* <DEDUP_REMOVED lines=44> */
.L_x_1263:
        /* <DEDUP_REMOVED lines=18> */
.L_x_1266:
        /* <DEDUP_REMOVED lines=13> */
.L_x_1267:
[----:B------:R-:W-:Y:S05]  /*1420*/  BSYNC.RECONVERGENT B0 ;  /* 0x0000000000007941 */ /* 0x000fea0003800200 */
.L_x_1262:
        /* <DEDUP_REMOVED lines=77> */
.L_x_1271:
        /* <DEDUP_REMOVED lines=183> */
.L_x_1270:
[----:B------:R-:W-:Y:S05]  /*2470*/  @!P2 BRA `(.L_x_1269) ;  /* 0x0000000000dca947 */ /* 0x000fea0003800000 */
[C---:B------:R-:W-:Y:S02]  /*2480*/  IMAD R0, R13.reuse, 0x4, R0 ;  /* 0x000000040d007824 */ /* 0x040fe400078e0200 */
[----:B------:R-:W-:Y:S02]  /*2490*/  IMAD.MOV R10, RZ, RZ, -R10 ;  /* 0x000000ffff0a7224 */ /* 0x000fe400078e0a0a */
[----:B------:R-:W-:-:S07]  /*24a0*/  IMAD R15, R13, 0x4, R1 ;  /* 0x000000040d0f7824 */ /* 0x000fce00078e0201 */
.L_x_1272:
        /* <DEDUP_REMOVED lines=52> */
.L_x_1269:
        /* <DEDUP_REMOVED lines=107> */
[----:B------:R-:W-:Y:S05]  /*2ea0*/  CALL.REL.NOINC `($__internal_13_$__cuda_sm20_div_rn_f64_full) ;  /* 0x0000000000847944 */ /* 0x000fea0003c00000 */
[----:B------:R-:W-:Y:S02]  /*2eb0*/  IMAD.MOV.U32 R4, RZ, RZ, R14 ;  /* 0x000000ffff047224 */ /* 0x000fe400078e000e */
[----:B------:R-:W-:-:S07]  /*2ec0*/  IMAD.MOV.U32 R5, RZ, RZ, R15 ;  /* 0x000000ffff057224 */ /* 0x000fce00078e000f */
.L_x_1275:
[----:B------:R-:W-:Y:S05]  /*2ed0*/  BSYNC.RECONVERGENT B0 ;  /* 0x0000000000007941 */ /* 0x000fea0003800200 */
.L_x_1274:
        /* <DEDUP_REMOVED lines=9> */
.L_x_1273:
        /* <DEDUP_REMOVED lines=18> */
.L_x_1276:
[----:B------:R-:W-:Y:S05]  /*3090*/  BSYNC.RECONVERGENT B0 ;  /* 0x0000000000007941 */ /* 0x000fea0003800200 */
.L_x_1268:
[----:B------:R-:W-:Y:S01]  /*30a0*/  PREEXIT ;  /* 0x000000000000782d */ /* 0x000fe20000000000 */
[----:B------:R-:W-:Y:S05]  /*30b0*/  EXIT ;  /* 0x000000000000794d */ /* 0x000fea0003800000 */
        .weak           $__internal_13_$__cuda_sm20_div_rn_f64_full
        .type           $__internal_13_$__cuda_sm20_div_rn_f64_full,@function
        .size           $__internal_13_$__cuda_sm20_div_rn_f64_full,(.L_x_7760 - $__internal_13_$__cuda_sm20_div_rn_f64_full)
$__internal_13_$__cuda_sm20_div_rn_f64_full:
        /* <DEDUP_REMOVED lines=104> */
.L_x_1278:
        /* <DEDUP_REMOVED lines=16> */
.L_x_1281:
[----:B------:R-:W-:Y:S01]  /*3840*/  LOP3.LUT R15, R11, 0x80000, RZ, 0xfc, !PT ;  /* 0x000800000b0f7812 */ /* 0x000fe200078efcff */
[----:B------:R-:W-:Y:S01]  /*3850*/  IMAD.MOV.U32 R14, RZ, RZ, R10 ;  /* 0x000000ffff0e7224 */ /* 0x000fe200078e000a */
[----:B------:R-:W-:Y:S06]  /*3860*/  BRA `(.L_x_1279) ;  /* 0x0000000000087947 */ /* 0x000fec0003800000 */
.L_x_1280:
[----:B------:R-:W-:Y:S01]  /*3870*/  LOP3.LUT R15, R9, 0x80000, RZ, 0xfc, !PT ;  /* 0x00080000090f7812 */ /* 0x000fe200078efcff */
[----:B------:R-:W-:-:S07]  /*3880*/  IMAD.MOV.U32 R14, RZ, RZ, R8 ;  /* 0x000000ffff0e7224 */ /* 0x000fce00078e0008 */
.L_x_1279:
[----:B------:R-:W-:Y:S05]  /*3890*/  BSYNC.RECONVERGENT B1 ;  /* 0x0000000000017941 */ /* 0x000fea0003800200 */
.L_x_1277:
[----:B------:R-:W-:Y:S02]  /*38a0*/  IMAD.MOV.U32 R4, RZ, RZ, R6 ;  /* 0x000000ffff047224 */ /* 0x000fe400078e0006 */
[----:B------:R-:W-:-:S04]  /*38b0*/  IMAD.MOV.U32 R5, RZ, RZ, 0x0 ;  /* 0x00000000ff057424 */ /* 0x000fc800078e00ff */
[----:B------:R-:W-:Y:S05]  /*38c0*/  RET.REL.NODEC R4 `(_ZN4vllm3moe44grouped_topk_fused_small_expert_count_kernelI13__nv_bfloat16fiLNS0_11ScoringFuncE0ELi512ELb0ELi22EEEvPT_PfPT1_PKT0_llllllbd) ;  /* 0xffffffc404cc7950 */ /* 0x000fea0003c3ffff */
.L_x_1282:
        /* <DEDUP_REMOVED lines=11> */
.L_x_7760:


//--------------------- .text._ZN4vllm3moe44grouped_topk_fused_small_expert_count_kernelI13__nv_bfloat16fiLNS0_11ScoringFuncE0ELi256ELb1ELi8EEEvPT_PfPT1_PKT0_llllllbd --------------------------
	.section	.text._ZN4vllm3moe44grouped_topk_fused_small_expert_count_kernelI13__nv_bfloat16fiLNS0_11ScoringFuncE0ELi256ELb1ELi8EEEvPT_PfPT1_PKT0_llllllbd,"ax",@progbits
	.align	128
        .global         _ZN4vllm3moe44grouped_topk_fused_small_expert_count_kernelI13__nv_bfloat16fiLNS0_11ScoringFuncE0ELi256ELb1ELi8EEEvPT_PfPT1_PKT0_llllllbd
        .type           _ZN4vllm3moe44grouped_topk_fused_small_expert_count_kernelI13__nv_bfloat16fiLNS0_11ScoringFuncE0ELi256ELb1ELi8EEEvPT_PfPT1_PKT0_llllllbd,@function
        .size           _ZN4vllm3moe44grouped_topk_fused_small_expert_count_kernelI13__nv_bfloat16fiLNS0_11ScoringFuncE0ELi256ELb1ELi8EEEvPT_PfPT1_PKT0_llllllbd,(.L_x_7761 - _ZN4vllm3moe44grouped_topk_fused_small_expert_count_kernelI13__nv_bfloat16fiLNS0_11ScoringFuncE0ELi256ELb1ELi8EEEvPT_PfPT1_PKT0_llllllbd)
        .other          _ZN4vllm3moe44grouped_topk_fused_small_expert_count_kernelI13__nv_bfloat16fiLNS0_11ScoringFuncE0ELi256ELb1ELi8EEEvPT_PfPT1_PKT0_llllllbd,@"STO_CUDA_ENTRY STV_DEFAULT"
_ZN4vllm3moe44grouped_topk_fused_small_expert_count_kernelI13__nv_bfloat16fiLNS0_11ScoringFuncE0ELi256ELb1ELi8EEEvPT_PfPT1_PKT0_llllllbd:
.text._ZN4vllm3moe44grouped_topk_fused_small_expert_count_kernelI13__nv_bfloat16fiLNS0_11ScoringFuncE0ELi256ELb1ELi8EEEvPT_PfPT1_PKT0_llllllbd:
        /* <DEDUP_REMOVED lines=27> */
[----:B--2---:R-:W-:-:S03]  /*01b0*/  LEA R8, P0, R6, UR4, 0x2 ;  /* 0x0000000406087c11 */ /* 0x004fc6000f8010ff */
[----:B------:R-:W-:Y:S01]  /*01c0*/  IMAD R9, R9, UR7, R11 ;  /* 0x0000000709097c24 */ /* 0x000fe2000f8e020b */
[----:B-1----:R-:W-:-:S04]  /*01d0*/  LEA R12, P2, R10, UR14, 0x1 ;  /* 0x0000000e0a0c7c11 */ /* 0x002fc8000f8408ff */
[----:B------:R-:W-:Y:S02]  /*01e0*/  LEA.HI.X R13, R10, UR15, R9, 0x1, P2 ;  /* 0x0000000f0a0d7c11 */ /* 0x000fe400090f0c09 */
[----:B------:R-:W-:-:S03]  /*01f0*/  LEA.HI.X R9, R6, UR5, RZ, 0x2, P0 ;  /* 0x0000000506097c11 */ /* 0x000fc600080f14ff */
[----:B------:R-:W2:Y:S04]  /*0200*/  LDG.E.U16 R12, desc[UR8][R12.64] ;  /* 0x000000080c0c7981 */ /* 0x000ea8000c1e1500 */
[----:B------:R-:W3:Y:S01]  /*0210*/  LDG.E R8, desc[UR8][R8.64] ;  /* 0x0000000808087981 */ /* 0x000ee2000c1e1900 */
[----:B------:R-:W0:Y:S01]  /*0220*/  S2UR UR6, SR_CgaCtaId ;  /* 0x00000000000679c3 */ /* 0x000e220000008800 */
[----:B------:R-:W-:Y:S02]  /*0230*/  UMOV UR4, 0x400 ;  /* 0x0000040000047882 */ /* 0x000fe40000000000 */
[----:B------:R-:W-:Y:S02]  /*0240*/  UIADD3 UR5, UPT, UPT, UR4, 0x400, URZ ;  /* 0x0000040004057890 */ /* 0x000fe4000fffe0ff */
[----:B0-----:R-:W-:-:S02]  /*0250*/  ULEA UR4, UR6, UR4, 0x18 ;  /* 0x0000000406047291 */ /* 0x001fc4000f8ec0ff */
[----:B------:R-:W-:-:S04]  /*0260*/  ULEA UR5, UR6, UR5, 0x18 ;  /* 0x0000000506057291 */ /* 0x000fc8000f8ec0ff */
[C---:B------:R-:W-:Y:S02]  /*0270*/  LEA R10, R6.reuse, UR4, 0x2 ;  /* 0x00000004060a7c11 */ /* 0x040fe4000f8e10ff */
[----:B------:R-:W-:Y:S01]  /*0280*/  LEA R15, R6, UR5, 0x2 ;  /* 0x00000005060f7c11 */ /* 0x000fe2000f8e10ff */
[----:B--2---:R-:W-:-:S04]  /*0290*/  IMAD.U32 R11, R12, 0x10000, RZ ;  /* 0x000100000c0b7824 */ /* 0x004fc800078e00ff */
[----:B---3--:R-:W-:Y:S01]  /*02a0*/  FADD.FTZ R4, R8, R11 ;  /* 0x0000000b08047221 */ /* 0x008fe20000010000 */
[----:B------:R0:W-:Y:S04]  /*02b0*/  STS [R10], R11 ;  /* 0x0000000b0a007388 */ /* 0x0001e80000000800 */
[----:B------:R0:W-:Y:S02]  /*02c0*/  STS [R15], R4 ;  /* 0x000000040f007388 */ /* 0x0001e40000000800 */
.L_x_1284:
[----:B------:R-:W-:Y:S05]  /*02d0*/  BSYNC.RECONVERGENT B0 ;  /* 0x0000000000007941 */ /* 0x000fea0003800200 */
.L_x_1283:
[----:B------:R-:W-:Y:S01]  /*02e0*/  ISETP.GT.AND P0, PT, R4, -0x1, PT ;  /* 0xffffffff0400780c */ /* 0x000fe20003f04270 */
[----:B------:R-:W1:Y:S01]  /*02f0*/  LDCU UR4, c[0x0][0x360] ;  /* 0x00006c00ff0477ac */ /* 0x000e620008000800 */
[----:B------:R-:W-:Y:S01]  /*0300*/  LOP3.LUT R6, R6, 0xffff, RZ, 0xc, !PT ;  /* 0x0000ffff06067812 */ /* 0x000fe200078e0cff */
[----:B------:R-:W-:Y:S01]  /*0310*/  BSSY.RECONVERGENT B0, `(.L_x_1285) ;  /* 0x0000053000007945 */ /* 0x000fe20003800200 */
[----:B------:R-:W-:Y:S01]  /*0320*/  SEL R7, R0, 0x80000000, !P0 ;  /* 0x8000000000077807 */ /* 0x000fe20004000000 */
[----:B------:R-:W2:Y:S02]  /*0330*/  LDCU UR5, c[0x0][0x364] ;  /* 0x00006c80ff0577ac */ /* 0x000ea40008000800 */
[----:B------:R-:W3:Y:S01]  /*0340*/  SHFL.BFLY PT, R9, R6, 0x10, 0x1f ;  /* 0x0e001f0006097f89 */ /* 0x000ee200000e0000 */
[----:B------:R-:W-:-:S05]  /*0350*/  LOP3.LUT R7, R7, R4, RZ, 0x3c, !PT ;  /* 0x0000000407077212 */ /* 0x000fca00078e3cff */
[----:B0-----:R-:W0:Y:S01]  /*0360*/  SHFL.BFLY PT, R4, R7, 0x10, 0x1f ;  /* 0x0e001f0007047f89 */ /* 0x001e2200000e0000 */
[----:B---3--:R-:W-:-:S04]  /*0370*/  ISETP.GT.U32.AND P0, PT, R6, R9, PT ;  /* 0x000000090600720c */ /* 0x008fc80003f04070 */
        /* <DEDUP_REMOVED lines=40> */
[----:B------:R-:W2:Y:S02]  /*0600*/  S2R R8, SR_TID.Y ;  /* 0x0000000000087919 */ /* 0x000ea40000002200 */
[----:B------:R-:W0:Y:S04]  /*0610*/  SHFL.BFLY PT, R7, R10, 0x4, 0x1f ;  /* 0x0c801f000a077f89 */ /* 0x000e2800000e0000 */
[----:B------:R-:W3:Y:S01]  /*0620*/  SHFL.BFLY PT, R6, R11, 0x4, 0x1f ;  /* 0x0c801f000b067f89 */ /* 0x000ee200000e0000 */
[----:B------:R-:W2:Y:S01]  /*0630*/  S2R R9, SR_TID.Z ;  /* 0x0000000000097919 */ /* 0x000ea20000002300 */
        /* <DEDUP_REMOVED lines=32> */
.L_x_1286:
[----:B------:R-:W-:Y:S05]  /*0840*/  BSYNC.RECONVERGENT B0 ;  /* 0x0000000000007941 */ /* 0x000fea0003800200 */
.L_x_1285:
[----:B------:R-:W-:Y:S01]  /*0850*/  BAR.SYNC.DEFER_BLOCKING 0x0 ;  /* 0x0000000000007b1d */ /* 0x000fe20000010000 */
[----:B------:R-:W-:-:S13]  /*0860*/  ISETP.NE.AND P0, PT, R5, RZ, PT ;  /* 0x000000ff0500720c */ /* 0x000fda0003f05270 */
[----:B------:R-:W-:Y:S05]  /*0870*/  @P0 BRA `(.L_x_1287) ;  /* 0x0000002400bc0947 */ /* 0x000fea0003800000 */
[----:B------:R-:W-:Y:S01]  /*0880*/  ISETP.GE.U32.AND P0, PT, R2, UR10, PT ;  /* 0x0000000a02007c0c */ /* 0x000fe2000bf06070 */
[----:B------:R-:W1:Y:S03]  /*0890*/  LDCU UR14, c[0x0][0x3b8] ;  /* 0x00007700ff0e77ac */ /* 0x000e660008000800 */
[----:B------:R-:W-:-:S13]  /*08a0*/  ISETP.GE.AND.EX P0, PT, RZ, UR11, PT, P0 ;  /* 0x0000000bff007c0c */ /* 0x000fda000bf06300 */
[----:B------:R-:W0:Y:S01]  /*08b0*/  @!P0 S2R R5, SR_CgaCtaId ;  /* 0x0000000000058919 */ /* 0x000e220000008800 */
        /* <DEDUP_REMOVED lines=256> */
.L_x_1290:
        /* <DEDUP_REMOVED lines=173> */
.L_x_1289:
[----:B------:R-:W-:Y:S05]  /*2390*/  BRA.U !UP0, `(.L_x_1288) ;  /* 0x0000000108c87547 */ /* 0x000fea000b800000 */
[----:B------:R-:W-:Y:S01]  /*23a0*/  IMAD R5, R4, 0x4, R1 ;  /* 0x0000000404057824 */ /* 0x000fe200078e0201 */
[----:B------:R-:W-:-:S12]  /*23b0*/  UIADD3 UR5, UPT, UPT, -UR5, URZ, URZ ;  /* 0x000000ff05057290 */ /* 0x000fd8000fffe1ff */
.L_x_1291:
        /* <DEDUP_REMOVED lines=48> */
.L_x_1288:
        /* <DEDUP_REMOVED lines=109> */
[----:B------:R-:W-:Y:S05]  /*2d90*/  CALL.REL.NOINC `($__internal_14_$__cuda_sm20_div_rn_f64_full) ;  /* 0x00000000007c7944 */ /* 0x000fea0003c00000 */
.L_x_1294:
[----:B------:R-:W-:Y:S05]  /*2da0*/  BSYNC.RECONVERGENT B0 ;  /* 0x0000000000007941 */ /* 0x000fea0003800200 */
.L_x_1293:
        /* <DEDUP_REMOVED lines=9> */
.L_x_1292:
        /* <DEDUP_REMOVED lines=18> */
.L_x_1295:
[----:B------:R-:W-:Y:S05]  /*2f60*/  BSYNC.RECONVERGENT B0 ;  /* 0x0000000000007941 */ /* 0x000fea0003800200 */
.L_x_1287:
[----:B------:R-:W-:Y:S01]  /*2f70*/  PREEXIT ;  /* 0x000000000000782d */ /* 0x000fe20000000000 */
[----:B------:R-:W-:Y:S05]  /*2f80*/  EXIT ;  /* 0x000000000000794d */ /* 0x000fea0003800000 */
        .weak           $__internal_14_$__cuda_sm20_div_rn_f64_full
        .type           $__internal_14_$__cuda_sm20_div_rn_f64_full,@function
        .size           $__internal_14_$__cuda_sm20_div_rn_f64_full,(.L_x_7761 - $__internal_14_$__cuda_sm20_div_rn_f64_full)
$__internal_14_$__cuda_sm20_div_rn_f64_full:
        /* <DEDUP_REMOVED lines=106> */
.L_x_1297:
        /* <DEDUP_REMOVED lines=16> */
.L_x_1300:
[----:B------:R-:W-:Y:S01]  /*3730*/  LOP3.LUT R17, R9, 0x80000, RZ, 0xfc, !PT ;  /* 0x0008000009117812 */ /* 0x000fe200078efcff */
[----:B------:R-:W-:Y:S01]  /*3740*/  IMAD.MOV.U32 R16, RZ, RZ, R8 ;  /* 0x000000ffff107224 */ /* 0x000fe200078e0008 */
[----:B------:R-:W-:Y:S06]  /*3750*/  BRA `(.L_x_1298) ;  /* 0x0000000000087947 */ /* 0x000fec0003800000 */
.L_x_1299:
[----:B------:R-:W-:Y:S01]  /*3760*/  LOP3.LUT R17, R5, 0x80000, RZ, 0xfc, !PT ;  /* 0x0008000005117812 */ /* 0x000fe200078efcff */
[----:B------:R-:W-:-:S07]  /*3770*/  IMAD.MOV.U32 R16, RZ, RZ, R4 ;  /* 0x000000ffff107224 */ /* 0x000fce00078e0004 */
.L_x_1298:
[----:B------:R-:W-:Y:S05]  /*3780*/  BSYNC.RECONVERGENT B1 ;  /* 0x0000000000017941 */ /* 0x000fea0003800200 */
.L_x_1296:
[----:B------:R-:W-:Y:S02]  /*3790*/  IMAD.MOV.U32 R13, RZ, RZ, 0x0 ;  /* 0x00000000ff0d7424 */ /* 0x000fe400078e00ff */
[----:B------:R-:W-:Y:S02]  /*37a0*/  IMAD.MOV.U32 R4, RZ, RZ, R16 ;  /* 0x000000ffff047224 */ /* 0x000fe400078e0010 */
[----:B------:R-:W-:Y:S01]  /*37b0*/  IMAD.MOV.U32 R5, RZ, RZ, R17 ;  /* 0x000000ffff057224 */ /* 0x000fe200078e0011 */
[----:B------:R-:W-:Y:S06]  /*37c0*/  RET.REL.NODEC R12 `(_ZN4vllm3moe44grouped_topk_fused_small_expert_count_kernelI13__nv_bfloat16fiLNS0_11ScoringFuncE0ELi256ELb1ELi8EEEvPT_PfPT1_PKT0_llllllbd) ;  /* 0xffffffc80c0c7950 */ /* 0x000fec0003c3ffff */
.L_x_1301:
        /* <DEDUP_REMOVED lines=11> */
.L_x_7761:


//--------------------- .text._ZN4vllm3moe25grouped_topk_fused_kernelI6__half13__nv_bfloat16iLNS0_11ScoringFuncE0EEEvPT_PfPT1_PKT0_lllllbd --------------------------
	.section	.text._ZN4vllm3moe25grouped_topk_fused_kernelI6__half13__nv_bfloat16iLNS0_11ScoringFuncE0EEEvPT_PfPT1_PKT0_lllllbd,"ax",@progbits
	.align	128
        .global         _ZN4vllm3moe25grouped_topk_fused_kernelI6__half13__nv_bfloat16iLNS0_11ScoringFuncE0EEEvPT_PfPT1_PKT0_lllllbd
        .type           _ZN4vllm3moe25grouped_topk_fused_kernelI6__half13__nv_bfloat16iLNS0_11ScoringFuncE0EEEvPT_PfPT1_PKT0_lllllbd,@function
        .size           _ZN4vllm3moe25grouped_topk_fused_kernelI6__half13__nv_bfloat16iLNS0_11ScoringFuncE0EEEvPT_PfPT1_PKT0_lllllbd,(.L_x_7855 - _ZN4vllm3moe25grouped_topk_fused_kernelI6__half13__nv_bfloat16iLNS0_11ScoringFuncE0EEEvPT_PfPT1_PKT0_lllllbd)
        .other          _ZN4vllm3moe25grouped_topk_fused_kernelI6__half13__nv_bfloat16iLNS0_11ScoringFuncE0EEEvPT_PfPT1_PKT0_lllllbd,@"STO_CUDA_ENTRY STV_DEFAULT"
_ZN4vllm3moe25grouped_topk_fused_kernelI6__half13__nv_bfloat16iLNS0_11ScoringFuncE0EEEvPT_PfPT1_PKT0_lllllbd:
.text._ZN4vllm3moe25grouped_topk_fused_kernelI6__half13__nv_bfloat16iLNS0_11ScoringFuncE0EEEvPT_PfPT1_PKT0_lllllbd:
        /* <DEDUP_REMOVED lines=103> */
.L_x_1306:
        /* <DEDUP_REMOVED lines=17> */
[----:B--2---:R-:W4:Y:S02]  /*0780*/  F2F.F16.BF16 R22, R22 ;  /* 0x0000001600167304 */ /* 0x004f240000400800 */
[----:B----4-:R-:W-:-:S02]  /*0790*/  HADD2 R29, R29.H0_H0, R22.H0_H0 ;  /* 0x200000161d1d7230 */ /* 0x010fc40000000800 */
[----:B------:R-:W2:Y:S04]  /*07a0*/  LDG.E.U16 R22, desc[UR16][R34.64+0x180] ;  /* 0x0001801022167981 */ /* 0x000ea8000c1e1500 */
[----:B---3--:R-:W0:Y:S08]  /*07b0*/  F2F.F16.BF16 R25, R25 ;  /* 0x0000001900197304 */ /* 0x008e300000400800 */
[----:B-----5:R-:W1:Y:S01]  /*07c0*/  F2F.F16.BF16 R28, R28 ;  /* 0x0000001c001c7304 */ /* 0x020e620000400800 */
[----:B0-----:R-:W-:-:S07]  /*07d0*/  HADD2 R12, R12.H0_H0, R25.H0_H0 ;  /* 0x200000190c0c7230 */ /* 0x001fce0000000800 */
[----:B------:R0:W-:Y:S01]  /*07e0*/  F2F.F16.BF16 R27, R31 ;  /* 0x0000001f001b7304 */ /* 0x0001e20000400800 */
[----:B------:R-:W3:Y:S01]  /*07f0*/  LDG.E.U16 R25, desc[UR16][R34.64+0x200] ;  /* 0x0002001022197981 */ /* 0x000ee2000c1e1500 */
[----:B-1----:R-:W-:-:S03]  /*0800*/  HADD2 R13, R13.H0_H0, R28.H0_H0 ;  /* 0x2000001c0d0d7230 */ /* 0x002fc60000000800 */
[----:B------:R-:W4:Y:S03]  /*0810*/  LDG.E.U16 R28, desc[UR16][R36.64+0x280] ;  /* 0x00028010241c7981 */ /* 0x000f26000c1e1500 */
[----:B------:R-:W1:Y:S01]  /*0820*/  F2F.F16.BF16 R30, R30 ;  /* 0x0000001e001e7304 */ /* 0x000e620000400800 */
[----:B0-----:R-:W5:Y:S07]  /*0830*/  LDG.E.U16 R31, desc[UR16][R34.64+0x2c0] ;  /* 0x0002c010221f7981 */ /* 0x001f6e000c1e1500 */
[----:B------:R0:W-:Y:S01]  /*0840*/  F2F.F16.BF16 R41, R32 ;  /* 0x0000002000297304 */ /* 0x0001e20000400800 */
[----:B-1----:R-:W-:-:S02]  /*0850*/  HADD2 R15, R15.H0_H0, R30.H0_H0 ;  /* 0x2000001e0f0f7230 */ /* 0x002fc40000000800 */
[----:B------:R-:W5:Y:S04]  /*0860*/  LDG.E.U16 R30, desc[UR16][R34.64+0x240] ;  /* 0x00024010221e7981 */ /* 0x000f68000c1e1500 */
[----:B0-----:R-:W5:Y:S01]  /*0870*/  LDG.E.U16 R32, desc[UR16][R36.64+0x2c0] ;  /* 0x0002c01024207981 */ /* 0x001f62000c1e1500 */
[----:B------:R0:W1:Y:S03]  /*0880*/  F2F.F16.BF16 R14, R23 ;  /* 0x00000017000e7304 */ /* 0x0000660000400800 */
[----:B0-----:R-:W5:Y:S01]  /*0890*/  LDG.E.U16 R23, desc[UR16][R34.64+0x1c0] ;  /* 0x0001c01022177981 */ /* 0x001f62000c1e1500 */
[----:B-1----:R-:W-:-:S03]  /*08a0*/  HADD2 R11, R11.H0_H0, R14.H0_H0 ;  /* 0x2000000e0b0b7230 */ /* 0x002fc60000000800 */
[----:B------:R-:W5:Y:S01]  /*08b0*/  LDG.E.U16 R14, desc[UR16][R34.64+0x100] ;  /* 0x00010010220e7981 */ /* 0x000f62000c1e1500 */
[----:B--2---:R-:W-:-:S03]  /*08c0*/  HADD2 R22, R22.H0_H0, R27.H0_H0 ;  /* 0x2000001b16167230 */ /* 0x004fc60000000800 */
[----:B------:R-:W2:Y:S01]  /*08d0*/  LDG.E.U16 R27, desc[UR16][R34.64+0x280] ;  /* 0x00028010221b7981 */ /* 0x000ea2000c1e1500 */
[----:B------:R-:W3:Y:S02]  /*08e0*/  F2F.F16.BF16 R24, R24 ;  /* 0x0000001800187304 */ /* 0x000ee40000400800 */
[----:B---3--:R-:W-:Y:S02]  /*08f0*/  HADD2 R24, R25.H0_H0, R24.H0_H0 ;  /* 0x2000001819187230 */ /* 0x008fe40000000800 */
[----:B------:R-:W3:Y:S04]  /*0900*/  LDG.E.U16 R25, desc[UR16][R36.64+0x300] ;  /* 0x0003001024197981 */ /* 0x000ee8000c1e1500 */
[----:B----4-:R-:W-:Y:S08]  /*0910*/  F2F.F16.BF16 R28, R28 ;  /* 0x0000001c001c7304 */ /* 0x010ff00000400800 */
[----:B------:R-:W0:Y:S01]  /*0920*/  F2F.F16.BF16 R26, R26 ;  /* 0x0000001a001a7304 */ /* 0x000e220000400800 */
[----:B------:R-:W-:-:S07]  /*0930*/  HSETP2.GT.AND P0, PT, R29.H0_H0, R6.H0_H0, PT ;  /* 0x200000061d007234 */ /* 0x000fce0003f04800 */
[----:B-----5:R-:W1:Y:S01]  /*0940*/  F2F.F16.BF16 R32, R32 ;  /* 0x0000002000207304 */ /* 0x020e620000400800 */
[----:B0-----:R-:W-:Y:S02]  /*0950*/  HADD2 R26, R30.H0_H0, R26.H0_H0 ;  /* 0x2000001a1e1a7230 */ /* 0x001fe40000000800 */
[----:B------:R-:W4:Y:S05]  /*0960*/  LDG.E.U16 R30, desc[UR16][R36.64+0x340] ;  /* 0x00034010241e7981 */ /* 0x000f2a000c1e1500 */
[----:B------:R0:W5:Y:S01]  /*0970*/  F2F.F16.BF16 R40, R33 ;  /* 0x0000002100287304 */ /* 0x0001620000400800 */
[----:B-1----:R-:W-:Y:S02]  /*0980*/  HADD2 R31, R31.H0_H0, R32.H0_H0 ;  /* 0x200000201f1f7230 */ /* 0x002fe40000000800 */
[----:B------:R-:W4:Y:S01]  /*0990*/  LDG.E.U16 R32, desc[UR16][R34.64+0x340] ;  /* 0x0003401022207981 */ /* 0x000f22000c1e1500 */
[----:B------:R-:W-:-:S03]  /*09a0*/  @!P0 HSETP2.GT.AND P1, PT, R29.H0_H0, R7.H0_H0, PT ;  /* 0x200000071d008234 */ /* 0x000fc60003f24800 */
[----:B0-----:R-:W4:Y:S01]  /*09b0*/  LDG.E.U16 R33, desc[UR16][R34.64+0x380] ;  /* 0x0003801022217981 */ /* 0x001f22000c1e1500 */
[----:B-----5:R-:W-:Y:S01]  /*09c0*/  HADD2 R23, R23.H0_H0, R40.H0_H0 ;  /* 0x2000002817177230 */ /* 0x020fe20000000800 */
[----:B------:R-:W-:Y:S02]  /*09d0*/  PRMT R40, R11, 0x7610, R40 ;  /* 0x000076100b287816 */ /* 0x000fe40000000028 */
[----:B------:R-:W-:Y:S01]  /*09e0*/  PRMT R11, R12, 0x7610, R11 ;  /* 0x000076100c0b7816 */ /* 0x000fe2000000000b */
[----:B------:R-:W-:Y:S02]  /*09f0*/  HADD2 R14, R14.H0_H0, R41.H0_H0 ;  /* 0x200000290e0e7230 */ /* 0x000fe40000000800 */
[----:B--2---:R-:W-:Y:S02]  /*0a00*/  HADD2 R27, R27.H0_H0, R28.H0_H0 ;  /* 0x2000001c1b1b7230 */ /* 0x004fe40000000800 */
[----:B------:R-:W2:Y:S04]  /*0a10*/  LDG.E.U16 R28, desc[UR16][R34.64+0x300] ;  /* 0x00030010221c7981 */ /* 0x000ea8000c1e1500 */
[----:B------:R-:W5:Y:S04]  /*0a20*/  LDG.E.U16 R34, desc[UR16][R34.64+0x3c0] ;  /* 0x0003c01022227981 */ /* 0x000f68000c1e1500 */
[----:B------:R-:W5:Y:S04]  /*0a30*/  LDG.E.U16 R35, desc[UR16][R36.64+0x380] ;  /* 0x0003801024237981 */ /* 0x000f68000c1e1500 */
[----:B------:R0:W5:Y:S02]  /*0a40*/  LDG.E.U16 R36, desc[UR16][R36.64+0x3c0] ;  /* 0x0003c01024247981 */ /* 0x000164000c1e1500 */
[----:B0-----:R-:W-:-:S02]  /*0a50*/  PRMT R37, R6, 0x7610, R37 ;  /* 0x0000761006257816 */ /* 0x001fc40000000025 */
[----:B------:R-:W-:Y:S02]  /*0a60*/  @!P0 SEL R37, R7, R29, !P1 ;  /* 0x0000001d07258207 */ /* 0x000fe40004800000 */
[----:B------:R-:W-:-:S05]  /*0a70*/  @!P0 PRMT R29, R6, 0x7610, R29 ;  /* 0x00007610061d8816 */ /* 0x000fca000000001d */
[----:B------:R-:W-:Y:S02]  /*0a80*/  HSETP2.GT.AND P0, PT, R40.H0_H0, R29.H0_H0, PT ;  /* 0x2000001d28007234 */ /* 0x000fe40003f04800 */
[----:B------:R-:W-:-:S11]  /*0a90*/  PRMT R6, R29, 0x7610, R6 ;  /* 0x000076101d067816 */ /* 0x000fd60000000006 */
[----:B------:R-:W-:-:S05]  /*0aa0*/  @!P0 HSETP2.GT.AND P1, PT, R40.H0_H0, R37.H0_H0, PT ;  /* 0x2000002528008234 */ /* 0x000fca0003f24800 */
[----:B------:R-:W-:Y:S02]  /*0ab0*/  @!P0 SEL R6, R37, R40, !P1 ;  /* 0x0000002825068207 */ /* 0x000fe40004800000 */
[----:B------:R-:W-:-:S05]  /*0ac0*/  @!P0 PRMT R40, R29, 0x7610, R40 ;  /* 0x000076101d288816 */ /* 0x000fca0000000028 */
[----:B------:R-:W-:Y:S02]  /*0ad0*/  HSETP2.GT.AND P0, PT, R11.H0_H0, R40.H0_H0, PT ;  /* 0x200000280b007234 */ /* 0x000fe40003f04800 */
[----:B------:R-:W-:-:S11]  /*0ae0*/  PRMT R7, R40, 0x7610, R7 ;  /* 0x0000761028077816 */ /* 0x000fd60000000007 */
[----:B------:R-:W-:-:S05]  /*0af0*/  @!P0 HSETP2.GT.AND P1, PT, R11.H0_H0, R6.H0_H0, PT ;  /* 0x200000060b008234 */ /* 0x000fca0003f24800 */
[----:B------:R-:W-:Y:S02]  /*0b00*/  @!P0 SEL R7, R6, R11, !P1 ;  /* 0x0000000b06078207 */ /* 0x000fe40004800000 */
[----:B------:R-:W-:Y:S02]  /*0b10*/  @!P0 PRMT R11, R40, 0x7610, R11 ;  /* 0x00007610280b8816 */ /* 0x000fe4000000000b */
[----:B------:R-:W-:-:S05]  /*0b20*/  PRMT R6, R13, 0x7610, R6 ;  /* 0x000076100d067816 */ /* 0x000fca0000000006 */
        /* <DEDUP_REMOVED lines=39> */
[----:B------:R-:W-:-:S05]  /*0da0*/  @!P0 PRMT R26, R7, 0x7610, R26 ;  /* 0x00007610071a8816 */ /* 0x000fca000000001a */
[C---:B------:R-:W-:Y:S02]  /*0db0*/  HSETP2.GT.AND P0, PT, R27.reuse.H0_H0, R26.H0_H0, PT ;  /* 0x2000001a1b007234 */ /* 0x040fe40003f04800 */
[----:B------:R-:W-:Y:S01]  /*0dc0*/  PRMT R7, R26, 0x7610, R7 ;  /* 0x000076101a077816 */ /* 0x000fe20000000007 */
[----:B---3--:R-:W2:Y:S10]  /*0dd0*/  F2F.F16.BF16 R25, R25 ;  /* 0x0000001900197304 */ /* 0x008eb40000400800 */
[----:B------:R-:W-:-:S05]  /*0de0*/  @!P0 HSETP2.GT.AND P1, PT, R27.H0_H0, R6.H0_H0, PT ;  /* 0x200000061b008234 */ /* 0x000fca0003f24800 */
[----:B------:R-:W-:Y:S02]  /*0df0*/  @!P0 SEL R7, R6, R27, !P1 ;  /* 0x0000001b06078207 */ /* 0x000fe40004800000 */
[----:B------:R-:W-:Y:S02]  /*0e00*/  @!P0 PRMT R27, R26, 0x7610, R27 ;  /* 0x000076101a1b8816 */ /* 0x000fe4000000001b */
[----:B------:R-:W-:-:S05]  /*0e10*/  PRMT R6, R31, 0x7610, R6 ;  /* 0x000076101f067816 */ /* 0x000fca0000000006 */
[----:B------:R-:W-:Y:S01]  /*0e20*/  HSETP2.GT.AND P0, PT, R6.H0_H0, R27.H0_H0, PT ;  /* 0x2000001b06007234 */ /* 0x000fe20003f04800 */
[----:B--2---:R-:W-:Y:S01]  /*0e30*/  HADD2 R28, R28.H0_H0, R25.H0_H0 ;  /* 0x200000191c1c7230 */ /* 0x004fe20000000800 */
[----:B------:R-:W-:-:S04]  /*0e40*/  PRMT R11, R27, 0x7610, R11 ;  /* 0x000076101b0b7816 */ /* 0x000fc8000000000b */
[----:B------:R-:W-:-:S07]  /*0e50*/  PRMT R12, R28, 0x7610, R12 ;  /* 0x000076101c0c7816 */ /* 0x000fce000000000c */
[----:B------:R-:W-:-:S05]  /*0e60*/  @!P0 HSETP2.GT.AND P1, PT, R6.H0_H0, R7.H0_H0, PT ;  /* 0x2000000706008234 */ /* 0x000fca0003f24800 */
[----:B------:R-:W-:Y:S02]  /*0e70*/  @!P0 SEL R11, R7, R6, !P1 ;  /* 0x00000006070b8207 */ /* 0x000fe40004800000 */
[----:B------:R-:W-:Y:S01]  /*0e80*/  @!P0 PRMT R6, R27, 0x7610, R6 ;  /* 0x000076101b068816 */ /* 0x000fe20000000006 */
[----:B----4-:R-:W0:Y:S04]  /*0e90*/  F2F.F16.BF16 R13, R30 ;  /* 0x0000001e000d7304 */ /* 0x010e280000400800 */
[----:B------:R-:W-:Y:S02]  /*0ea0*/  HSETP2.GT.AND P0, PT, R12.H0_H0, R6.H0_H0, PT ;  /* 0x200000060c007234 */ /* 0x000fe40003f04800 */
[----:B------:R-:W-:Y:S01]  /*0eb0*/  PRMT R7, R6, 0x7610, R7 ;  /* 0x0000761006077816 */ /* 0x000fe20000000007 */
[----:B0-----:R-:W-:-:S10]  /*0ec0*/  HADD2 R13, R32.H0_H0, R13.H0_H0 ;  /* 0x2000000d200d7230 */ /* 0x001fd40000000800 */
[----:B------:R-:W-:Y:S02]  /*0ed0*/  @!P0 HSETP2.GT.AND P1, PT, R12.H0_H0, R11.H0_H0, PT ;  /* 0x2000000b0c008234 */ /* 0x000fe40003f24800 */
[----:B------:R-:W-:-:S03]  /*0ee0*/  PRMT R14, R13, 0x7610, R14 ;  /* 0x000076100d0e7816 */ /* 0x000fc6000000000e */
[----:B------:R-:W-:Y:S02]  /*0ef0*/  @!P0 SEL R7, R11, R12, !P1 ;  /* 0x0000000c0b078207 */ /* 0x000fe40004800000 */
[----:B------:R-:W-:Y:S02]  /*0f00*/  @!P0 PRMT R12, R6, 0x7610, R12 ;  /* 0x00007610060c8816 */ /* 0x000fe4000000000c */
[----:B-----5:R-:W0:Y:S03]  /*0f10*/  F2F.F16.BF16 R6, R35 ;  /* 0x0000002300067304 */ /* 0x020e260000400800 */
[----:B------:R-:W-:Y:S02]  /*0f20*/  HSETP2.GT.AND P0, PT, R14.H0_H0, R12.H0_H0, PT ;  /* 0x2000000c0e007234 */ /* 0x000fe40003f04800 */
[----:B------:R-:W-:-:S11]  /*0f30*/  PRMT R11, R12, 0x7610, R11 ;  /* 0x000076100c0b7816 */ /* 0x000fd6000000000b */
[----:B------:R-:W-:Y:S01]  /*0f40*/  @!P0 HSETP2.GT.AND P1, PT, R14.H0_H0, R7.H0_H0, PT ;  /* 0x200000070e008234 */ /* 0x000fe20003f24800 */
[----:B0-----:R-:W-:-:S04]  /*0f50*/  HADD2 R6, R33.H0_H0, R6.H0_H0 ;  /* 0x2000000621067230 */ /* 0x001fc80000000800 */
[----:B------:R-:W-:Y:S02]  /*0f60*/  @!P0 SEL R11, R7, R14, !P1 ;  /* 0x0000000e070b8207 */ /* 0x000fe40004800000 */
[----:B------:R-:W-:Y:S02]  /*0f70*/  @!P0 PRMT R14, R12, 0x7610, R14 ;  /* 0x000076100c0e8816 */ /* 0x000fe4000000000e */
[----:B------:R-:W-:Y:S01]  /*0f80*/  PRMT R12, R6, 0x7610, R12 ;  /* 0x00007610060c7816 */ /* 0x000fe2000000000c */
[----:B------:R-:W0:Y:S04]  /*0f90*/  F2F.F16.BF16 R7, R36 ;  /* 0x0000002400077304 */ /* 0x000e280000400800 */
[----:B------:R-:W-:Y:S02]  /*0fa0*/  HSETP2.GT.AND P0, PT, R12.H0_H0, R14.H0_H0, PT ;  /* 0x2000000e0c007234 */ /* 0x000fe40003f04800 */
[----:B------:R-:W-:Y:S01]  /*0fb0*/  PRMT R13, R14, 0x7610, R13 ;  /* 0x000076100e0d7816 */ /* 0x000fe2000000000d */
[----:B0-----:R-:W-:-:S10]  /*0fc0*/  HADD2 R7, R34.H0_H0, R7.H0_H0 ;  /* 0x2000000722077230 */ /* 0x001fd40000000800 */
[----:B------:R-:W-:Y:S02]  /*0fd0*/  @!P0 HSETP2.GT.AND P1, PT, R12.H0_H0, R11.H0_H0, PT ;  /* 0x2000000b0c008234 */ /* 0x000fe40003f24800 */
[----:B------:R-:W-:-:S03]  /*0fe0*/  PRMT R6, R7, 0x7610, R6 ;  /* 0x0000761007067816 */ /* 0x000fc60000000006 */
[----:B------:R-:W-:Y:S02]  /*0ff0*/  @!P0 SEL R13, R11, R12, !P1 ;  /* 0x0000000c0b0d8207 */ /* 0x000fe40004800000 */
[----:B------:R-:W-:Y:S01]  /*1000*/  @!P0 PRMT R12, R14, 0x7610, R12 ;  /* 0x000076100e0c8816 */ /* 0x000fe2000000000c */
[----:B------:R-:W-:-:S04]  /*1010*/  VIADD R9, R9, 0x10 ;  /* 0x0000001009097836 */ /* 0x000fc80000000000 */
[----:B------:R-:W-:Y:S02]  /*1020*/  HSETP2.GT.AND P0, PT, R6.H0_H0, R12.H0_H0, PT ;  /* 0x2000000c06007234 */ /* 0x000fe40003f04800 */
[----:B------:R-:W-:Y:S02]  /*1030*/  ISETP.NE.AND P2, PT, R9, R10, PT ;  /* 0x0000000a0900720c */ /* 0x000fe40003f45270 */
[----:B------:R-:W-:-:S09]  /*1040*/  PRMT R7, R12, 0x7610, R7 ;  /* 0x000076100c077816 */ /* 0x000fd20000000007 */
[----:B------:R-:W-:Y:S01]  /*1050*/  @!P0 HSETP2.GT.AND P1, PT, R6.H0_H0, R13.H0_H0, PT ;  /* 0x2000000d06008234 */ /* 0x000fe20003f24800 */
[----:B------:R-:W-:-:S04]  /*1060*/  VIADD R5, R5, 0x200 ;  /* 0x0000020005057836 */ /* 0x000fc80000000000 */
[----:B------:R-:W-:Y:S02]  /*1070*/  @!P0 SEL R13, R13, R6, !P1 ;  /* 0x000000060d0d8207 */ /* 0x000fe40004800000 */
[----:B------:R-:W-:Y:S02]  /*1080*/  @!P0 PRMT R6, R12, 0x7610, R6 ;  /* 0x000076100c068816 */ /* 0x000fe40000000006 */
[----:B------:R-:W-:Y:S01]  /*1090*/  @!P0 PRMT R7, R13, 0x7610, R7 ;  /* 0x000076100d078816 */ /* 0x000fe20000000007 */
[----:B------:R-:W-:Y:S06]  /*10a0*/  @P2 BRA `(.L_x_1306) ;  /* 0xfffffff400702947 */ /* 0x000fec000383ffff */
.L_x_1305:
[----:B------:R-:W-:Y:S05]  /*10b0*/  BSYNC.RECONVERGENT B1 ;  /* 0x0000000000017941 */ /* 0x000fea0003800200 */
.L_x_1304:
        /* <DEDUP_REMOVED lines=23> */
[----:B--2---:R-:W4:Y:S02]  /*1230*/  F2F.F16.BF16 R35, R35 ;  /* 0x0000002300237304 */ /* 0x004f240000400800 */
[----:B----4-:R-:W-:-:S02]  /*1240*/  HADD2 R34, R30.H0_H0, R35.H0_H0 ;  /* 0x200000231e227230 */ /* 0x010fc40000000800 */
[----:B------:R-:W2:Y:S04]  /*1250*/  LDG.E.U16 R30, desc[UR16][R12.64+0x180] ;  /* 0x000180100c1e7981 */ /* 0x000ea8000c1e1500 */
[----:B---3--:R-:W5:Y:S01]  /*1260*/  F2F.F16.BF16 R9, R9 ;  /* 0x0000000900097304 */ /* 0x008f620000400800 */
[----:B------:R-:W-:-:S13]  /*1270*/  HSETP2.GT.AND P1, PT, R34.H0_H0, R6.H0_H0, PT ;  /* 0x2000000622007234 */ /* 0x000fda0003f24800 */
[----:B------:R-:W-:Y:S01]  /*1280*/  @!P1 HSETP2.GT.AND P2, PT, R34.H0_H0, R7.H0_H0, PT ;  /* 0x2000000722009234 */ /* 0x000fe20003f44800 */
[----:B-----5:R-:W-:Y:S01]  /*1290*/  HADD2 R11, R14.H0_H0, R9.H0_H0 ;  /* 0x200000090e0b7230 */ /* 0x020fe20000000800 */
[----:B------:R-:W-:-:S03]  /*12a0*/  PRMT R14, R6, 0x7610, R14 ;  /* 0x00007610060e7816 */ /* 0x000fc6000000000e */
        /* <DEDUP_REMOVED lines=11> */
[----:B------:R-:W0:Y:S04]  /*1360*/  F2F.F16.BF16 R23, R23 ;  /* 0x0000001700177304 */ /* 0x000e280000400800 */
[----:B------:R-:W-:Y:S02]  /*1370*/  HSETP2.GT.AND P1, PT, R9.H0_H0, R7.H0_H0, PT ;  /* 0x2000000709007234 */ /* 0x000fe40003f24800 */
[----:B------:R-:W-:Y:S01]  /*1380*/  PRMT R10, R7, 0x7610, R10 ;  /* 0x00007610070a7816 */ /* 0x000fe2000000000a */
[----:B0-----:R-:W-:-:S10]  /*1390*/  HADD2 R24, R24.H0_H0, R23.H0_H0 ;  /* 0x2000001718187230 */ /* 0x001fd40000000800 */
[----:B------:R-:W-:-:S05]  /*13a0*/  @!P1 HSETP2.GT.AND P2, PT, R9.H0_H0, R6.H0_H0, PT ;  /* 0x2000000609009234 */ /* 0x000fca0003f44800 */
[----:B------:R-:W-:Y:S02]  /*13b0*/  @!P1 SEL R10, R6, R9, !P2 ;  /* 0x00000009060a9207 */ /* 0x000fe40005000000 */
[----:B------:R-:W-:Y:S02]  /*13c0*/  @!P1 PRMT R9, R7, 0x7610, R9 ;  /* 0x0000761007099816 */ /* 0x000fe40000000009 */
[----:B------:R-:W-:Y:S01]  /*13d0*/  PRMT R7, R24, 0x7610, R7 ;  /* 0x0000761018077816 */ /* 0x000fe20000000007 */
        /* <DEDUP_REMOVED lines=16> */
[----:B------:R-:W-:Y:S04]  /*14e0*/  F2F.F16.BF16 R29, R29 ;  /* 0x0000001d001d7304 */ /* 0x000fe80000400800 */
[----:B------:R-:W-:Y:S02]  /*14f0*/  HSETP2.GT.AND P1, PT, R7.H0_H0, R9.H0_H0, PT ;  /* 0x2000000907007234 */ /* 0x000fe40003f24800 */
[----:B------:R-:W-:-:S11]  /*1500*/  PRMT R11, R9, 0x7610, R11 ;  /* 0x00007610090b7816 */ /* 0x000fd6000000000b */
[----:B------:R-:W-:-:S05]  /*1510*/  @!P1 HSETP2.GT.AND P2, PT, R7.H0_H0, R10.H0_H0, PT ;  /* 0x2000000a07009234 */ /* 0x000fca0003f44800 */
[----:B------:R-:W-:Y:S02]  /*1520*/  @!P1 SEL R11, R10, R7, !P2 ;  /* 0x000000070a0b9207 */ /* 0x000fe40005000000 */
[----:B------:R-:W-:Y:S01]  /*1530*/  @!P1 PRMT R7, R9, 0x7610, R7 ;  /* 0x0000761009079816 */ /* 0x000fe20000000007 */
[----:B------:R-:W0:Y:S03]  /*1540*/  F2F.F16.BF16 R31, R31 ;  /* 0x0000001f001f7304 */ /* 0x000e260000400800 */
[----:B------:R-:W-:Y:S01]  /*1550*/  PRMT R9, R7, 0x7610, R9 ;  /* 0x0000761007097816 */ /* 0x000fe20000000009 */
[----:B0-----:R-:W-:-:S05]  /*1560*/  HADD2 R32, R32.H0_H0, R31.H0_H0 ;  /* 0x2000001f20207230 */ /* 0x001fca0000000800 */
[----:B------:R-:W-:Y:S01]  /*1570*/  PRMT R6, R32, 0x7610, R6 ;  /* 0x0000761020067816 */ /* 0x000fe20000000006 */
[----:B------:R-:W-:Y:S02]  /*1580*/  VIADD R5, R5, 0x100 ;  /* 0x0000010005057836 */ /* 0x000fe40000000000 */
[----:B--2---:R-:W-:-:S05]  /*1590*/  HADD2 R30, R30.H0_H0, R29.H0_H0 ;  /* 0x2000001d1e1e7230 */ /* 0x004fca0000000800 */
[----:B------:R-:W-:-:S05]  /*15a0*/  PRMT R10, R30, 0x7610, R10 ;  /* 0x000076101e0a7816 */ /* 0x000fca000000000a */
[----:B------:R-:W-:-:S13]  /*15b0*/  HSETP2.GT.AND P1, PT, R10.H0_H0, R7.H0_H0, PT ;  /* 0x200000070a007234 */ /* 0x000fda0003f24800 */
        /* <DEDUP_REMOVED lines=8> */
[----:B------:R-:W-:-:S07]  /*1640*/  @!P1 PRMT R7, R9, 0x7610, R7 ;  /* 0x0000761009079816 */ /* 0x000fce0000000007 */
.L_x_1309:
[----:B------:R-:W-:Y:S05]  /*1650*/  BSYNC.RECONVERGENT B1 ;  /* 0x0000000000017941 */ /* 0x000fea0003800200 */
.L_x_1308:
        /* <DEDUP_REMOVED lines=17> */
[----:B--2---:R-:W4:Y:S02]  /*1770*/  F2F.F16.BF16 R14, R14 ;  /* 0x0000000e000e7304 */ /* 0x004f240000400800 */
[----:B----4-:R-:W-:-:S06]  /*1780*/  HADD2 R13, R13.H0_H0, R14.H0_H0 ;  /* 0x2000000e0d0d7230 */ /* 0x010fcc0000000800 */
[----:B---3--:R-:W5:Y:S01]  /*1790*/  F2F.F16.BF16 R24, R23 ;  /* 0x0000001700187304 */ /* 0x008f620000400800 */
[----:B------:R-:W-:-:S05]  /*17a0*/  PRMT R22, R13, 0x7610, R22 ;  /* 0x000076100d167816 */ /* 0x000fca0000000016 */
[----:B------:R-:W-:Y:S02]  /*17b0*/  HSETP2.GT.AND P1, PT, R22.H0_H0, R6.H0_H0, PT ;  /* 0x2000000616007234 */ /* 0x000fe40003f24800 */
[----:B------:R-:W-:Y:S01]  /*17c0*/  PRMT R13, R6, 0x7610, R13 ;  /* 0x00007610060d7816 */ /* 0x000fe2000000000d */
[----:B-----5:R-:W-:-:S10]  /*17d0*/  HADD2 R15, R15.H0_H0, R24.H0_H0 ;  /* 0x200000180f0f7230 */ /* 0x020fd40000000800 */
[----:B------:R-:W-:Y:S02]  /*17e0*/  @!P1 HSETP2.GT.AND P2, PT, R22.H0_H0, R7.H0_H0, PT ;  /* 0x2000000716009234 */ /* 0x000fe40003f44800 */
[----:B0-----:R-:W-:-:S03]  /*17f0*/  PRMT R8, R15, 0x7610, R8 ;  /* 0x000076100f087816 */ /* 0x001fc60000000008 */
[----:B------:R-:W-:Y:S02]  /*1800*/  @!P1 SEL R13, R7, R22, !P2 ;  /* 0x00000016070d9207 */ /* 0x000fe40005000000 */
[----:B------:R-:W-:Y:S01]  /*1810*/  @!P1 PRMT R22, R6, 0x7610, R22 ;  /* 0x0000761006169816 */ /* 0x000fe20000000016 */
        /* <DEDUP_REMOVED lines=22> */
.L_x_1311:
[----:B------:R-:W-:Y:S05]  /*1980*/  BSYNC.RECONVERGENT B1 ;  /* 0x0000000000017941 */ /* 0x000fea0003800200 */
.L_x_1310:
[----:B------:R-:W-:Y:S05]  /*1990*/  @!P0 BRA `(.L_x_1307) ;  /* 0x0000000400ac8947 */ /* 0x000fea0003800000 */
[----:B------:R-:W-:Y:S01]  /*19a0*/  BSSY.RECONVERGENT B1, `(.L_x_1312) ;  /* 0x0000018000017945 */ /* 0x000fe20003800200 */
[----:B------:R-:W-:Y:S01]  /*19b0*/  PRMT R6, R6, 0x5410, R6 ;  /* 0x0000541006067816 */ /* 0x000fe20000000006 */
[----:B------:R-:W-:Y:S01]  /*19c0*/  IMAD.MOV.U32 R13, RZ, RZ, RZ ;  /* 0x000000ffff0d7224 */ /* 0x000fe200078e00ff */
[----:B------:R-:W-:-:S07]  /*19d0*/  PRMT R15, R7, 0x7610, R15 ;  /* 0x00007610070f7816 */ /* 0x000fce000000000f */
.L_x_1314:
[----:B------:R-:W-:-:S06]  /*19e0*/  IMAD.WIDE.U32 R10, R5, 0x2, R18 ;  /* 0x00000002050a7825 */ /* 0x000fcc00078e0012 */
[----:B------:R-:W2:Y:S01]  /*19f0*/  LDG.E.U16 R10, desc[UR16][R10.64] ;  /* 0x000000100a0a7981 */ /* 0x000ea2000c1e1500 */
[----:B------:R-:W-:-:S06]  /*1a00*/  IMAD.WIDE.U32 R8, R5, 0x2, R20 ;  /* 0x0000000205087825 */ /* 0x000fcc00078e0014 */
[----:B------:R-:W3:Y:S01]  /*1a10*/  LDG.E.U16 R8, desc[UR16][R8.64] ;  /* 0x0000001008087981 */ /* 0x000ee2000c1e1500 */
[----:B------:R-:W-:-:S05]  /*1a20*/  VIADD R13, R13, 0x1 ;  /* 0x000000010d0d7836 */ /* 0x000fca0000000000 */
[----:B------:R-:W-:Y:S01]  /*1a30*/  ISETP.NE.AND P2, PT, R13, R12, PT ;  /* 0x0000000c0d00720c */ /* 0x000fe20003f45270 */
[----:B--2---:R-:W3:Y:S02]  /*1a40*/  F2F.F16.BF16 R7, R10 ;  /* 0x0000000a00077304 */ /* 0x004ee40000400800 */
[----:B---3--:R-:W-:-:S05]  /*1a50*/  HADD2 R7, R8.H0_H0, R7.H0_H0 ;  /* 0x2000000708077230 */ /* 0x008fca0000000800 */
[----:B------:R-:W-:-:S04]  /*1a60*/  PRMT R6, R7, 0x7610, R6 ;  /* 0x0000761007067816 */ /* 0x000fc80000000006 */
[----:B------:R-:W-:Y:S02]  /*1a70*/  PRMT R7, R6, 0x7632, R7 ;  /* 0x0000763206077816 */ /* 0x000fe40000000007 */
[----:B------:R-:W-:-:S13]  /*1a80*/  HSETP2.GT.AND P0, PT, R6.H0_H0, R6.H1_H1, PT ;  /* 0x3000000606007234 */ /* 0x000fda0003f04800 */
[----:B------:R-:W-:-:S05]  /*1a90*/  @!P0 HSETP2.GT.AND P1, PT, R6.H0_H0, R15.H0_H0, PT ;  /* 0x2000000f06008234 */ /* 0x000fca0003f24800 */
        /* <DEDUP_REMOVED lines=8> */
.L_x_1313:
[----:B------:R-:W-:Y:S05]  /*1b20*/  BSYNC.RECONVERGENT B1 ;  /* 0x0000000000017941 */ /* 0x000fea0003800200 */
.L_x_1312:
[----:B------:R-:W-:Y:S05]  /*1b30*/  BRA `(.L_x_1307) ;  /* 0x0000000400447947 */ /* 0x000fea0003800000 */
.L_x_1303:
        /* <DEDUP_REMOVED lines=16> */
.L_x_1318:
[----:B------:R-:W-:-:S06]  /*1c40*/  IMAD.WIDE.U32 R10, R5, 0x2, R18 ;  /* 0x00000002050a7825 */ /* 0x000fcc00078e0012 */
[----:B------:R-:W2:Y:S01]  /*1c50*/  LDG.E.U16 R10, desc[UR16][R10.64+0x3c0] ;  /* 0x0003c0100a0a7981 */ /* 0x000ea2000c1e1500 */
[----:B------:R-:W-:-:S06]  /*1c60*/  IMAD.WIDE.U32 R6, R5, 0x2, R20 ;  /* 0x0000000205067825 */ /* 0x000fcc00078e0014 */
[----:B------:R-:W3:Y:S01]  /*1c70*/  LDG.E.U16 R6, desc[UR16][R6.64+0x3c0] ;  /* 0x0003c01006067981 */ /* 0x000ee2000c1e1500 */
[----:B------:R-:W-:Y:S02]  /*1c80*/  VIADD R9, R9, 0x10 ;  /* 0x0000001009097836 */ /* 0x000fe40000000000 */
[----:B------:R-:W-:-:S03]  /*1c90*/  VIADD R5, R5, 0x200 ;  /* 0x0000020005057836 */ /* 0x000fc60000000000 */
[----:B------:R-:W-:Y:S01]  /*1ca0*/  ISETP.NE.AND P0, PT, R9, R12, PT ;  /* 0x0000000c0900720c */ /* 0x000fe20003f05270 */
[----:B--2---:R-:W3:Y:S02]  /*1cb0*/  F2F.F16.BF16 R13, R10 ;  /* 0x0000000a000d7304 */ /* 0x004ee40000400800 */
[----:B---3--:R-:W-:-:S10]  /*1cc0*/  HADD2 R13, R6.H0_H0, R13.H0_H0 ;  /* 0x2000000d060d7230 */ /* 0x008fd40000000800 */
[----:B------:R-:W-:Y:S05]  /*1cd0*/  @P0 BRA `(.L_x_1318) ;  /* 0xfffffffc00d80947 */ /* 0x000fea000383ffff */
[----:B------:R-:W-:Y:S05]  /*1ce0*/  BSYNC.RECONVERGENT B2 ;  /* 0x0000000000027941 */ /* 0x000fea0003800200 */
.L_x_1317:
[----:B------:R-:W-:-:S07]  /*1cf0*/  PRMT R6, R13, 0x7610, R6 ;  /* 0x000076100d067816 */ /* 0x000fce0000000006 */
.L_x_1316:
[----:B------:R-:W-:Y:S05]  /*1d00*/  BSYNC.RECONVERGENT B1 ;  /* 0x0000000000017941 */ /* 0x000fea0003800200 */
.L_x_1315:
        /* <DEDUP_REMOVED lines=14> */
[----:B--2---:R-:W3:Y:S02]  /*1df0*/  F2F.F16.BF16 R7, R12 ;  /* 0x0000000c00077304 */ /* 0x004ee40000400800 */
[----:B---3--:R-:W-:-:S05]  /*1e00*/  HADD2 R7, R10.H0_H0, R7.H0_H0 ;  /* 0x200000070a077230 */ /* 0x008fca0000000800 */
[----:B------:R-:W-:-:S07]  /*1e10*/  PRMT R6, R7, 0x7610, R6 ;  /* 0x0000761007067816 */ /* 0x000fce0000000006 */
.L_x_1320:
[----:B------:R-:W-:Y:S05]  /*1e20*/  BSYNC.RECONVERGENT B1 ;  /* 0x0000000000017941 */ /* 0x000fea0003800200 */
.L_x_1319:
        /* <DEDUP_REMOVED lines=16> */
.L_x_1322:
[----:B------:R-:W-:Y:S05]  /*1f30*/  BSYNC.RECONVERGENT B1 ;  /* 0x0000000000017941 */ /* 0x000fea0003800200 */
.L_x_1321:
[----:B------:R-:W-:Y:S01]  /*1f40*/  PRMT R7, R12, 0x7610, R7 ;  /* 0x000076100c077816 */ /* 0x000fe20000000007 */
[----:B------:R-:W-:Y:S06]  /*1f50*/  @!P1 BRA `(.L_x_1307) ;  /* 0x00000000003c9947 */ /* 0x000fec0003800000 */
[----:B------:R-:W-:Y:S01]  /*1f60*/  BSSY.RECONVERGENT B1, `(.L_x_1323) ;  /* 0x000000c000017945 */ /* 0x000fe20003800200 */
[----:B------:R-:W-:-:S07]  /*1f70*/  IMAD.MOV.U32 R10, RZ, RZ, RZ ;  /* 0x000000ffff0a7224 */ /* 0x000fce00078e00ff */
.L_x_1324:
        /* <DEDUP_REMOVED lines=11> */
.L_x_1323:
[----:B------:R-:W-:Y:S01]  /*2030*/  IMAD.MOV.U32 R7, RZ, RZ, 0xfc00 ;  /* 0x0000fc00ff077424 */ /* 0x000fe200078e00ff */
[----:B------:R-:W-:-:S07]  /*2040*/  PRMT R6, R11, 0x7610, R6 ;  /* 0x000076100b067816 */ /* 0x000fce0000000006 */
.L_x_1307:
[----:B------:R-:W-:Y:S05]  /*2050*/  BSYNC.RECONVERGENT B0 ;  /* 0x0000000000007941 */ /* 0x000fea0003800200 */
.L_x_1302:
[----:B------:R-:W-:-:S06]  /*2060*/  PRMT R5, R6, 0x7610, R0 ;  /* 0x0000761006057816 */ /* 0x000fcc0000000000 */
[----:B------:R-:W0:Y:S02]  /*2070*/  SHFL.BFLY PT, R5, R5, 0x10, 0x1f ;  /* 0x0e001f0005057f89 */ /* 0x000e2400000e0000 */
[----:B0-----:R-:W-:-:S05]  /*2080*/  HSETP2.GEU.AND P0, PT, R6.H0_H0, R5.H0_H0, PT ;  /* 0x2000000506007234 */ /* 0x001fca0003f0e800 */
[----:B------:R-:W-:-:S04]  /*2090*/  SEL R8, R6, R5, P0 ;  /* 0x0000000506087207 */ /* 0x000fc80000000000 */
[----:B------:R-:W-:-:S05]  /*20a0*/  PRMT R5, R8, 0x7610, R5 ;  /* 0x0000761008057816 */ /* 0x000fca0000000005 */
[----:B------:R-:W0:Y:S02]  /*20b0*/  SHFL.BFLY PT, R9, R5, 0x8, 0x1f ;  /* 0x0d001f0005097f89 */ /* 0x000e2400000e0000 */
[----:B0-----:R-:W-:-:S05]  /*20c0*/  HSETP2.GEU.AND P0, PT, R8.H0_H0, R9.H0_H0, PT ;  /* 0x2000000908007234 */ /* 0x001fca0003f0e800 */
[----:B------:R-:W-:-:S04]  /*20d0*/  SEL R8, R8, R9, P0 ;  /* 0x0000000908087207 */ /* 0x000fc80000000000 */
        /* <DEDUP_REMOVED lines=12> */
[----:B------:R-:W-:Y:S02]  /*21a0*/  PRMT R8, R13, 0x7610, R8 ;  /* 0x000076100d087816 */ /* 0x000fe40000000008 */
[----:B------:R-:W-:-:S13]  /*21b0*/  HSETP2.NEU.AND P0, PT, R13.H0_H0, R6.H0_H0, PT ;  /* 0x200000060d007234 */ /* 0x000fda0003f0d800 */
[----:B------:R-:W-:Y:S02]  /*21c0*/  VOTE.ANY R5, PT, !P0 ;  /* 0x0000000000057806 */ /* 0x000fe400040e0100 */
[----:B------:R-:W-:-:S04]  /*21d0*/  ISETP.NE.AND P0, PT, R3, RZ, PT ;  /* 0x000000ff0300720c */ /* 0x000fc80003f05270 */
[----:B------:R-:W0:Y:S02]  /*21e0*/  POPC R5, R5 ;  /* 0x0000000500057309 */ /* 0x000e240000000000 */
[----:B0-----:R-:W-:-:S13]  /*21f0*/  ISETP.NE.AND P1, PT, R5, 0x1, PT ;  /* 0x000000010500780c */ /* 0x001fda0003f25270 */
[----:B------:R-:W-:Y:S05]  /*2200*/  @P1 BRA `(.L_x_1325) ;  /* 0x00000000005c1947 */ /* 0x000fea0003800000 */
[----:B------:R-:W-:-:S05]  /*2210*/  HSETP2.NEU.AND P1, PT, R6.H0_H0, R13.H0_H0, PT ;  /* 0x2000000d06007234 */ /* 0x000fca0003f2d800 */
        /* <DEDUP_REMOVED lines=21> */
[----:B------:R-:W-:-:S07]  /*2370*/  PRMT R8, R6, 0x7610, R8 ;  /* 0x0000761006087816 */ /* 0x000fce0000000008 */
.L_x_1325:
[----:B------:R-:W-:Y:S02]  /*2380*/  @!P0 HADD2 R8, R13.H0_H0, R8.H0_H0 ;  /* 0x200000080d088230 */ /* 0x000fe40000000800 */
        /* <DEDUP_REMOVED lines=36> */
[----:B------:R-:W-:-:S05]  /*25d0*/  HSETP2.GT.AND P0, PT, R14.H0_H0, -INF , -INF , PT ;  /* 0xfc00fc000e007434 */ /* 0x000fca0003f04800 */
[----:B------:R-:W-:-:S13]  /*25e0*/  HSETP2.NEU.AND P0, PT, R14.H0_H0, -INF , -INF , P0 ;  /* 0xfc00fc000e007434 */ /* 0x000fda000070d800 */
        /* <DEDUP_REMOVED lines=30> */
[----:B------:R-:W-:-:S13]  /*27d0*/  HSETP2.GT.AND P1, PT, R18.H0_H0, R21.H0_H0, PT ;  /* 0x2000001512007234 */ /* 0x000fda0003f24800 */
[----:B------:R-:W-:Y:S05]  /*27e0*/  @P1 BRA `(.L_x_1329) ;  /* 0x0000000000101947 */ /* 0x000fea0003800000 */
[----:B------:R-:W-:Y:S01]  /*27f0*/  HSETP2.NEU.AND P1, PT, R18.H0_H0, R21.H0_H0, PT ;  /* 0x2000001512007234 */ /* 0x000fe20003f2d800 */
[----:B------:R-:W-:-:S12]  /*2800*/  IMAD.MOV.U32 R16, RZ, RZ, RZ ;  /* 0x000000ffff107224 */ /* 0x000fd800078e00ff */
[----:B------:R-:W-:-:S04]  /*2810*/  @!P1 ISETP.GE.AND P2, PT, R19, R20, PT ;  /* 0x000000141300920c */ /* 0x000fc80003f46270 */
[----:B------:R-:W-:-:S09]  /*2820*/  @!P1 SEL R16, RZ, 0x1, P2 ;  /* 0x00000001ff109807 */ /* 0x000fd20001000000 */
.L_x_1329:
[----:B------:R-:W-:Y:S05]  /*2830*/  BSYNC.RECONVERGENT B0 ;  /* 0x0000000000007941 */ /* 0x000fea0003800200 */
.L_x_1328:
        /* <DEDUP_REMOVED lines=13> */
[----:B------:R-:W-:-:S13]  /*2910*/  HSETP2.GT.AND P2, PT, R18.H0_H0, R21.H0_H0, PT ;  /* 0x2000001512007234 */ /* 0x000fda0003f44800 */
[----:B-12---:R-:W-:Y:S05]  /*2920*/  @P2 BRA `(.L_x_1331) ;  /* 0x0000000000102947 */ /* 0x006fea0003800000 */
[----:B------:R-:W-:Y:S01]  /*2930*/  HSETP2.NEU.AND P2, PT, R18.H0_H0, R21.H0_H0, PT ;  /* 0x2000001512007234 */ /* 0x000fe20003f4d800 */
[----:B------:R-:W-:-:S12]  /*2940*/  IMAD.MOV.U32 R14, RZ, RZ, RZ ;  /* 0x000000ffff0e7224 */ /* 0x000fd800078e00ff */
[----:B------:R-:W-:-:S04]  /*2950*/  @!P2 ISETP.GE.AND P3, PT, R19, R20, PT ;  /* 0x000000141300a20c */ /* 0x000fc80003f66270 */
[----:B------:R-:W-:-:S09]  /*2960*/  @!P2 SEL R14, RZ, 0x1, P3 ;  /* 0x00000001ff0ea807 */ /* 0x000fd20001800000 */
.L_x_1331:
[----:B------:R-:W-:Y:S05]  /*2970*/  BSYNC.RECONVERGENT B0 ;  /* 0x0000000000007941 */ /* 0x000fea0003800200 */
.L_x_1330:
        /* <DEDUP_REMOVED lines=17> */
.L_x_1333:
[----:B------:R-:W-:Y:S05]  /*2a90*/  BSYNC.RECONVERGENT B0 ;  /* 0x0000000000007941 */ /* 0x000fea0003800200 */
.L_x_1332:
        /* <DEDUP_REMOVED lines=19> */
.L_x_1335:
[----:B------:R-:W-:Y:S05]  /*2bd0*/  BSYNC.RECONVERGENT B0 ;  /* 0x0000000000007941 */ /* 0x000fea0003800200 */
.L_x_1334:
        /* <DEDUP_REMOVED lines=17> */
.L_x_1337:
[----:B------:R-:W-:Y:S05]  /*2cf0*/  BSYNC.RECONVERGENT B0 ;  /* 0x0000000000007941 */ /* 0x000fea0003800200 */
.L_x_1336:
        /* <DEDUP_REMOVED lines=17> */
.L_x_1339:
[----:B------:R-:W-:Y:S05]  /*2e10*/  BSYNC.RECONVERGENT B0 ;  /* 0x0000000000007941 */ /* 0x000fea0003800200 */
.L_x_1338:
        /* <DEDUP_REMOVED lines=19> */
.L_x_1341:
[----:B------:R-:W-:Y:S05]  /*2f50*/  BSYNC.RECONVERGENT B0 ;  /* 0x0000000000007941 */ /* 0x000fea0003800200 */
.L_x_1340:
        /* <DEDUP_REMOVED lines=17> */
.L_x_1343:
[----:B------:R-:W-:Y:S05]  /*3070*/  BSYNC.RECONVERGENT B0 ;  /* 0x0000000000007941 */ /* 0x000fea0003800200 */
.L_x_1342:
        /* <DEDUP_REMOVED lines=17> */
.L_x_1345:
[----:B------:R-:W-:Y:S05]  /*3190*/  BSYNC.RECONVERGENT B0 ;  /* 0x0000000000007941 */ /* 0x000fea0003800200 */
.L_x_1344:
        /* <DEDUP_REMOVED lines=17> */
.L_x_1347:
[----:B------:R-:W-:Y:S05]  /*32b0*/  BSYNC.RECONVERGENT B0 ;  /* 0x0000000000007941 */ /* 0x000fea0003800200 */
.L_x_1346:
        /* <DEDUP_REMOVED lines=16> */
.L_x_1349:
[----:B------:R-:W-:Y:S05]  /*33c0*/  BSYNC.RECONVERGENT B0 ;  /* 0x0000000000007941 */ /* 0x000fea0003800200 */
.L_x_1348:
        /* <DEDUP_REMOVED lines=18> */
.L_x_1351:
[----:B------:R-:W-:Y:S05]  /*34f0*/  BSYNC.RECONVERGENT B0 ;  /* 0x0000000000007941 */ /* 0x000fea0003800200 */
.L_x_1350:
        /* <DEDUP_REMOVED lines=17> */
.L_x_1353:
[----:B------:R-:W-:Y:S05]  /*3610*/  BSYNC.RECONVERGENT B0 ;  /* 0x0000000000007941 */ /* 0x000fea0003800200 */
.L_x_1352:
        /* <DEDUP_REMOVED lines=17> */
.L_x_1355:
[----:B------:R-:W-:Y:S05]  /*3730*/  BSYNC.RECONVERGENT B0 ;  /* 0x0000000000007941 */ /* 0x000fea0003800200 */
.L_x_1354:
        /* <DEDUP_REMOVED lines=15> */
.L_x_1357:
[----:B------:R-:W-:Y:S05]  /*3830*/  BSYNC.RECONVERGENT B0 ;  /* 0x0000000000007941 */ /* 0x000fea0003800200 */
.L_x_1356:
[----:B------:R-:W-:Y:S01]  /*3840*/  ISETP.NE.AND P0, PT, R13, R20, PT ;  /* 0x000000140d00720c */ /* 0x000fe20003f05270 */
[----:B------:R-:W-:Y:S03]  /*3850*/  BSSY.RECONVERGENT B0, `(.L_x_1358) ;  /* 0x0000016000007945 */ /* 0x000fe60003800200 */
[----:B------:R-:W-:Y:S02]  /*3860*/  SEL R19, R19, R24, !P0 ;  /* 0x0000001813137207 */ /* 0x000fe40004000000 */
[----:B------:R-:W-:Y:S01]  /*3870*/  SEL R18, R21, R22, !P0 ;  /* 0x0000001615127207 */ /* 0x000fe20004000000 */
[----:B------:R-:W-:Y:S02]  /*3880*/  IMAD.MOV.U32 R21, RZ, RZ, 0x1 ;  /* 0x00000001ff157424 */ /* 0x000fe400078e00ff */
[C---:B------:R-:W-:Y:S02]  /*3890*/  HSETP2.NEU.AND P1, PT, R19.reuse.H0_H0, -INF , -INF , PT ;  /* 0xfc00fc0013007434 */ /* 0x040fe40003f2d800 */
[----:B------:R-:W-:-:S02]  /*38a0*/  HSETP2.GT.AND P0, PT, R19.H0_H0, -INF , -INF , PT ;  /* 0xfc00fc0013007434 */ /* 0x000fc40003f04800 */
        /* <DEDUP_REMOVED lines=16> */
.L_x_1359:
[----:B------:R-:W-:Y:S05]  /*39b0*/  BSYNC.RECONVERGENT B0 ;  /* 0x0000000000007941 */ /* 0x000fea0003800200 */
.L_x_1358:
        /* <DEDUP_REMOVED lines=15> */
.L_x_1361:
[----:B------:R-:W-:Y:S05]  /*3ab0*/  BSYNC.RECONVERGENT B0 ;  /* 0x0000000000007941 */ /* 0x000fea0003800200 */
.L_x_1360:
        /* <DEDUP_REMOVED lines=15> */
.L_x_1363:
[----:B------:R-:W-:Y:S05]  /*3bb0*/  BSYNC.RECONVERGENT B0 ;  /* 0x0000000000007941 */ /* 0x000fea0003800200 */
.L_x_1362:
        /* <DEDUP_REMOVED lines=15> */
.L_x_1365:
[----:B------:R-:W-:Y:S05]  /*3cb0*/  BSYNC.RECONVERGENT B0 ;  /* 0x0000000000007941 */ /* 0x000fea0003800200 */
.L_x_1364:
        /* <DEDUP_REMOVED lines=15> */
.L_x_1367:
[----:B------:R-:W-:Y:S05]  /*3db0*/  BSYNC.RECONVERGENT B0 ;  /* 0x0000000000007941 */ /* 0x000fea0003800200 */
.L_x_1366:
[----:B------:R-:W-:Y:S01]  /*3dc0*/  ISETP.NE.AND P0, PT, R16, R13, PT ;  /* 0x0000000d1000720c */ /* 0x000fe20003f05270 */
[----:B------:R-:W-:-:S03]  /*3dd0*/  VIADD R12, R12, 0xffffffe0 ;  /* 0xffffffe00c0c7836 */ /* 0x000fc60000000000 */
[----:B------:R-:W-:Y:S02]  /*3de0*/  SEL R13, R15, R20, !P0 ;  /* 0x000000140f0d7207 */ /* 0x000fe40004000000 */
[----:B------:R-:W-:-:S07]  /*3df0*/  SEL R29, R29, R18, !P0 ;  /* 0x000000121d1d7207 */ /* 0x000fce0004000000 */
.L_x_1327:
[----:B------:R-:W-:Y:S01]  /*3e00*/  NOP ;  /* 0x0000000000007918 */ /* 0x000fe20000000000 */
.L_x_1326:
        /* <DEDUP_REMOVED lines=18> */
[----:B0-----:R-:W-:-:S13]  /*3f30*/  HSETP2.GT.AND P1, PT, R14.H0_H0, R21.H0_H0, PT ;  /* 0x200000150e007234 */ /* 0x001fda0003f24800 */
[----:B------:R-:W-:Y:S05]  /*3f40*/  @P1 BRA `(.L_x_1370) ;  /* 0x0000000000101947 */ /* 0x000fea0003800000 */
[----:B------:R-:W-:Y:S01]  /*3f50*/  HSETP2.NEU.AND P1, PT, R14.H0_H0, R21.H0_H0, PT ;  /* 0x200000150e007234 */ /* 0x000fe20003f2d800 */
[----:B------:R-:W-:-:S12]  /*3f60*/  IMAD.MOV.U32 R16, RZ, RZ, RZ ;  /* 0x000000ffff107224 */ /* 0x000fd800078e00ff */
[----:B------:R-:W-:-:S04]  /*3f70*/  @!P1 ISETP.GE.AND P2, PT, R15, R18, PT ;  /* 0x000000120f00920c */ /* 0x000fc80003f46270 */
[----:B------:R-:W-:-:S09]  /*3f80*/  @!P1 SEL R16, RZ, 0x1, P2 ;  /* 0x00000001ff109807 */ /* 0x000fd20001000000 */
.L_x_1370:
[----:B------:R-:W-:Y:S05]  /*3f90*/  BSYNC.RECONVERGENT B0 ;  /* 0x0000000000007941 */ /* 0x000fea0003800200 */
.L_x_1369:
        /* <DEDUP_REMOVED lines=19> */
.L_x_1372:
[----:B------:R-:W-:Y:S05]  /*40d0*/  BSYNC.RECONVERGENT B0 ;  /* 0x0000000000007941 */ /* 0x000fea0003800200 */
.L_x_1371:
        /* <DEDUP_REMOVED lines=17> */
.L_x_1374:
[----:B------:R-:W-:Y:S05]  /*41f0*/  BSYNC.RECONVERGENT B0 ;  /* 0x0000000000007941 */ /* 0x000fea0003800200 */
.L_x_1373:
        /* <DEDUP_REMOVED lines=19> */
.L_x_1376:
[----:B------:R-:W-:Y:S05]  /*4330*/  BSYNC.RECONVERGENT B0 ;  /* 0x0000000000007941 */ /* 0x000fea0003800200 */
.L_x_1375:
        /* <DEDUP_REMOVED lines=17> */
.L_x_1378:
[----:B------:R-:W-:Y:S05]  /*4450*/  BSYNC.RECONVERGENT B0 ;  /* 0x0000000000007941 */ /* 0x000fea0003800200 */
.L_x_1377:
        /* <DEDUP_REMOVED lines=17> */
.L_x_1380:
[----:B------:R-:W-:Y:S05]  /*4570*/  BSYNC.RECONVERGENT B0 ;  /* 0x0000000000007941 */ /* 0x000fea0003800200 */
.L_x_1379:
        /* <DEDUP_REMOVED lines=19> */
.L_x_1382:
[----:B------:R-:W-:Y:S05]  /*46b0*/  BSYNC.RECONVERGENT B0 ;  /* 0x0000000000007941 */ /* 0x000fea0003800200 */
.L_x_1381:
        /* <DEDUP_REMOVED lines=17> */
.L_x_1384:
[----:B------:R-:W-:Y:S05]  /*47d0*/  BSYNC.RECONVERGENT B0 ;  /* 0x0000000000007941 */ /* 0x000fea0003800200 */
.L_x_1383:
        /* <DEDUP_REMOVED lines=17> */
.L_x_1386:
[----:B------:R-:W-:Y:S05]  /*48f0*/  BSYNC.RECONVERGENT B0 ;  /* 0x0000000000007941 */ /* 0x000fea0003800200 */
.L_x_1385:
        /* <DEDUP_REMOVED lines=17> */
.L_x_1388:
[----:B------:R-:W-:Y:S05]  /*4a10*/  BSYNC.RECONVERGENT B0 ;  /* 0x0000000000007941 */ /* 0x000fea0003800200 */
.L_x_1387:
        /* <DEDUP_REMOVED lines=16> */
.L_x_1390:
[----:B------:R-:W-:Y:S05]  /*4b20*/  BSYNC.RECONVERGENT B0 ;  /* 0x0000000000007941 */ /* 0x000fea0003800200 */
.L_x_1389:
        /* <DEDUP_REMOVED lines=18> */
.L_x_1392:
[----:B------:R-:W-:Y:S05]  /*4c50*/  BSYNC.RECONVERGENT B0 ;  /* 0x0000000000007941 */ /* 0x000fea0003800200 */
.L_x_1391:
        /* <DEDUP_REMOVED lines=17> */
.L_x_1394:
[----:B------:R-:W-:Y:S05]  /*4d70*/  BSYNC.RECONVERGENT B0 ;  /* 0x0000000000007941 */ /* 0x000fea0003800200 */
.L_x_1393:
        /* <DEDUP_REMOVED lines=17> */
.L_x_1396:
[----:B------:R-:W-:Y:S05]  /*4e90*/  BSYNC.RECONVERGENT B0 ;  /* 0x0000000000007941 */ /* 0x000fea0003800200 */
.L_x_1395:
        /* <DEDUP_REMOVED lines=15> */
.L_x_1398:
[----:B------:R-:W-:Y:S05]  /*4f90*/  BSYNC.RECONVERGENT B0 ;  /* 0x0000000000007941 */ /* 0x000fea0003800200 */
.L_x_1397:
[----:B------:R-:W-:Y:S01]  /*4fa0*/  ISETP.NE.AND P0, PT, R12, R19, PT ;  /* 0x000000130c00720c */ /* 0x000fe20003f05270 */
[----:B------:R-:W-:Y:S03]  /*4fb0*/  BSSY.RECONVERGENT B0, `(.L_x_1399) ;  /* 0x0000017000007945 */ /* 0x000fe60003800200 */
[----:B------:R-:W-:Y:S02]  /*4fc0*/  SEL R20, R22, R23, !P0 ;  /* 0x0000001716147207 */ /* 0x000fe40004000000 */
[----:B------:R-:W-:-:S03]  /*4fd0*/  SEL R18, R18, R21, !P0 ;  /* 0x0000001512127207 */ /* 0x000fc60004000000 */
[C-C-:B------:R-:W-:Y:S02]  /*4fe0*/  HSETP2.NEU.AND P1, PT, R20.reuse.H0_H0, R13.reuse.H0_H0, PT ;  /* 0x2000000d14007234 */ /* 0x140fe40003f2d800 */
[----:B------:R-:W-:Y:S02]  /*4ff0*/  ISETP.GE.AND P2, PT, R18, R29, PT ;  /* 0x0000001d1200720c */ /* 0x000fe40003f46270 */
[----:B------:R-:W-:Y:S02]  /*5000*/  HSETP2.GT.AND P0, PT, R20.H0_H0, R13.H0_H0, PT ;  /* 0x2000000d14007234 */ /* 0x000fe40003f04800 */
        /* <DEDUP_REMOVED lines=17> */
.L_x_1400:
[----:B------:R-:W-:Y:S05]  /*5120*/  BSYNC.RECONVERGENT B0 ;  /* 0x0000000000007941 */ /* 0x000fea0003800200 */
.L_x_1399:
        /* <DEDUP_REMOVED lines=15> */
.L_x_1402:
[----:B------:R-:W-:Y:S05]  /*5220*/  BSYNC.RECONVERGENT B0 ;  /* 0x0000000000007941 */ /* 0x000fea0003800200 */
.L_x_1401:
        /* <DEDUP_REMOVED lines=15> */
.L_x_1404:
[----:B------:R-:W-:Y:S05]  /*5320*/  BSYNC.RECONVERGENT B0 ;  /* 0x0000000000007941 */ /* 0x000fea0003800200 */
.L_x_1403:
        /* <DEDUP_REMOVED lines=15> */
.L_x_1406:
[----:B------:R-:W-:Y:S05]  /*5420*/  BSYNC.RECONVERGENT B0 ;  /* 0x0000000000007941 */ /* 0x000fea0003800200 */
.L_x_1405:
        /* <DEDUP_REMOVED lines=15> */
.L_x_1408:
[----:B------:R-:W-:Y:S05]  /*5520*/  BSYNC.RECONVERGENT B0 ;  /* 0x0000000000007941 */ /* 0x000fea0003800200 */
.L_x_1407:
[----:B------:R-:W-:-:S04]  /*5530*/  ISETP.NE.AND P0, PT, R13, R12, PT ;  /* 0x0000000c0d00720c */ /* 0x000fc80003f05270 */
[----:B------:R-:W-:Y:S02]  /*5540*/  SEL R13, R15, R20, !P0 ;  /* 0x000000140f0d7207 */ /* 0x000fe40004000000 */
[----:B------:R-:W-:-:S07]  /*5550*/  SEL R29, R29, R14, !P0 ;  /* 0x0000000e1d1d7207 */ /* 0x000fce0004000000 */
.L_x_1368:
[----:B------:R-:W-:-:S13]  /*5560*/  ISETP.GE.AND P0, PT, R0, 0x1, PT ;  /* 0x000000010000780c */ /* 0x000fda0003f06270 */
[----:B------:R-:W-:Y:S05]  /*5570*/  @!P0 BRA `(.L_x_1409) ;  /* 0x0000000000108947 */ /* 0x000fea0003800000 */
[----:B------:R-:W-:-:S05]  /*5580*/  PRMT R13, R13, 0x5410, R13 ;  /* 0x000054100d0d7816 */ /* 0x000fca000000000d */
[----:B------:R-:W0:Y:S02]  /*5590*/  SHFL.IDX PT, R10, R13, R10, 0x1f ;  /* 0x00001f0a0d0a7589 */ /* 0x000e2400000e0000 */
[----:B0-----:R-:W-:-:S13]  /*55a0*/  HSETP2.NEU.AND P0, PT, R10.H0_H0, -INF , -INF , PT ;  /* 0xfc00fc000a007434 */ /* 0x001fda0003f0d800 */
[----:B------:R-:W-:Y:S05]  /*55b0*/  @P0 BRA `(.L_x_1410) ;  /* 0x00000004005c0947 */ /* 0x000fea0003800000 */
.L_x_1409:
        /* <DEDUP_REMOVED lines=16> */
.L_x_1416:
        /* <DEDUP_REMOVED lines=30> */
.L_x_1415:
[----:B-1----:R-:W-:-:S07]  /*58a0*/  VIADD R3, R13, 0xffffff80 ;  /* 0xffffff800d037836 */ /* 0x002fce0000000000 */
.L_x_1414:
[----:B------:R-:W-:Y:S05]  /*58b0*/  BSYNC.RECONVERGENT B1 ;  /* 0x0000000000017941 */ /* 0x000fea0003800200 */
.L_x_1413:
        /* <DEDUP_REMOVED lines=20> */
.L_x_1418:
[----:B------:R-:W-:Y:S05]  /*5a00*/  BSYNC.RECONVERGENT B1 ;  /* 0x0000000000017941 */ /* 0x000fea0003800200 */
.L_x_1417:
        /* <DEDUP_REMOVED lines=15> */
.L_x_1412:
[----:B------:R-:W-:Y:S05]  /*5b00*/  BSYNC.RECONVERGENT B0 ;  /* 0x0000000000007941 */ /* 0x000fea0003800200 */
.L_x_1411:
[----:B------:R-:W-:Y:S01]  /*5b10*/  PREEXIT ;  /* 0x000000000000782d */ /* 0x000fe20000000000 */
[----:B------:R-:W-:Y:S05]  /*5b20*/  EXIT ;  /* 0x000000000000794d */ /* 0x000fea0003800000 */
.L_x_1410:
        /* <DEDUP_REMOVED lines=50> */
.L_x_1466:
        /* <DEDUP_REMOVED lines=12> */
.L_x_1535:
[----:B------:R-:W2:Y:S01]  /*5f10*/  LDCU UR6, c[0x0][0x3b8] ;  /* 0x00007700ff0677ac */ /* 0x000ea20008000800 */
[----:B0-----:R-:W-:-:S05]  /*5f20*/  VIADD R22, R22, 0x1 ;  /* 0x0000000116167836 */ /* 0x001fca0000000000 */
[----:B--2---:R-:W-:Y:S01]  /*5f30*/  ISETP.NE.AND P1, PT, R22, UR6, PT ;  /* 0x0000000616007c0c */ /* 0x004fe2000bf25270 */
[----:B------:R-:W-:-:S12]  /*5f40*/  @P0 BRA `(.L_x_1421) ;  /* 0x00000018000c0947 */ /* 0x000fd80003800000 */
[--C-:B-1----:R-:W-:Y:S02]  /*5f50*/  IMAD R9, R2, UR5, R3.reuse ;  /* 0x0000000502097c24 */ /* 0x102fe4000f8e0203 */
[----:B------:R-:W-:-:S07]  /*5f60*/  IMAD.MOV.U32 R2, RZ, RZ, R3 ;  /* 0x000000ffff027224 */ /* 0x000fce00078e0003 */
.L_x_1465:
        /* <DEDUP_REMOVED lines=20> */
[----:B--2---:R-:W0:Y:S02]  /*60b0*/  F2F.F16.BF16 R31, R6 ;  /* 0x00000006001f7304 */ /* 0x004e240000400800 */
[----:B0-----:R-:W-:-:S07]  /*60c0*/  HADD2 R31, R32.H0_H0, R31.H0_H0 ;  /* 0x2000001f201f7230 */ /* 0x001fce0000000800 */
.L_x_1422:
[C-C-:B------:R-:W-:Y:S01]  /*60d0*/  HSETP2.NEU.AND P2, PT, R31.reuse.H0_H0, R8.reuse.H1_H1, PT ;  /* 0x300000081f007234 */ /* 0x140fe20003f4d800 */
[----:B------:R-:W-:Y:S05]  /*60e0*/  WARPSYNC.ALL ;  /* 0x0000000000007948 */ /* 0x000fea0003800000 */
[----:B------:R-:W-:Y:S01]  /*60f0*/  ISETP.GE.AND P3, PT, R30, R19, PT ;  /* 0x000000131e00720c */ /* 0x000fe20003f66270 */
[----:B------:R-:W-:Y:S01]  /*6100*/  VIADD R2, R2, 0x20 ;  /* 0x0000002002027836 */ /* 0x000fe20000000000 */
[----:B------:R-:W-:Y:S02]  /*6110*/  HSETP2.GT.AND P0, PT, R31.H0_H0, R8.H1_H1, PT ;  /* 0x300000081f007234 */ /* 0x000fe40003f04800 */
        /* <DEDUP_REMOVED lines=35> */
[----:B-1----:R-:W-:-:S13]  /*6350*/  HSETP2.GT.AND P3, PT, R19.H0_H0, R32.H0_H0, PT ;  /* 0x2000002013007234 */ /* 0x002fda0003f64800 */
[----:B------:R-:W-:Y:S05]  /*6360*/  @P3 BRA `(.L_x_1426) ;  /* 0x0000000000103947 */ /* 0x000fea0003800000 */
[----:B------:R-:W-:Y:S01]  /*6370*/  HSETP2.NEU.AND P3, PT, R19.H0_H0, R32.H0_H0, PT ;  /* 0x2000002013007234 */ /* 0x000fe20003f6d800 */
[----:B------:R-:W-:-:S12]  /*6380*/  IMAD.MOV.U32 R35, RZ, RZ, RZ ;  /* 0x000000ffff237224 */ /* 0x000fd800078e00ff */
[----:B------:R-:W-:-:S04]  /*6390*/  @!P3 ISETP.GE.AND P4, PT, R33, R36, PT ;  /* 0x000000242100b20c */ /* 0x000fc80003f86270 */
[----:B------:R-:W-:-:S09]  /*63a0*/  @!P3 SEL R35, RZ, 0x1, P4 ;  /* 0x00000001ff23b807 */ /* 0x000fd20002000000 */
.L_x_1426:
[----:B------:R-:W-:Y:S05]  /*63b0*/  BSYNC.RECONVERGENT B1 ;  /* 0x0000000000017941 */ /* 0x000fea0003800200 */
.L_x_1425:
        /* <DEDUP_REMOVED lines=8> */
[----:B-1----:R-:W-:-:S13]  /*6440*/  HSETP2.GT.AND P3, PT, R19.H0_H0, R32.H0_H0, PT ;  /* 0x2000002013007234 */ /* 0x002fda0003f64800 */
[----:B------:R-:W-:Y:S05]  /*6450*/  @P3 BRA `(.L_x_1428) ;  /* 0x0000000000103947 */ /* 0x000fea0003800000 */
[----:B------:R-:W-:Y:S01]  /*6460*/  HSETP2.NEU.AND P3, PT, R19.H0_H0, R32.H0_H0, PT ;  /* 0x2000002013007234 */ /* 0x000fe20003f6d800 */
[----:B------:R-:W-:-:S12]  /*6470*/  IMAD.MOV.U32 R35, RZ, RZ, RZ ;  /* 0x000000ffff237224 */ /* 0x000fd800078e00ff */
[----:B------:R-:W-:-:S04]  /*6480*/  @!P3 ISETP.GE.AND P4, PT, R33, R36, PT ;  /* 0x000000242100b20c */ /* 0x000fc80003f86270 */
[----:B------:R-:W-:-:S09]  /*6490*/  @!P3 SEL R35, RZ, 0x1, P4 ;  /* 0x00000001ff23b807 */ /* 0x000fd20002000000 */
.L_x_1428:
[----:B------:R-:W-:Y:S05]  /*64a0*/  BSYNC.RECONVERGENT B1 ;  /* 0x0000000000017941 */ /* 0x000fea0003800200 */
.L_x_1427:
        /* <DEDUP_REMOVED lines=14> */
.L_x_1430:
[----:B------:R-:W-:Y:S05]  /*6590*/  BSYNC.RECONVERGENT B1 ;  /* 0x0000000000017941 */ /* 0x000fea0003800200 */
.L_x_1429:
        /* <DEDUP_REMOVED lines=14> */
.L_x_1432:
[----:B------:R-:W-:Y:S05]  /*6680*/  BSYNC.RECONVERGENT B1 ;  /* 0x0000000000017941 */ /* 0x000fea0003800200 */
.L_x_1431:
        /* <DEDUP_REMOVED lines=14> */
.L_x_1434:
[----:B------:R-:W-:Y:S05]  /*6770*/  BSYNC.RECONVERGENT B1 ;  /* 0x0000000000017941 */ /* 0x000fea0003800200 */
.L_x_1433:
        /* <DEDUP_REMOVED lines=14> */
.L_x_1436:
[----:B------:R-:W-:Y:S05]  /*6860*/  BSYNC.RECONVERGENT B1 ;  /* 0x0000000000017941 */ /* 0x000fea0003800200 */
.L_x_1435:
        /* <DEDUP_REMOVED lines=14> */
.L_x_1438:
[----:B------:R-:W-:Y:S05]  /*6950*/  BSYNC.RECONVERGENT B1 ;  /* 0x0000000000017941 */ /* 0x000fea0003800200 */
.L_x_1437:
        /* <DEDUP_REMOVED lines=14> */
.L_x_1440:
[----:B------:R-:W-:Y:S05]  /*6a40*/  BSYNC.RECONVERGENT B1 ;  /* 0x0000000000017941 */ /* 0x000fea0003800200 */
.L_x_1439:
        /* <DEDUP_REMOVED lines=14> */
.L_x_1442:
[----:B------:R-:W-:Y:S05]  /*6b30*/  BSYNC.RECONVERGENT B1 ;  /* 0x0000000000017941 */ /* 0x000fea0003800200 */
.L_x_1441:
        /* <DEDUP_REMOVED lines=9> */
[----:B------:R-:W-:-:S13]  /*6bd0*/  HSETP2.GT.AND P3, PT, R32.H0_H0, R35.H0_H0, PT ;  /* 0x2000002320007234 */ /* 0x000fda0003f64800 */
[----:B------:R-:W-:Y:S05]  /*6be0*/  @P3 BRA `(.L_x_1444) ;  /* 0x0000000000103947 */ /* 0x000fea0003800000 */
[----:B------:R-:W-:Y:S01]  /*6bf0*/  HSETP2.NEU.AND P3, PT, R32.H0_H0, R35.H0_H0, PT ;  /* 0x2000002320007234 */ /* 0x000fe20003f6d800 */
[----:B------:R-:W-:-:S12]  /*6c00*/  IMAD.MOV.U32 R34, RZ, RZ, RZ ;  /* 0x000000ffff227224 */ /* 0x000fd800078e00ff */
[----:B------:R-:W-:-:S04]  /*6c10*/  @!P3 ISETP.GE.AND P4, PT, R33, R36, PT ;  /* 0x000000242100b20c */ /* 0x000fc80003f86270 */
[----:B------:R-:W-:-:S09]  /*6c20*/  @!P3 SEL R34, RZ, 0x1, P4 ;  /* 0x00000001ff22b807 */ /* 0x000fd20002000000 */
.L_x_1444:
[----:B------:R-:W-:Y:S05]  /*6c30*/  BSYNC.RECONVERGENT B1 ;  /* 0x0000000000017941 */ /* 0x000fea0003800200 */
.L_x_1443:
        /* <DEDUP_REMOVED lines=14> */
.L_x_1446:
[----:B------:R-:W-:Y:S05]  /*6d20*/  BSYNC.RECONVERGENT B1 ;  /* 0x0000000000017941 */ /* 0x000fea0003800200 */
.L_x_1445:
        /* <DEDUP_REMOVED lines=15> */
.L_x_1448:
[----:B------:R-:W-:Y:S05]  /*6e20*/  BSYNC.RECONVERGENT B1 ;  /* 0x0000000000017941 */ /* 0x000fea0003800200 */
.L_x_1447:
        /* <DEDUP_REMOVED lines=14> */
.L_x_1450:
[----:B------:R-:W-:Y:S05]  /*6f10*/  BSYNC.RECONVERGENT B1 ;  /* 0x0000000000017941 */ /* 0x000fea0003800200 */
.L_x_1449:
        /* <DEDUP_REMOVED lines=14> */
.L_x_1452:
[----:B------:R-:W-:Y:S05]  /*7000*/  BSYNC.RECONVERGENT B1 ;  /* 0x0000000000017941 */ /* 0x000fea0003800200 */
.L_x_1451:
        /* <DEDUP_REMOVED lines=14> */
.L_x_1454:
[----:B------:R-:W-:Y:S05]  /*70f0*/  BSYNC.RECONVERGENT B1 ;  /* 0x0000000000017941 */ /* 0x000fea0003800200 */
.L_x_1453:
        /* <DEDUP_REMOVED lines=24> */
.L_x_1456:
[----:B------:R-:W-:Y:S05]  /*7280*/  BSYNC.RECONVERGENT B1 ;  /* 0x0000000000017941 */ /* 0x000fea0003800200 */
.L_x_1455:
        /* <DEDUP_REMOVED lines=15> */
.L_x_1458:
[----:B------:R-:W-:Y:S05]  /*7380*/  BSYNC.RECONVERGENT B1 ;  /* 0x0000000000017941 */ /* 0x000fea0003800200 */
.L_x_1457:
        /* <DEDUP_REMOVED lines=15> */
.L_x_1460:
[----:B------:R-:W-:Y:S05]  /*7480*/  BSYNC.RECONVERGENT B1 ;  /* 0x0000000000017941 */ /* 0x000fea0003800200 */
.L_x_1459:
        /* <DEDUP_REMOVED lines=15> */
.L_x_1462:
[----:B------:R-:W-:Y:S05]  /*7580*/  BSYNC.RECONVERGENT B1 ;  /* 0x0000000000017941 */ /* 0x000fea0003800200 */
.L_x_1461:
        /* <DEDUP_REMOVED lines=15> */
.L_x_1464:
[----:B------:R-:W-:Y:S05]  /*7680*/  BSYNC.RECONVERGENT B1 ;  /* 0x0000000000017941 */ /* 0x000fea0003800200 */
.L_x_1463:
        /* <DEDUP_REMOVED lines=10> */
.L_x_1424:
[----:B------:R1:W-:Y:S04]  /*7730*/  @!P0 STS.U16 [R6+-0x40], R31 ;  /* 0xffffc01f06008388 */ /* 0x0003e80000000400 */
[----:B------:R1:W-:Y:S01]  /*7740*/  @!P0 STS [R7+-0x80], R30 ;  /* 0xffff801e07008388 */ /* 0x0003e20000000800 */
[----:B------:R-:W-:Y:S01]  /*7750*/  NOP ;  /* 0x0000000000007918 */ /* 0x000fe20000000000 */
.L_x_1423:
[----:B------:R-:W-:Y:S01]  /*7760*/  VIADD R9, R9, 0x20 ;  /* 0x0000002009097836 */ /* 0x000fe20000000000 */
[----:B------:R-:W-:Y:S06]  /*7770*/  @!P2 BRA `(.L_x_1465) ;  /* 0xffffffe400fca947 */ /* 0x000fec000383ffff */
.L_x_1421:
[----:B------:R-:W-:Y:S05]  /*7780*/  @P1 BRA `(.L_x_1466) ;  /* 0xffffffe400b01947 */ /* 0x000fea000383ffff */
[----:B------:R-:W-:Y:S05]  /*7790*/  BSYNC B0 ;  /* 0x0000000000007941 */ /* 0x000fea0003800000 */
.L_x_1419:
        /* <DEDUP_REMOVED lines=18> */
.L_x_1539:
[----:B------:R-:W-:Y:S01]  /*78c0*/  HSETP2.GT.AND P0, PT, R4.H0_H0, R29.H0_H0, PT ;  /* 0x2000001d04007234 */ /* 0x000fe20003f04800 */
[----:B------:R-:W-:-:S12]  /*78d0*/  BSSY.RECONVERGENT B0, `(.L_x_1469) ;  /* 0x0000006000007945 */ /* 0x000fd80003800200 */
[----:B------:R-:W-:Y:S05]  /*78e0*/  @P0 BRA `(.L_x_1470) ;  /* 0x0000000000100947 */ /* 0x000fea0003800000 */
[----:B------:R-:W-:Y:S01]  /*78f0*/  HSETP2.NEU.AND P0, PT, R4.H0_H0, R29.H0_H0, PT ;  /* 0x2000001d04007234 */ /* 0x000fe20003f0d800 */
[----:B------:R-:W-:-:S12]  /*7900*/  IMAD.MOV.U32 R7, RZ, RZ, RZ ;  /* 0x000000ffff077224 */ /* 0x000fd800078e00ff */
[----:B--2---:R-:W-:-:S04]  /*7910*/  @!P0 ISETP.GE.AND P1, PT, R10, R19, PT ;  /* 0x000000130a00820c */ /* 0x004fc80003f26270 */
[----:B------:R-:W-:-:S09]  /*7920*/  @!P0 SEL R7, RZ, 0x1, P1 ;  /* 0x00000001ff078807 */ /* 0x000fd20000800000 */
.L_x_1470:
[----:B------:R-:W-:Y:S05]  /*7930*/  BSYNC.RECONVERGENT B0 ;  /* 0x0000000000007941 */ /* 0x000fea0003800200 */
.L_x_1469:
        /* <DEDUP_REMOVED lines=9> */
.L_x_1543:
[----:B------:R-:W-:Y:S01]  /*79d0*/  HSETP2.GT.AND P0, PT, R4.H0_H0, R19.H0_H0, PT ;  /* 0x2000001304007234 */ /* 0x000fe20003f04800 */
[----:B------:R-:W-:Y:S01]  /*79e0*/  BSSY.RECONVERGENT B0, `(.L_x_1472) ;  /* 0x0000007000007945 */ /* 0x000fe20003800200 */
[----:B------:R-:W-:-:S11]  /*79f0*/  IMAD.MOV.U32 R5, RZ, RZ, 0x1 ;  /* 0x00000001ff057424 */ /* 0x000fd600078e00ff */
[----:B------:R-:W-:Y:S05]  /*7a00*/  @P0 BRA `(.L_x_1473) ;  /* 0x0000000000100947 */ /* 0x000fea0003800000 */
[----:B------:R-:W-:Y:S01]  /*7a10*/  HSETP2.NEU.AND P0, PT, R4.H0_H0, R19.H0_H0, PT ;  /* 0x2000001304007234 */ /* 0x000fe20003f0d800 */
[----:B------:R-:W-:-:S12]  /*7a20*/  IMAD.MOV.U32 R5, RZ, RZ, RZ ;  /* 0x000000ffff057224 */ /* 0x000fd800078e00ff */
[----:B--2---:R-:W-:-:S04]  /*7a30*/  @!P0 ISETP.GE.AND P1, PT, R10, R7, PT ;  /* 0x000000070a00820c */ /* 0x004fc80003f26270 */
[----:B------:R-:W-:-:S09]  /*7a40*/  @!P0 SEL R5, RZ, 0x1, P1 ;  /* 0x00000001ff058807 */ /* 0x000fd20000800000 */
.L_x_1473:
[----:B------:R-:W-:Y:S05]  /*7a50*/  BSYNC.RECONVERGENT B0 ;  /* 0x0000000000007941 */ /* 0x000fea0003800200 */
.L_x_1472:
        /* <DEDUP_REMOVED lines=10> */
.L_x_1547:
[----:B------:R-:W-:Y:S01]  /*7b00*/  HSETP2.GT.AND P0, PT, R16.H0_H0, R19.H0_H0, PT ;  /* 0x2000001310007234 */ /* 0x000fe20003f04800 */
[----:B------:R-:W-:-:S12]  /*7b10*/  BSSY.RECONVERGENT B0, `(.L_x_1475) ;  /* 0x0000006000007945 */ /* 0x000fd80003800200 */
[----:B------:R-:W-:Y:S05]  /*7b20*/  @P0 BRA `(.L_x_1476) ;  /* 0x0000000000100947 */ /* 0x000fea0003800000 */
[----:B------:R-:W-:Y:S01]  /*7b30*/  HSETP2.NEU.AND P0, PT, R16.H0_H0, R19.H0_H0, PT ;  /* 0x2000001310007234 */ /* 0x000fe20003f0d800 */
[----:B------:R-:W-:-:S12]  /*7b40*/  IMAD.MOV.U32 R4, RZ, RZ, RZ ;  /* 0x000000ffff047224 */ /* 0x000fd800078e00ff */
[----:B--2---:R-:W-:-:S04]  /*7b50*/  @!P0 ISETP.GE.AND P1, PT, R10, R7, PT ;  /* 0x000000070a00820c */ /* 0x004fc80003f26270 */
[----:B------:R-:W-:-:S09]  /*7b60*/  @!P0 SEL R4, RZ, 0x1, P1 ;  /* 0x00000001ff048807 */ /* 0x000fd20000800000 */
.L_x_1476:
[----:B------:R-:W-:Y:S05]  /*7b70*/  BSYNC.RECONVERGENT B0 ;  /* 0x0000000000007941 */ /* 0x000fea0003800200 */
.L_x_1475:
        /* <DEDUP_REMOVED lines=9> */
.L_x_1551:
        /* <DEDUP_REMOVED lines=8> */
.L_x_1479:
[----:B------:R-:W-:Y:S05]  /*7c90*/  BSYNC.RECONVERGENT B0 ;  /* 0x0000000000007941 */ /* 0x000fea0003800200 */
.L_x_1478:
        /* <DEDUP_REMOVED lines=9> */
.L_x_1555:
        /* <DEDUP_REMOVED lines=8> */
.L_x_1482:
[----:B------:R-:W-:Y:S05]  /*7db0*/  BSYNC.RECONVERGENT B0 ;  /* 0x0000000000007941 */ /* 0x000fea0003800200 */
.L_x_1481:
        /* <DEDUP_REMOVED lines=10> */
.L_x_1559:
[----:B------:R-:W-:Y:S01]  /*7e60*/  HSETP2.GT.AND P0, PT, R16.H0_H0, R19.H0_H0, PT ;  /* 0x2000001310007234 */ /* 0x000fe20003f04800 */
[----:B------:R-:W-:-:S12]  /*7e70*/  BSSY.RECONVERGENT B0, `(.L_x_1484) ;  /* 0x0000006000007945 */ /* 0x000fd80003800200 */
[----:B------:R-:W-:Y:S05]  /*7e80*/  @P0 BRA `(.L_x_1485) ;  /* 0x0000000000100947 */ /* 0x000fea0003800000 */
[----:B------:R-:W-:Y:S01]  /*7e90*/  HSETP2.NEU.AND P0, PT, R16.H0_H0, R19.H0_H0, PT ;  /* 0x2000001310007234 */ /* 0x000fe20003f0d800 */
[----:B------:R-:W-:-:S12]  /*7ea0*/  IMAD.MOV.U32 R7, RZ, RZ, RZ ;  /* 0x000000ffff077224 */ /* 0x000fd800078e00ff */
[----:B--2---:R-:W-:-:S04]  /*7eb0*/  @!P0 ISETP.GE.AND P1, PT, R15, R4, PT ;  /* 0x000000040f00820c */ /* 0x004fc80003f26270 */
[----:B------:R-:W-:-:S09]  /*7ec0*/  @!P0 SEL R7, RZ, 0x1, P1 ;  /* 0x00000001ff078807 */ /* 0x000fd20000800000 */
.L_x_1485:
[----:B------:R-:W-:Y:S05]  /*7ed0*/  BSYNC.RECONVERGENT B0 ;  /* 0x0000000000007941 */ /* 0x000fea0003800200 */
.L_x_1484:
        /* <DEDUP_REMOVED lines=9> */
.L_x_1563:
        /* <DEDUP_REMOVED lines=8> */
.L_x_1488:
[----:B------:R-:W-:Y:S05]  /*7ff0*/  BSYNC.RECONVERGENT B0 ;  /* 0x0000000000007941 */ /* 0x000fea0003800200 */
.L_x_1487:
        /* <DEDUP_REMOVED lines=9> */
.L_x_1567:
        /* <DEDUP_REMOVED lines=8> */
.L_x_1491:
[----:B------:R-:W-:Y:S05]  /*8110*/  BSYNC.RECONVERGENT B0 ;  /* 0x0000000000007941 */ /* 0x000fea0003800200 */
.L_x_1490:
        /* <DEDUP_REMOVED lines=9> */
.L_x_1571:
        /* <DEDUP_REMOVED lines=8> */
.L_x_1494:
[----:B------:R-:W-:Y:S05]  /*8230*/  BSYNC.RECONVERGENT B0 ;  /* 0x0000000000007941 */ /* 0x000fea0003800200 */
.L_x_1493:
        /* <DEDUP_REMOVED lines=10> */
.L_x_1575:
[----:B------:R-:W-:Y:S01]  /*82e0*/  HSETP2.GT.AND P0, PT, R16.H0_H0, R11.H0_H0, PT ;  /* 0x2000000b10007234 */ /* 0x000fe20003f04800 */
[----:B------:R-:W-:-:S12]  /*82f0*/  BSSY.RECONVERGENT B0, `(.L_x_1496) ;  /* 0x0000006000007945 */ /* 0x000fd80003800200 */
[----:B------:R-:W-:Y:S05]  /*8300*/  @P0 BRA `(.L_x_1497) ;  /* 0x0000000000100947 */ /* 0x000fea0003800000 */
[----:B------:R-:W-:Y:S01]  /*8310*/  HSETP2.NEU.AND P0, PT, R16.H0_H0, R11.H0_H0, PT ;  /* 0x2000000b10007234 */ /* 0x000fe20003f0d800 */
[----:B------:R-:W-:-:S12]  /*8320*/  IMAD.MOV.U32 R4, RZ, RZ, RZ ;  /* 0x000000ffff047224 */ /* 0x000fd800078e00ff */
[----:B--2---:R-:W-:-:S04]  /*8330*/  @!P0 ISETP.GE.AND P1, PT, R10, R7, PT ;  /* 0x000000070a00820c */ /* 0x004fc80003f26270 */
[----:B------:R-:W-:-:S09]  /*8340*/  @!P0 SEL R4, RZ, 0x1, P1 ;  /* 0x00000001ff048807 */ /* 0x000fd20000800000 */
.L_x_1497:
[----:B------:R-:W-:Y:S05]  /*8350*/  BSYNC.RECONVERGENT B0 ;  /* 0x0000000000007941 */ /* 0x000fea0003800200 */
.L_x_1496:
        /* <DEDUP_REMOVED lines=9> */
.L_x_1579:
        /* <DEDUP_REMOVED lines=8> */
.L_x_1500:
[----:B------:R-:W-:Y:S05]  /*8470*/  BSYNC.RECONVERGENT B0 ;  /* 0x0000000000007941 */ /* 0x000fea0003800200 */
.L_x_1499:
        /* <DEDUP_REMOVED lines=10> */
.L_x_1583:
        /* <DEDUP_REMOVED lines=8> */
.L_x_1503:
[----:B------:R-:W-:Y:S05]  /*85a0*/  BSYNC.RECONVERGENT B0 ;  /* 0x0000000000007941 */ /* 0x000fea0003800200 */
.L_x_1502:
        /* <DEDUP_REMOVED lines=9> */
.L_x_1587:
        /* <DEDUP_REMOVED lines=8> */
.L_x_1506:
[----:B------:R-:W-:Y:S05]  /*86c0*/  BSYNC.RECONVERGENT B0 ;  /* 0x0000000000007941 */ /* 0x000fea0003800200 */
.L_x_1505:
        /* <DEDUP_REMOVED lines=9> */
.L_x_1591:
        /* <DEDUP_REMOVED lines=8> */
.L_x_1509:
[----:B------:R-:W-:Y:S05]  /*87e0*/  BSYNC.RECONVERGENT B0 ;  /* 0x0000000000007941 */ /* 0x000fea0003800200 */
.L_x_1508:
        /* <DEDUP_REMOVED lines=10> */
.L_x_1595:
[----:B------:R-:W-:Y:S01]  /*8890*/  HSETP2.GT.AND P0, PT, R16.H0_H0, R13.H0_H0, PT ;  /* 0x2000000d10007234 */ /* 0x000fe20003f04800 */
[----:B------:R-:W-:-:S12]  /*88a0*/  BSSY.RECONVERGENT B0, `(.L_x_1511) ;  /* 0x0000006000007945 */ /* 0x000fd80003800200 */
[----:B------:R-:W-:Y:S05]  /*88b0*/  @P0 BRA `(.L_x_1512) ;  /* 0x0000000000100947 */ /* 0x000fea0003800000 */
[----:B------:R-:W-:Y:S01]  /*88c0*/  HSETP2.NEU.AND P0, PT, R16.H0_H0, R13.H0_H0, PT ;  /* 0x2000000d10007234 */ /* 0x000fe20003f0d800 */
[----:B------:R-:W-:-:S12]  /*88d0*/  IMAD.MOV.U32 R7, RZ, RZ, RZ ;  /* 0x000000ffff077224 */ /* 0x000fd800078e00ff */
[----:B--2---:R-:W-:-:S04]  /*88e0*/  @!P0 ISETP.GE.AND P1, PT, R11, R4, PT ;  /* 0x000000040b00820c */ /* 0x004fc80003f26270 */
[----:B------:R-:W-:-:S09]  /*88f0*/  @!P0 SEL R7, RZ, 0x1, P1 ;  /* 0x00000001ff078807 */ /* 0x000fd20000800000 */
.L_x_1512:
[----:B------:R-:W-:Y:S05]  /*8900*/  BSYNC.RECONVERGENT B0 ;  /* 0x0000000000007941 */ /* 0x000fea0003800200 */
.L_x_1511:
[----:B------:R-:W-:Y:S01]  /*8910*/  ISETP.NE.AND P0, PT, R0, R7, PT ;  /* 0x000000070000720c */ /* 0x000fe20003f05270 */
[----:B------:R-:W-:-:S03]  /*8920*/  UMOV UR6, 0xffffffff ;  /* 0xffffffff00067882 */ /* 0x000fc60000000000 */
[----:B------:R-:W-:Y:S02]  /*8930*/  SEL R5, R16, R13, !P0 ;  /* 0x0000000d10057207 */ /* 0x000fe40004000000 */
[----:B--2---:R-:W-:-:S03]  /*8940*/  SEL R4, R11, R4, !P0 ;  /* 0x000000040b047207 */ /* 0x004fc60004000000 */
        /* <DEDUP_REMOVED lines=14> */
.L_x_1599:
        /* <DEDUP_REMOVED lines=8> */
.L_x_1515:
[----:B------:R-:W-:Y:S05]  /*8ab0*/  BSYNC.RECONVERGENT B0 ;  /* 0x0000000000007941 */ /* 0x000fea0003800200 */
.L_x_1514:
        /* <DEDUP_REMOVED lines=9> */
.L_x_1603:
        /* <DEDUP_REMOVED lines=8> */
.L_x_1518:
[----:B------:R-:W-:Y:S05]  /*8bd0*/  BSYNC.RECONVERGENT B0 ;  /* 0x0000000000007941 */ /* 0x000fea0003800200 */
.L_x_1517:
        /* <DEDUP_REMOVED lines=9> */
.L_x_1607:
        /* <DEDUP_REMOVED lines=8> */
.L_x_1521:
[----:B------:R-:W-:Y:S05]  /*8cf0*/  BSYNC.RECONVERGENT B0 ;  /* 0x0000000000007941 */ /* 0x000fea0003800200 */
.L_x_1520:
        /* <DEDUP_REMOVED lines=9> */
.L_x_1611:
        /* <DEDUP_REMOVED lines=8> */
.L_x_1524:
[----:B------:R-:W-:Y:S05]  /*8e10*/  BSYNC.RECONVERGENT B0 ;  /* 0x0000000000007941 */ /* 0x000fea0003800200 */
.L_x_1523:
        /* <DEDUP_REMOVED lines=10> */
.L_x_1615:
[----:B------:R-:W-:Y:S01]  /*8ec0*/  HSETP2.GT.AND P0, PT, R8.H0_H0, R11.H0_H0, PT ;  /* 0x2000000b08007234 */ /* 0x000fe20003f04800 */
[----:B------:R-:W-:-:S12]  /*8ed0*/  BSSY.RECONVERGENT B0, `(.L_x_1526) ;  /* 0x0000006000007945 */ /* 0x000fd80003800200 */
[----:B------:R-:W-:Y:S05]  /*8ee0*/  @P0 BRA `(.L_x_1527) ;  /* 0x0000000000100947 */ /* 0x000fea0003800000 */
[----:B------:R-:W-:Y:S01]  /*8ef0*/  HSETP2.NEU.AND P0, PT, R8.H0_H0, R11.H0_H0, PT ;  /* 0x2000000b08007234 */ /* 0x000fe20003f0d800 */
[----:B------:R-:W-:-:S12]  /*8f00*/  IMAD.MOV.U32 R7, RZ, RZ, RZ ;  /* 0x000000ffff077224 */ /* 0x000fd800078e00ff */
[----:B--2---:R-:W-:-:S04]  /*8f10*/  @!P0 ISETP.GE.AND P1, PT, R21, R4, PT ;  /* 0x000000041500820c */ /* 0x004fc80003f26270 */
[----:B------:R-:W-:-:S09]  /*8f20*/  @!P0 SEL R7, RZ, 0x1, P1 ;  /* 0x00000001ff078807 */ /* 0x000fd20000800000 */
.L_x_1527:
[----:B------:R-:W-:Y:S05]  /*8f30*/  BSYNC.RECONVERGENT B0 ;  /* 0x0000000000007941 */ /* 0x000fea0003800200 */
.L_x_1526:
[----:B------:R-:W-:Y:S01]  /*8f40*/  ISETP.NE.AND P0, PT, R7, R0, PT ;  /* 0x000000000700720c */ /* 0x000fe20003f05270 */
[----:B------:R-:W-:-:S03]  /*8f50*/  UMOV UR6, 0xffffffff ;  /* 0xffffffff00067882 */ /* 0x000fc60000000000 */
[----:B------:R-:W-:Y:S02]  /*8f60*/  SEL R0, R11, R8, !P0 ;  /* 0x000000080b007207 */ /* 0x000fe40004000000 */
[----:B--2---:R-:W-:Y:S02]  /*8f70*/  SEL R21, R4, R21, !P0 ;  /* 0x0000001504157207 */ /* 0x004fe40004000000 */
[----:B------:R-:W-:Y:S01]  /*8f80*/  PRMT R0, R0, 0x5410, R0 ;  /* 0x0000541000007816 */ /* 0x000fe20000000000 */
[----:B------:R-:W-:Y:S06]  /*8f90*/  BRA.DIV UR6, `(.L_x_1528) ;  /* 0x0000001a06b87947 */ /* 0x000fec000b800000 */
.L_x_1618:
[----:B------:R-:W-:-:S03]  /*8fa0*/  UMOV UR6, 0xffffffff ;  /* 0xffffffff00067882 */ /* 0x000fc60000000000 */
[----:B------:R-:W-:Y:S05]  /*8fb0*/  BRA.DIV UR6, `(.L_x_1529) ;  /* 0x0000001a06dc7947 */ /* 0x000fea000b800000 */
.L_x_1467:
        /* <DEDUP_REMOVED lines=10> */
[----:B---3--:R-:W-:-:S06]  /*9060*/  @!P1 HADD2.F32 R0, -RZ, R38.H0_H0 ;  /* 0x20000026ff009230 */ /* 0x008fcc0000004100 */
        /* <DEDUP_REMOVED lines=12> */
.L_x_1530:
        /* <DEDUP_REMOVED lines=11> */
.L_x_1627:
        /* <DEDUP_REMOVED lines=14> */
.L_x_1531:
        /* <DEDUP_REMOVED lines=22> */
.L_x_1420:
[----:B------:R-:W-:Y:S01]  /*9420*/  BSSY B1, `(.L_x_1533) ;  /* 0x0000006000017945 */ /* 0x000fe20003800000 */
[----:B------:R-:W-:Y:S02]  /*9430*/  IMAD.MOV.U32 R7, RZ, RZ, 0x1f ;  /* 0x0000001fff077424 */ /* 0x000fe400078e00ff */
[----:B------:R-:W-:-:S07]  /*9440*/  IMAD.MOV.U32 R2, RZ, RZ, -0x1 ;  /* 0xffffffffff027424 */ /* 0x000fce00078e00ff */
[----:B------:R-:W-:Y:S05]  /*9450*/  WARPSYNC.COLLECTIVE R2, `(.L_x_1534) ;  /* 0x0000000002087348 */ /* 0x000fea0003c00000 */
[----:B------:R0:W1:Y:S02]  /*9460*/  SHFL.IDX P1, R2, R29, R22, R7 ;  /* 0x000000161d027389 */ /* 0x0000640000020007 */
[----:B01----:R-:W-:Y:S05]  /*9470*/  ENDCOLLECTIVE ;  /* 0x000000000000791b */ /* 0x003fea0003800000 */
.L_x_1534:
[----:B------:R-:W-:Y:S05]  /*9480*/  BSYNC B1 ;  /* 0x0000000000017941 */ /* 0x000fea0003800000 */
.L_x_1533:
[----:B------:R-:W-:Y:S05]  /*9490*/  BRA `(.L_x_1535) ;  /* 0xffffffc8009c7947 */ /* 0x000fea000383ffff */
.L_x_1468:
[----:B------:R-:W-:Y:S01]  /*94a0*/  BSSY B0, `(.L_x_1536) ;  /* 0x0000007000007945 */ /* 0x000fe20003800000 */
[----:B------:R-:W-:Y:S02]  /*94b0*/  IMAD.MOV.U32 R6, RZ, RZ, 0x1 ;  /* 0x00000001ff067424 */ /* 0x000fe400078e00ff */
[----:B------:R-:W-:Y:S02]  /*94c0*/  IMAD.MOV.U32 R5, RZ, RZ, 0x1f ;  /* 0x0000001fff057424 */ /* 0x000fe400078e00ff */
[----:B------:R-:W-:-:S07]  /*94d0*/  IMAD.MOV.U32 R2, RZ, RZ, -0x1 ;  /* 0xffffffffff027424 */ /* 0x000fce00078e00ff */
[----:B------:R-:W-:Y:S05]  /*94e0*/  WARPSYNC.COLLECTIVE R2, `(.L_x_1537) ;  /* 0x0000000002087348 */ /* 0x000fea0003c00000 */
[----:B------:R0:W1:Y:S02]  /*94f0*/  SHFL.BFLY P0, R7, R9, R6, R5 ;  /* 0x0c00000609077389 */ /* 0x0000640000000005 */
[----:B01----:R-:W-:Y:S05]  /*9500*/  ENDCOLLECTIVE ;  /* 0x000000000000791b */ /* 0x003fea0003800000 */
.L_x_1537:
[----:B------:R-:W-:Y:S05]  /*9510*/  BSYNC B0 ;  /* 0x0000000000007941 */ /* 0x000fea0003800000 */
.L_x_1536:
        /* <DEDUP_REMOVED lines=8> */
.L_x_1538:
[----:B------:R-:W-:Y:S02]  /*95a0*/  IMAD.MOV.U32 R19, RZ, RZ, R7 ;  /* 0x000000ffff137224 */ /* 0x000fe400078e0007 */
[----:B------:R-:W-:Y:S01]  /*95b0*/  IMAD.MOV.U32 R7, RZ, RZ, 0x1 ;  /* 0x00000001ff077424 */ /* 0x000fe200078e00ff */
[----:B------:R-:W-:Y:S06]  /*95c0*/  BRA `(.L_x_1539) ;  /* 0xffffffe000bc7947 */ /* 0x000fec000383ffff */
.L_x_1471:
[----:B------:R-:W-:Y:S01]  /*95d0*/  BSSY B0, `(.L_x_1540) ;  /* 0x0000007000007945 */ /* 0x000fe20003800000 */
[----:B------:R-:W-:Y:S02]  /*95e0*/  IMAD.MOV.U32 R6, RZ, RZ, 0x2 ;  /* 0x00000002ff067424 */ /* 0x000fe400078e00ff */
[----:B------:R-:W-:Y:S02]  /*95f0*/  IMAD.MOV.U32 R5, RZ, RZ, 0x1f ;  /* 0x0000001fff057424 */ /* 0x000fe400078e00ff */
[----:B------:R-:W-:-:S07]  /*9600*/  IMAD.MOV.U32 R2, RZ, RZ, -0x1 ;  /* 0xffffffffff027424 */ /* 0x000fce00078e00ff */
[----:B------:R-:W-:Y:S05]  /*9610*/  WARPSYNC.COLLECTIVE R2, `(.L_x_1541) ;  /* 0x0000000002087348 */ /* 0x000fea0003c00000 */
[----:B------:R0:W1:Y:S02]  /*9620*/  SHFL.BFLY P0, R7, R9, R6, R5 ;  /* 0x0c00000609077389 */ /* 0x0000640000000005 */
[----:B01----:R-:W-:Y:S05]  /*9630*/  ENDCOLLECTIVE ;  /* 0x000000000000791b */ /* 0x003fea0003800000 */
.L_x_1541:
[----:B------:R-:W-:Y:S05]  /*9640*/  BSYNC B0 ;  /* 0x0000000000007941 */ /* 0x000fea0003800000 */
.L_x_1540:
        /* <DEDUP_REMOVED lines=8> */
.L_x_1542:
[----:B------:R-:W-:Y:S05]  /*96d0*/  BRA `(.L_x_1543) ;  /* 0xffffffe000bc7947 */ /* 0x000fea000383ffff */
.L_x_1474:
[----:B------:R-:W-:Y:S01]  /*96e0*/  BSSY B0, `(.L_x_1544) ;  /* 0x0000007000007945 */ /* 0x000fe20003800000 */
[----:B------:R-:W-:Y:S02]  /*96f0*/  IMAD.MOV.U32 R6, RZ, RZ, 0x1 ;  /* 0x00000001ff067424 */ /* 0x000fe400078e00ff */
[----:B------:R-:W-:Y:S02]  /*9700*/  IMAD.MOV.U32 R5, RZ, RZ, 0x1f ;  /* 0x0000001fff057424 */ /* 0x000fe400078e00ff */
[----:B------:R-:W-:-:S07]  /*9710*/  IMAD.MOV.U32 R2, RZ, RZ, -0x1 ;  /* 0xffffffffff027424 */ /* 0x000fce00078e00ff */
[----:B------:R-:W-:Y:S05]  /*9720*/  WARPSYNC.COLLECTIVE R2, `(.L_x_1545) ;  /* 0x0000000002087348 */ /* 0x000fea0003c00000 */
[----:B------:R0:W1:Y:S02]  /*9730*/  SHFL.BFLY P0, R7, R9, R6, R5 ;  /* 0x0c00000609077389 */ /* 0x0000640000000005 */
[----:B01----:R-:W-:Y:S05]  /*9740*/  ENDCOLLECTIVE ;  /* 0x000000000000791b */ /* 0x003fea0003800000 */
.L_x_1545:
[----:B------:R-:W-:Y:S05]  /*9750*/  BSYNC B0 ;  /* 0x0000000000007941 */ /* 0x000fea0003800000 */
.L_x_1544:
        /* <DEDUP_REMOVED lines=9> */
.L_x_1546:
[----:B------:R-:W-:Y:S05]  /*97f0*/  BRA `(.L_x_1547) ;  /* 0xffffffe000c07947 */ /* 0x000fea000383ffff */
.L_x_1477:
[----:B------:R-:W-:Y:S01]  /*9800*/  BSSY B0, `(.L_x_1548) ;  /* 0x0000007000007945 */ /* 0x000fe20003800000 */
[----:B------:R-:W-:Y:S02]  /*9810*/  IMAD.MOV.U32 R6, RZ, RZ, 0x4 ;  /* 0x00000004ff067424 */ /* 0x000fe400078e00ff */
[----:B------:R-:W-:Y:S02]  /*9820*/  IMAD.MOV.U32 R5, RZ, RZ, 0x1f ;  /* 0x0000001fff057424 */ /* 0x000fe400078e00ff */
[----:B------:R-:W-:-:S07]  /*9830*/  IMAD.MOV.U32 R2, RZ, RZ, -0x1 ;  /* 0xffffffffff027424 */ /* 0x000fce00078e00ff */
[----:B------:R-:W-:Y:S05]  /*9840*/  WARPSYNC.COLLECTIVE R2, `(.L_x_1549) ;  /* 0x0000000002087348 */ /* 0x000fea0003c00000 */
[----:B------:R0:W1:Y:S02]  /*9850*/  SHFL.BFLY P0, R7, R9, R6, R5 ;  /* 0x0c00000609077389 */ /* 0x0000640000000005 */
[----:B01----:R-:W-:Y:S05]  /*9860*/  ENDCOLLECTIVE ;  /* 0x000000000000791b */ /* 0x003fea0003800000 */
.L_x_1549:
[----:B------:R-:W-:Y:S05]  /*9870*/  BSYNC B0 ;  /* 0x0000000000007941 */ /* 0x000fea0003800000 */
.L_x_1548:
        /* <DEDUP_REMOVED lines=8> */
.L_x_1550:
[----:B------:R-:W-:Y:S05]  /*9900*/  BRA `(.L_x_1551) ;  /* 0xffffffe000c07947 */ /* 0x000fea000383ffff */
.L_x_1480:
[----:B------:R-:W-:Y:S01]  /*9910*/  BSSY B0, `(.L_x_1552) ;  /* 0x0000007000007945 */ /* 0x000fe20003800000 */
[----:B------:R-:W-:Y:S02]  /*9920*/  IMAD.MOV.U32 R6, RZ, RZ, 0x2 ;  /* 0x00000002ff067424 */ /* 0x000fe400078e00ff */
[----:B------:R-:W-:Y:S02]  /*9930*/  IMAD.MOV.U32 R5, RZ, RZ, 0x1f ;  /* 0x0000001fff057424 */ /* 0x000fe400078e00ff */
[----:B------:R-:W-:-:S07]  /*9940*/  IMAD.MOV.U32 R2, RZ, RZ, -0x1 ;  /* 0xffffffffff027424 */ /* 0x000fce00078e00ff */
[----:B------:R-:W-:Y:S05]  /*9950*/  WARPSYNC.COLLECTIVE R2, `(.L_x_1553) ;  /* 0x0000000002087348 */ /* 0x000fea0003c00000 */
[----:B------:R0:W1:Y:S02]  /*9960*/  SHFL.BFLY P0, R7, R9, R6, R5 ;  /* 0x0c00000609077389 */ /* 0x0000640000000005 */
[----:B01----:R-:W-:Y:S05]  /*9970*/  ENDCOLLECTIVE ;  /* 0x000000000000791b */ /* 0x003fea0003800000 */
.L_x_1553:
[----:B------:R-:W-:Y:S05]  /*9980*/  BSYNC B0 ;  /* 0x0000000000007941 */ /* 0x000fea0003800000 */
.L_x_1552:
        /* <DEDUP_REMOVED lines=8> */
.L_x_1554:
[----:B------:R-:W-:Y:S05]  /*9a10*/  BRA `(.L_x_1555) ;  /* 0xffffffe000c47947 */ /* 0x000fea000383ffff */
.L_x_1483:
[----:B------:R-:W-:Y:S01]  /*9a20*/  BSSY B0, `(.L_x_1556) ;  /* 0x0000007000007945 */ /* 0x000fe20003800000 */
[----:B------:R-:W-:Y:S02]  /*9a30*/  IMAD.MOV.U32 R6, RZ, RZ, 0x1 ;  /* 0x00000001ff067424 */ /* 0x000fe400078e00ff */
[----:B------:R-:W-:Y:S02]  /*9a40*/  IMAD.MOV.U32 R5, RZ, RZ, 0x1f ;  /* 0x0000001fff057424 */ /* 0x000fe400078e00ff */
[----:B------:R-:W-:-:S07]  /*9a50*/  IMAD.MOV.U32 R2, RZ, RZ, -0x1 ;  /* 0xffffffffff027424 */ /* 0x000fce00078e00ff */
[----:B------:R-:W-:Y:S05]  /*9a60*/  WARPSYNC.COLLECTIVE R2, `(.L_x_1557) ;  /* 0x0000000002087348 */ /* 0x000fea0003c00000 */
[----:B------:R0:W1:Y:S02]  /*9a70*/  SHFL.BFLY P0, R7, R9, R6, R5 ;  /* 0x0c00000609077389 */ /* 0x0000640000000005 */
[----:B01----:R-:W-:Y:S05]  /*9a80*/  ENDCOLLECTIVE ;  /* 0x000000000000791b */ /* 0x003fea0003800000 */
.L_x_1557:
[----:B------:R-:W-:Y:S05]  /*9a90*/  BSYNC B0 ;  /* 0x0000000000007941 */ /* 0x000fea0003800000 */
.L_x_1556:
        /* <DEDUP_REMOVED lines=8> */
.L_x_1558:
[----:B------:R-:W-:Y:S02]  /*9b20*/  IMAD.MOV.U32 R4, RZ, RZ, R7 ;  /* 0x000000ffff047224 */ /* 0x000fe400078e0007 */
[----:B------:R-:W-:Y:S01]  /*9b30*/  IMAD.MOV.U32 R7, RZ, RZ, 0x1 ;  /* 0x00000001ff077424 */ /* 0x000fe200078e00ff */
[----:B------:R-:W-:Y:S06]  /*9b40*/  BRA `(.L_x_1559) ;  /* 0xffffffe000c47947 */ /* 0x000fec000383ffff */
.L_x_1486:
[----:B------:R-:W-:Y:S01]  /*9b50*/  BSSY B0, `(.L_x_1560) ;  /* 0x0000007000007945 */ /* 0x000fe20003800000 */
[----:B------:R-:W-:Y:S02]  /*9b60*/  IMAD.MOV.U32 R6, RZ, RZ, 0x8 ;  /* 0x00000008ff067424 */ /* 0x000fe400078e00ff */
[----:B------:R-:W-:Y:S02]  /*9b70*/  IMAD.MOV.U32 R5, RZ, RZ, 0x1f ;  /* 0x0000001fff057424 */ /* 0x000fe400078e00ff */
[----:B------:R-:W-:-:S07]  /*9b80*/  IMAD.MOV.U32 R2, RZ, RZ, -0x1 ;  /* 0xffffffffff027424 */ /* 0x000fce00078e00ff */
[----:B------:R-:W-:Y:S05]  /*9b90*/  WARPSYNC.COLLECTIVE R2, `(.L_x_1561) ;  /* 0x0000000002087348 */ /* 0x000fea0003c00000 */
[----:B------:R0:W1:Y:S02]  /*9ba0*/  SHFL.BFLY P0, R7, R9, R6, R5 ;  /* 0x0c00000609077389 */ /* 0x0000640000000005 */
[----:B01----:R-:W-:Y:S05]  /*9bb0*/  ENDCOLLECTIVE ;  /* 0x000000000000791b */ /* 0x003fea0003800000 */
.L_x_1561:
[----:B------:R-:W-:Y:S05]  /*9bc0*/  BSYNC B0 ;  /* 0x0000000000007941 */ /* 0x000fea0003800000 */
.L_x_1560:
        /* <DEDUP_REMOVED lines=8> */
.L_x_1562:
[----:B------:R-:W-:Y:S05]  /*9c50*/  BRA `(.L_x_1563) ;  /* 0xffffffe000c47947 */ /* 0x000fea000383ffff */
.L_x_1489:
[----:B------:R-:W-:Y:S01]  /*9c60*/  BSSY B0, `(.L_x_1564) ;  /* 0x0000007000007945 */ /* 0x000fe20003800000 */
[----:B------:R-:W-:Y:S02]  /*9c70*/  IMAD.MOV.U32 R6, RZ, RZ, 0x4 ;  /* 0x00000004ff067424 */ /* 0x000fe400078e00ff */
[----:B------:R-:W-:Y:S02]  /*9c80*/  IMAD.MOV.U32 R5, RZ, RZ, 0x1f ;  /* 0x0000001fff057424 */ /* 0x000fe400078e00ff */
[----:B------:R-:W-:-:S07]  /*9c90*/  IMAD.MOV.U32 R2, RZ, RZ, -0x1 ;  /* 0xffffffffff027424 */ /* 0x000fce00078e00ff */
[----:B------:R-:W-:Y:S05]  /*9ca0*/  WARPSYNC.COLLECTIVE R2, `(.L_x_1565) ;  /* 0x0000000002087348 */ /* 0x000fea0003c00000 */
[----:B------:R0:W1:Y:S02]  /*9cb0*/  SHFL.BFLY P0, R7, R9, R6, R5 ;  /* 0x0c00000609077389 */ /* 0x0000640000000005 */
[----:B01----:R-:W-:Y:S05]  /*9cc0*/  ENDCOLLECTIVE ;  /* 0x000000000000791b */ /* 0x003fea0003800000 */
.L_x_1565:
[----:B------:R-:W-:Y:S05]  /*9cd0*/  BSYNC B0 ;  /* 0x0000000000007941 */ /* 0x000fea0003800000 */
.L_x_1564:
        /* <DEDUP_REMOVED lines=8> */
.L_x_1566:
[----:B------:R-:W-:Y:S05]  /*9d60*/  BRA `(.L_x_1567) ;  /* 0xffffffe000c87947 */ /* 0x000fea000383ffff */
.L_x_1492:
[----:B------:R-:W-:Y:S01]  /*9d70*/  BSSY B0, `(.L_x_1568) ;  /* 0x0000007000007945 */ /* 0x000fe20003800000 */
[----:B------:R-:W-:Y:S02]  /*9d80*/  IMAD.MOV.U32 R6, RZ, RZ, 0x2 ;  /* 0x00000002ff067424 */ /* 0x000fe400078e00ff */
[----:B------:R-:W-:Y:S02]  /*9d90*/  IMAD.MOV.U32 R5, RZ, RZ, 0x1f ;  /* 0x0000001fff057424 */ /* 0x000fe400078e00ff */
[----:B------:R-:W-:-:S07]  /*9da0*/  IMAD.MOV.U32 R2, RZ, RZ, -0x1 ;  /* 0xffffffffff027424 */ /* 0x000fce00078e00ff */
[----:B------:R-:W-:Y:S05]  /*9db0*/  WARPSYNC.COLLECTIVE R2, `(.L_x_1569) ;  /* 0x0000000002087348 */ /* 0x000fea0003c00000 */
[----:B------:R0:W1:Y:S02]  /*9dc0*/  SHFL.BFLY P0, R7, R9, R6, R5 ;  /* 0x0c00000609077389 */ /* 0x0000640000000005 */
[----:B01----:R-:W-:Y:S05]  /*9dd0*/  ENDCOLLECTIVE ;  /* 0x000000000000791b */ /* 0x003fea0003800000 */
.L_x_1569:
[----:B------:R-:W-:Y:S05]  /*9de0*/  BSYNC B0 ;  /* 0x0000000000007941 */ /* 0x000fea0003800000 */
.L_x_1568:
        /* <DEDUP_REMOVED lines=8> */
.L_x_1570:
[----:B------:R-:W-:Y:S05]  /*9e70*/  BRA `(.L_x_1571) ;  /* 0xffffffe000cc7947 */ /* 0x000fea000383ffff */
.L_x_1495:
[----:B------:R-:W-:Y:S01]  /*9e80*/  BSSY B0, `(.L_x_1572) ;  /* 0x0000007000007945 */ /* 0x000fe20003800000 */
[----:B------:R-:W-:Y:S02]  /*9e90*/  IMAD.MOV.U32 R6, RZ, RZ, 0x1 ;  /* 0x00000001ff067424 */ /* 0x000fe400078e00ff */
[----:B------:R-:W-:Y:S02]  /*9ea0*/  IMAD.MOV.U32 R5, RZ, RZ, 0x1f ;  /* 0x0000001fff057424 */ /* 0x000fe400078e00ff */
[----:B------:R-:W-:-:S07]  /*9eb0*/  IMAD.MOV.U32 R2, RZ, RZ, -0x1 ;  /* 0xffffffffff027424 */ /* 0x000fce00078e00ff */
[----:B------:R-:W-:Y:S05]  /*9ec0*/  WARPSYNC.COLLECTIVE R2, `(.L_x_1573) ;  /* 0x0000000002087348 */ /* 0x000fea0003c00000 */
[----:B------:R0:W1:Y:S02]  /*9ed0*/  SHFL.BFLY P0, R7, R9, R6, R5 ;  /* 0x0c00000609077389 */ /* 0x0000640000000005 */
[----:B01----:R-:W-:Y:S05]  /*9ee0*/  ENDCOLLECTIVE ;  /* 0x000000000000791b */ /* 0x003fea0003800000 */
.L_x_1573:
[----:B------:R-:W-:Y:S05]  /*9ef0*/  BSYNC B0 ;  /* 0x0000000000007941 */ /* 0x000fea0003800000 */
.L_x_1572:
        /* <DEDUP_REMOVED lines=9> */
.L_x_1574:
[----:B------:R-:W-:Y:S05]  /*9f90*/  BRA `(.L_x_1575) ;  /* 0xffffffe000d07947 */ /* 0x000fea000383ffff */
.L_x_1498:
[----:B------:R-:W-:Y:S01]  /*9fa0*/  BSSY B0, `(.L_x_1576) ;  /* 0x0000007000007945 */ /* 0x000fe20003800000 */
[----:B------:R-:W-:Y:S02]  /*9fb0*/  IMAD.MOV.U32 R6, RZ, RZ, 0x10 ;  /* 0x00000010ff067424 */ /* 0x000fe400078e00ff */
[----:B------:R-:W-:Y:S02]  /*9fc0*/  IMAD.MOV.U32 R5, RZ, RZ, 0x1f ;  /* 0x0000001fff057424 */ /* 0x000fe400078e00ff */
[----:B------:R-:W-:-:S07]  /*9fd0*/  IMAD.MOV.U32 R2, RZ, RZ, -0x1 ;  /* 0xffffffffff027424 */ /* 0x000fce00078e00ff */
[----:B------:R-:W-:Y:S05]  /*9fe0*/  WARPSYNC.COLLECTIVE R2, `(.L_x_1577) ;  /* 0x0000000002087348 */ /* 0x000fea0003c00000 */
[----:B------:R0:W1:Y:S02]  /*9ff0*/  SHFL.BFLY P0, R7, R9, R6, R5 ;  /* 0x0c00000609077389 */ /* 0x0000640000000005 */
[----:B01----:R-:W-:Y:S05]  /*a000*/  ENDCOLLECTIVE ;  /* 0x000000000000791b */ /* 0x003fea0003800000 */
.L_x_1577:
[----:B------:R-:W-:Y:S05]  /*a010*/  BSYNC B0 ;  /* 0x0000000000007941 */ /* 0x000fea0003800000 */
.L_x_1576:
        /* <DEDUP_REMOVED lines=8> */
.L_x_1578:
[----:B------:R-:W-:Y:S05]  /*a0a0*/  BRA `(.L_x_1579) ;  /* 0xffffffe000d07947 */ /* 0x000fea000383ffff */
.L_x_1501:
[----:B------:R-:W-:Y:S01]  /*a0b0*/  BSSY B0, `(.L_x_1580) ;  /* 0x0000007000007945 */ /* 0x000fe20003800000 */
[----:B------:R-:W-:Y:S02]  /*a0c0*/  IMAD.MOV.U32 R6, RZ, RZ, 0x8 ;  /* 0x00000008ff067424 */ /* 0x000fe400078e00ff */
[----:B------:R-:W-:Y:S02]  /*a0d0*/  IMAD.MOV.U32 R5, RZ, RZ, 0x1f ;  /* 0x0000001fff057424 */ /* 0x000fe400078e00ff */
[----:B------:R-:W-:-:S07]  /*a0e0*/  IMAD.MOV.U32 R2, RZ, RZ, -0x1 ;  /* 0xffffffffff027424 */ /* 0x000fce00078e00ff */
[----:B------:R-:W-:Y:S05]  /*a0f0*/  WARPSYNC.COLLECTIVE R2, `(.L_x_1581) ;  /* 0x0000000002087348 */ /* 0x000fea0003c00000 */
[----:B------:R0:W1:Y:S02]  /*a100*/  SHFL.BFLY P0, R7, R9, R6, R5 ;  /* 0x0c00000609077389 */ /* 0x0000640000000005 */
[----:B01----:R-:W-:Y:S05]  /*a110*/  ENDCOLLECTIVE ;  /* 0x000000000000791b */ /* 0x003fea0003800000 */
.L_x_1581:
[----:B------:R-:W-:Y:S05]  /*a120*/  BSYNC B0 ;  /* 0x0000000000007941 */ /* 0x000fea0003800000 */
.L_x_1580:
        /* <DEDUP_REMOVED lines=8> */
.L_x_1582:
[----:B------:R-:W-:Y:S05]  /*a1b0*/  BRA `(.L_x_1583) ;  /* 0xffffffe000d87947 */ /* 0x000fea000383ffff */
.L_x_1504:
[----:B------:R-:W-:Y:S01]  /*a1c0*/  BSSY B0, `(.L_x_1584) ;  /* 0x0000007000007945 */ /* 0x000fe20003800000 */
[----:B------:R-:W-:Y:S02]  /*a1d0*/  IMAD.MOV.U32 R6, RZ, RZ, 0x4 ;  /* 0x00000004ff067424 */ /* 0x000fe400078e00ff */
[----:B------:R-:W-:Y:S02]  /*a1e0*/  IMAD.MOV.U32 R5, RZ, RZ, 0x1f ;  /* 0x0000001fff057424 */ /* 0x000fe400078e00ff */
[----:B------:R-:W-:-:S07]  /*a1f0*/  IMAD.MOV.U32 R2, RZ, RZ, -0x1 ;  /* 0xffffffffff027424 */ /* 0x000fce00078e00ff */
[----:B------:R-:W-:Y:S05]  /*a200*/  WARPSYNC.COLLECTIVE R2, `(.L_x_1585) ;  /* 0x0000000002087348 */ /* 0x000fea0003c00000 */
[----:B------:R0:W1:Y:S02]  /*a210*/  SHFL.BFLY P0, R7, R9, R6, R5 ;  /* 0x0c00000609077389 */ /* 0x0000640000000005 */
[----:B01----:R-:W-:Y:S05]  /*a220*/  ENDCOLLECTIVE ;  /* 0x000000000000791b */ /* 0x003fea0003800000 */
.L_x_1585:
[----:B------:R-:W-:Y:S05]  /*a230*/  BSYNC B0 ;  /* 0x0000000000007941 */ /* 0x000fea0003800000 */
.L_x_1584:
        /* <DEDUP_REMOVED lines=8> */
.L_x_1586:
[----:B------:R-:W-:Y:S05]  /*a2c0*/  BRA `(.L_x_1587) ;  /* 0xffffffe000dc7947 */ /* 0x000fea000383ffff */
.L_x_1507:
[----:B------:R-:W-:Y:S01]  /*a2d0*/  BSSY B0, `(.L_x_1588) ;  /* 0x0000007000007945 */ /* 0x000fe20003800000 */
[----:B------:R-:W-:Y:S02]  /*a2e0*/  IMAD.MOV.U32 R6, RZ, RZ, 0x2 ;  /* 0x00000002ff067424 */ /* 0x000fe400078e00ff */
[----:B------:R-:W-:Y:S02]  /*a2f0*/  IMAD.MOV.U32 R5, RZ, RZ, 0x1f ;  /* 0x0000001fff057424 */ /* 0x000fe400078e00ff */
[----:B------:R-:W-:-:S07]  /*a300*/  IMAD.MOV.U32 R2, RZ, RZ, -0x1 ;  /* 0xffffffffff027424 */ /* 0x000fce00078e00ff */
[----:B------:R-:W-:Y:S05]  /*a310*/  WARPSYNC.COLLECTIVE R2, `(.L_x_1589) ;  /* 0x0000000002087348 */ /* 0x000fea0003c00000 */
[----:B------:R0:W1:Y:S02]  /*a320*/  SHFL.BFLY P0, R7, R9, R6, R5 ;  /* 0x0c00000609077389 */ /* 0x0000640000000005 */
[----:B01----:R-:W-:Y:S05]  /*a330*/  ENDCOLLECTIVE ;  /* 0x000000000000791b */ /* 0x003fea0003800000 */
.L_x_1589:
[----:B------:R-:W-:Y:S05]  /*a340*/  BSYNC B0 ;  /* 0x0000000000007941 */ /* 0x000fea0003800000 */
.L_x_1588:
        /* <DEDUP_REMOVED lines=8> */
.L_x_1590:
[----:B------:R-:W-:Y:S05]  /*a3d0*/  BRA `(.L_x_1591) ;  /* 0xffffffe000e07947 */ /* 0x000fea000383ffff */
.L_x_1510:
[----:B------:R-:W-:Y:S01]  /*a3e0*/  BSSY B0, `(.L_x_1592) ;  /* 0x0000007000007945 */ /* 0x000fe20003800000 */
[----:B------:R-:W-:Y:S02]  /*a3f0*/  IMAD.MOV.U32 R6, RZ, RZ, 0x1 ;  /* 0x00000001ff067424 */ /* 0x000fe400078e00ff */
[----:B------:R-:W-:Y:S02]  /*a400*/  IMAD.MOV.U32 R5, RZ, RZ, 0x1f ;  /* 0x0000001fff057424 */ /* 0x000fe400078e00ff */
[----:B------:R-:W-:-:S07]  /*a410*/  IMAD.MOV.U32 R2, RZ, RZ, -0x1 ;  /* 0xffffffffff027424 */ /* 0x000fce00078e00ff */
[----:B------:R-:W-:Y:S05]  /*a420*/  WARPSYNC.COLLECTIVE R2, `(.L_x_1593) ;  /* 0x0000000002087348 */ /* 0x000fea0003c00000 */
[----:B------:R0:W1:Y:S02]  /*a430*/  SHFL.BFLY P0, R7, R9, R6, R5 ;  /* 0x0c00000609077389 */ /* 0x0000640000000005 */
[----:B01----:R-:W-:Y:S05]  /*a440*/  ENDCOLLECTIVE ;  /* 0x000000000000791b */ /* 0x003fea0003800000 */
.L_x_1593:
[----:B------:R-:W-:Y:S05]  /*a450*/  BSYNC B0 ;  /* 0x0000000000007941 */ /* 0x000fea0003800000 */
.L_x_1592:
        /* <DEDUP_REMOVED lines=8> */
.L_x_1594:
[----:B------:R-:W-:Y:S02]  /*a4e0*/  IMAD.MOV.U32 R4, RZ, RZ, R7 ;  /* 0x000000ffff047224 */ /* 0x000fe400078e0007 */
[----:B------:R-:W-:Y:S01]  /*a4f0*/  IMAD.MOV.U32 R7, RZ, RZ, 0x1 ;  /* 0x00000001ff077424 */ /* 0x000fe200078e00ff */
[----:B------:R-:W-:Y:S06]  /*a500*/  BRA `(.L_x_1595) ;  /* 0xffffffe000e07947 */ /* 0x000fec000383ffff */
.L_x_1513:
[----:B------:R-:W-:Y:S01]  /*a510*/  BSSY B0, `(.L_x_1596) ;  /* 0x0000007000007945 */ /* 0x000fe20003800000 */
[----:B------:R-:W-:Y:S02]  /*a520*/  IMAD.MOV.U32 R6, RZ, RZ, 0x10 ;  /* 0x00000010ff067424 */ /* 0x000fe400078e00ff */
[----:B------:R-:W-:Y:S02]  /*a530*/  IMAD.MOV.U32 R5, RZ, RZ, 0x1f ;  /* 0x0000001fff057424 */ /* 0x000fe400078e00ff */
[----:B------:R-:W-:-:S07]  /*a540*/  IMAD.MOV.U32 R2, RZ, RZ, -0x1 ;  /* 0xffffffffff027424 */ /* 0x000fce00078e00ff */
[----:B------:R-:W-:Y:S05]  /*a550*/  WARPSYNC.COLLECTIVE R2, `(.L_x_1597) ;  /* 0x0000000002087348 */ /* 0x000fea0003c00000 */
[----:B------:R0:W1:Y:S02]  /*a560*/  SHFL.BFLY P0, R7, R9, R6, R5 ;  /* 0x0c00000609077389 */ /* 0x0000640000000005 */
[----:B01----:R-:W-:Y:S05]  /*a570*/  ENDCOLLECTIVE ;  /* 0x000000000000791b */ /* 0x003fea0003800000 */
.L_x_1597:
[----:B------:R-:W-:Y:S05]  /*a580*/  BSYNC B0 ;  /* 0x0000000000007941 */ /* 0x000fea0003800000 */
.L_x_1596:
        /* <DEDUP_REMOVED lines=8> */
.L_x_1598:
[----:B------:R-:W-:Y:S05]  /*a610*/  BRA `(.L_x_1599) ;  /* 0xffffffe400047947 */ /* 0x000fea000383ffff */
.L_x_1516:
[----:B------:R-:W-:Y:S01]  /*a620*/  BSSY B0, `(.L_x_1600) ;  /* 0x0000007000007945 */ /* 0x000fe20003800000 */
[----:B------:R-:W-:Y:S02]  /*a630*/  IMAD.MOV.U32 R6, RZ, RZ, 0x8 ;  /* 0x00000008ff067424 */ /* 0x000fe400078e00ff */
[----:B------:R-:W-:Y:S02]  /*a640*/  IMAD.MOV.U32 R5, RZ, RZ, 0x1f ;  /* 0x0000001fff057424 */ /* 0x000fe400078e00ff */
[----:B------:R-:W-:-:S07]  /*a650*/  IMAD.MOV.U32 R2, RZ, RZ, -0x1 ;  /* 0xffffffffff027424 */ /* 0x000fce00078e00ff */
[----:B------:R-:W-:Y:S05]  /*a660*/  WARPSYNC.COLLECTIVE R2, `(.L_x_1601) ;  /* 0x0000000002087348 */ /* 0x000fea0003c00000 */
[----:B------:R0:W1:Y:S02]  /*a670*/  SHFL.BFLY P0, R7, R9, R6, R5 ;  /* 0x0c00000609077389 */ /* 0x0000640000000005 */
[----:B01----:R-:W-:Y:S05]  /*a680*/  ENDCOLLECTIVE ;  /* 0x000000000000791b */ /* 0x003fea0003800000 */
.L_x_1601:
[----:B------:R-:W-:Y:S05]  /*a690*/  BSYNC B0 ;  /* 0x0000000000007941 */ /* 0x000fea0003800000 */
.L_x_1600:
        /* <DEDUP_REMOVED lines=8> */
.L_x_1602:
[----:B------:R-:W-:Y:S05]  /*a720*/  BRA `(.L_x_1603) ;  /* 0xffffffe400087947 */ /* 0x000fea000383ffff */
.L_x_1519:
[----:B------:R-:W-:Y:S01]  /*a730*/  BSSY B0, `(.L_x_1604) ;  /* 0x0000007000007945 */ /* 0x000fe20003800000 */
[----:B------:R-:W-:Y:S02]  /*a740*/  IMAD.MOV.U32 R6, RZ, RZ, 0x4 ;  /* 0x00000004ff067424 */ /* 0x000fe400078e00ff */
[----:B------:R-:W-:Y:S02]  /*a750*/  IMAD.MOV.U32 R5, RZ, RZ, 0x1f ;  /* 0x0000001fff057424 */ /* 0x000fe400078e00ff */
[----:B------:R-:W-:-:S07]  /*a760*/  IMAD.MOV.U32 R2, RZ, RZ, -0x1 ;  /* 0xffffffffff027424 */ /* 0x000fce00078e00ff */
[----:B------:R-:W-:Y:S05]  /*a770*/  WARPSYNC.COLLECTIVE R2, `(.L_x_1605) ;  /* 0x0000000002087348 */ /* 0x000fea0003c00000 */
[----:B------:R0:W1:Y:S02]  /*a780*/  SHFL.BFLY P0, R7, R9, R6, R5 ;  /* 0x0c00000609077389 */ /* 0x0000640000000005 */
[----:B01----:R-:W-:Y:S05]  /*a790*/  ENDCOLLECTIVE ;  /* 0x000000000000791b */ /* 0x003fea0003800000 */
.L_x_1605:
[----:B------:R-:W-:Y:S05]  /*a7a0*/  BSYNC B0 ;  /* 0x0000000000007941 */ /* 0x000fea0003800000 */
.L_x_1604:
        /* <DEDUP_REMOVED lines=8> */
.L_x_1606:
[----:B------:R-:W-:Y:S05]  /*a830*/  BRA `(.L_x_1607) ;  /* 0xffffffe4000c7947 */ /* 0x000fea000383ffff */
.L_x_1522:
[----:B------:R-:W-:Y:S01]  /*a840*/  BSSY B0, `(.L_x_1608) ;  /* 0x0000007000007945 */ /* 0x000fe20003800000 */
[----:B------:R-:W-:Y:S02]  /*a850*/  IMAD.MOV.U32 R6, RZ, RZ, 0x2 ;  /* 0x00000002ff067424 */ /* 0x000fe400078e00ff */
[----:B------:R-:W-:Y:S02]  /*a860*/  IMAD.MOV.U32 R5, RZ, RZ, 0x1f ;  /* 0x0000001fff057424 */ /* 0x000fe400078e00ff */
[----:B------:R-:W-:-:S07]  /*a870*/  IMAD.MOV.U32 R2, RZ, RZ, -0x1 ;  /* 0xffffffffff027424 */ /* 0x000fce00078e00ff */
[----:B------:R-:W-:Y:S05]  /*a880*/  WARPSYNC.COLLECTIVE R2, `(.L_x_1609) ;  /* 0x0000000002087348 */ /* 0x000fea0003c00000 */
[----:B------:R0:W1:Y:S02]  /*a890*/  SHFL.BFLY P0, R7, R9, R6, R5 ;  /* 0x0c00000609077389 */ /* 0x0000640000000005 */
[----:B01----:R-:W-:Y:S05]  /*a8a0*/  ENDCOLLECTIVE ;  /* 0x000000000000791b */ /* 0x003fea0003800000 */
.L_x_1609:
[----:B------:R-:W-:Y:S05]  /*a8b0*/  BSYNC B0 ;  /* 0x0000000000007941 */ /* 0x000fea0003800000 */
.L_x_1608:
        /* <DEDUP_REMOVED lines=8> */
.L_x_1610:
[----:B------:R-:W-:Y:S05]  /*a940*/  BRA `(.L_x_1611) ;  /* 0xffffffe400107947 */ /* 0x000fea000383ffff */
.L_x_1525:
[----:B------:R-:W-:Y:S01]  /*a950*/  BSSY B0, `(.L_x_1612) ;  /* 0x0000007000007945 */ /* 0x000fe20003800000 */
[----:B------:R-:W-:Y:S02]  /*a960*/  IMAD.MOV.U32 R6, RZ, RZ, 0x1 ;  /* 0x00000001ff067424 */ /* 0x000fe400078e00ff */
[----:B------:R-:W-:Y:S02]  /*a970*/  IMAD.MOV.U32 R5, RZ, RZ, 0x1f ;  /* 0x0000001fff057424 */ /* 0x000fe400078e00ff */
[----:B------:R-:W-:-:S07]  /*a980*/  IMAD.MOV.U32 R2, RZ, RZ, -0x1 ;  /* 0xffffffffff027424 */ /* 0x000fce00078e00ff */
[----:B------:R-:W-:Y:S05]  /*a990*/  WARPSYNC.COLLECTIVE R2, `(.L_x_1613) ;  /* 0x0000000002087348 */ /* 0x000fea0003c00000 */
[----:B------:R0:W1:Y:S02]  /*a9a0*/  SHFL.BFLY P0, R7, R9, R6, R5 ;  /* 0x0c00000609077389 */ /* 0x0000640000000005 */
[----:B01----:R-:W-:Y:S05]  /*a9b0*/  ENDCOLLECTIVE ;  /* 0x000000000000791b */ /* 0x003fea0003800000 */
.L_x_1613:
[----:B------:R-:W-:Y:S05]  /*a9c0*/  BSYNC B0 ;  /* 0x0000000000007941 */ /* 0x000fea0003800000 */
.L_x_1612:
        /* <DEDUP_REMOVED lines=8> */
.L_x_1614:
[----:B------:R-:W-:Y:S02]  /*aa50*/  IMAD.MOV.U32 R4, RZ, RZ, R7 ;  /* 0x000000ffff047224 */ /* 0x000fe400078e0007 */
[----:B------:R-:W-:Y:S01]  /*aa60*/  IMAD.MOV.U32 R7, RZ, RZ, 0x1 ;  /* 0x00000001ff077424 */ /* 0x000fe200078e00ff */
[----:B------:R-:W-:Y:S06]  /*aa70*/  BRA `(.L_x_1615) ;  /* 0xffffffe400107947 */ /* 0x000fec000383ffff */
.L_x_1528:
        /* <DEDUP_REMOVED lines=9> */
.L_x_1617:
[----:B------:R-:W-:Y:S05]  /*ab10*/  BSYNC B0 ;  /* 0x0000000000007941 */ /* 0x000fea0003800000 */
.L_x_1616:
[----:B------:R-:W-:Y:S05]  /*ab20*/  BRA `(.L_x_1618) ;  /* 0xffffffe4001c7947 */ /* 0x000fea000383ffff */
.L_x_1529:
        /* <DEDUP_REMOVED lines=9> */
.L_x_1620:
[----:B------:R-:W-:Y:S05]  /*abc0*/  BSYNC B0 ;  /* 0x0000000000007941 */ /* 0x000fea0003800000 */
.L_x_1619:
[----:B------:R-:W-:Y:S05]  /*abd0*/  BRA `(.L_x_1467) ;  /* 0xffffffe000f87947 */ /* 0x000fea000383ffff */
.L_x_1532:
        /* <DEDUP_REMOVED lines=8> */
.L_x_1622:
[----:B------:R-:W-:Y:S05]  /*ac60*/  BSYNC B0 ;  /* 0x0000000000007941 */ /* 0x000fea0003800000 */
.L_x_1621:
[----:B------:R-:W-:Y:S01]  /*ac70*/  FADD.FTZ R9, R7, R0 ;  /* 0x0000000007097221 */ /* 0x000fe20000010000 */
[----:B------:R-:W-:Y:S02]  /*ac80*/  IMAD.MOV.U32 R6, RZ, RZ, 0x8 ;  /* 0x00000008ff067424 */ /* 0x000fe400078e00ff */
[----:B------:R-:W-:Y:S02]  /*ac90*/  IMAD.MOV.U32 R5, RZ, RZ, 0x1f ;  /* 0x0000001fff057424 */ /* 0x000fe400078e00ff */
[----:B------:R-:W-:-:S07]  /*aca0*/  IMAD.MOV.U32 R2, RZ, RZ, -0x1 ;  /* 0xffffffffff027424 */ /* 0x000fce00078e00ff */
[----:B------:R-:W-:Y:S05]  /*acb0*/  WARPSYNC.COLLECTIVE R2, `(.L_x_1623) ;  /* 0x0000000002087348 */ /* 0x000fea0003c00000 */
[----:B------:R0:W1:Y:S02]  /*acc0*/  SHFL.BFLY P0, R7, R9, R6, R5 ;  /* 0x0c00000609077389 */ /* 0x0000640000000005 */
[----:B01----:R-:W-:Y:S05]  /*acd0*/  ENDCOLLECTIVE ;  /* 0x000000000000791b */ /* 0x003fea0003800000 */
.L_x_1623:
[----:B------:R-:W-:Y:S02]  /*ace0*/  IMAD.MOV.U32 R6, RZ, RZ, 0x4 ;  /* 0x00000004ff067424 */ /* 0x000fe400078e00ff */
[----:B------:R-:W-:-:S04]  /*acf0*/  FADD.FTZ R4, R9, R7 ;  /* 0x0000000709047221 */ /* 0x000fc80000010000 */
[----:B------:R-:W-:-:S07]  /*ad00*/  IMAD.MOV.U32 R9, RZ, RZ, R4 ;  /* 0x000000ffff097224 */ /* 0x000fce00078e0004 */
[----:B------:R-:W-:Y:S05]  /*ad10*/  WARPSYNC.COLLECTIVE R2, `(.L_x_1624) ;  /* 0x0000000002087348 */ /* 0x000fea0003c00000 */
[----:B------:R0:W1:Y:S02]  /*ad20*/  SHFL.BFLY P0, R7, R9, R6, R5 ;  /* 0x0c00000609077389 */ /* 0x0000640000000005 */
[----:B01----:R-:W-:Y:S05]  /*ad30*/  ENDCOLLECTIVE ;  /* 0x000000000000791b */ /* 0x003fea0003800000 */
.L_x_1624:
[----:B------:R-:W-:Y:S02]  /*ad40*/  IMAD.MOV.U32 R6, RZ, RZ, 0x2 ;  /* 0x00000002ff067424 */ /* 0x000fe400078e00ff */
[----:B------:R-:W-:-:S04]  /*ad50*/  FADD.FTZ R8, R4, R7 ;  /* 0x0000000704087221 */ /* 0x000fc80000010000 */
[----:B------:R-:W-:-:S07]  /*ad60*/  IMAD.MOV.U32 R9, RZ, RZ, R8 ;  /* 0x000000ffff097224 */ /* 0x000fce00078e0008 */
[----:B------:R-:W-:Y:S05]  /*ad70*/  WARPSYNC.COLLECTIVE R2, `(.L_x_1625) ;  /* 0x0000000002087348 */ /* 0x000fea0003c00000 */
[----:B------:R0:W1:Y:S02]  /*ad80*/  SHFL.BFLY P0, R7, R9, R6, R5 ;  /* 0x0c00000609077389 */ /* 0x0000640000000005 */
[----:B01----:R-:W-:Y:S05]  /*ad90*/  ENDCOLLECTIVE ;  /* 0x000000000000791b */ /* 0x003fea0003800000 */
.L_x_1625:
[----:B------:R-:W-:Y:S02]  /*ada0*/  IMAD.MOV.U32 R6, RZ, RZ, 0x1 ;  /* 0x00000001ff067424 */ /* 0x000fe400078e00ff */
[----:B------:R-:W-:-:S04]  /*adb0*/  FADD.FTZ R10, R8, R7 ;  /* 0x00000007080a7221 */ /* 0x000fc80000010000 */
[----:B------:R-:W-:-:S07]  /*adc0*/  IMAD.MOV.U32 R9, RZ, RZ, R10 ;  /* 0x000000ffff097224 */ /* 0x000fce00078e000a */
[----:B------:R-:W-:Y:S05]  /*add0*/  WARPSYNC.COLLECTIVE R2, `(.L_x_1626) ;  /* 0x0000000002087348 */ /* 0x000fea0003c00000 */
[----:B------:R0:W1:Y:S02]  /*ade0*/  SHFL.BFLY P0, R7, R9, R6, R5 ;  /* 0x0c00000609077389 */ /* 0x0000640000000005 */
[----:B01----:R-:W-:Y:S05]  /*adf0*/  ENDCOLLECTIVE ;  /* 0x000000000000791b */ /* 0x003fea0003800000 */
.L_x_1626:
[----:B------:R-:W-:Y:S05]  /*ae00*/  BRA `(.L_x_1627) ;  /* 0xffffffe000f47947 */ /* 0x000fea000383ffff */
.L_x_1628:
        /* <DEDUP_REMOVED lines=15> */
.L_x_7855:


//--------------------- .text._ZN4vllm3moe44grouped_topk_fused_small_expert_count_kernelI6__half13__nv_bfloat16iLNS0_11ScoringFuncE0ELi128ELb0ELi8EEEvPT_PfPT1_PKT0_llllllbd --------------------------
	.section	.text._ZN4vllm3moe44grouped_topk_fused_small_expert_count_kernelI6__half13__nv_bfloat16iLNS0_11ScoringFuncE0ELi128ELb0ELi8EEEvPT_PfPT1_PKT0_llllllbd,"ax",@progbits
	.align	128
        .global         _ZN4vllm3moe44grouped_topk_fused_small_expert_count_kernelI6__half13__nv_bfloat16iLNS0_11ScoringFuncE0ELi128ELb0ELi8EEEvPT_PfPT1_PKT0_llllllbd
        .type           _ZN4vllm3moe44grouped_topk_fused_small_expert_count_kernelI6__half13__nv_bfloat16iLNS0_11ScoringFuncE0ELi128ELb0ELi8EEEvPT_PfPT1_PKT0_llllllbd,@function
        .size           _ZN4vllm3moe44grouped_topk_fused_small_expert_count_kernelI6__half13__nv_bfloat16iLNS0_11ScoringFuncE0ELi128ELb0ELi8EEEvPT_PfPT1_PKT0_llllllbd,(.L_x_7762 - _ZN4vllm3moe44grouped_topk_fused_small_expert_count_kernelI6__half13__nv_bfloat16iLNS0_11ScoringFuncE0ELi128ELb0ELi8EEEvPT_PfPT1_PKT0_llllllbd)
        .other          _ZN4vllm3moe44grouped_topk_fused_small_expert_count_kernelI6__half13__nv_bfloat16iLNS0_11ScoringFuncE0ELi128ELb0ELi8EEEvPT_PfPT1_PKT0_llllllbd,@"STO_CUDA_ENTRY STV_DEFAULT"
_ZN4vllm3moe44grouped_topk_fused_small_expert_count_kernelI6__half13__nv_bfloat16iLNS0_11ScoringFuncE0ELi128ELb0ELi8EEEvPT_PfPT1_PKT0_llllllbd:
.text._ZN4vllm3moe44grouped_topk_fused_small_expert_count_kernelI6__half13__nv_bfloat16iLNS0_11ScoringFuncE0ELi128ELb0ELi8EEEvPT_PfPT1_PKT0_llllllbd:
        /* <DEDUP_REMOVED lines=36> */
.L_x_1630:
[----:B------:R-:W-:Y:S05]  /*0240*/  BSYNC.RECONVERGENT B0 ;  /* 0x0000000000007941 */ /* 0x000fea0003800200 */
.L_x_1629:
        /* <DEDUP_REMOVED lines=101> */
.L_x_1634:
        /* <DEDUP_REMOVED lines=173> */
.L_x_1633:
[----:B------:R-:W-:Y:S05]  /*1370*/  BRA.U !UP0, `(.L_x_1632) ;  /* 0x0000000108cc7547 */ /* 0x000fea000b800000 */
[----:B------:R-:W-:Y:S01]  /*1380*/  IMAD R4, R12, 0x4, R1 ;  /* 0x000000040c047824 */ /* 0x000fe200078e0201 */
[----:B------:R-:W-:-:S12]  /*1390*/  UIADD3 UR5, UPT, UPT, -UR5, URZ, URZ ;  /* 0x000000ff05057290 */ /* 0x000fd8000fffe1ff */
.L_x_1635:
        /* <DEDUP_REMOVED lines=49> */
.L_x_1632:
        /* <DEDUP_REMOVED lines=107> */
[----:B------:R-:W-:Y:S05]  /*1d60*/  CALL.REL.NOINC `($__internal_15_$__cuda_sm20_div_rn_f64_full) ;  /* 0x0000000000847944 */ /* 0x000fea0003c00000 */
[----:B------:R-:W-:Y:S02]  /*1d70*/  IMAD.MOV.U32 R4, RZ, RZ, R14 ;  /* 0x000000ffff047224 */ /* 0x000fe400078e000e */
[----:B------:R-:W-:-:S07]  /*1d80*/  IMAD.MOV.U32 R5, RZ, RZ, R15 ;  /* 0x000000ffff057224 */ /* 0x000fce00078e000f */
.L_x_1638:
[----:B------:R-:W-:Y:S05]  /*1d90*/  BSYNC.RECONVERGENT B0 ;  /* 0x0000000000007941 */ /* 0x000fea0003800200 */
.L_x_1637:
        /* <DEDUP_REMOVED lines=9> */
.L_x_1636:
        /* <DEDUP_REMOVED lines=18> */
.L_x_1639:
[----:B------:R-:W-:Y:S05]  /*1f50*/  BSYNC.RECONVERGENT B0 ;  /* 0x0000000000007941 */ /* 0x000fea0003800200 */
.L_x_1631:
[----:B------:R-:W-:Y:S01]  /*1f60*/  PREEXIT ;  /* 0x000000000000782d */ /* 0x000fe20000000000 */
[----:B------:R-:W-:Y:S05]  /*1f70*/  EXIT ;  /* 0x000000000000794d */ /* 0x000fea0003800000 */
        .weak           $__internal_15_$__cuda_sm20_div_rn_f64_full
        .type           $__internal_15_$__cuda_sm20_div_rn_f64_full,@function
        .size           $__internal_15_$__cuda_sm20_div_rn_f64_full,(.L_x_7762 - $__internal_15_$__cuda_sm20_div_rn_f64_full)
$__internal_15_$__cuda_sm20_div_rn_f64_full:
        /* <DEDUP_REMOVED lines=104> */
.L_x_1641:
        /* <DEDUP_REMOVED lines=16> */
.L_x_1644:
[----:B------:R-:W-:Y:S01]  /*2700*/  LOP3.LUT R15, R11, 0x80000, RZ, 0xfc, !PT ;  /* 0x000800000b0f7812 */ /* 0x000fe200078efcff */
[----:B------:R-:W-:Y:S01]  /*2710*/  IMAD.MOV.U32 R14, RZ, RZ, R10 ;  /* 0x000000ffff0e7224 */ /* 0x000fe200078e000a */
[----:B------:R-:W-:Y:S06]  /*2720*/  BRA `(.L_x_1642) ;  /* 0x0000000000087947 */ /* 0x000fec0003800000 */
.L_x_1643:
[----:B------:R-:W-:Y:S01]  /*2730*/  LOP3.LUT R15, R9, 0x80000, RZ, 0xfc, !PT ;  /* 0x00080000090f7812 */ /* 0x000fe200078efcff */
[----:B------:R-:W-:-:S07]  /*2740*/  IMAD.MOV.U32 R14, RZ, RZ, R8 ;  /* 0x000000ffff0e7224 */ /* 0x000fce00078e0008 */
.L_x_1642:
[----:B------:R-:W-:Y:S05]  /*2750*/  BSYNC.RECONVERGENT B1 ;  /* 0x0000000000017941 */ /* 0x000fea0003800200 */
.L_x_1640:
[----:B------:R-:W-:Y:S02]  /*2760*/  IMAD.MOV.U32 R4, RZ, RZ, R6 ;  /* 0x000000ffff047224 */ /* 0x000fe400078e0006 */
[----:B------:R-:W-:-:S04]  /*2770*/  IMAD.MOV.U32 R5, RZ, RZ, 0x0 ;  /* 0x00000000ff057424 */ /* 0x000fc800078e00ff */
[----:B------:R-:W-:Y:S05]  /*2780*/  RET.REL.NODEC R4 `(_ZN4vllm3moe44grouped_topk_fused_small_expert_count_kernelI6__half13__nv_bfloat16iLNS0_11ScoringFuncE0ELi128ELb0ELi8EEEvPT_PfPT1_PKT0_llllllbd) ;  /* 0xffffffd8041c7950 */ /* 0x000fea0003c3ffff */
.L_x_1645:
        /* <DEDUP_REMOVED lines=15> */
.L_x_7762:


//--------------------- .text._ZN4vllm3moe44grouped_topk_fused_small_expert_count_kernelI6__half13__nv_bfloat16iLNS0_11ScoringFuncE0ELi384ELb0ELi8EEEvPT_PfPT1_PKT0_llllllbd --------------------------
	.section	.text._ZN4vllm3moe44grouped_topk_fused_small_expert_count_kernelI6__half13__nv_bfloat16iLNS0_11ScoringFuncE0ELi384ELb0ELi8EEEvPT_PfPT1_PKT0_llllllbd,"ax",@progbits
	.align	128
        .global         _ZN4vllm3moe44grouped_topk_fused_small_expert_count_kernelI6__half13__nv_bfloat16iLNS0_11ScoringFuncE0ELi384ELb0ELi8EEEvPT_PfPT1_PKT0_llllllbd
        .type           _ZN4vllm3moe44grouped_topk_fused_small_expert_count_kernelI6__half13__nv_bfloat16iLNS0_11ScoringFuncE0ELi384ELb0ELi8EEEvPT_PfPT1_PKT0_llllllbd,@function
        .size           _ZN4vllm3moe44grouped_topk_fused_small_expert_count_kernelI6__half13__nv_bfloat16iLNS0_11ScoringFuncE0ELi384ELb0ELi8EEEvPT_PfPT1_PKT0_llllllbd,(.L_x_7763 - _ZN4vllm3moe44grouped_topk_fused_small_expert_count_kernelI6__half13__nv_bfloat16iLNS0_11ScoringFuncE0ELi384ELb0ELi8EEEvPT_PfPT1_PKT0_llllllbd)
        .other          _ZN4vllm3moe44grouped_topk_fused_small_expert_count_kernelI6__half13__nv_bfloat16iLNS0_11ScoringFuncE0ELi384ELb0ELi8EEEvPT_PfPT1_PKT0_llllllbd,@"STO_CUDA_ENTRY STV_DEFAULT"
_ZN4vllm3moe44grouped_topk_fused_small_expert_count_kernelI6__half13__nv_bfloat16iLNS0_11ScoringFuncE0ELi384ELb0ELi8EEEvPT_PfPT1_PKT0_llllllbd:
.text._ZN4vllm3moe44grouped_topk_fused_small_expert_count_kernelI6__half13__nv_bfloat16iLNS0_11ScoringFuncE0ELi384ELb0ELi8EEEvPT_PfPT1_PKT0_llllllbd:
        /* <DEDUP_REMOVED lines=36> */
.L_x_1647:
[----:B------:R-:W-:Y:S05]  /*0240*/  BSYNC.RECONVERGENT B0 ;  /* 0x0000000000007941 */ /* 0x000fea0003800200 */
.L_x_1646:
        /* <DEDUP_REMOVED lines=112> */
.L_x_1651:
        /* <DEDUP_REMOVED lines=99> */
.L_x_1650:
        /* <DEDUP_REMOVED lines=44> */
.L_x_1649:
        /* <DEDUP_REMOVED lines=18> */
.L_x_1652:
        /* <DEDUP_REMOVED lines=13> */
.L_x_1653:
[----:B------:R-:W-:Y:S05]  /*1430*/  BSYNC.RECONVERGENT B0 ;  /* 0x0000000000007941 */ /* 0x000fea0003800200 */
.L_x_1648:
        /* <DEDUP_REMOVED lines=23> */
.L_x_1656:
[----:B------:R-:W-:Y:S05]  /*15b0*/  BSYNC.RECONVERGENT B0 ;  /* 0x0000000000007941 */ /* 0x000fea0003800200 */
.L_x_1655:
        /* <DEDUP_REMOVED lines=21> */
.L_x_1659:
        /* <DEDUP_REMOVED lines=168> */
.L_x_1658:
[----:B------:R-:W-:Y:S05]  /*2190*/  @!P1 BRA `(.L_x_1657) ;  /* 0x0000000000d09947 */ /* 0x000fea0003800000 */
[C---:B------:R-:W-:Y:S02]  /*21a0*/  IMAD R0, R10.reuse, 0x4, R0 ;  /* 0x000000040a007824 */ /* 0x040fe400078e0200 */
[----:B------:R-:W-:Y:S02]  /*21b0*/  IMAD.MOV R6, RZ, RZ, -R6 ;  /* 0x000000ffff067224 */ /* 0x000fe400078e0a06 */
[----:B------:R-:W-:-:S07]  /*21c0*/  IMAD R12, R10, 0x4, R1 ;  /* 0x000000040a0c7824 */ /* 0x000fce00078e0201 */
.L_x_1660:
        /* <DEDUP_REMOVED lines=49> */
.L_x_1657:
        /* <DEDUP_REMOVED lines=109> */
[----:B------:R-:W-:Y:S05]  /*2bb0*/  CALL.REL.NOINC `($__internal_16_$__cuda_sm20_div_rn_f64_full) ;  /* 0x0000000000847944 */ /* 0x000fea0003c00000 */
[----:B------:R-:W-:Y:S02]  /*2bc0*/  IMAD.MOV.U32 R4, RZ, RZ, R14 ;  /* 0x000000ffff047224 */ /* 0x000fe400078e000e */
[----:B------:R-:W-:-:S07]  /*2bd0*/  IMAD.MOV.U32 R5, RZ, RZ, R15 ;  /* 0x000000ffff057224 */ /* 0x000fce00078e000f */
.L_x_1663:
[----:B------:R-:W-:Y:S05]  /*2be0*/  BSYNC.RECONVERGENT B0 ;  /* 0x0000000000007941 */ /* 0x000fea0003800200 */
.L_x_1662:
        /* <DEDUP_REMOVED lines=9> */
.L_x_1661:
        /* <DEDUP_REMOVED lines=18> */
.L_x_1664:
[----:B------:R-:W-:Y:S05]  /*2da0*/  BSYNC.RECONVERGENT B0 ;  /* 0x0000000000007941 */ /* 0x000fea0003800200 */
.L_x_1654:
[----:B------:R-:W-:Y:S01]  /*2db0*/  PREEXIT ;  /* 0x000000000000782d */ /* 0x000fe20000000000 */
[----:B------:R-:W-:Y:S05]  /*2dc0*/  EXIT ;  /* 0x000000000000794d */ /* 0x000fea0003800000 */
        .weak           $__internal_16_$__cuda_sm20_div_rn_f64_full
        .type           $__internal_16_$__cuda_sm20_div_rn_f64_full,@function
        .size           $__internal_16_$__cuda_sm20_div_rn_f64_full,(.L_x_7763 - $__internal_16_$__cuda_sm20_div_rn_f64_full)
$__internal_16_$__cuda_sm20_div_rn_f64_full:
        /* <DEDUP_REMOVED lines=104> */
.L_x_1666:
        /* <DEDUP_REMOVED lines=16> */
.L_x_1669:
[----:B------:R-:W-:Y:S01]  /*3550*/  LOP3.LUT R15, R11, 0x80000, RZ, 0xfc, !PT ;  /* 0x000800000b0f7812 */ /* 0x000fe200078efcff */
[----:B------:R-:W-:Y:S01]  /*3560*/  IMAD.MOV.U32 R14, RZ, RZ, R10 ;  /* 0x000000ffff0e7224 */ /* 0x000fe200078e000a */
[----:B------:R-:W-:Y:S06]  /*3570*/  BRA `(.L_x_1667) ;  /* 0x0000000000087947 */ /* 0x000fec0003800000 */
.L_x_1668:
[----:B------:R-:W-:Y:S01]  /*3580*/  LOP3.LUT R15, R9, 0x80000, RZ, 0xfc, !PT ;  /* 0x00080000090f7812 */ /* 0x000fe200078efcff */
[----:B------:R-:W-:-:S07]  /*3590*/  IMAD.MOV.U32 R14, RZ, RZ, R8 ;  /* 0x000000ffff0e7224 */ /* 0x000fce00078e0008 */
.L_x_1667:
[----:B------:R-:W-:Y:S05]  /*35a0*/  BSYNC.RECONVERGENT B1 ;  /* 0x0000000000017941 */ /* 0x000fea0003800200 */
.L_x_1665:
[----:B------:R-:W-:Y:S02]  /*35b0*/  IMAD.MOV.U32 R4, RZ, RZ, R6 ;  /* 0x000000ffff047224 */ /* 0x000fe400078e0006 */
[----:B------:R-:W-:-:S04]  /*35c0*/  IMAD.MOV.U32 R5, RZ, RZ, 0x0 ;  /* 0x00000000ff057424 */ /* 0x000fc800078e00ff */
[----:B------:R-:W-:Y:S05]  /*35d0*/  RET.REL.NODEC R4 `(_ZN4vllm3moe44grouped_topk_fused_small_expert_count_kernelI6__half13__nv_bfloat16iLNS0_11ScoringFuncE0ELi384ELb0ELi8EEEvPT_PfPT1_PKT0_llllllbd) ;  /* 0xffffffc804887950 */ /* 0x000fea0003c3ffff */
.L_x_1670:
        /* <DEDUP_REMOVED lines=10> */
.L_x_7763:


//--------------------- .text._ZN4vllm3moe44grouped_topk_fused_small_expert_count_kernelI6__half13__nv_bfloat16iLNS0_11ScoringFuncE0ELi512ELb0ELi8EEEvPT_PfPT1_PKT0_llllllbd --------------------------
	.section	.text._ZN4vllm3moe44grouped_topk_fused_small_expert_count_kernelI6__half13__nv_bfloat16iLNS0_11ScoringFuncE0ELi512ELb0ELi8EEEvPT_PfPT1_PKT0_llllllbd,"ax",@progbits
	.align	128
        .global         _ZN4vllm3moe44grouped_topk_fused_small_expert_count_kernelI6__half13__nv_bfloat16iLNS0_11ScoringFuncE0ELi512ELb0ELi8EEEvPT_PfPT1_PKT0_llllllbd
        .type           _ZN4vllm3moe44grouped_topk_fused_small_expert_count_kernelI6__half13__nv_bfloat16iLNS0_11ScoringFuncE0ELi512ELb0ELi8EEEvPT_PfPT1_PKT0_llllllbd,@function
        .size           _ZN4vllm3moe44grouped_topk_fused_small_expert_count_kernelI6__half13__nv_bfloat16iLNS0_11ScoringFuncE0ELi512ELb0ELi8EEEvPT_PfPT1_PKT0_llllllbd,(.L_x_7764 - _ZN4vllm3moe44grouped_topk_fused_small_expert_count_kernelI6__half13__nv_bfloat16iLNS0_11ScoringFuncE0ELi512ELb0ELi8EEEvPT_PfPT1_PKT0_llllllbd)
        .other          _ZN4vllm3moe44grouped_topk_fused_small_expert_count_kernelI6__half13__nv_bfloat16iLNS0_11ScoringFuncE0ELi512ELb0ELi8EEEvPT_PfPT1_PKT0_llllllbd,@"STO_CUDA_ENTRY STV_DEFAULT"
_ZN4vllm3moe44grouped_topk_fused_small_expert_count_kernelI6__half13__nv_bfloat16iLNS0_11ScoringFuncE0ELi512ELb0ELi8EEEvPT_PfPT1_PKT0_llllllbd:
.text._ZN4vllm3moe44grouped_topk_fused_small_expert_count_kernelI6__half13__nv_bfloat16iLNS0_11ScoringFuncE0ELi512ELb0ELi8EEEvPT_PfPT1_PKT0_llllllbd:
        /* <DEDUP_REMOVED lines=36> */
.L_x_1672:
[----:B------:R-:W-:Y:S05]  /*0240*/  BSYNC.RECONVERGENT B0 ;  /* 0x0000000000007941 */ /* 0x000fea0003800200 */
.L_x_1671:
        /* <DEDUP_REMOVED lines=112> */
.L_x_1676:
        /* <DEDUP_REMOVED lines=99> */
.L_x_1675:
        /* <DEDUP_REMOVED lines=44> */
.L_x_1674:
        /* <DEDUP_REMOVED lines=18> */
.L_x_1677:
        /* <DEDUP_REMOVED lines=13> */
.L_x_1678:
[----:B------:R-:W-:Y:S05]  /*1430*/  BSYNC.RECONVERGENT B0 ;  /* 0x0000000000007941 */ /* 0x000fea0003800200 */
.L_x_1673:
        /* <DEDUP_REMOVED lines=37> */
.L_x_1682:
        /* <DEDUP_REMOVED lines=168> */
.L_x_1681:
[----:B------:R-:W-:Y:S05]  /*2110*/  @!P1 BRA `(.L_x_1680) ;  /* 0x0000000000d09947 */ /* 0x000fea0003800000 */
[C---:B------:R-:W-:Y:S02]  /*2120*/  IMAD R0, R11.reuse, 0x4, R0 ;  /* 0x000000040b007824 */ /* 0x040fe400078e0200 */
[----:B------:R-:W-:Y:S02]  /*2130*/  IMAD.MOV R8, RZ, RZ, -R8 ;  /* 0x000000ffff087224 */ /* 0x000fe400078e0a08 */
[----:B------:R-:W-:-:S07]  /*2140*/  IMAD R13, R11, 0x4, R1 ;  /* 0x000000040b0d7824 */ /* 0x000fce00078e0201 */
.L_x_1683:
        /* <DEDUP_REMOVED lines=49> */
.L_x_1680:
        /* <DEDUP_REMOVED lines=107> */
[----:B------:R-:W-:Y:S05]  /*2b10*/  CALL.REL.NOINC `($__internal_17_$__cuda_sm20_div_rn_f64_full) ;  /* 0x0000000000847944 */ /* 0x000fea0003c00000 */
[----:B------:R-:W-:Y:S02]  /*2b20*/  IMAD.MOV.U32 R4, RZ, RZ, R14 ;  /* 0x000000ffff047224 */ /* 0x000fe400078e000e */
[----:B------:R-:W-:-:S07]  /*2b30*/  IMAD.MOV.U32 R5, RZ, RZ, R15 ;  /* 0x000000ffff057224 */ /* 0x000fce00078e000f */
.L_x_1686:
[----:B------:R-:W-:Y:S05]  /*2b40*/  BSYNC.RECONVERGENT B0 ;  /* 0x0000000000007941 */ /* 0x000fea0003800200 */
.L_x_1685:
        /* <DEDUP_REMOVED lines=9> */
.L_x_1684:
        /* <DEDUP_REMOVED lines=18> */
.L_x_1687:
[----:B------:R-:W-:Y:S05]  /*2d00*/  BSYNC.RECONVERGENT B0 ;  /* 0x0000000000007941 */ /* 0x000fea0003800200 */
.L_x_1679:
[----:B------:R-:W-:Y:S01]  /*2d10*/  PREEXIT ;  /* 0x000000000000782d */ /* 0x000fe20000000000 */
[----:B------:R-:W-:Y:S05]  /*2d20*/  EXIT ;  /* 0x000000000000794d */ /* 0x000fea0003800000 */
        .weak           $__internal_17_$__cuda_sm20_div_rn_f64_full
        .type           $__internal_17_$__cuda_sm20_div_rn_f64_full,@function
        .size           $__internal_17_$__cuda_sm20_div_rn_f64_full,(.L_x_7764 - $__internal_17_$__cuda_sm20_div_rn_f64_full)
$__internal_17_$__cuda_sm20_div_rn_f64_full:
        /* <DEDUP_REMOVED lines=104> */
.L_x_1689:
        /* <DEDUP_REMOVED lines=16> */
.L_x_1692:
[----:B------:R-:W-:Y:S01]  /*34b0*/  LOP3.LUT R15, R11, 0x80000, RZ, 0xfc, !PT ;  /* 0x000800000b0f7812 */ /* 0x000fe200078efcff */
[----:B------:R-:W-:Y:S01]  /*34c0*/  IMAD.MOV.U32 R14, RZ, RZ, R10 ;  /* 0x000000ffff0e7224 */ /* 0x000fe200078e000a */
[----:B------:R-:W-:Y:S06]  /*34d0*/  BRA `(.L_x_1690) ;  /* 0x0000000000087947 */ /* 0x000fec0003800000 */
.L_x_1691:
[----:B------:R-:W-:Y:S01]  /*34e0*/  LOP3.LUT R15, R9, 0x80000, RZ, 0xfc, !PT ;  /* 0x00080000090f7812 */ /* 0x000fe200078efcff */
[----:B------:R-:W-:-:S07]  /*34f0*/  IMAD.MOV.U32 R14, RZ, RZ, R8 ;  /* 0x000000ffff0e7224 */ /* 0x000fce00078e0008 */
.L_x_1690:
[----:B------:R-:W-:Y:S05]  /*3500*/  BSYNC.RECONVERGENT B1 ;  /* 0x0000000000017941 */ /* 0x000fea0003800200 */
.L_x_1688:
[----:B------:R-:W-:Y:S02]  /*3510*/  IMAD.MOV.U32 R4, RZ, RZ, R6 ;  /* 0x000000ffff047224 */ /* 0x000fe400078e0006 */
[----:B------:R-:W-:-:S04]  /*3520*/  IMAD.MOV.U32 R5, RZ, RZ, 0x0 ;  /* 0x00000000ff057424 */ /* 0x000fc800078e00ff */
[----:B------:R-:W-:Y:S05]  /*3530*/  RET.REL.NODEC R4 `(_ZN4vllm3moe44grouped_topk_fused_small_expert_count_kernelI6__half13__nv_bfloat16iLNS0_11ScoringFuncE0ELi512ELb0ELi8EEEvPT_PfPT1_PKT0_llllllbd) ;  /* 0xffffffc804b07950 */ /* 0x000fea0003c3ffff */
.L_x_1693:
        /* <DEDUP_REMOVED lines=12> */
.L_x_7764:


//--------------------- .text._ZN4vllm3moe44grouped_topk_fused_small_expert_count_kernelI6__half13__nv_bfloat16iLNS0_11ScoringFuncE0ELi512ELb0ELi22EEEvPT_PfPT1_PKT0_llllllbd --------------------------
	.section	.text._ZN4vllm3moe44grouped_topk_fused_small_expert_count_kernelI6__half13__nv_bfloat16iLNS0_11ScoringFuncE0ELi512ELb0ELi22EEEvPT_PfPT1_PKT0_llllllbd,"ax",@progbits
	.align	128
        .global         _ZN4vllm3moe44grouped_topk_fused_small_expert_count_kernelI6__half13__nv_bfloat16iLNS0_11ScoringFuncE0ELi512ELb0ELi22EEEvPT_PfPT1_PKT0_llllllbd
        .type           _ZN4vllm3moe44grouped_topk_fused_small_expert_count_kernelI6__half13__nv_bfloat16iLNS0_11ScoringFuncE0ELi512ELb0ELi22EEEvPT_PfPT1_PKT0_llllllbd,@function
        .size           _ZN4vllm3moe44grouped_topk_fused_small_expert_count_kernelI6__half13__nv_bfloat16iLNS0_11ScoringFuncE0ELi512ELb0ELi22EEEvPT_PfPT1_PKT0_llllllbd,(.L_x_7765 - _ZN4vllm3moe44grouped_topk_fused_small_expert_count_kernelI6__half13__nv_bfloat16iLNS0_11ScoringFuncE0ELi512ELb0ELi22EEEvPT_PfPT1_PKT0_llllllbd)
        .other          _ZN4vllm3moe44grouped_topk_fused_small_expert_count_kernelI6__half13__nv_bfloat16iLNS0_11ScoringFuncE0ELi512ELb0ELi22EEEvPT_PfPT1_PKT0_llllllbd,@"STO_CUDA_ENTRY STV_DEFAULT"
_ZN4vllm3moe44grouped_topk_fused_small_expert_count_kernelI6__half13__nv_bfloat16iLNS0_11ScoringFuncE0ELi512ELb0ELi22EEEvPT_PfPT1_PKT0_llllllbd:
.text._ZN4vllm3moe44grouped_topk_fused_small_expert_count_kernelI6__half13__nv_bfloat16iLNS0_11ScoringFuncE0ELi512ELb0ELi22EEEvPT_PfPT1_PKT0_llllllbd:
        /* <DEDUP_REMOVED lines=36> */
.L_x_1695:
[----:B------:R-:W-:Y:S05]  /*0240*/  BSYNC.RECONVERGENT B0 ;  /* 0x0000000000007941 */ /* 0x000fea0003800200 */
.L_x_1694:
        /* <DEDUP_REMOVED lines=112> */
.L_x_1699:
        /* <DEDUP_REMOVED lines=99> */
.L_x_1698:
        /* <DEDUP_REMOVED lines=44> */
.L_x_1697:
        /* <DEDUP_REMOVED lines=18> */
.L_x_1700:
        /* <DEDUP_REMOVED lines=13> */
.L_x_1701:
[----:B------:R-:W-:Y:S05]  /*1430*/  BSYNC.RECONVERGENT B0 ;  /* 0x0000000000007941 */ /* 0x000fea0003800200 */
.L_x_1696:
        /* <DEDUP_REMOVED lines=77> */
.L_x_1705:
        /* <DEDUP_REMOVED lines=183> */
.L_x_1704:
[----:B------:R-:W-:Y:S05]  /*2480*/  @!P2 BRA `(.L_x_1703) ;  /* 0x0000000000dca947 */ /* 0x000fea0003800000 */
[C---:B------:R-:W-:Y:S02]  /*2490*/  IMAD R0, R13.reuse, 0x4, R0 ;  /* 0x000000040d007824 */ /* 0x040fe400078e0200 */
[----:B------:R-:W-:Y:S02]  /*24a0*/  IMAD.MOV R10, RZ, RZ, -R10 ;  /* 0x000000ffff0a7224 */ /* 0x000fe400078e0a0a */
[----:B------:R-:W-:-:S07]  /*24b0*/  IMAD R15, R13, 0x4, R1 ;  /* 0x000000040d0f7824 */ /* 0x000fce00078e0201 */
.L_x_1706:
        /* <DEDUP_REMOVED lines=52> */
.L_x_1703:
        /* <DEDUP_REMOVED lines=107> */
[----:B------:R-:W-:Y:S05]  /*2eb0*/  CALL.REL.NOINC `($__internal_18_$__cuda_sm20_div_rn_f64_full) ;  /* 0x0000000000847944 */ /* 0x000fea0003c00000 */
[----:B------:R-:W-:Y:S02]  /*2ec0*/  IMAD.MOV.U32 R4, RZ, RZ, R14 ;  /* 0x000000ffff047224 */ /* 0x000fe400078e000e */
[----:B------:R-:W-:-:S07]  /*2ed0*/  IMAD.MOV.U32 R5, RZ, RZ, R15 ;  /* 0x000000ffff057224 */ /* 0x000fce00078e000f */
.L_x_1709:
[----:B------:R-:W-:Y:S05]  /*2ee0*/  BSYNC.RECONVERGENT B0 ;  /* 0x0000000000007941 */ /* 0x000fea0003800200 */
.L_x_1708:
        /* <DEDUP_REMOVED lines=9> */
.L_x_1707:
        /* <DEDUP_REMOVED lines=18> */
.L_x_1710:
[----:B------:R-:W-:Y:S05]  /*30a0*/  BSYNC.RECONVERGENT B0 ;  /* 0x0000000000007941 */ /* 0x000fea0003800200 */
.L_x_1702:
[----:B------:R-:W-:Y:S01]  /*30b0*/  PREEXIT ;  /* 0x000000000000782d */ /* 0x000fe20000000000 */
[----:B------:R-:W-:Y:S05]  /*30c0*/  EXIT ;  /* 0x000000000000794d */ /* 0x000fea0003800000 */
        .weak           $__internal_18_$__cuda_sm20_div_rn_f64_full
        .type           $__internal_18_$__cuda_sm20_div_rn_f64_full,@function
        .size           $__internal_18_$__cuda_sm20_div_rn_f64_full,(.L_x_7765 - $__internal_18_$__cuda_sm20_div_rn_f64_full)
$__internal_18_$__cuda_sm20_div_rn_f64_full:
        /* <DEDUP_REMOVED lines=104> */
.L_x_1712:
        /* <DEDUP_REMOVED lines=16> */
.L_x_1715:
[----:B------:R-:W-:Y:S01]  /*3850*/  LOP3.LUT R15, R11, 0x80000, RZ, 0xfc, !PT ;  /* 0x000800000b0f7812 */ /* 0x000fe200078efcff */
[----:B------:R-:W-:Y:S01]  /*3860*/  IMAD.MOV.U32 R14, RZ, RZ, R10 ;  /* 0x000000ffff0e7224 */ /* 0x000fe200078e000a */
[----:B------:R-:W-:Y:S06]  /*3870*/  BRA `(.L_x_1713) ;  /* 0x0000000000087947 */ /* 0x000fec0003800000 */
.L_x_1714:
[----:B------:R-:W-:Y:S01]  /*3880*/  LOP3.LUT R15, R9, 0x80000, RZ, 0xfc, !PT ;  /* 0x00080000090f7812 */ /* 0x000fe200078efcff */
[----:B------:R-:W-:-:S07]  /*3890*/  IMAD.MOV.U32 R14, RZ, RZ, R8 ;  /* 0x000000ffff0e7224 */ /* 0x000fce00078e0008 */
.L_x_1713:
[----:B------:R-:W-:Y:S05]  /*38a0*/  BSYNC.RECONVERGENT B1 ;  /* 0x0000000000017941 */ /* 0x000fea0003800200 */
.L_x_1711:
[----:B------:R-:W-:Y:S02]  /*38b0*/  IMAD.MOV.U32 R4, RZ, RZ, R6 ;  /* 0x000000ffff047224 */ /* 0x000fe400078e0006 */
[----:B------:R-:W-:-:S04]  /*38c0*/  IMAD.MOV.U32 R5, RZ, RZ, 0x0 ;  /* 0x00000000ff057424 */ /* 0x000fc800078e00ff */
[----:B------:R-:W-:Y:S05]  /*38d0*/  RET.REL.NODEC R4 `(_ZN4vllm3moe44grouped_topk_fused_small_expert_count_kernelI6__half13__nv_bfloat16iLNS0_11ScoringFuncE0ELi512ELb0ELi22EEEvPT_PfPT1_PKT0_llllllbd) ;  /* 0xffffffc404c87950 */ /* 0x000fea0003c3ffff */
.L_x_1716:
        /* <DEDUP_REMOVED lines=10> */
.L_x_7765:


//--------------------- .text._ZN4vllm3moe44grouped_topk_fused_small_expert_count_kernelI6__half13__nv_bfloat16iLNS0_11ScoringFuncE0ELi256ELb1ELi8EEEvPT_PfPT1_PKT0_llllllbd --------------------------
	.section	.text._ZN4vllm3moe44grouped_topk_fused_small_expert_count_kernelI6__half13__nv_bfloat16iLNS0_11ScoringFuncE0ELi256ELb1ELi8EEEvPT_PfPT1_PKT0_llllllbd,"ax",@progbits
	.align	128
        .global         _ZN4vllm3moe44grouped_topk_fused_small_expert_count_kernelI6__half13__nv_bfloat16iLNS0_11ScoringFuncE0ELi256ELb1ELi8EEEvPT_PfPT1_PKT0_llllllbd
        .type           _ZN4vllm3moe44grouped_topk_fused_small_expert_count_kernelI6__half13__nv_bfloat16iLNS0_11ScoringFuncE0ELi256ELb1ELi8EEEvPT_PfPT1_PKT0_llllllbd,@function
        .size           _ZN4vllm3moe44grouped_topk_fused_small_expert_count_kernelI6__half13__nv_bfloat16iLNS0_11ScoringFuncE0ELi256ELb1ELi8EEEvPT_PfPT1_PKT0_llllllbd,(.L_x_7766 - _ZN4vllm3moe44grouped_topk_fused_small_expert_count_kernelI6__half13__nv_bfloat16iLNS0_11ScoringFuncE0ELi256ELb1ELi8EEEvPT_PfPT1_PKT0_llllllbd)
        .other          _ZN4vllm3moe44grouped_topk_fused_small_expert_count_kernelI6__half13__nv_bfloat16iLNS0_11ScoringFuncE0ELi256ELb1ELi8EEEvPT_PfPT1_PKT0_llllllbd,@"STO_CUDA_ENTRY STV_DEFAULT"
_ZN4vllm3moe44grouped_topk_fused_small_expert_count_kernelI6__half13__nv_bfloat16iLNS0_11ScoringFuncE0ELi256ELb1ELi8EEEvPT_PfPT1_PKT0_llllllbd:
.text._ZN4vllm3moe44grouped_topk_fused_small_expert_count_kernelI6__half13__nv_bfloat16iLNS0_11ScoringFuncE0ELi256ELb1ELi8EEEvPT_PfPT1_PKT0_llllllbd:
        /* <DEDUP_REMOVED lines=29> */
[----:B-1----:R-:W-:Y:S02]  /*01d0*/  LEA R12, P2, R10, UR14, 0x1 ;  /* 0x0000000e0a0c7c11 */ /* 0x002fe4000f8408ff */
        /* <DEDUP_REMOVED lines=12> */
[----:B---3--:R-:W-:-:S05]  /*02a0*/  HADD2.F32 R11, -RZ, R12.H0_H0 ;  /* 0x2000000cff0b7230 */ /* 0x008fca0000004100 */
[----:B------:R-:W-:Y:S01]  /*02b0*/  FADD.FTZ R6, R6, R11 ;  /* 0x0000000b06067221 */ /* 0x000fe20000010000 */
[----:B------:R0:W-:Y:S04]  /*02c0*/  STS [R10], R11 ;  /* 0x0000000b0a007388 */ /* 0x0001e80000000800 */
[----:B------:R0:W-:Y:S02]  /*02d0*/  STS [R15], R6 ;  /* 0x000000060f007388 */ /* 0x0001e40000000800 */
.L_x_1718:
[----:B------:R-:W-:Y:S05]  /*02e0*/  BSYNC.RECONVERGENT B0 ;  /* 0x0000000000007941 */ /* 0x000fea0003800200 */
.L_x_1717:
        /* <DEDUP_REMOVED lines=86> */
.L_x_1720:
[----:B------:R-:W-:Y:S05]  /*0850*/  BSYNC.RECONVERGENT B0 ;  /* 0x0000000000007941 */ /* 0x000fea0003800200 */
.L_x_1719:
        /* <DEDUP_REMOVED lines=263> */
.L_x_1724:
        /* <DEDUP_REMOVED lines=173> */
.L_x_1723:
[----:B------:R-:W-:Y:S05]  /*23a0*/  BRA.U !UP0, `(.L_x_1722) ;  /* 0x0000000108c87547 */ /* 0x000fea000b800000 */
[----:B------:R-:W-:Y:S01]  /*23b0*/  IMAD R5, R4, 0x4, R1 ;  /* 0x0000000404057824 */ /* 0x000fe200078e0201 */
[----:B------:R-:W-:-:S12]  /*23c0*/  UIADD3 UR5, UPT, UPT, -UR5, URZ, URZ ;  /* 0x000000ff05057290 */ /* 0x000fd8000fffe1ff */
.L_x_1725:
        /* <DEDUP_REMOVED lines=48> */
.L_x_1722:
        /* <DEDUP_REMOVED lines=109> */
[----:B------:R-:W-:Y:S05]  /*2da0*/  CALL.REL.NOINC `($__internal_19_$__cuda_sm20_div_rn_f64_full) ;  /* 0x00000000007c7944 */ /* 0x000fea0003c00000 */
.L_x_1728:
[----:B------:R-:W-:Y:S05]  /*2db0*/  BSYNC.RECONVERGENT B0 ;  /* 0x0000000000007941 */ /* 0x000fea0003800200 */
.L_x_1727:
        /* <DEDUP_REMOVED lines=9> */
.L_x_1726:
        /* <DEDUP_REMOVED lines=18> */
.L_x_1729:
[----:B------:R-:W-:Y:S05]  /*2f70*/  BSYNC.RECONVERGENT B0 ;  /* 0x0000000000007941 */ /* 0x000fea0003800200 */
.L_x_1721:
[----:B------:R-:W-:Y:S01]  /*2f80*/  PREEXIT ;  /* 0x000000000000782d */ /* 0x000fe20000000000 */
[----:B------:R-:W-:Y:S05]  /*2f90*/  EXIT ;  /* 0x000000000000794d */ /* 0x000fea0003800000 */
        .weak           $__internal_19_$__cuda_sm20_div_rn_f64_full
        .type           $__internal_19_$__cuda_sm20_div_rn_f64_full,@function
        .size           $__internal_19_$__cuda_sm20_div_rn_f64_full,(.L_x_7766 - $__internal_19_$__cuda_sm20_div_rn_f64_full)
$__internal_19_$__cuda_sm20_div_rn_f64_full:
        /* <DEDUP_REMOVED lines=106> */
.L_x_1731:
        /* <DEDUP_REMOVED lines=16> */
.L_x_1734:
[----:B------:R-:W-:Y:S01]  /*3740*/  LOP3.LUT R17, R9, 0x80000, RZ, 0xfc, !PT ;  /* 0x0008000009117812 */ /* 0x000fe200078efcff */
[----:B------:R-:W-:Y:S01]  /*3750*/  IMAD.MOV.U32 R16, RZ, RZ, R8 ;  /* 0x000000ffff107224 */ /* 0x000fe200078e0008 */
[----:B------:R-:W-:Y:S06]  /*3760*/  BRA `(.L_x_1732) ;  /* 0x0000000000087947 */ /* 0x000fec0003800000 */
.L_x_1733:
[----:B------:R-:W-:Y:S01]  /*3770*/  LOP3.LUT R17, R5, 0x80000, RZ, 0xfc, !PT ;  /* 0x0008000005117812 */ /* 0x000fe200078efcff */
[----:B------:R-:W-:-:S07]  /*3780*/  IMAD.MOV.U32 R16, RZ, RZ, R4 ;  /* 0x000000ffff107224 */ /* 0x000fce00078e0004 */
.L_x_1732:
[----:B------:R-:W-:Y:S05]  /*3790*/  BSYNC.RECONVERGENT B1 ;  /* 0x0000000000017941 */ /* 0x000fea0003800200 */
.L_x_1730:
[----:B------:R-:W-:Y:S02]  /*37a0*/  IMAD.MOV.U32 R13, RZ, RZ, 0x0 ;  /* 0x00000000ff0d7424 */ /* 0x000fe400078e00ff */
[----:B------:R-:W-:Y:S02]  /*37b0*/  IMAD.MOV.U32 R4, RZ, RZ, R16 ;  /* 0x000000ffff047224 */ /* 0x000fe400078e0010 */
[----:B------:R-:W-:Y:S01]  /*37c0*/  IMAD.MOV.U32 R5, RZ, RZ, R17 ;  /* 0x000000ffff057224 */ /* 0x000fe200078e0011 */
[----:B------:R-:W-:Y:S06]  /*37d0*/  RET.REL.NODEC R12 `(_ZN4vllm3moe44grouped_topk_fused_small_expert_count_kernelI6__half13__nv_bfloat16iLNS0_11ScoringFuncE0ELi256ELb1ELi8EEEvPT_PfPT1_PKT0_llllllbd) ;  /* 0xffffffc80c087950 */ /* 0x000fec0003c3ffff */
.L_x_1735:
        /* <DEDUP_REMOVED lines=10> */
.L_x_7766:


//--------------------- .text._ZN4vllm3moe25grouped_topk_fused_kernelI6__halfS2_iLNS0_11ScoringFuncE0EEEvPT_PfPT1_PKT0_lllllbd --------------------------
	.section	.text._ZN4vllm3moe25grouped_topk_fused_kernelI6__halfS2_iLNS0_11ScoringFuncE0EEEvPT_PfPT1_PKT0_lllllbd,"ax",@progbits
	.align	128
        .global         _ZN4vllm3moe25grouped_topk_fused_kernelI6__halfS2_iLNS0_11ScoringFuncE0EEEvPT_PfPT1_PKT0_lllllbd
        .type           _ZN4vllm3moe25grouped_topk_fused_kernelI6__halfS2_iLNS0_11ScoringFuncE0EEEvPT_PfPT1_PKT0_lllllbd,@function
        .size           _ZN4vllm3moe25grouped_topk_fused_kernelI6__halfS2_iLNS0_11ScoringFuncE0EEEvPT_PfPT1_PKT0_lllllbd,(.L_x_7861 - _ZN4vllm3moe25grouped_topk_fused_kernelI6__halfS2_iLNS0_11ScoringFuncE0EEEvPT_PfPT1_PKT0_lllllbd)
        .other          _ZN4vllm3moe25grouped_topk_fused_kernelI6__halfS2_iLNS0_11ScoringFuncE0EEEvPT_PfPT1_PKT0_lllllbd,@"STO_CUDA_ENTRY STV_DEFAULT"
_ZN4vllm3moe25grouped_topk_fused_kernelI6__halfS2_iLNS0_11ScoringFuncE0EEEvPT_PfPT1_PKT0_lllllbd:
.text._ZN4vllm3moe25grouped_topk_fused_kernelI6__halfS2_iLNS0_11ScoringFuncE0EEEvPT_PfPT1_PKT0_lllllbd:
        /* <DEDUP_REMOVED lines=103> */
.L_x_1740:
        /* <DEDUP_REMOVED lines=19> */
[----:B--2---:R-:W-:-:S02]  /*07a0*/  HADD2 R28, R28.H0_H0, R11.H0_H0 ;  /* 0x2000000b1c1c7230 */ /* 0x004fc40000000800 */
[----:B---3--:R-:W-:Y:S02]  /*07b0*/  HADD2 R11, R12.H0_H0, R23.H0_H0 ;  /* 0x200000170c0b7230 */ /* 0x008fe40000000800 */
[----:B------:R-:W2:Y:S01]  /*07c0*/  LDG.E.U16 R23, desc[UR16][R34.64+0x1c0] ;  /* 0x0001c01022177981 */ /* 0x000ea2000c1e1500 */
[----:B----4-:R-:W-:-:S03]  /*07d0*/  HADD2 R12, R22.H0_H0, R27.H0_H0 ;  /* 0x2000001b160c7230 */ /* 0x010fc60000000800 */
[----:B------:R-:W3:Y:S04]  /*07e0*/  LDG.E.U16 R22, desc[UR16][R34.64+0x180] ;  /* 0x0001801022167981 */ /* 0x000ee8000c1e1500 */
[----:B------:R-:W4:Y:S01]  /*07f0*/  LDG.E.U16 R27, desc[UR16][R34.64+0x200] ;  /* 0x00020010221b7981 */ /* 0x000f22000c1e1500 */
[----:B-----5:R-:W-:-:S03]  /*0800*/  HADD2 R13, R13.H0_H0, R26.H0_H0 ;  /* 0x2000001a0d0d7230 */ /* 0x020fc60000000800 */
[----:B------:R-:W5:Y:S01]  /*0810*/  LDG.E.U16 R26, desc[UR16][R36.64+0x240] ;  /* 0x00024010241a7981 */ /* 0x000f62000c1e1500 */
[----:B------:R-:W-:-:S03]  /*0820*/  HADD2 R14, R14.H0_H0, R25.H0_H0 ;  /* 0x200000190e0e7230 */ /* 0x000fc60000000800 */
[----:B------:R-:W5:Y:S01]  /*0830*/  LDG.E.U16 R25, desc[UR16][R34.64+0x240] ;  /* 0x0002401022197981 */ /* 0x000f62000c1e1500 */
[----:B------:R-:W-:-:S03]  /*0840*/  HADD2 R15, R15.H0_H0, R24.H0_H0 ;  /* 0x200000180f0f7230 */ /* 0x000fc60000000800 */
[----:B------:R-:W4:Y:S01]  /*0850*/  LDG.E.U16 R24, desc[UR16][R36.64+0x200] ;  /* 0x0002001024187981 */ /* 0x000f22000c1e1500 */
[----:B--2---:R-:W-:-:S03]  /*0860*/  HADD2 R23, R23.H0_H0, R30.H0_H0 ;  /* 0x2000001e17177230 */ /* 0x004fc60000000800 */
[----:B------:R-:W2:Y:S01]  /*0870*/  LDG.E.U16 R30, desc[UR16][R34.64+0x2c0] ;  /* 0x0002c010221e7981 */ /* 0x000ea2000c1e1500 */
[----:B---3--:R-:W-:-:S03]  /*0880*/  HADD2 R22, R22.H0_H0, R29.H0_H0 ;  /* 0x2000001d16167230 */ /* 0x008fc60000000800 */
[----:B------:R-:W3:Y:S01]  /*0890*/  LDG.E.U16 R29, desc[UR16][R34.64+0x280] ;  /* 0x00028010221d7981 */ /* 0x000ee2000c1e1500 */
[----:B-----5:R-:W-:-:S03]  /*08a0*/  HADD2 R25, R25.H0_H0, R26.H0_H0 ;  /* 0x2000001a19197230 */ /* 0x020fc60000000800 */
[----:B------:R-:W5:Y:S01]  /*08b0*/  LDG.E.U16 R26, desc[UR16][R34.64+0x300] ;  /* 0x00030010221a7981 */ /* 0x000f62000c1e1500 */
[----:B----4-:R-:W-:-:S03]  /*08c0*/  HADD2 R24, R27.H0_H0, R24.H0_H0 ;  /* 0x200000181b187230 */ /* 0x010fc60000000800 */
[----:B------:R-:W5:Y:S01]  /*08d0*/  LDG.E.U16 R27, desc[UR16][R36.64+0x300] ;  /* 0x00030010241b7981 */ /* 0x000f62000c1e1500 */
[----:B------:R-:W-:Y:S02]  /*08e0*/  HSETP2.GT.AND P0, PT, R28.H0_H0, R6.H0_H0, PT ;  /* 0x200000061c007234 */ /* 0x000fe40003f04800 */
[----:B------:R-:W-:-:S11]  /*08f0*/  PRMT R40, R11, 0x7610, R40 ;  /* 0x000076100b287816 */ /* 0x000fd60000000028 */
[----:B------:R-:W-:Y:S02]  /*0900*/  @!P0 HSETP2.GT.AND P1, PT, R28.H0_H0, R7.H0_H0, PT ;  /* 0x200000071c008234 */ /* 0x000fe40003f24800 */
[----:B------:R-:W-:Y:S01]  /*0910*/  PRMT R11, R12, 0x7610, R11 ;  /* 0x000076100c0b7816 */ /* 0x000fe2000000000b */
[----:B--2---:R-:W-:Y:S02]  /*0920*/  HADD2 R30, R30.H0_H0, R31.H0_H0 ;  /* 0x2000001f1e1e7230 */ /* 0x004fe40000000800 */
[----:B------:R-:W2:Y:S01]  /*0930*/  LDG.E.U16 R31, desc[UR16][R34.64+0x340] ;  /* 0x00034010221f7981 */ /* 0x000ea2000c1e1500 */
[----:B---3--:R-:W-:-:S03]  /*0940*/  HADD2 R29, R29.H0_H0, R32.H0_H0 ;  /* 0x200000201d1d7230 */ /* 0x008fc60000000800 */
[----:B------:R-:W3:Y:S04]  /*0950*/  LDG.E.U16 R32, desc[UR16][R34.64+0x380] ;  /* 0x0003801022207981 */ /* 0x000ee8000c1e1500 */
[----:B------:R-:W2:Y:S04]  /*0960*/  LDG.E.U16 R34, desc[UR16][R36.64+0x340] ;  /* 0x0003401024227981 */ /* 0x000ea8000c1e1500 */
[----:B------:R-:W3:Y:S04]  /*0970*/  LDG.E.U16 R35, desc[UR16][R36.64+0x380] ;  /* 0x0003801024237981 */ /* 0x000ee8000c1e1500 */
[----:B------:R0:W4:Y:S02]  /*0980*/  LDG.E.U16 R36, desc[UR16][R36.64+0x3c0] ;  /* 0x0003c01024247981 */ /* 0x000124000c1e1500 */
        /* <DEDUP_REMOVED lines=60> */
[----:B------:R-:W-:Y:S01]  /*0d50*/  HSETP2.GT.AND P0, PT, R30.H0_H0, R29.H0_H0, PT ;  /* 0x2000001d1e007234 */ /* 0x000fe20003f04800 */
[----:B-----5:R-:W-:Y:S01]  /*0d60*/  HADD2 R26, R26.H0_H0, R27.H0_H0 ;  /* 0x2000001b1a1a7230 */ /* 0x020fe20000000800 */
[----:B------:R-:W-:-:S11]  /*0d70*/  PRMT R6, R29, 0x7610, R6 ;  /* 0x000076101d067816 */ /* 0x000fd60000000006 */
        /* <DEDUP_REMOVED lines=10> */
[----:B------:R-:W-:-:S05]  /*0e20*/  @!P0 PRMT R7, R30, 0x7610, R7 ;  /* 0x000076101e078816 */ /* 0x000fca0000000007 */
[----:B------:R-:W-:Y:S01]  /*0e30*/  HSETP2.GT.AND P0, PT, R12.H0_H0, R7.H0_H0, PT ;  /* 0x200000070c007234 */ /* 0x000fe20003f04800 */
[----:B---3--:R-:W-:Y:S01]  /*0e40*/  HADD2 R32, R32.H0_H0, R35.H0_H0 ;  /* 0x2000002320207230 */ /* 0x008fe20000000800 */
[----:B------:R-:W-:-:S11]  /*0e50*/  PRMT R13, R7, 0x7610, R13 ;  /* 0x00007610070d7816 */ /* 0x000fd6000000000d */
[----:B------:R-:W-:-:S05]  /*0e60*/  @!P0 HSETP2.GT.AND P1, PT, R12.H0_H0, R11.H0_H0, PT ;  /* 0x2000000b0c008234 */ /* 0x000fca0003f24800 */
[----:B------:R-:W-:Y:S02]  /*0e70*/  @!P0 SEL R13, R11, R12, !P1 ;  /* 0x0000000c0b0d8207 */ /* 0x000fe40004800000 */
[----:B------:R-:W-:Y:S02]  /*0e80*/  @!P0 PRMT R12, R7, 0x7610, R12 ;  /* 0x00007610070c8816 */ /* 0x000fe4000000000c */
[----:B------:R-:W-:-:S05]  /*0e90*/  PRMT R11, R32, 0x7610, R11 ;  /* 0x00007610200b7816 */ /* 0x000fca000000000b */
[----:B------:R-:W-:Y:S01]  /*0ea0*/  HSETP2.GT.AND P0, PT, R11.H0_H0, R12.H0_H0, PT ;  /* 0x2000000c0b007234 */ /* 0x000fe20003f04800 */
[----:B----4-:R-:W-:Y:S01]  /*0eb0*/  HADD2 R33, R33.H0_H0, R36.H0_H0 ;  /* 0x2000002421217230 */ /* 0x010fe20000000800 */
[----:B------:R-:W-:-:S04]  /*0ec0*/  PRMT R15, R12, 0x7610, R15 ;  /* 0x000076100c0f7816 */ /* 0x000fc8000000000f */
[----:B------:R-:W-:-:S07]  /*0ed0*/  PRMT R6, R33, 0x7610, R6 ;  /* 0x0000761021067816 */ /* 0x000fce0000000006 */
[----:B------:R-:W-:-:S05]  /*0ee0*/  @!P0 HSETP2.GT.AND P1, PT, R11.H0_H0, R13.H0_H0, PT ;  /* 0x2000000d0b008234 */ /* 0x000fca0003f24800 */
        /* <DEDUP_REMOVED lines=12> */
.L_x_1739:
[----:B------:R-:W-:Y:S05]  /*0fb0*/  BSYNC.RECONVERGENT B1 ;  /* 0x0000000000017941 */ /* 0x000fea0003800200 */
.L_x_1738:
        /* <DEDUP_REMOVED lines=22> */
[----:B--2---:R-:W-:-:S03]  /*1120*/  HADD2 R34, R29.H0_H0, R30.H0_H0 ;  /* 0x2000001e1d227230 */ /* 0x004fc60000000800 */
[----:B------:R0:W2:Y:S04]  /*1130*/  LDG.E.U16 R30, desc[UR16][R10.64+0x180] ;  /* 0x000180100a1e7981 */ /* 0x0000a8000c1e1500 */
[----:B------:R1:W2:Y:S01]  /*1140*/  LDG.E.U16 R29, desc[UR16][R12.64+0x180] ;  /* 0x000180100c1d7981 */ /* 0x0002a2000c1e1500 */
        /* <DEDUP_REMOVED lines=10> */
[----:B0-----:R-:W-:-:S07]  /*11f0*/  PRMT R10, R25, 0x7610, R10 ;  /* 0x00007610190a7816 */ /* 0x001fce000000000a */
        /* <DEDUP_REMOVED lines=11> */
[----:B------:R-:W-:Y:S01]  /*12b0*/  HADD2 R15, R22.H0_H0, R15.H0_H0 ;  /* 0x2000000f160f7230 */ /* 0x000fe20000000800 */
[----:B------:R-:W-:-:S11]  /*12c0*/  PRMT R7, R10, 0x7610, R7 ;  /* 0x000076100a077816 */ /* 0x000fd60000000007 */
[----:B------:R-:W-:-:S05]  /*12d0*/  @!P1 HSETP2.GT.AND P2, PT, R6.H0_H0, R11.H0_H0, PT ;  /* 0x2000000b06009234 */ /* 0x000fca0003f44800 */
[----:B------:R-:W-:Y:S02]  /*12e0*/  @!P1 SEL R7, R11, R6, !P2 ;  /* 0x000000060b079207 */ /* 0x000fe40005000000 */
[----:B------:R-:W-:Y:S02]  /*12f0*/  @!P1 PRMT R6, R10, 0x7610, R6 ;  /* 0x000076100a069816 */ /* 0x000fe40000000006 */
[----:B------:R-:W-:-:S05]  /*1300*/  PRMT R10, R15, 0x7610, R10 ;  /* 0x000076100f0a7816 */ /* 0x000fca000000000a */
[----:B------:R-:W-:Y:S01]  /*1310*/  HSETP2.GT.AND P1, PT, R10.H0_H0, R6.H0_H0, PT ;  /* 0x200000060a007234 */ /* 0x000fe20003f24800 */
[----:B------:R-:W-:Y:S01]  /*1320*/  HADD2 R9, R14.H0_H0, R9.H0_H0 ;  /* 0x200000090e097230 */ /* 0x000fe20000000800 */
[----:B------:R-:W-:-:S04]  /*1330*/  PRMT R11, R6, 0x7610, R11 ;  /* 0x00007610060b7816 */ /* 0x000fc8000000000b */
[----:B-1----:R-:W-:-:S07]  /*1340*/  PRMT R12, R9, 0x7610, R12 ;  /* 0x00007610090c7816 */ /* 0x002fce000000000c */
[----:B------:R-:W-:-:S05]  /*1350*/  @!P1 HSETP2.GT.AND P2, PT, R10.H0_H0, R7.H0_H0, PT ;  /* 0x200000070a009234 */ /* 0x000fca0003f44800 */
[----:B------:R-:W-:Y:S02]  /*1360*/  @!P1 SEL R11, R7, R10, !P2 ;  /* 0x0000000a070b9207 */ /* 0x000fe40005000000 */
[----:B------:R-:W-:-:S05]  /*1370*/  @!P1 PRMT R10, R6, 0x7610, R10 ;  /* 0x00007610060a9816 */ /* 0x000fca000000000a */
[----:B------:R-:W-:Y:S02]  /*1380*/  HSETP2.GT.AND P1, PT, R12.H0_H0, R10.H0_H0, PT ;  /* 0x2000000a0c007234 */ /* 0x000fe40003f24800 */
[----:B------:R-:W-:-:S11]  /*1390*/  PRMT R7, R10, 0x7610, R7 ;  /* 0x000076100a077816 */ /* 0x000fd60000000007 */
[----:B------:R-:W-:-:S05]  /*13a0*/  @!P1 HSETP2.GT.AND P2, PT, R12.H0_H0, R11.H0_H0, PT ;  /* 0x2000000b0c009234 */ /* 0x000fca0003f44800 */
[----:B------:R-:W-:Y:S02]  /*13b0*/  @!P1 SEL R7, R11, R12, !P2 ;  /* 0x0000000c0b079207 */ /* 0x000fe40005000000 */
[----:B------:R-:W-:Y:S01]  /*13c0*/  @!P1 PRMT R12, R10, 0x7610, R12 ;  /* 0x000076100a0c9816 */ /* 0x000fe2000000000c */
[----:B------:R-:W-:-:S03]  /*13d0*/  HADD2 R31, R31.H0_H0, R32.H0_H0 ;  /* 0x200000201f1f7230 */ /* 0x000fc60000000800 */
[----:B------:R-:W-:Y:S02]  /*13e0*/  PRMT R11, R12, 0x7610, R11 ;  /* 0x000076100c0b7816 */ /* 0x000fe4000000000b */
        /* <DEDUP_REMOVED lines=14> */
.L_x_1743:
[----:B------:R-:W-:Y:S05]  /*14d0*/  BSYNC.RECONVERGENT B1 ;  /* 0x0000000000017941 */ /* 0x000fea0003800200 */
.L_x_1742:
        /* <DEDUP_REMOVED lines=17> */
[----:B--2---:R-:W-:Y:S01]  /*15f0*/  HADD2 R14, R13.H0_H0, R14.H0_H0 ;  /* 0x2000000e0d0e7230 */ /* 0x004fe20000000800 */
[----:B------:R-:W-:-:S04]  /*1600*/  PRMT R13, R6, 0x7610, R13 ;  /* 0x00007610060d7816 */ /* 0x000fc8000000000d */
[----:B------:R-:W-:Y:S01]  /*1610*/  HSETP2.GT.AND P1, PT, R14.H0_H0, R6.H0_H0, PT ;  /* 0x200000060e007234 */ /* 0x000fe20003f24800 */
[----:B---3--:R-:W-:Y:S02]  /*1620*/  HADD2 R22, R15.H0_H0, R22.H0_H0 ;  /* 0x200000160f167230 */ /* 0x008fe40000000800 */
[----:B----4-:R-:W-:-:S10]  /*1630*/  HADD2 R23, R23.H0_H0, R24.H0_H0 ;  /* 0x2000001817177230 */ /* 0x010fd40000000800 */
[----:B------:R-:W-:Y:S02]  /*1640*/  @!P1 HSETP2.GT.AND P2, PT, R14.H0_H0, R7.H0_H0, PT ;  /* 0x200000070e009234 */ /* 0x000fe40003f44800 */
[----:B0-----:R-:W-:-:S03]  /*1650*/  PRMT R8, R23, 0x7610, R8 ;  /* 0x0000761017087816 */ /* 0x001fc60000000008 */
[----:B------:R-:W-:Y:S01]  /*1660*/  @!P1 SEL R13, R7, R14, !P2 ;  /* 0x0000000e070d9207 */ /* 0x000fe20005000000 */
[----:B-----5:R-:W-:Y:S01]  /*1670*/  HADD2 R25, R25.H0_H0, R26.H0_H0 ;  /* 0x2000001a19197230 */ /* 0x020fe20000000800 */
[----:B------:R-:W-:-:S04]  /*1680*/  @!P1 PRMT R14, R6, 0x7610, R14 ;  /* 0x00007610060e9816 */ /* 0x000fc8000000000e */
[----:B------:R-:W-:Y:S02]  /*1690*/  PRMT R7, R14, 0x7610, R7 ;  /* 0x000076100e077816 */ /* 0x000fe40000000007 */
[----:B------:R-:W-:Y:S02]  /*16a0*/  HSETP2.GT.AND P1, PT, R22.H0_H0, R14.H0_H0, PT ;  /* 0x2000000e16007234 */ /* 0x000fe40003f24800 */
[----:B------:R-:W-:-:S11]  /*16b0*/  PRMT R6, R25, 0x7610, R6 ;  /* 0x0000761019067816 */ /* 0x000fd60000000006 */
[----:B------:R-:W-:-:S05]  /*16c0*/  @!P1 HSETP2.GT.AND P2, PT, R22.H0_H0, R13.H0_H0, PT ;  /* 0x2000000d16009234 */ /* 0x000fca0003f44800 */
[----:B------:R-:W-:Y:S02]  /*16d0*/  @!P1 SEL R7, R13, R22, !P2 ;  /* 0x000000160d079207 */ /* 0x000fe40005000000 */
[----:B------:R-:W-:-:S04]  /*16e0*/  @!P1 PRMT R22, R14, 0x7610, R22 ;  /* 0x000076100e169816 */ /* 0x000fc80000000016 */
[----:B------:R-:W-:Y:S02]  /*16f0*/  PRMT R9, R22, 0x7610, R9 ;  /* 0x0000761016097816 */ /* 0x000fe40000000009 */
[----:B------:R-:W-:-:S13]  /*1700*/  HSETP2.GT.AND P1, PT, R8.H0_H0, R22.H0_H0, PT ;  /* 0x2000001608007234 */ /* 0x000fda0003f24800 */
[----:B------:R-:W-:-:S05]  /*1710*/  @!P1 HSETP2.GT.AND P2, PT, R8.H0_H0, R7.H0_H0, PT ;  /* 0x2000000708009234 */ /* 0x000fca0003f44800 */
[----:B------:R-:W-:Y:S02]  /*1720*/  @!P1 SEL R9, R7, R8, !P2 ;  /* 0x0000000807099207 */ /* 0x000fe40005000000 */
[----:B------:R-:W-:-:S04]  /*1730*/  @!P1 PRMT R8, R22, 0x7610, R8 ;  /* 0x0000761016089816 */ /* 0x000fc80000000008 */
[----:B------:R-:W-:Y:S02]  /*1740*/  PRMT R7, R8, 0x7610, R7 ;  /* 0x0000761008077816 */ /* 0x000fe40000000007 */
[----:B------:R-:W-:-:S13]  /*1750*/  HSETP2.GT.AND P1, PT, R6.H0_H0, R8.H0_H0, PT ;  /* 0x2000000806007234 */ /* 0x000fda0003f24800 */
[----:B------:R-:W-:-:S05]  /*1760*/  @!P1 HSETP2.GT.AND P2, PT, R6.H0_H0, R9.H0_H0, PT ;  /* 0x2000000906009234 */ /* 0x000fca0003f44800 */
[----:B------:R-:W-:Y:S02]  /*1770*/  @!P1 SEL R9, R9, R6, !P2 ;  /* 0x0000000609099207 */ /* 0x000fe40005000000 */
[----:B------:R-:W-:Y:S02]  /*1780*/  @!P1 PRMT R6, R8, 0x7610, R6 ;  /* 0x0000761008069816 */ /* 0x000fe40000000006 */
[----:B------:R-:W-:-:S07]  /*1790*/  @!P1 PRMT R7, R9, 0x7610, R7 ;  /* 0x0000761009079816 */ /* 0x000fce0000000007 */
.L_x_1745:
[----:B------:R-:W-:Y:S05]  /*17a0*/  BSYNC.RECONVERGENT B1 ;  /* 0x0000000000017941 */ /* 0x000fea0003800200 */
.L_x_1744:
[----:B------:R-:W-:Y:S05]  /*17b0*/  @!P0 BRA `(.L_x_1741) ;  /* 0x0000000400908947 */ /* 0x000fea0003800000 */
[----:B------:R-:W-:Y:S01]  /*17c0*/  BSSY.RECONVERGENT B1, `(.L_x_1746) ;  /* 0x0000017000017945 */ /* 0x000fe20003800200 */
[----:B------:R-:W-:Y:S01]  /*17d0*/  PRMT R6, R6, 0x5410, R6 ;  /* 0x0000541006067816 */ /* 0x000fe20000000006 */
[----:B------:R-:W-:Y:S01]  /*17e0*/  IMAD.MOV.U32 R13, RZ, RZ, RZ ;  /* 0x000000ffff0d7224 */ /* 0x000fe200078e00ff */
[----:B------:R-:W-:-:S07]  /*17f0*/  PRMT R15, R7, 0x7610, R15 ;  /* 0x00007610070f7816 */ /* 0x000fce000000000f */
.L_x_1748:
[----:B------:R-:W-:-:S04]  /*1800*/  IMAD.WIDE.U32 R8, R5, 0x2, R20 ;  /* 0x0000000205087825 */ /* 0x000fc800078e0014 */
[----:B------:R-:W-:Y:S02]  /*1810*/  IMAD.WIDE.U32 R10, R5, 0x2, R18 ;  /* 0x00000002050a7825 */ /* 0x000fe400078e0012 */
[----:B------:R-:W2:Y:S04]  /*1820*/  LDG.E.U16 R8, desc[UR16][R8.64] ;  /* 0x0000001008087981 */ /* 0x000ea8000c1e1500 */
[----:B------:R-:W2:Y:S01]  /*1830*/  LDG.E.U16 R11, desc[UR16][R10.64] ;  /* 0x000000100a0b7981 */ /* 0x000ea2000c1e1500 */
[----:B------:R-:W-:-:S05]  /*1840*/  VIADD R13, R13, 0x1 ;  /* 0x000000010d0d7836 */ /* 0x000fca0000000000 */
[----:B------:R-:W-:Y:S01]  /*1850*/  ISETP.NE.AND P2, PT, R13, R12, PT ;  /* 0x0000000c0d00720c */ /* 0x000fe20003f45270 */
[----:B--2---:R-:W-:-:S05]  /*1860*/  HADD2 R11, R8.H0_H0, R11.H0_H0 ;  /* 0x2000000b080b7230 */ /* 0x004fca0000000800 */
        /* <DEDUP_REMOVED lines=12> */
.L_x_1747:
[----:B------:R-:W-:Y:S05]  /*1930*/  BSYNC.RECONVERGENT B1 ;  /* 0x0000000000017941 */ /* 0x000fea0003800200 */
.L_x_1746:
[----:B------:R-:W-:Y:S05]  /*1940*/  BRA `(.L_x_1741) ;  /* 0x00000004002c7947 */ /* 0x000fea0003800000 */
.L_x_1737:
        /* <DEDUP_REMOVED lines=16> */
.L_x_1752:
[----:B------:R-:W-:-:S04]  /*1a50*/  IMAD.WIDE.U32 R6, R5, 0x2, R20 ;  /* 0x0000000205067825 */ /* 0x000fc800078e0014 */
[C---:B------:R-:W-:Y:S02]  /*1a60*/  IMAD.WIDE.U32 R8, R5.reuse, 0x2, R18 ;  /* 0x0000000205087825 */ /* 0x040fe400078e0012 */
[----:B------:R-:W2:Y:S04]  /*1a70*/  LDG.E.U16 R6, desc[UR16][R6.64+0x3c0] ;  /* 0x0003c01006067981 */ /* 0x000ea8000c1e1500 */
[----:B------:R-:W2:Y:S01]  /*1a80*/  LDG.E.U16 R9, desc[UR16][R8.64+0x3c0] ;  /* 0x0003c01008097981 */ /* 0x000ea2000c1e1500 */
[----:B------:R-:W-:Y:S02]  /*1a90*/  VIADD R10, R10, 0x10 ;  /* 0x000000100a0a7836 */ /* 0x000fe40000000000 */
[----:B------:R-:W-:-:S03]  /*1aa0*/  VIADD R5, R5, 0x200 ;  /* 0x0000020005057836 */ /* 0x000fc60000000000 */
[----:B------:R-:W-:Y:S01]  /*1ab0*/  ISETP.NE.AND P0, PT, R10, R11, PT ;  /* 0x0000000b0a00720c */ /* 0x000fe20003f05270 */
[----:B--2---:R-:W-:-:S12]  /*1ac0*/  HADD2 R9, R6.H0_H0, R9.H0_H0 ;  /* 0x2000000906097230 */ /* 0x004fd80000000800 */
[----:B------:R-:W-:Y:S05]  /*1ad0*/  @P0 BRA `(.L_x_1752) ;  /* 0xfffffffc00dc0947 */ /* 0x000fea000383ffff */
[----:B------:R-:W-:Y:S05]  /*1ae0*/  BSYNC.RECONVERGENT B2 ;  /* 0x0000000000027941 */ /* 0x000fea0003800200 */
.L_x_1751:
[----:B------:R-:W-:-:S07]  /*1af0*/  PRMT R6, R9, 0x7610, R6 ;  /* 0x0000761009067816 */ /* 0x000fce0000000006 */
.L_x_1750:
[----:B------:R-:W-:Y:S05]  /*1b00*/  BSYNC.RECONVERGENT B1 ;  /* 0x0000000000017941 */ /* 0x000fea0003800200 */
.L_x_1749:
        /* <DEDUP_REMOVED lines=14> */
[----:B--2---:R-:W-:-:S05]  /*1bf0*/  HADD2 R11, R8.H0_H0, R11.H0_H0 ;  /* 0x2000000b080b7230 */ /* 0x004fca0000000800 */
[----:B------:R-:W-:-:S07]  /*1c00*/  PRMT R6, R11, 0x7610, R6 ;  /* 0x000076100b067816 */ /* 0x000fce0000000006 */
.L_x_1754:
[----:B------:R-:W-:Y:S05]  /*1c10*/  BSYNC.RECONVERGENT B1 ;  /* 0x0000000000017941 */ /* 0x000fea0003800200 */
.L_x_1753:
        /* <DEDUP_REMOVED lines=14> */
.L_x_1756:
[----:B------:R-:W-:Y:S05]  /*1d00*/  BSYNC.RECONVERGENT B1 ;  /* 0x0000000000017941 */ /* 0x000fea0003800200 */
.L_x_1755:
[----:B------:R-:W-:Y:S05]  /*1d10*/  @!P1 BRA `(.L_x_1741) ;  /* 0x0000000000389947 */ /* 0x000fea0003800000 */
[----:B------:R-:W-:Y:S01]  /*1d20*/  BSSY.RECONVERGENT B1, `(.L_x_1757) ;  /* 0x000000b000017945 */ /* 0x000fe20003800200 */
[----:B------:R-:W-:-:S07]  /*1d30*/  IMAD.MOV.U32 R10, RZ, RZ, RZ ;  /* 0x000000ffff0a7224 */ /* 0x000fce00078e00ff */
.L_x_1758:
        /* <DEDUP_REMOVED lines=10> */
.L_x_1757:
[----:B------:R-:W-:Y:S01]  /*1de0*/  IMAD.MOV.U32 R7, RZ, RZ, 0xfc00 ;  /* 0x0000fc00ff077424 */ /* 0x000fe200078e00ff */
[----:B------:R-:W-:-:S07]  /*1df0*/  PRMT R6, R9, 0x7610, R6 ;  /* 0x0000761009067816 */ /* 0x000fce0000000006 */
.L_x_1741:
[----:B------:R-:W-:Y:S05]  /*1e00*/  BSYNC.RECONVERGENT B0 ;  /* 0x0000000000007941 */ /* 0x000fea0003800200 */
.L_x_1736:
        /* <DEDUP_REMOVED lines=50> */
.L_x_1759:
        /* <DEDUP_REMOVED lines=75> */
.L_x_1763:
[----:B------:R-:W-:Y:S05]  /*25e0*/  BSYNC.RECONVERGENT B0 ;  /* 0x0000000000007941 */ /* 0x000fea0003800200 */
.L_x_1762:
        /* <DEDUP_REMOVED lines=19> */
.L_x_1765:
[----:B------:R-:W-:Y:S05]  /*2720*/  BSYNC.RECONVERGENT B0 ;  /* 0x0000000000007941 */ /* 0x000fea0003800200 */
.L_x_1764:
        /* <DEDUP_REMOVED lines=17> */
.L_x_1767:
[----:B------:R-:W-:Y:S05]  /*2840*/  BSYNC.RECONVERGENT B0 ;  /* 0x0000000000007941 */ /* 0x000fea0003800200 */
.L_x_1766:
        /* <DEDUP_REMOVED lines=19> */
.L_x_1769:
[----:B------:R-:W-:Y:S05]  /*2980*/  BSYNC.RECONVERGENT B0 ;  /* 0x0000000000007941 */ /* 0x000fea0003800200 */
.L_x_1768:
        /* <DEDUP_REMOVED lines=17> */
.L_x_1771:
[----:B------:R-:W-:Y:S05]  /*2aa0*/  BSYNC.RECONVERGENT B0 ;  /* 0x0000000000007941 */ /* 0x000fea0003800200 */
.L_x_1770:
        /* <DEDUP_REMOVED lines=17> */
.L_x_1773:
[----:B------:R-:W-:Y:S05]  /*2bc0*/  BSYNC.RECONVERGENT B0 ;  /* 0x0000000000007941 */ /* 0x000fea0003800200 */
.L_x_1772:
        /* <DEDUP_REMOVED lines=19> */
.L_x_1775:
[----:B------:R-:W-:Y:S05]  /*2d00*/  BSYNC.RECONVERGENT B0 ;  /* 0x0000000000007941 */ /* 0x000fea0003800200 */
.L_x_1774:
        /* <DEDUP_REMOVED lines=17> */
.L_x_1777:
[----:B------:R-:W-:Y:S05]  /*2e20*/  BSYNC.RECONVERGENT B0 ;  /* 0x0000000000007941 */ /* 0x000fea0003800200 */
.L_x_1776:
        /* <DEDUP_REMOVED lines=17> */
.L_x_1779:
[----:B------:R-:W-:Y:S05]  /*2f40*/  BSYNC.RECONVERGENT B0 ;  /* 0x0000000000007941 */ /* 0x000fea0003800200 */
.L_x_1778:
        /* <DEDUP_REMOVED lines=17> */
.L_x_1781:
[----:B------:R-:W-:Y:S05]  /*3060*/  BSYNC.RECONVERGENT B0 ;  /* 0x0000000000007941 */ /* 0x000fea0003800200 */
.L_x_1780:
        /* <DEDUP_REMOVED lines=16> */
.L_x_1783:
[----:B------:R-:W-:Y:S05]  /*3170*/  BSYNC.RECONVERGENT B0 ;  /* 0x0000000000007941 */ /* 0x000fea0003800200 */
.L_x_1782:
        /* <DEDUP_REMOVED lines=18> */
.L_x_1785:
[----:B------:R-:W-:Y:S05]  /*32a0*/  BSYNC.RECONVERGENT B0 ;  /* 0x0000000000007941 */ /* 0x000fea0003800200 */
.L_x_1784:
        /* <DEDUP_REMOVED lines=17> */
.L_x_1787:
[----:B------:R-:W-:Y:S05]  /*33c0*/  BSYNC.RECONVERGENT B0 ;  /* 0x0000000000007941 */ /* 0x000fea0003800200 */
.L_x_1786:
        /* <DEDUP_REMOVED lines=17> */
.L_x_1789:
[----:B------:R-:W-:Y:S05]  /*34e0*/  BSYNC.RECONVERGENT B0 ;  /* 0x0000000000007941 */ /* 0x000fea0003800200 */
.L_x_1788:
        /* <DEDUP_REMOVED lines=15> */
.L_x_1791:
[----:B------:R-:W-:Y:S05]  /*35e0*/  BSYNC.RECONVERGENT B0 ;  /* 0x0000000000007941 */ /* 0x000fea0003800200 */
.L_x_1790:
        /* <DEDUP_REMOVED lines=23> */
.L_x_1793:
[----:B------:R-:W-:Y:S05]  /*3760*/  BSYNC.RECONVERGENT B0 ;  /* 0x0000000000007941 */ /* 0x000fea0003800200 */
.L_x_1792:
        /* <DEDUP_REMOVED lines=15> */
.L_x_1795:
[----:B------:R-:W-:Y:S05]  /*3860*/  BSYNC.RECONVERGENT B0 ;  /* 0x0000000000007941 */ /* 0x000fea0003800200 */
.L_x_1794:
        /* <DEDUP_REMOVED lines=15> */
.L_x_1797:
[----:B------:R-:W-:Y:S05]  /*3960*/  BSYNC.RECONVERGENT B0 ;  /* 0x0000000000007941 */ /* 0x000fea0003800200 */
.L_x_1796:
        /* <DEDUP_REMOVED lines=15> */
.L_x_1799:
[----:B------:R-:W-:Y:S05]  /*3a60*/  BSYNC.RECONVERGENT B0 ;  /* 0x0000000000007941 */ /* 0x000fea0003800200 */
.L_x_1798:
        /* <DEDUP_REMOVED lines=15> */
.L_x_1801:
[----:B------:R-:W-:Y:S05]  /*3b60*/  BSYNC.RECONVERGENT B0 ;  /* 0x0000000000007941 */ /* 0x000fea0003800200 */
.L_x_1800:
[----:B------:R-:W-:Y:S01]  /*3b70*/  ISETP.NE.AND P0, PT, R16, R13, PT ;  /* 0x0000000d1000720c */ /* 0x000fe20003f05270 */
[----:B------:R-:W-:-:S03]  /*3b80*/  VIADD R12, R12, 0xffffffe0 ;  /* 0xffffffe00c0c7836 */ /* 0x000fc60000000000 */
[----:B------:R-:W-:Y:S02]  /*3b90*/  SEL R13, R15, R20, !P0 ;  /* 0x000000140f0d7207 */ /* 0x000fe40004000000 */
[----:B------:R-:W-:-:S07]  /*3ba0*/  SEL R29, R29, R18, !P0 ;  /* 0x000000121d1d7207 */ /* 0x000fce0004000000 */
.L_x_1761:
[----:B------:R-:W-:Y:S01]  /*3bb0*/  NOP ;  /* 0x0000000000007918 */ /* 0x000fe20000000000 */
.L_x_1760:
        /* <DEDUP_REMOVED lines=24> */
.L_x_1804:
[----:B------:R-:W-:Y:S05]  /*3d40*/  BSYNC.RECONVERGENT B0 ;  /* 0x0000000000007941 */ /* 0x000fea0003800200 */
.L_x_1803:
        /* <DEDUP_REMOVED lines=19> */
.L_x_1806:
[----:B------:R-:W-:Y:S05]  /*3e80*/  BSYNC.RECONVERGENT B0 ;  /* 0x0000000000007941 */ /* 0x000fea0003800200 */
.L_x_1805:
        /* <DEDUP_REMOVED lines=17> */
.L_x_1808:
[----:B------:R-:W-:Y:S05]  /*3fa0*/  BSYNC.RECONVERGENT B0 ;  /* 0x0000000000007941 */ /* 0x000fea0003800200 */
.L_x_1807:
        /* <DEDUP_REMOVED lines=19> */
.L_x_1810:
[----:B------:R-:W-:Y:S05]  /*40e0*/  BSYNC.RECONVERGENT B0 ;  /* 0x0000000000007941 */ /* 0x000fea0003800200 */
.L_x_1809:
        /* <DEDUP_REMOVED lines=17> */
.L_x_1812:
[----:B------:R-:W-:Y:S05]  /*4200*/  BSYNC.RECONVERGENT B0 ;  /* 0x0000000000007941 */ /* 0x000fea0003800200 */
.L_x_1811:
        /* <DEDUP_REMOVED lines=17> */
.L_x_1814:
[----:B------:R-:W-:Y:S05]  /*4320*/  BSYNC.RECONVERGENT B0 ;  /* 0x0000000000007941 */ /* 0x000fea0003800200 */
.L_x_1813:
        /* <DEDUP_REMOVED lines=19> */
.L_x_1816:
[----:B------:R-:W-:Y:S05]  /*4460*/  BSYNC.RECONVERGENT B0 ;  /* 0x0000000000007941 */ /* 0x000fea0003800200 */
.L_x_1815:
        /* <DEDUP_REMOVED lines=17> */
.L_x_1818:
[----:B------:R-:W-:Y:S05]  /*4580*/  BSYNC.RECONVERGENT B0 ;  /* 0x0000000000007941 */ /* 0x000fea0003800200 */
.L_x_1817:
        /* <DEDUP_REMOVED lines=17> */
.L_x_1820:
[----:B------:R-:W-:Y:S05]  /*46a0*/  BSYNC.RECONVERGENT B0 ;  /* 0x0000000000007941 */ /* 0x000fea0003800200 */
.L_x_1819:
        /* <DEDUP_REMOVED lines=17> */
.L_x_1822:
[----:B------:R-:W-:Y:S05]  /*47c0*/  BSYNC.RECONVERGENT B0 ;  /* 0x0000000000007941 */ /* 0x000fea0003800200 */
.L_x_1821:
        /* <DEDUP_REMOVED lines=16> */
.L_x_1824:
[----:B------:R-:W-:Y:S05]  /*48d0*/  BSYNC.RECONVERGENT B0 ;  /* 0x0000000000007941 */ /* 0x000fea0003800200 */
.L_x_1823:
        /* <DEDUP_REMOVED lines=18> */
.L_x_1826:
[----:B------:R-:W-:Y:S05]  /*4a00*/  BSYNC.RECONVERGENT B0 ;  /* 0x0000000000007941 */ /* 0x000fea0003800200 */
.L_x_1825:
        /* <DEDUP_REMOVED lines=17> */
.L_x_1828:
[----:B------:R-:W-:Y:S05]  /*4b20*/  BSYNC.RECONVERGENT B0 ;  /* 0x0000000000007941 */ /* 0x000fea0003800200 */
.L_x_1827:
        /* <DEDUP_REMOVED lines=17> */
.L_x_1830:
[----:B------:R-:W-:Y:S05]  /*4c40*/  BSYNC.RECONVERGENT B0 ;  /* 0x0000000000007941 */ /* 0x000fea0003800200 */
.L_x_1829:
        /* <DEDUP_REMOVED lines=15> */
.L_x_1832:
[----:B------:R-:W-:Y:S05]  /*4d40*/  BSYNC.RECONVERGENT B0 ;  /* 0x0000000000007941 */ /* 0x000fea0003800200 */
.L_x_1831:
        /* <DEDUP_REMOVED lines=24> */
.L_x_1834:
[----:B------:R-:W-:Y:S05]  /*4ed0*/  BSYNC.RECONVERGENT B0 ;  /* 0x0000000000007941 */ /* 0x000fea0003800200 */
.L_x_1833:
        /* <DEDUP_REMOVED lines=15> */
.L_x_1836:
[----:B------:R-:W-:Y:S05]  /*4fd0*/  BSYNC.RECONVERGENT B0 ;  /* 0x0000000000007941 */ /* 0x000fea0003800200 */
.L_x_1835:
        /* <DEDUP_REMOVED lines=15> */
.L_x_1838:
[----:B------:R-:W-:Y:S05]  /*50d0*/  BSYNC.RECONVERGENT B0 ;  /* 0x0000000000007941 */ /* 0x000fea0003800200 */
.L_x_1837:
        /* <DEDUP_REMOVED lines=15> */
.L_x_1840:
[----:B------:R-:W-:Y:S05]  /*51d0*/  BSYNC.RECONVERGENT B0 ;  /* 0x0000000000007941 */ /* 0x000fea0003800200 */
.L_x_1839:
        /* <DEDUP_REMOVED lines=15> */
.L_x_1842:
[----:B------:R-:W-:Y:S05]  /*52d0*/  BSYNC.RECONVERGENT B0 ;  /* 0x0000000000007941 */ /* 0x000fea0003800200 */
.L_x_1841:
[----:B------:R-:W-:-:S04]  /*52e0*/  ISETP.NE.AND P0, PT, R13, R12, PT ;  /* 0x0000000c0d00720c */ /* 0x000fc80003f05270 */
[----:B------:R-:W-:Y:S02]  /*52f0*/  SEL R13, R15, R20, !P0 ;  /* 0x000000140f0d7207 */ /* 0x000fe40004000000 */
[----:B------:R-:W-:-:S07]  /*5300*/  SEL R29, R29, R14, !P0 ;  /* 0x0000000e1d1d7207 */ /* 0x000fce0004000000 */
.L_x_1802:
[----:B------:R-:W-:-:S13]  /*5310*/  ISETP.GE.AND P0, PT, R0, 0x1, PT ;  /* 0x000000010000780c */ /* 0x000fda0003f06270 */
[----:B------:R-:W-:Y:S05]  /*5320*/  @!P0 BRA `(.L_x_1843) ;  /* 0x0000000000108947 */ /* 0x000fea0003800000 */
[----:B------:R-:W-:-:S05]  /*5330*/  PRMT R13, R13, 0x5410, R13 ;  /* 0x000054100d0d7816 */ /* 0x000fca000000000d */
[----:B------:R-:W0:Y:S02]  /*5340*/  SHFL.IDX PT, R10, R13, R10, 0x1f ;  /* 0x00001f0a0d0a7589 */ /* 0x000e2400000e0000 */
[----:B0-----:R-:W-:-:S13]  /*5350*/  HSETP2.NEU.AND P0, PT, R10.H0_H0, -INF , -INF , PT ;  /* 0xfc00fc000a007434 */ /* 0x001fda0003f0d800 */
[----:B------:R-:W-:Y:S05]  /*5360*/  @P0 BRA `(.L_x_1844) ;  /* 0x00000004005c0947 */ /* 0x000fea0003800000 */
.L_x_1843:
        /* <DEDUP_REMOVED lines=16> */
.L_x_1850:
        /* <DEDUP_REMOVED lines=30> */
.L_x_1849:
[----:B-1----:R-:W-:-:S07]  /*5650*/  VIADD R3, R13, 0xffffff80 ;  /* 0xffffff800d037836 */ /* 0x002fce0000000000 */
.L_x_1848:
[----:B------:R-:W-:Y:S05]  /*5660*/  BSYNC.RECONVERGENT B1 ;  /* 0x0000000000017941 */ /* 0x000fea0003800200 */
.L_x_1847:
        /* <DEDUP_REMOVED lines=20> */
.L_x_1852:
[----:B------:R-:W-:Y:S05]  /*57b0*/  BSYNC.RECONVERGENT B1 ;  /* 0x0000000000017941 */ /* 0x000fea0003800200 */
.L_x_1851:
        /* <DEDUP_REMOVED lines=15> */
.L_x_1846:
[----:B------:R-:W-:Y:S05]  /*58b0*/  BSYNC.RECONVERGENT B0 ;  /* 0x0000000000007941 */ /* 0x000fea0003800200 */
.L_x_1845:
[----:B------:R-:W-:Y:S01]  /*58c0*/  PREEXIT ;  /* 0x000000000000782d */ /* 0x000fe20000000000 */
[----:B------:R-:W-:Y:S05]  /*58d0*/  EXIT ;  /* 0x000000000000794d */ /* 0x000fea0003800000 */
.L_x_1844:
        /* <DEDUP_REMOVED lines=50> */
.L_x_1900:
        /* <DEDUP_REMOVED lines=12> */
.L_x_1969:
[----:B------:R-:W2:Y:S01]  /*5cc0*/  LDCU UR6, c[0x0][0x3b8] ;  /* 0x00007700ff0677ac */ /* 0x000ea20008000800 */
[----:B0-----:R-:W-:-:S05]  /*5cd0*/  VIADD R22, R22, 0x1 ;  /* 0x0000000116167836 */ /* 0x001fca0000000000 */
[----:B--2---:R-:W-:Y:S01]  /*5ce0*/  ISETP.NE.AND P1, PT, R22, UR6, PT ;  /* 0x0000000616007c0c */ /* 0x004fe2000bf25270 */
[----:B------:R-:W-:-:S12]  /*5cf0*/  @P0 BRA `(.L_x_1855) ;  /* 0x0000001800080947 */ /* 0x000fd80003800000 */
[--C-:B-1----:R-:W-:Y:S02]  /*5d00*/  IMAD R9, R2, UR5, R3.reuse ;  /* 0x0000000502097c24 */ /* 0x102fe4000f8e0203 */
[----:B------:R-:W-:-:S07]  /*5d10*/  IMAD.MOV.U32 R2, RZ, RZ, R3 ;  /* 0x000000ffff027224 */ /* 0x000fce00078e0003 */
.L_x_1899:
        /* <DEDUP_REMOVED lines=20> */
[----:B--2---:R-:W-:-:S07]  /*5e60*/  HADD2 R31, R32.H0_H0, R31.H0_H0 ;  /* 0x2000001f201f7230 */ /* 0x004fce0000000800 */
.L_x_1856:
        /* <DEDUP_REMOVED lines=46> */
.L_x_1860:
[----:B------:R-:W-:Y:S05]  /*6150*/  BSYNC.RECONVERGENT B1 ;  /* 0x0000000000017941 */ /* 0x000fea0003800200 */
.L_x_1859:
        /* <DEDUP_REMOVED lines=14> */
.L_x_1862:
[----:B------:R-:W-:Y:S05]  /*6240*/  BSYNC.RECONVERGENT B1 ;  /* 0x0000000000017941 */ /* 0x000fea0003800200 */
.L_x_1861:
        /* <DEDUP_REMOVED lines=14> */
.L_x_1864:
[----:B------:R-:W-:Y:S05]  /*6330*/  BSYNC.RECONVERGENT B1 ;  /* 0x0000000000017941 */ /* 0x000fea0003800200 */
.L_x_1863:
        /* <DEDUP_REMOVED lines=14> */
.L_x_1866:
[----:B------:R-:W-:Y:S05]  /*6420*/  BSYNC.RECONVERGENT B1 ;  /* 0x0000000000017941 */ /* 0x000fea0003800200 */
.L_x_1865:
        /* <DEDUP_REMOVED lines=14> */
.L_x_1868:
[----:B------:R-:W-:Y:S05]  /*6510*/  BSYNC.RECONVERGENT B1 ;  /* 0x0000000000017941 */ /* 0x000fea0003800200 */
.L_x_1867:
        /* <DEDUP_REMOVED lines=14> */
.L_x_1870:
[----:B------:R-:W-:Y:S05]  /*6600*/  BSYNC.RECONVERGENT B1 ;  /* 0x0000000000017941 */ /* 0x000fea0003800200 */
.L_x_1869:
        /* <DEDUP_REMOVED lines=14> */
.L_x_1872:
[----:B------:R-:W-:Y:S05]  /*66f0*/  BSYNC.RECONVERGENT B1 ;  /* 0x0000000000017941 */ /* 0x000fea0003800200 */
.L_x_1871:
        /* <DEDUP_REMOVED lines=14> */
.L_x_1874:
[----:B------:R-:W-:Y:S05]  /*67e0*/  BSYNC.RECONVERGENT B1 ;  /* 0x0000000000017941 */ /* 0x000fea0003800200 */
.L_x_1873:
        /* <DEDUP_REMOVED lines=14> */
.L_x_1876:
[----:B------:R-:W-:Y:S05]  /*68d0*/  BSYNC.RECONVERGENT B1 ;  /* 0x0000000000017941 */ /* 0x000fea0003800200 */
.L_x_1875:
        /* <DEDUP_REMOVED lines=15> */
.L_x_1878:
[----:B------:R-:W-:Y:S05]  /*69d0*/  BSYNC.RECONVERGENT B1 ;  /* 0x0000000000017941 */ /* 0x000fea0003800200 */
.L_x_1877:
        /* <DEDUP_REMOVED lines=14> */
.L_x_1880:
[----:B------:R-:W-:Y:S05]  /*6ac0*/  BSYNC.RECONVERGENT B1 ;  /* 0x0000000000017941 */ /* 0x000fea0003800200 */
.L_x_1879:
        /* <DEDUP_REMOVED lines=15> */
.L_x_1882:
[----:B------:R-:W-:Y:S05]  /*6bc0*/  BSYNC.RECONVERGENT B1 ;  /* 0x0000000000017941 */ /* 0x000fea0003800200 */
.L_x_1881:
        /* <DEDUP_REMOVED lines=14> */
.L_x_1884:
[----:B------:R-:W-:Y:S05]  /*6cb0*/  BSYNC.RECONVERGENT B1 ;  /* 0x0000000000017941 */ /* 0x000fea0003800200 */
.L_x_1883:
        /* <DEDUP_REMOVED lines=14> */
.L_x_1886:
[----:B------:R-:W-:Y:S05]  /*6da0*/  BSYNC.RECONVERGENT B1 ;  /* 0x0000000000017941 */ /* 0x000fea0003800200 */
.L_x_1885:
        /* <DEDUP_REMOVED lines=14> */
.L_x_1888:
[----:B------:R-:W-:Y:S05]  /*6e90*/  BSYNC.RECONVERGENT B1 ;  /* 0x0000000000017941 */ /* 0x000fea0003800200 */
.L_x_1887:
        /* <DEDUP_REMOVED lines=24> */
.L_x_1890:
[----:B------:R-:W-:Y:S05]  /*7020*/  BSYNC.RECONVERGENT B1 ;  /* 0x0000000000017941 */ /* 0x000fea0003800200 */
.L_x_1889:
        /* <DEDUP_REMOVED lines=15> */
.L_x_1892:
[----:B------:R-:W-:Y:S05]  /*7120*/  BSYNC.RECONVERGENT B1 ;  /* 0x0000000000017941 */ /* 0x000fea0003800200 */
.L_x_1891:
        /* <DEDUP_REMOVED lines=15> */
.L_x_1894:
[----:B------:R-:W-:Y:S05]  /*7220*/  BSYNC.RECONVERGENT B1 ;  /* 0x0000000000017941 */ /* 0x000fea0003800200 */
.L_x_1893:
        /* <DEDUP_REMOVED lines=15> */
.L_x_1896:
[----:B------:R-:W-:Y:S05]  /*7320*/  BSYNC.RECONVERGENT B1 ;  /* 0x0000000000017941 */ /* 0x000fea0003800200 */
.L_x_1895:
        /* <DEDUP_REMOVED lines=15> */
.L_x_1898:
[----:B------:R-:W-:Y:S05]  /*7420*/  BSYNC.RECONVERGENT B1 ;  /* 0x0000000000017941 */ /* 0x000fea0003800200 */
.L_x_1897:
        /* <DEDUP_REMOVED lines=10> */
.L_x_1858:
[----:B------:R1:W-:Y:S04]  /*74d0*/  @!P0 STS.U16 [R6+-0x40], R31 ;  /* 0xffffc01f06008388 */ /* 0x0003e80000000400 */
[----:B------:R1:W-:Y:S01]  /*74e0*/  @!P0 STS [R7+-0x80], R30 ;  /* 0xffff801e07008388 */ /* 0x0003e20000000800 */
[----:B------:R-:W-:Y:S01]  /*74f0*/  NOP ;  /* 0x0000000000007918 */ /* 0x000fe20000000000 */
.L_x_1857:
[----:B------:R-:W-:Y:S01]  /*7500*/  VIADD R9, R9, 0x20 ;  /* 0x0000002009097836 */ /* 0x000fe20000000000 */
[----:B------:R-:W-:Y:S06]  /*7510*/  @!P2 BRA `(.L_x_1899) ;  /* 0xffffffe80000a947 */ /* 0x000fec000383ffff */
.L_x_1855:
[----:B------:R-:W-:Y:S05]  /*7520*/  @P1 BRA `(.L_x_1900) ;  /* 0xffffffe400b41947 */ /* 0x000fea000383ffff */
[----:B------:R-:W-:Y:S05]  /*7530*/  BSYNC B0 ;  /* 0x0000000000007941 */ /* 0x000fea0003800000 */
.L_x_1853:
        /* <DEDUP_REMOVED lines=18> */
.L_x_1973:
[----:B------:R-:W-:Y:S01]  /*7660*/  HSETP2.GT.AND P0, PT, R4.H0_H0, R29.H0_H0, PT ;  /* 0x2000001d04007234 */ /* 0x000fe20003f04800 */
[----:B------:R-:W-:-:S12]  /*7670*/  BSSY.RECONVERGENT B0, `(.L_x_1903) ;  /* 0x0000006000007945 */ /* 0x000fd80003800200 */
[----:B------:R-:W-:Y:S05]  /*7680*/  @P0 BRA `(.L_x_1904) ;  /* 0x0000000000100947 */ /* 0x000fea0003800000 */
[----:B------:R-:W-:Y:S01]  /*7690*/  HSETP2.NEU.AND P0, PT, R4.H0_H0, R29.H0_H0, PT ;  /* 0x2000001d04007234 */ /* 0x000fe20003f0d800 */
[----:B------:R-:W-:-:S12]  /*76a0*/  IMAD.MOV.U32 R7, RZ, RZ, RZ ;  /* 0x000000ffff077224 */ /* 0x000fd800078e00ff */
[----:B--2---:R-:W-:-:S04]  /*76b0*/  @!P0 ISETP.GE.AND P1, PT, R10, R19, PT ;  /* 0x000000130a00820c */ /* 0x004fc80003f26270 */
[----:B------:R-:W-:-:S09]  /*76c0*/  @!P0 SEL R7, RZ, 0x1, P1 ;  /* 0x00000001ff078807 */ /* 0x000fd20000800000 */
.L_x_1904:
[----:B------:R-:W-:Y:S05]  /*76d0*/  BSYNC.RECONVERGENT B0 ;  /* 0x0000000000007941 */ /* 0x000fea0003800200 */
.L_x_1903:
        /* <DEDUP_REMOVED lines=9> */
.L_x_1977:
        /* <DEDUP_REMOVED lines=8> */
.L_x_1907:
[----:B------:R-:W-:Y:S05]  /*77f0*/  BSYNC.RECONVERGENT B0 ;  /* 0x0000000000007941 */ /* 0x000fea0003800200 */
.L_x_1906:
        /* <DEDUP_REMOVED lines=10> */
.L_x_1981:
[----:B------:R-:W-:Y:S01]  /*78a0*/  HSETP2.GT.AND P0, PT, R16.H0_H0, R19.H0_H0, PT ;  /* 0x2000001310007234 */ /* 0x000fe20003f04800 */
[----:B------:R-:W-:-:S12]  /*78b0*/  BSSY.RECONVERGENT B0, `(.L_x_1909) ;  /* 0x0000006000007945 */ /* 0x000fd80003800200 */
[----:B------:R-:W-:Y:S05]  /*78c0*/  @P0 BRA `(.L_x_1910) ;  /* 0x0000000000100947 */ /* 0x000fea0003800000 */
[----:B------:R-:W-:Y:S01]  /*78d0*/  HSETP2.NEU.AND P0, PT, R16.H0_H0, R19.H0_H0, PT ;  /* 0x2000001310007234 */ /* 0x000fe20003f0d800 */
[----:B------:R-:W-:-:S12]  /*78e0*/  IMAD.MOV.U32 R4, RZ, RZ, RZ ;  /* 0x000000ffff047224 */ /* 0x000fd800078e00ff */
[----:B--2---:R-:W-:-:S04]  /*78f0*/  @!P0 ISETP.GE.AND P1, PT, R10, R7, PT ;  /* 0x000000070a00820c */ /* 0x004fc80003f26270 */
[----:B------:R-:W-:-:S09]  /*7900*/  @!P0 SEL R4, RZ, 0x1, P1 ;  /* 0x00000001ff048807 */ /* 0x000fd20000800000 */
.L_x_1910:
[----:B------:R-:W-:Y:S05]  /*7910*/  BSYNC.RECONVERGENT B0 ;  /* 0x0000000000007941 */ /* 0x000fea0003800200 */
.L_x_1909:
        /* <DEDUP_REMOVED lines=9> */
.L_x_1985:
        /* <DEDUP_REMOVED lines=8> */
.L_x_1913:
[----:B------:R-:W-:Y:S05]  /*7a30*/  BSYNC.RECONVERGENT B0 ;  /* 0x0000000000007941 */ /* 0x000fea0003800200 */
.L_x_1912:
        /* <DEDUP_REMOVED lines=9> */
.L_x_1989:
        /* <DEDUP_REMOVED lines=8> */
.L_x_1916:
[----:B------:R-:W-:Y:S05]  /*7b50*/  BSYNC.RECONVERGENT B0 ;  /* 0x0000000000007941 */ /* 0x000fea0003800200 */
.L_x_1915:
        /* <DEDUP_REMOVED lines=10> */
.L_x_1993:
[----:B------:R-:W-:Y:S01]  /*7c00*/  HSETP2.GT.AND P0, PT, R16.H0_H0, R19.H0_H0, PT ;  /* 0x2000001310007234 */ /* 0x000fe20003f04800 */
[----:B------:R-:W-:-:S12]  /*7c10*/  BSSY.RECONVERGENT B0, `(.L_x_1918) ;  /* 0x0000006000007945 */ /* 0x000fd80003800200 */
[----:B------:R-:W-:Y:S05]  /*7c20*/  @P0 BRA `(.L_x_1919) ;  /* 0x0000000000100947 */ /* 0x000fea0003800000 */
[----:B------:R-:W-:Y:S01]  /*7c30*/  HSETP2.NEU.AND P0, PT, R16.H0_H0, R19.H0_H0, PT ;  /* 0x2000001310007234 */ /* 0x000fe20003f0d800 */
[----:B------:R-:W-:-:S12]  /*7c40*/  IMAD.MOV.U32 R7, RZ, RZ, RZ ;  /* 0x000000ffff077224 */ /* 0x000fd800078e00ff */
[----:B--2---:R-:W-:-:S04]  /*7c50*/  @!P0 ISETP.GE.AND P1, PT, R15, R4, PT ;  /* 0x000000040f00820c */ /* 0x004fc80003f26270 */
[----:B------:R-:W-:-:S09]  /*7c60*/  @!P0 SEL R7, RZ, 0x1, P1 ;  /* 0x00000001ff078807 */ /* 0x000fd20000800000 */
.L_x_1919:
[----:B------:R-:W-:Y:S05]  /*7c70*/  BSYNC.RECONVERGENT B0 ;  /* 0x0000000000007941 */ /* 0x000fea0003800200 */
.L_x_1918:
        /* <DEDUP_REMOVED lines=9> */
.L_x_1997:
        /* <DEDUP_REMOVED lines=8> */
.L_x_1922:
[----:B------:R-:W-:Y:S05]  /*7d90*/  BSYNC.RECONVERGENT B0 ;  /* 0x0000000000007941 */ /* 0x000fea0003800200 */
.L_x_1921:
        /* <DEDUP_REMOVED lines=9> */
.L_x_2001:
        /* <DEDUP_REMOVED lines=8> */
.L_x_1925:
[----:B------:R-:W-:Y:S05]  /*7eb0*/  BSYNC.RECONVERGENT B0 ;  /* 0x0000000000007941 */ /* 0x000fea0003800200 */
.L_x_1924:
        /* <DEDUP_REMOVED lines=9> */
.L_x_2005:
        /* <DEDUP_REMOVED lines=8> */
.L_x_1928:
[----:B------:R-:W-:Y:S05]  /*7fd0*/  BSYNC.RECONVERGENT B0 ;  /* 0x0000000000007941 */ /* 0x000fea0003800200 */
.L_x_1927:
        /* <DEDUP_REMOVED lines=10> */
.L_x_2009:
[----:B------:R-:W-:Y:S01]  /*8080*/  HSETP2.GT.AND P0, PT, R16.H0_H0, R11.H0_H0, PT ;  /* 0x2000000b10007234 */ /* 0x000fe20003f04800 */
[----:B------:R-:W-:-:S12]  /*8090*/  BSSY.RECONVERGENT B0, `(.L_x_1930) ;  /* 0x0000006000007945 */ /* 0x000fd80003800200 */
[----:B------:R-:W-:Y:S05]  /*80a0*/  @P0 BRA `(.L_x_1931) ;  /* 0x0000000000100947 */ /* 0x000fea0003800000 */
[----:B------:R-:W-:Y:S01]  /*80b0*/  HSETP2.NEU.AND P0, PT, R16.H0_H0, R11.H0_H0, PT ;  /* 0x2000000b10007234 */ /* 0x000fe20003f0d800 */
[----:B------:R-:W-:-:S12]  /*80c0*/  IMAD.MOV.U32 R4, RZ, RZ, RZ ;  /* 0x000000ffff047224 */ /* 0x000fd800078e00ff */
[----:B--2---:R-:W-:-:S04]  /*80d0*/  @!P0 ISETP.GE.AND P1, PT, R10, R7, PT ;  /* 0x000000070a00820c */ /* 0x004fc80003f26270 */
[----:B------:R-:W-:-:S09]  /*80e0*/  @!P0 SEL R4, RZ, 0x1, P1 ;  /* 0x00000001ff048807 */ /* 0x000fd20000800000 */
.L_x_1931:
[----:B------:R-:W-:Y:S05]  /*80f0*/  BSYNC.RECONVERGENT B0 ;  /* 0x0000000000007941 */ /* 0x000fea0003800200 */
.L_x_1930:
        /* <DEDUP_REMOVED lines=9> */
.L_x_2013:
        /* <DEDUP_REMOVED lines=8> */
.L_x_1934:
[----:B------:R-:W-:Y:S05]  /*8210*/  BSYNC.RECONVERGENT B0 ;  /* 0x0000000000007941 */ /* 0x000fea0003800200 */
.L_x_1933:
        /* <DEDUP_REMOVED lines=10> */
.L_x_2017:
        /* <DEDUP_REMOVED lines=8> */
.L_x_1937:
[----:B------:R-:W-:Y:S05]  /*8340*/  BSYNC.RECONVERGENT B0 ;  /* 0x0000000000007941 */ /* 0x000fea0003800200 */
.L_x_1936:
        /* <DEDUP_REMOVED lines=9> */
.L_x_2021:
        /* <DEDUP_REMOVED lines=8> */
.L_x_1940:
[----:B------:R-:W-:Y:S05]  /*8460*/  BSYNC.RECONVERGENT B0 ;  /* 0x0000000000007941 */ /* 0x000fea0003800200 */
.L_x_1939:
        /* <DEDUP_REMOVED lines=9> */
.L_x_2025:
        /* <DEDUP_REMOVED lines=8> */
.L_x_1943:
[----:B------:R-:W-:Y:S05]  /*8580*/  BSYNC.RECONVERGENT B0 ;  /* 0x0000000000007941 */ /* 0x000fea0003800200 */
.L_x_1942:
        /* <DEDUP_REMOVED lines=10> */
.L_x_2029:
[----:B------:R-:W-:Y:S01]  /*8630*/  HSETP2.GT.AND P0, PT, R16.H0_H0, R13.H0_H0, PT ;  /* 0x2000000d10007234 */ /* 0x000fe20003f04800 */
[----:B------:R-:W-:-:S12]  /*8640*/  BSSY.RECONVERGENT B0, `(.L_x_1945) ;  /* 0x0000006000007945 */ /* 0x000fd80003800200 */
[----:B------:R-:W-:Y:S05]  /*8650*/  @P0 BRA `(.L_x_1946) ;  /* 0x0000000000100947 */ /* 0x000fea0003800000 */
[----:B------:R-:W-:Y:S01]  /*8660*/  HSETP2.NEU.AND P0, PT, R16.H0_H0, R13.H0_H0, PT ;  /* 0x2000000d10007234 */ /* 0x000fe20003f0d800 */
[----:B------:R-:W-:-:S12]  /*8670*/  IMAD.MOV.U32 R7, RZ, RZ, RZ ;  /* 0x000000ffff077224 */ /* 0x000fd800078e00ff */
[----:B--2---:R-:W-:-:S04]  /*8680*/  @!P0 ISETP.GE.AND P1, PT, R11, R4, PT ;  /* 0x000000040b00820c */ /* 0x004fc80003f26270 */
[----:B------:R-:W-:-:S09]  /*8690*/  @!P0 SEL R7, RZ, 0x1, P1 ;  /* 0x00000001ff078807 */ /* 0x000fd20000800000 */
.L_x_1946:
[----:B------:R-:W-:Y:S05]  /*86a0*/  BSYNC.RECONVERGENT B0 ;  /* 0x0000000000007941 */ /* 0x000fea0003800200 */
.L_x_1945:
        /* <DEDUP_REMOVED lines=18> */
.L_x_2033:
        /* <DEDUP_REMOVED lines=8> */
.L_x_1949:
[----:B------:R-:W-:Y:S05]  /*8850*/  BSYNC.RECONVERGENT B0 ;  /* 0x0000000000007941 */ /* 0x000fea0003800200 */
.L_x_1948:
        /* <DEDUP_REMOVED lines=9> */
.L_x_2037:
        /* <DEDUP_REMOVED lines=8> */
.L_x_1952:
[----:B------:R-:W-:Y:S05]  /*8970*/  BSYNC.RECONVERGENT B0 ;  /* 0x0000000000007941 */ /* 0x000fea0003800200 */
.L_x_1951:
        /* <DEDUP_REMOVED lines=9> */
.L_x_2041:
        /* <DEDUP_REMOVED lines=8> */
.L_x_1955:
[----:B------:R-:W-:Y:S05]  /*8a90*/  BSYNC.RECONVERGENT B0 ;  /* 0x0000000000007941 */ /* 0x000fea0003800200 */
.L_x_1954:
        /* <DEDUP_REMOVED lines=9> */
.L_x_2045:
        /* <DEDUP_REMOVED lines=8> */
.L_x_1958:
[----:B------:R-:W-:Y:S05]  /*8bb0*/  BSYNC.RECONVERGENT B0 ;  /* 0x0000000000007941 */ /* 0x000fea0003800200 */
.L_x_1957:
        /* <DEDUP_REMOVED lines=10> */
.L_x_2049:
[----:B------:R-:W-:Y:S01]  /*8c60*/  HSETP2.GT.AND P0, PT, R8.H0_H0, R11.H0_H0, PT ;  /* 0x2000000b08007234 */ /* 0x000fe20003f04800 */
[----:B------:R-:W-:-:S12]  /*8c70*/  BSSY.RECONVERGENT B0, `(.L_x_1960) ;  /* 0x0000006000007945 */ /* 0x000fd80003800200 */
[----:B------:R-:W-:Y:S05]  /*8c80*/  @P0 BRA `(.L_x_1961) ;  /* 0x0000000000100947 */ /* 0x000fea0003800000 */
[----:B------:R-:W-:Y:S01]  /*8c90*/  HSETP2.NEU.AND P0, PT, R8.H0_H0, R11.H0_H0, PT ;  /* 0x2000000b08007234 */ /* 0x000fe20003f0d800 */
[----:B------:R-:W-:-:S12]  /*8ca0*/  IMAD.MOV.U32 R7, RZ, RZ, RZ ;  /* 0x000000ffff077224 */ /* 0x000fd800078e00ff */
[----:B--2---:R-:W-:-:S04]  /*8cb0*/  @!P0 ISETP.GE.AND P1, PT, R21, R4, PT ;  /* 0x000000041500820c */ /* 0x004fc80003f26270 */
[----:B------:R-:W-:-:S09]  /*8cc0*/  @!P0 SEL R7, RZ, 0x1, P1 ;  /* 0x00000001ff078807 */ /* 0x000fd20000800000 */
.L_x_1961:
[----:B------:R-:W-:Y:S05]  /*8cd0*/  BSYNC.RECONVERGENT B0 ;  /* 0x0000000000007941 */ /* 0x000fea0003800200 */
.L_x_1960:
[----:B------:R-:W-:Y:S01]  /*8ce0*/  ISETP.NE.AND P0, PT, R7, R0, PT ;  /* 0x000000000700720c */ /* 0x000fe20003f05270 */
[----:B------:R-:W-:-:S03]  /*8cf0*/  UMOV UR6, 0xffffffff ;  /* 0xffffffff00067882 */ /* 0x000fc60000000000 */
[----:B------:R-:W-:Y:S02]  /*8d00*/  SEL R0, R11, R8, !P0 ;  /* 0x000000080b007207 */ /* 0x000fe40004000000 */
[----:B--2---:R-:W-:Y:S02]  /*8d10*/  SEL R21, R4, R21, !P0 ;  /* 0x0000001504157207 */ /* 0x004fe40004000000 */
[----:B------:R-:W-:Y:S01]  /*8d20*/  PRMT R0, R0, 0x5410, R0 ;  /* 0x0000541000007816 */ /* 0x000fe20000000000 */
[----:B------:R-:W-:Y:S06]  /*8d30*/  BRA.DIV UR6, `(.L_x_1962) ;  /* 0x0000001a06b87947 */ /* 0x000fec000b800000 */
.L_x_2052:
[----:B------:R-:W-:-:S03]  /*8d40*/  UMOV UR6, 0xffffffff ;  /* 0xffffffff00067882 */ /* 0x000fc60000000000 */
[----:B------:R-:W-:Y:S05]  /*8d50*/  BRA.DIV UR6, `(.L_x_1963) ;  /* 0x0000001a06dc7947 */ /* 0x000fea000b800000 */
.L_x_1901:
        /* <DEDUP_REMOVED lines=23> */
.L_x_1964:
        /* <DEDUP_REMOVED lines=11> */
.L_x_2061:
        /* <DEDUP_REMOVED lines=14> */
.L_x_1965:
        /* <DEDUP_REMOVED lines=22> */
.L_x_1854:
[----:B------:R-:W-:Y:S01]  /*91c0*/  BSSY B1, `(.L_x_1967) ;  /* 0x0000006000017945 */ /* 0x000fe20003800000 */
[----:B------:R-:W-:Y:S02]  /*91d0*/  IMAD.MOV.U32 R7, RZ, RZ, 0x1f ;  /* 0x0000001fff077424 */ /* 0x000fe400078e00ff */
[----:B------:R-:W-:-:S07]  /*91e0*/  IMAD.MOV.U32 R2, RZ, RZ, -0x1 ;  /* 0xffffffffff027424 */ /* 0x000fce00078e00ff */
[----:B------:R-:W-:Y:S05]  /*91f0*/  WARPSYNC.COLLECTIVE R2, `(.L_x_1968) ;  /* 0x0000000002087348 */ /* 0x000fea0003c00000 */
[----:B------:R0:W1:Y:S02]  /*9200*/  SHFL.IDX P1, R2, R29, R22, R7 ;  /* 0x000000161d027389 */ /* 0x0000640000020007 */
[----:B01----:R-:W-:Y:S05]  /*9210*/  ENDCOLLECTIVE ;  /* 0x000000000000791b */ /* 0x003fea0003800000 */
.L_x_1968:
[----:B------:R-:W-:Y:S05]  /*9220*/  BSYNC B1 ;  /* 0x0000000000017941 */ /* 0x000fea0003800000 */
.L_x_1967:
[----:B------:R-:W-:Y:S05]  /*9230*/  BRA `(.L_x_1969) ;  /* 0xffffffc800a07947 */ /* 0x000fea000383ffff */
.L_x_1902:
[----:B------:R-:W-:Y:S01]  /*9240*/  BSSY B0, `(.L_x_1970) ;  /* 0x0000007000007945 */ /* 0x000fe20003800000 */
[----:B------:R-:W-:Y:S02]  /*9250*/  IMAD.MOV.U32 R6, RZ, RZ, 0x1 ;  /* 0x00000001ff067424 */ /* 0x000fe400078e00ff */
[----:B------:R-:W-:Y:S02]  /*9260*/  IMAD.MOV.U32 R5, RZ, RZ, 0x1f ;  /* 0x0000001fff057424 */ /* 0x000fe400078e00ff */
[----:B------:R-:W-:-:S07]  /*9270*/  IMAD.MOV.U32 R2, RZ, RZ, -0x1 ;  /* 0xffffffffff027424 */ /* 0x000fce00078e00ff */
[----:B------:R-:W-:Y:S05]  /*9280*/  WARPSYNC.COLLECTIVE R2, `(.L_x_1971) ;  /* 0x0000000002087348 */ /* 0x000fea0003c00000 */
[----:B------:R0:W1:Y:S02]  /*9290*/  SHFL.BFLY P0, R7, R9, R6, R5 ;  /* 0x0c00000609077389 */ /* 0x0000640000000005 */
[----:B01----:R-:W-:Y:S05]  /*92a0*/  ENDCOLLECTIVE ;  /* 0x000000000000791b */ /* 0x003fea0003800000 */
.L_x_1971:
[----:B------:R-:W-:Y:S05]  /*92b0*/  BSYNC B0 ;  /* 0x0000000000007941 */ /* 0x000fea0003800000 */
.L_x_1970:
        /* <DEDUP_REMOVED lines=8> */
.L_x_1972:
[----:B------:R-:W-:Y:S02]  /*9340*/  IMAD.MOV.U32 R19, RZ, RZ, R7 ;  /* 0x000000ffff137224 */ /* 0x000fe400078e0007 */
[----:B------:R-:W-:Y:S01]  /*9350*/  IMAD.MOV.U32 R7, RZ, RZ, 0x1 ;  /* 0x00000001ff077424 */ /* 0x000fe200078e00ff */
[----:B------:R-:W-:Y:S06]  /*9360*/  BRA `(.L_x_1973) ;  /* 0xffffffe000bc7947 */ /* 0x000fec000383ffff */
.L_x_1905:
[----:B------:R-:W-:Y:S01]  /*9370*/  BSSY B0, `(.L_x_1974) ;  /* 0x0000007000007945 */ /* 0x000fe20003800000 */
[----:B------:R-:W-:Y:S02]  /*9380*/  IMAD.MOV.U32 R6, RZ, RZ, 0x2 ;  /* 0x00000002ff067424 */ /* 0x000fe400078e00ff */
[----:B------:R-:W-:Y:S02]  /*9390*/  IMAD.MOV.U32 R5, RZ, RZ, 0x1f ;  /* 0x0000001fff057424 */ /* 0x000fe400078e00ff */
[----:B------:R-:W-:-:S07]  /*93a0*/  IMAD.MOV.U32 R2, RZ, RZ, -0x1 ;  /* 0xffffffffff027424 */ /* 0x000fce00078e00ff */
[----:B------:R-:W-:Y:S05]  /*93b0*/  WARPSYNC.COLLECTIVE R2, `(.L_x_1975) ;  /* 0x0000000002087348 */ /* 0x000fea0003c00000 */
[----:B------:R0:W1:Y:S02]  /*93c0*/  SHFL.BFLY P0, R7, R9, R6, R5 ;  /* 0x0c00000609077389 */ /* 0x0000640000000005 */
[----:B01----:R-:W-:Y:S05]  /*93d0*/  ENDCOLLECTIVE ;  /* 0x000000000000791b */ /* 0x003fea0003800000 */
.L_x_1975:
[----:B------:R-:W-:Y:S05]  /*93e0*/  BSYNC B0 ;  /* 0x0000000000007941 */ /* 0x000fea0003800000 */
.L_x_1974:
        /* <DEDUP_REMOVED lines=8> */
.L_x_1976:
[----:B------:R-:W-:Y:S05]  /*9470*/  BRA `(.L_x_1977) ;  /* 0xffffffe000bc7947 */ /* 0x000fea000383ffff */
.L_x_1908:
[----:B------:R-:W-:Y:S01]  /*9480*/  BSSY B0, `(.L_x_1978) ;  /* 0x0000007000007945 */ /* 0x000fe20003800000 */
[----:B------:R-:W-:Y:S02]  /*9490*/  IMAD.MOV.U32 R6, RZ, RZ, 0x1 ;  /* 0x00000001ff067424 */ /* 0x000fe400078e00ff */
[----:B------:R-:W-:Y:S02]  /*94a0*/  IMAD.MOV.U32 R5, RZ, RZ, 0x1f ;  /* 0x0000001fff057424 */ /* 0x000fe400078e00ff */
[----:B------:R-:W-:-:S07]  /*94b0*/  IMAD.MOV.U32 R2, RZ, RZ, -0x1 ;  /* 0xffffffffff027424 */ /* 0x000fce00078e00ff */
[----:B------:R-:W-:Y:S05]  /*94c0*/  WARPSYNC.COLLECTIVE R2, `(.L_x_1979) ;  /* 0x0000000002087348 */ /* 0x000fea0003c00000 */
[----:B------:R0:W1:Y:S02]  /*94d0*/  SHFL.BFLY P0, R7, R9, R6, R5 ;  /* 0x0c00000609077389 */ /* 0x0000640000000005 */
[----:B01----:R-:W-:Y:S05]  /*94e0*/  ENDCOLLECTIVE ;  /* 0x000000000000791b */ /* 0x003fea0003800000 */
.L_x_1979:
[----:B------:R-:W-:Y:S05]  /*94f0*/  BSYNC B0 ;  /* 0x0000000000007941 */ /* 0x000fea0003800000 */
.L_x_1978:
        /* <DEDUP_REMOVED lines=9> */
.L_x_1980:
[----:B------:R-:W-:Y:S05]  /*9590*/  BRA `(.L_x_1981) ;  /* 0xffffffe000c07947 */ /* 0x000fea000383ffff */
.L_x_1911:
[----:B------:R-:W-:Y:S01]  /*95a0*/  BSSY B0, `(.L_x_1982) ;  /* 0x0000007000007945 */ /* 0x000fe20003800000 */
[----:B------:R-:W-:Y:S02]  /*95b0*/  IMAD.MOV.U32 R6, RZ, RZ, 0x4 ;  /* 0x00000004ff067424 */ /* 0x000fe400078e00ff */
[----:B------:R-:W-:Y:S02]  /*95c0*/  IMAD.MOV.U32 R5, RZ, RZ, 0x1f ;  /* 0x0000001fff057424 */ /* 0x000fe400078e00ff */
[----:B------:R-:W-:-:S07]  /*95d0*/  IMAD.MOV.U32 R2, RZ, RZ, -0x1 ;  /* 0xffffffffff027424 */ /* 0x000fce00078e00ff */
[----:B------:R-:W-:Y:S05]  /*95e0*/  WARPSYNC.COLLECTIVE R2, `(.L_x_1983) ;  /* 0x0000000002087348 */ /* 0x000fea0003c00000 */
[----:B------:R0:W1:Y:S02]  /*95f0*/  SHFL.BFLY P0, R7, R9, R6, R5 ;  /* 0x0c00000609077389 */ /* 0x0000640000000005 */
[----:B01----:R-:W-:Y:S05]  /*9600*/  ENDCOLLECTIVE ;  /* 0x000000000000791b */ /* 0x003fea0003800000 */
.L_x_1983:
[----:B------:R-:W-:Y:S05]  /*9610*/  BSYNC B0 ;  /* 0x0000000000007941 */ /* 0x000fea0003800000 */
.L_x_1982:
        /* <DEDUP_REMOVED lines=8> */
.L_x_1984:
[----:B------:R-:W-:Y:S05]  /*96a0*/  BRA `(.L_x_1985) ;  /* 0xffffffe000c07947 */ /* 0x000fea000383ffff */
.L_x_1914:
[----:B------:R-:W-:Y:S01]  /*96b0*/  BSSY B0, `(.L_x_1986) ;  /* 0x0000007000007945 */ /* 0x000fe20003800000 */
[----:B------:R-:W-:Y:S02]  /*96c0*/  IMAD.MOV.U32 R6, RZ, RZ, 0x2 ;  /* 0x00000002ff067424 */ /* 0x000fe400078e00ff */
[----:B------:R-:W-:Y:S02]  /*96d0*/  IMAD.MOV.U32 R5, RZ, RZ, 0x1f ;  /* 0x0000001fff057424 */ /* 0x000fe400078e00ff */
[----:B------:R-:W-:-:S07]  /*96e0*/  IMAD.MOV.U32 R2, RZ, RZ, -0x1 ;  /* 0xffffffffff027424 */ /* 0x000fce00078e00ff */
[----:B------:R-:W-:Y:S05]  /*96f0*/  WARPSYNC.COLLECTIVE R2, `(.L_x_1987) ;  /* 0x0000000002087348 */ /* 0x000fea0003c00000 */
[----:B------:R0:W1:Y:S02]  /*9700*/  SHFL.BFLY P0, R7, R9, R6, R5 ;  /* 0x0c00000609077389 */ /* 0x0000640000000005 */
[----:B01----:R-:W-:Y:S05]  /*9710*/  ENDCOLLECTIVE ;  /* 0x000000000000791b */ /* 0x003fea0003800000 */
.L_x_1987:
[----:B------:R-:W-:Y:S05]  /*9720*/  BSYNC B0 ;  /* 0x0000000000007941 */ /* 0x000fea0003800000 */
.L_x_1986:
        /* <DEDUP_REMOVED lines=8> */
.L_x_1988:
[----:B------:R-:W-:Y:S05]  /*97b0*/  BRA `(.L_x_1989) ;  /* 0xffffffe000c47947 */ /* 0x000fea000383ffff */
.L_x_1917:
[----:B------:R-:W-:Y:S01]  /*97c0*/  BSSY B0, `(.L_x_1990) ;  /* 0x0000007000007945 */ /* 0x000fe20003800000 */
[----:B------:R-:W-:Y:S02]  /*97d0*/  IMAD.MOV.U32 R6, RZ, RZ, 0x1 ;  /* 0x00000001ff067424 */ /* 0x000fe400078e00ff */
[----:B------:R-:W-:Y:S02]  /*97e0*/  IMAD.MOV.U32 R5, RZ, RZ, 0x1f ;  /* 0x0000001fff057424 */ /* 0x000fe400078e00ff */
[----:B------:R-:W-:-:S07]  /*97f0*/  IMAD.MOV.U32 R2, RZ, RZ, -0x1 ;  /* 0xffffffffff027424 */ /* 0x000fce00078e00ff */
[----:B------:R-:W-:Y:S05]  /*9800*/  WARPSYNC.COLLECTIVE R2, `(.L_x_1991) ;  /* 0x0000000002087348 */ /* 0x000fea0003c00000 */
[----:B------:R0:W1:Y:S02]  /*9810*/  SHFL.BFLY P0, R7, R9, R6, R5 ;  /* 0x0c00000609077389 */ /* 0x0000640000000005 */
[----:B01----:R-:W-:Y:S05]  /*9820*/  ENDCOLLECTIVE ;  /* 0x000000000000791b */ /* 0x003fea0003800000 */
.L_x_1991:
[----:B------:R-:W-:Y:S05]  /*9830*/  BSYNC B0 ;  /* 0x0000000000007941 */ /* 0x000fea0003800000 */
.L_x_1990:
        /* <DEDUP_REMOVED lines=8> */
.L_x_1992:
[----:B------:R-:W-:Y:S02]  /*98c0*/  IMAD.MOV.U32 R4, RZ, RZ, R7 ;  /* 0x000000ffff047224 */ /* 0x000fe400078e0007 */
[----:B------:R-:W-:Y:S01]  /*98d0*/  IMAD.MOV.U32 R7, RZ, RZ, 0x1 ;  /* 0x00000001ff077424 */ /* 0x000fe200078e00ff */
[----:B------:R-:W-:Y:S06]  /*98e0*/  BRA `(.L_x_1993) ;  /* 0xffffffe000c47947 */ /* 0x000fec000383ffff */
.L_x_1920:
[----:B------:R-:W-:Y:S01]  /*98f0*/  BSSY B0, `(.L_x_1994) ;  /* 0x0000007000007945 */ /* 0x000fe20003800000 */
[----:B------:R-:W-:Y:S02]  /*9900*/  IMAD.MOV.U32 R6, RZ, RZ, 0x8 ;  /* 0x00000008ff067424 */ /* 0x000fe400078e00ff */
[----:B------:R-:W-:Y:S02]  /*9910*/  IMAD.MOV.U32 R5, RZ, RZ, 0x1f ;  /* 0x0000001fff057424 */ /* 0x000fe400078e00ff */
[----:B------:R-:W-:-:S07]  /*9920*/  IMAD.MOV.U32 R2, RZ, RZ, -0x1 ;  /* 0xffffffffff027424 */ /* 0x000fce00078e00ff */
[----:B------:R-:W-:Y:S05]  /*9930*/  WARPSYNC.COLLECTIVE R2, `(.L_x_1995) ;  /* 0x0000000002087348 */ /* 0x000fea0003c00000 */
[----:B------:R0:W1:Y:S02]  /*9940*/  SHFL.BFLY P0, R7, R9, R6, R5 ;  /* 0x0c00000609077389 */ /* 0x0000640000000005 */
[----:B01----:R-:W-:Y:S05]  /*9950*/  ENDCOLLECTIVE ;  /* 0x000000000000791b */ /* 0x003fea0003800000 */
.L_x_1995:
[----:B------:R-:W-:Y:S05]  /*9960*/  BSYNC B0 ;  /* 0x0000000000007941 */ /* 0x000fea0003800000 */
.L_x_1994:
        /* <DEDUP_REMOVED lines=8> */
.L_x_1996:
[----:B------:R-:W-:Y:S05]  /*99f0*/  BRA `(.L_x_1997) ;  /* 0xffffffe000c47947 */ /* 0x000fea000383ffff */
.L_x_1923:
[----:B------:R-:W-:Y:S01]  /*9a00*/  BSSY B0, `(.L_x_1998) ;  /* 0x0000007000007945 */ /* 0x000fe20003800000 */
[----:B------:R-:W-:Y:S02]  /*9a10*/  IMAD.MOV.U32 R6, RZ, RZ, 0x4 ;  /* 0x00000004ff067424 */ /* 0x000fe400078e00ff */
[----:B------:R-:W-:Y:S02]  /*9a20*/  IMAD.MOV.U32 R5, RZ, RZ, 0x1f ;  /* 0x0000001fff057424 */ /* 0x000fe400078e00ff */
[----:B------:R-:W-:-:S07]  /*9a30*/  IMAD.MOV.U32 R2, RZ, RZ, -0x1 ;  /* 0xffffffffff027424 */ /* 0x000fce00078e00ff */
[----:B------:R-:W-:Y:S05]  /*9a40*/  WARPSYNC.COLLECTIVE R2, `(.L_x_1999) ;  /* 0x0000000002087348 */ /* 0x000fea0003c00000 */
[----:B------:R0:W1:Y:S02]  /*9a50*/  SHFL.BFLY P0, R7, R9, R6, R5 ;  /* 0x0c00000609077389 */ /* 0x0000640000000005 */
[----:B01----:R-:W-:Y:S05]  /*9a60*/  ENDCOLLECTIVE ;  /* 0x000000000000791b */ /* 0x003fea0003800000 */
.L_x_1999:
[----:B------:R-:W-:Y:S05]  /*9a70*/  BSYNC B0 ;  /* 0x0000000000007941 */ /* 0x000fea0003800000 */
.L_x_1998:
        /* <DEDUP_REMOVED lines=8> */
.L_x_2000:
[----:B------:R-:W-:Y:S05]  /*9b00*/  BRA `(.L_x_2001) ;  /* 0xffffffe000c87947 */ /* 0x000fea000383ffff */
.L_x_1926:
[----:B------:R-:W-:Y:S01]  /*9b10*/  BSSY B0, `(.L_x_2002) ;  /* 0x0000007000007945 */ /* 0x000fe20003800000 */
[----:B------:R-:W-:Y:S02]  /*9b20*/  IMAD.MOV.U32 R6, RZ, RZ, 0x2 ;  /* 0x00000002ff067424 */ /* 0x000fe400078e00ff */
[----:B------:R-:W-:Y:S02]  /*9b30*/  IMAD.MOV.U32 R5, RZ, RZ, 0x1f ;  /* 0x0000001fff057424 */ /* 0x000fe400078e00ff */
[----:B------:R-:W-:-:S07]  /*9b40*/  IMAD.MOV.U32 R2, RZ, RZ, -0x1 ;  /* 0xffffffffff027424 */ /* 0x000fce00078e00ff */
[----:B------:R-:W-:Y:S05]  /*9b50*/  WARPSYNC.COLLECTIVE R2, `(.L_x_2003) ;  /* 0x0000000002087348 */ /* 0x000fea0003c00000 */
[----:B------:R0:W1:Y:S02]  /*9b60*/  SHFL.BFLY P0, R7, R9, R6, R5 ;  /* 0x0c00000609077389 */ /* 0x0000640000000005 */
[----:B01----:R-:W-:Y:S05]  /*9b70*/  ENDCOLLECTIVE ;  /* 0x000000000000791b */ /* 0x003fea0003800000 */
.L_x_2003:
[----:B------:R-:W-:Y:S05]  /*9b80*/  BSYNC B0 ;  /* 0x0000000000007941 */ /* 0x000fea0003800000 */
.L_x_2002:
        /* <DEDUP_REMOVED lines=8> */
.L_x_2004:
[----:B------:R-:W-:Y:S05]  /*9c10*/  BRA `(.L_x_2005) ;  /* 0xffffffe000cc7947 */ /* 0x000fea000383ffff */
.L_x_1929:
[----:B------:R-:W-:Y:S01]  /*9c20*/  BSSY B0, `(.L_x_2006) ;  /* 0x0000007000007945 */ /* 0x000fe20003800000 */
[----:B------:R-:W-:Y:S02]  /*9c30*/  IMAD.MOV.U32 R6, RZ, RZ, 0x1 ;  /* 0x00000001ff067424 */ /* 0x000fe400078e00ff */
[----:B------:R-:W-:Y:S02]  /*9c40*/  IMAD.MOV.U32 R5, RZ, RZ, 0x1f ;  /* 0x0000001fff057424 */ /* 0x000fe400078e00ff */
[----:B------:R-:W-:-:S07]  /*9c50*/  IMAD.MOV.U32 R2, RZ, RZ, -0x1 ;  /* 0xffffffffff027424 */ /* 0x000fce00078e00ff */
[----:B------:R-:W-:Y:S05]  /*9c60*/  WARPSYNC.COLLECTIVE R2, `(.L_x_2007) ;  /* 0x0000000002087348 */ /* 0x000fea0003c00000 */
[----:B------:R0:W1:Y:S02]  /*9c70*/  SHFL.BFLY P0, R7, R9, R6, R5 ;  /* 0x0c00000609077389 */ /* 0x0000640000000005 */
[----:B01----:R-:W-:Y:S05]  /*9c80*/  ENDCOLLECTIVE ;  /* 0x000000000000791b */ /* 0x003fea0003800000 */
.L_x_2007:
[----:B------:R-:W-:Y:S05]  /*9c90*/  BSYNC B0 ;  /* 0x0000000000007941 */ /* 0x000fea0003800000 */
.L_x_2006:
        /* <DEDUP_REMOVED lines=9> */
.L_x_2008:
[----:B------:R-:W-:Y:S05]  /*9d30*/  BRA `(.L_x_2009) ;  /* 0xffffffe000d07947 */ /* 0x000fea000383ffff */
.L_x_1932:
[----:B------:R-:W-:Y:S01]  /*9d40*/  BSSY B0, `(.L_x_2010) ;  /* 0x0000007000007945 */ /* 0x000fe20003800000 */
[----:B------:R-:W-:Y:S02]  /*9d50*/  IMAD.MOV.U32 R6, RZ, RZ, 0x10 ;  /* 0x00000010ff067424 */ /* 0x000fe400078e00ff */
[----:B------:R-:W-:Y:S02]  /*9d60*/  IMAD.MOV.U32 R5, RZ, RZ, 0x1f ;  /* 0x0000001fff057424 */ /* 0x000fe400078e00ff */
[----:B------:R-:W-:-:S07]  /*9d70*/  IMAD.MOV.U32 R2, RZ, RZ, -0x1 ;  /* 0xffffffffff027424 */ /* 0x000fce00078e00ff */
[----:B------:R-:W-:Y:S05]  /*9d80*/  WARPSYNC.COLLECTIVE R2, `(.L_x_2011) ;  /* 0x0000000002087348 */ /* 0x000fea0003c00000 */
[----:B------:R0:W1:Y:S02]  /*9d90*/  SHFL.BFLY P0, R7, R9, R6, R5 ;  /* 0x0c00000609077389 */ /* 0x0000640000000005 */
[----:B01----:R-:W-:Y:S05]  /*9da0*/  ENDCOLLECTIVE ;  /* 0x000000000000791b */ /* 0x003fea0003800000 */
.L_x_2011:
[----:B------:R-:W-:Y:S05]  /*9db0*/  BSYNC B0 ;  /* 0x0000000000007941 */ /* 0x000fea0003800000 */
.L_x_2010:
        /* <DEDUP_REMOVED lines=8> */
.L_x_2012:
[----:B------:R-:W-:Y:S05]  /*9e40*/  BRA `(.L_x_2013) ;  /* 0xffffffe000d07947 */ /* 0x000fea000383ffff */
.L_x_1935:
[----:B------:R-:W-:Y:S01]  /*9e50*/  BSSY B0, `(.L_x_2014) ;  /* 0x0000007000007945 */ /* 0x000fe20003800000 */
[----:B------:R-:W-:Y:S02]  /*9e60*/  IMAD.MOV.U32 R6, RZ, RZ, 0x8 ;  /* 0x00000008ff067424 */ /* 0x000fe400078e00ff */
[----:B------:R-:W-:Y:S02]  /*9e70*/  IMAD.MOV.U32 R5, RZ, RZ, 0x1f ;  /* 0x0000001fff057424 */ /* 0x000fe400078e00ff */
[----:B------:R-:W-:-:S07]  /*9e80*/  IMAD.MOV.U32 R2, RZ, RZ, -0x1 ;  /* 0xffffffffff027424 */ /* 0x000fce00078e00ff */
[----:B------:R-:W-:Y:S05]  /*9e90*/  WARPSYNC.COLLECTIVE R2, `(.L_x_2015) ;  /* 0x0000000002087348 */ /* 0x000fea0003c00000 */
[----:B------:R0:W1:Y:S02]  /*9ea0*/  SHFL.BFLY P0, R7, R9, R6, R5 ;  /* 0x0c00000609077389 */ /* 0x0000640000000005 */
[----:B01----:R-:W-:Y:S05]  /*9eb0*/  ENDCOLLECTIVE ;  /* 0x000000000000791b */ /* 0x003fea0003800000 */
.L_x_2015:
[----:B------:R-:W-:Y:S05]  /*9ec0*/  BSYNC B0 ;  /* 0x0000000000007941 */ /* 0x000fea0003800000 */
.L_x_2014:
        /* <DEDUP_REMOVED lines=8> */
.L_x_2016:
[----:B------:R-:W-:Y:S05]  /*9f50*/  BRA `(.L_x_2017) ;  /* 0xffffffe000d87947 */ /* 0x000fea000383ffff */
.L_x_1938:
[----:B------:R-:W-:Y:S01]  /*9f60*/  BSSY B0, `(.L_x_2018) ;  /* 0x0000007000007945 */ /* 0x000fe20003800000 */
[----:B------:R-:W-:Y:S02]  /*9f70*/  IMAD.MOV.U32 R6, RZ, RZ, 0x4 ;  /* 0x00000004ff067424 */ /* 0x000fe400078e00ff */
[----:B------:R-:W-:Y:S02]  /*9f80*/  IMAD.MOV.U32 R5, RZ, RZ, 0x1f ;  /* 0x0000001fff057424 */ /* 0x000fe400078e00ff */
[----:B------:R-:W-:-:S07]  /*9f90*/  IMAD.MOV.U32 R2, RZ, RZ, -0x1 ;  /* 0xffffffffff027424 */ /* 0x000fce00078e00ff */
[----:B------:R-:W-:Y:S05]  /*9fa0*/  WARPSYNC.COLLECTIVE R2, `(.L_x_2019) ;  /* 0x0000000002087348 */ /* 0x000fea0003c00000 */
[----:B------:R0:W1:Y:S02]  /*9fb0*/  SHFL.BFLY P0, R7, R9, R6, R5 ;  /* 0x0c00000609077389 */ /* 0x0000640000000005 */
[----:B01----:R-:W-:Y:S05]  /*9fc0*/  ENDCOLLECTIVE ;  /* 0x000000000000791b */ /* 0x003fea0003800000 */
.L_x_2019:
[----:B------:R-:W-:Y:S05]  /*9fd0*/  BSYNC B0 ;  /* 0x0000000000007941 */ /* 0x000fea0003800000 */
.L_x_2018:
        /* <DEDUP_REMOVED lines=8> */
.L_x_2020:
[----:B------:R-:W-:Y:S05]  /*a060*/  BRA `(.L_x_2021) ;  /* 0xffffffe000dc7947 */ /* 0x000fea000383ffff */
.L_x_1941:
[----:B------:R-:W-:Y:S01]  /*a070*/  BSSY B0, `(.L_x_2022) ;  /* 0x0000007000007945 */ /* 0x000fe20003800000 */
[----:B------:R-:W-:Y:S02]  /*a080*/  IMAD.MOV.U32 R6, RZ, RZ, 0x2 ;  /* 0x00000002ff067424 */ /* 0x000fe400078e00ff */
[----:B------:R-:W-:Y:S02]  /*a090*/  IMAD.MOV.U32 R5, RZ, RZ, 0x1f ;  /* 0x0000001fff057424 */ /* 0x000fe400078e00ff */
[----:B------:R-:W-:-:S07]  /*a0a0*/  IMAD.MOV.U32 R2, RZ, RZ, -0x1 ;  /* 0xffffffffff027424 */ /* 0x000fce00078e00ff */
[----:B------:R-:W-:Y:S05]  /*a0b0*/  WARPSYNC.COLLECTIVE R2, `(.L_x_2023) ;  /* 0x0000000002087348 */ /* 0x000fea0003c00000 */
[----:B------:R0:W1:Y:S02]  /*a0c0*/  SHFL.BFLY P0, R7, R9, R6, R5 ;  /* 0x0c00000609077389 */ /* 0x0000640000000005 */
[----:B01----:R-:W-:Y:S05]  /*a0d0*/  ENDCOLLECTIVE ;  /* 0x000000000000791b */ /* 0x003fea0003800000 */
.L_x_2023:
[----:B------:R-:W-:Y:S05]  /*a0e0*/  BSYNC B0 ;  /* 0x0000000000007941 */ /* 0x000fea0003800000 */
.L_x_2022:
        /* <DEDUP_REMOVED lines=8> */
.L_x_2024:
[----:B------:R-:W-:Y:S05]  /*a170*/  BRA `(.L_x_2025) ;  /* 0xffffffe000e07947 */ /* 0x000fea000383ffff */
.L_x_1944:
[----:B------:R-:W-:Y:S01]  /*a180*/  BSSY B0, `(.L_x_2026) ;  /* 0x0000007000007945 */ /* 0x000fe20003800000 */
[----:B------:R-:W-:Y:S02]  /*a190*/  IMAD.MOV.U32 R6, RZ, RZ, 0x1 ;  /* 0x00000001ff067424 */ /* 0x000fe400078e00ff */
[----:B------:R-:W-:Y:S02]  /*a1a0*/  IMAD.MOV.U32 R5, RZ, RZ, 0x1f ;  /* 0x0000001fff057424 */ /* 0x000fe400078e00ff */
[----:B------:R-:W-:-:S07]  /*a1b0*/  IMAD.MOV.U32 R2, RZ, RZ, -0x1 ;  /* 0xffffffffff027424 */ /* 0x000fce00078e00ff */
[----:B------:R-:W-:Y:S05]  /*a1c0*/  WARPSYNC.COLLECTIVE R2, `(.L_x_2027) ;  /* 0x0000000002087348 */ /* 0x000fea0003c00000 */
[----:B------:R0:W1:Y:S02]  /*a1d0*/  SHFL.BFLY P0, R7, R9, R6, R5 ;  /* 0x0c00000609077389 */ /* 0x0000640000000005 */
[----:B01----:R-:W-:Y:S05]  /*a1e0*/  ENDCOLLECTIVE ;  /* 0x000000000000791b */ /* 0x003fea0003800000 */
.L_x_2027:
[----:B------:R-:W-:Y:S05]  /*a1f0*/  BSYNC B0 ;  /* 0x0000000000007941 */ /* 0x000fea0003800000 */
.L_x_2026:
        /* <DEDUP_REMOVED lines=8> */
.L_x_2028:
[----:B------:R-:W-:Y:S02]  /*a280*/  IMAD.MOV.U32 R4, RZ, RZ, R7 ;  /* 0x000000ffff047224 */ /* 0x000fe400078e0007 */
[----:B------:R-:W-:Y:S01]  /*a290*/  IMAD.MOV.U32 R7, RZ, RZ, 0x1 ;  /* 0x00000001ff077424 */ /* 0x000fe200078e00ff */
[----:B------:R-:W-:Y:S06]  /*a2a0*/  BRA `(.L_x_2029) ;  /* 0xffffffe000e07947 */ /* 0x000fec000383ffff */
.L_x_1947:
[----:B------:R-:W-:Y:S01]  /*a2b0*/  BSSY B0, `(.L_x_2030) ;  /* 0x0000007000007945 */ /* 0x000fe20003800000 */
[----:B------:R-:W-:Y:S02]  /*a2c0*/  IMAD.MOV.U32 R6, RZ, RZ, 0x10 ;  /* 0x00000010ff067424 */ /* 0x000fe400078e00ff */
[----:B------:R-:W-:Y:S02]  /*a2d0*/  IMAD.MOV.U32 R5, RZ, RZ, 0x1f ;  /* 0x0000001fff057424 */ /* 0x000fe400078e00ff */
[----:B------:R-:W-:-:S07]  /*a2e0*/  IMAD.MOV.U32 R2, RZ, RZ, -0x1 ;  /* 0xffffffffff027424 */ /* 0x000fce00078e00ff */
[----:B------:R-:W-:Y:S05]  /*a2f0*/  WARPSYNC.COLLECTIVE R2, `(.L_x_2031) ;  /* 0x0000000002087348 */ /* 0x000fea0003c00000 */
[----:B------:R0:W1:Y:S02]  /*a300*/  SHFL.BFLY P0, R7, R9, R6, R5 ;  /* 0x0c00000609077389 */ /* 0x0000640000000005 */
[----:B01----:R-:W-:Y:S05]  /*a310*/  ENDCOLLECTIVE ;  /* 0x000000000000791b */ /* 0x003fea0003800000 */
.L_x_2031:
[----:B------:R-:W-:Y:S05]  /*a320*/  BSYNC B0 ;  /* 0x0000000000007941 */ /* 0x000fea0003800000 */
.L_x_2030:
        /* <DEDUP_REMOVED lines=8> */
.L_x_2032:
[----:B------:R-:W-:Y:S05]  /*a3b0*/  BRA `(.L_x_2033) ;  /* 0xffffffe400047947 */ /* 0x000fea000383ffff */
.L_x_1950:
[----:B------:R-:W-:Y:S01]  /*a3c0*/  BSSY B0, `(.L_x_2034) ;  /* 0x0000007000007945 */ /* 0x000fe20003800000 */
[----:B------:R-:W-:Y:S02]  /*a3d0*/  IMAD.MOV.U32 R6, RZ, RZ, 0x8 ;  /* 0x00000008ff067424 */ /* 0x000fe400078e00ff */
[----:B------:R-:W-:Y:S02]  /*a3e0*/  IMAD.MOV.U32 R5, RZ, RZ, 0x1f ;  /* 0x0000001fff057424 */ /* 0x000fe400078e00ff */
[----:B------:R-:W-:-:S07]  /*a3f0*/  IMAD.MOV.U32 R2, RZ, RZ, -0x1 ;  /* 0xffffffffff027424 */ /* 0x000fce00078e00ff */
[----:B------:R-:W-:Y:S05]  /*a400*/  WARPSYNC.COLLECTIVE R2, `(.L_x_2035) ;  /* 0x0000000002087348 */ /* 0x000fea0003c00000 */
[----:B------:R0:W1:Y:S02]  /*a410*/  SHFL.BFLY P0, R7, R9, R6, R5 ;  /* 0x0c00000609077389 */ /* 0x0000640000000005 */
[----:B01----:R-:W-:Y:S05]  /*a420*/  ENDCOLLECTIVE ;  /* 0x000000000000791b */ /* 0x003fea0003800000 */
.L_x_2035:
[----:B------:R-:W-:Y:S05]  /*a430*/  BSYNC B0 ;  /* 0x0000000000007941 */ /* 0x000fea0003800000 */
.L_x_2034:
        /* <DEDUP_REMOVED lines=8> */
.L_x_2036:
[----:B------:R-:W-:Y:S05]  /*a4c0*/  BRA `(.L_x_2037) ;  /* 0xffffffe400087947 */ /* 0x000fea000383ffff */
.L_x_1953:
[----:B------:R-:W-:Y:S01]  /*a4d0*/  BSSY B0, `(.L_x_2038) ;  /* 0x0000007000007945 */ /* 0x000fe20003800000 */
[----:B------:R-:W-:Y:S02]  /*a4e0*/  IMAD.MOV.U32 R6, RZ, RZ, 0x4 ;  /* 0x00000004ff067424 */ /* 0x000fe400078e00ff */
[----:B------:R-:W-:Y:S02]  /*a4f0*/  IMAD.MOV.U32 R5, RZ, RZ, 0x1f ;  /* 0x0000001fff057424 */ /* 0x000fe400078e00ff */
[----:B------:R-:W-:-:S07]  /*a500*/  IMAD.MOV.U32 R2, RZ, RZ, -0x1 ;  /* 0xffffffffff027424 */ /* 0x000fce00078e00ff */
[----:B------:R-:W-:Y:S05]  /*a510*/  WARPSYNC.COLLECTIVE R2, `(.L_x_2039) ;  /* 0x0000000002087348 */ /* 0x000fea0003c00000 */
[----:B------:R0:W1:Y:S02]  /*a520*/  SHFL.BFLY P0, R7, R9, R6, R5 ;  /* 0x0c00000609077389 */ /* 0x0000640000000005 */
[----:B01----:R-:W-:Y:S05]  /*a530*/  ENDCOLLECTIVE ;  /* 0x000000000000791b */ /* 0x003fea0003800000 */
.L_x_2039:
[----:B------:R-:W-:Y:S05]  /*a540*/  BSYNC B0 ;  /* 0x0000000000007941 */ /* 0x000fea0003800000 */
.L_x_2038:
        /* <DEDUP_REMOVED lines=8> */
.L_x_2040:
[----:B------:R-:W-:Y:S05]  /*a5d0*/  BRA `(.L_x_2041) ;  /* 0xffffffe4000c7947 */ /* 0x000fea000383ffff */
.L_x_1956:
[----:B------:R-:W-:Y:S01]  /*a5e0*/  BSSY B0, `(.L_x_2042) ;  /* 0x0000007000007945 */ /* 0x000fe20003800000 */
[----:B------:R-:W-:Y:S02]  /*a5f0*/  IMAD.MOV.U32 R6, RZ, RZ, 0x2 ;  /* 0x00000002ff067424 */ /* 0x000fe400078e00ff */
[----:B------:R-:W-:Y:S02]  /*a600*/  IMAD.MOV.U32 R5, RZ, RZ, 0x1f ;  /* 0x0000001fff057424 */ /* 0x000fe400078e00ff */
[----:B------:R-:W-:-:S07]  /*a610*/  IMAD.MOV.U32 R2, RZ, RZ, -0x1 ;  /* 0xffffffffff027424 */ /* 0x000fce00078e00ff */
[----:B------:R-:W-:Y:S05]  /*a620*/  WARPSYNC.COLLECTIVE R2, `(.L_x_2043) ;  /* 0x0000000002087348 */ /* 0x000fea0003c00000 */
[----:B------:R0:W1:Y:S02]  /*a630*/  SHFL.BFLY P0, R7, R9, R6, R5 ;  /* 0x0c00000609077389 */ /* 0x0000640000000005 */
[----:B01----:R-:W-:Y:S05]  /*a640*/  ENDCOLLECTIVE ;  /* 0x000000000000791b */ /* 0x003fea0003800000 */
.L_x_2043:
[----:B------:R-:W-:Y:S05]  /*a650*/  BSYNC B0 ;  /* 0x0000000000007941 */ /* 0x000fea0003800000 */
.L_x_2042:
        /* <DEDUP_REMOVED lines=8> */
.L_x_2044:
[----:B------:R-:W-:Y:S05]  /*a6e0*/  BRA `(.L_x_2045) ;  /* 0xffffffe400107947 */ /* 0x000fea000383ffff */
.L_x_1959:
[----:B------:R-:W-:Y:S01]  /*a6f0*/  BSSY B0, `(.L_x_2046) ;  /* 0x0000007000007945 */ /* 0x000fe20003800000 */
[----:B------:R-:W-:Y:S02]  /*a700*/  IMAD.MOV.U32 R6, RZ, RZ, 0x1 ;  /* 0x00000001ff067424 */ /* 0x000fe400078e00ff */
[----:B------:R-:W-:Y:S02]  /*a710*/  IMAD.MOV.U32 R5, RZ, RZ, 0x1f ;  /* 0x0000001fff057424 */ /* 0x000fe400078e00ff */
[----:B------:R-:W-:-:S07]  /*a720*/  IMAD.MOV.U32 R2, RZ, RZ, -0x1 ;  /* 0xffffffffff027424 */ /* 0x000fce00078e00ff */
[----:B------:R-:W-:Y:S05]  /*a730*/  WARPSYNC.COLLECTIVE R2, `(.L_x_2047) ;  /* 0x0000000002087348 */ /* 0x000fea0003c00000 */
[----:B------:R0:W1:Y:S02]  /*a740*/  SHFL.BFLY P0, R7, R9, R6, R5 ;  /* 0x0c00000609077389 */ /* 0x0000640000000005 */
[----:B01----:R-:W-:Y:S05]  /*a750*/  ENDCOLLECTIVE ;  /* 0x000000000000791b */ /* 0x003fea0003800000 */
.L_x_2047:
[----:B------:R-:W-:Y:S05]  /*a760*/  BSYNC B0 ;  /* 0x0000000000007941 */ /* 0x000fea0003800000 */
.L_x_2046:
        /* <DEDUP_REMOVED lines=8> */
.L_x_2048:
[----:B------:R-:W-:Y:S02]  /*a7f0*/  IMAD.MOV.U32 R4, RZ, RZ, R7 ;  /* 0x000000ffff047224 */ /* 0x000fe400078e0007 */
[----:B------:R-:W-:Y:S01]  /*a800*/  IMAD.MOV.U32 R7, RZ, RZ, 0x1 ;  /* 0x00000001ff077424 */ /* 0x000fe200078e00ff */
[----:B------:R-:W-:Y:S06]  /*a810*/  BRA `(.L_x_2049) ;  /* 0xffffffe400107947 */ /* 0x000fec000383ffff */
.L_x_1962:
        /* <DEDUP_REMOVED lines=9> */
.L_x_2051:
[----:B------:R-:W-:Y:S05]  /*a8b0*/  BSYNC B0 ;  /* 0x0000000000007941 */ /* 0x000fea0003800000 */
.L_x_2050:
[----:B------:R-:W-:Y:S05]  /*a8c0*/  BRA `(.L_x_2052) ;  /* 0xffffffe4001c7947 */ /* 0x000fea000383ffff */
.L_x_1963:
        /* <DEDUP_REMOVED lines=9> */
.L_x_2054:
[----:B------:R-:W-:Y:S05]  /*a960*/  BSYNC B0 ;  /* 0x0000000000007941 */ /* 0x000fea0003800000 */
.L_x_2053:
[----:B------:R-:W-:Y:S05]  /*a970*/  BRA `(.L_x_1901) ;  /* 0xffffffe000f87947 */ /* 0x000fea000383ffff */
.L_x_1966:
        /* <DEDUP_REMOVED lines=8> */
.L_x_2056:
[----:B------:R-:W-:Y:S05]  /*aa00*/  BSYNC B0 ;  /* 0x0000000000007941 */ /* 0x000fea0003800000 */
.L_x_2055:
[----:B------:R-:W-:Y:S01]  /*aa10*/  FADD.FTZ R9, R7, R0 ;  /* 0x0000000007097221 */ /* 0x000fe20000010000 */
[----:B------:R-:W-:Y:S02]  /*aa20*/  IMAD.MOV.U32 R6, RZ, RZ, 0x8 ;  /* 0x00000008ff067424 */ /* 0x000fe400078e00ff */
[----:B------:R-:W-:Y:S02]  /*aa30*/  IMAD.MOV.U32 R5, RZ, RZ, 0x1f ;  /* 0x0000001fff057424 */ /* 0x000fe400078e00ff */
[----:B------:R-:W-:-:S07]  /*aa40*/  IMAD.MOV.U32 R2, RZ, RZ, -0x1 ;  /* 0xffffffffff027424 */ /* 0x000fce00078e00ff */
[----:B------:R-:W-:Y:S05]  /*aa50*/  WARPSYNC.COLLECTIVE R2, `(.L_x_2057) ;  /* 0x0000000002087348 */ /* 0x000fea0003c00000 */
[----:B------:R0:W1:Y:S02]  /*aa60*/  SHFL.BFLY P0, R7, R9, R6, R5 ;  /* 0x0c00000609077389 */ /* 0x0000640000000005 */
[----:B01----:R-:W-:Y:S05]  /*aa70*/  ENDCOLLECTIVE ;  /* 0x000000000000791b */ /* 0x003fea0003800000 */
.L_x_2057:
[----:B------:R-:W-:Y:S02]  /*aa80*/  IMAD.MOV.U32 R6, RZ, RZ, 0x4 ;  /* 0x00000004ff067424 */ /* 0x000fe400078e00ff */
[----:B------:R-:W-:-:S04]  /*aa90*/  FADD.FTZ R4, R9, R7 ;  /* 0x0000000709047221 */ /* 0x000fc80000010000 */
[----:B------:R-:W-:-:S07]  /*aaa0*/  IMAD.MOV.U32 R9, RZ, RZ, R4 ;  /* 0x000000ffff097224 */ /* 0x000fce00078e0004 */
[----:B------:R-:W-:Y:S05]  /*aab0*/  WARPSYNC.COLLECTIVE R2, `(.L_x_2058) ;  /* 0x0000000002087348 */ /* 0x000fea0003c00000 */
[----:B------:R0:W1:Y:S02]  /*aac0*/  SHFL.BFLY P0, R7, R9, R6, R5 ;  /* 0x0c00000609077389 */ /* 0x0000640000000005 */
[----:B01----:R-:W-:Y:S05]  /*aad0*/  ENDCOLLECTIVE ;  /* 0x000000000000791b */ /* 0x003fea0003800000 */
.L_x_2058:
[----:B------:R-:W-:Y:S02]  /*aae0*/  IMAD.MOV.U32 R6, RZ, RZ, 0x2 ;  /* 0x00000002ff067424 */ /* 0x000fe400078e00ff */
[----:B------:R-:W-:-:S04]  /*aaf0*/  FADD.FTZ R8, R4, R7 ;  /* 0x0000000704087221 */ /* 0x000fc80000010000 */
[----:B------:R-:W-:-:S07]  /*ab00*/  IMAD.MOV.U32 R9, RZ, RZ, R8 ;  /* 0x000000ffff097224 */ /* 0x000fce00078e0008 */
[----:B------:R-:W-:Y:S05]  /*ab10*/  WARPSYNC.COLLECTIVE R2, `(.L_x_2059) ;  /* 0x0000000002087348 */ /* 0x000fea0003c00000 */
[----:B------:R0:W1:Y:S02]  /*ab20*/  SHFL.BFLY P0, R7, R9, R6, R5 ;  /* 0x0c00000609077389 */ /* 0x0000640000000005 */
[----:B01----:R-:W-:Y:S05]  /*ab30*/  ENDCOLLECTIVE ;  /* 0x000000000000791b */ /* 0x003fea0003800000 */
.L_x_2059:
[----:B------:R-:W-:Y:S02]  /*ab40*/  IMAD.MOV.U32 R6, RZ, RZ, 0x1 ;  /* 0x00000001ff067424 */ /* 0x000fe400078e00ff */
[----:B------:R-:W-:-:S04]  /*ab50*/  FADD.FTZ R10, R8, R7 ;  /* 0x00000007080a7221 */ /* 0x000fc80000010000 */
[----:B------:R-:W-:-:S07]  /*ab60*/  IMAD.MOV.U32 R9, RZ, RZ, R10 ;  /* 0x000000ffff097224 */ /* 0x000fce00078e000a */
[----:B------:R-:W-:Y:S05]  /*ab70*/  WARPSYNC.COLLECTIVE R2, `(.L_x_2060) ;  /* 0x0000000002087348 */ /* 0x000fea0003c00000 */
[----:B------:R0:W1:Y:S02]  /*ab80*/  SHFL.BFLY P0, R7, R9, R6, R5 ;  /* 0x0c00000609077389 */ /* 0x0000640000000005 */
[----:B01----:R-:W-:Y:S05]  /*ab90*/  ENDCOLLECTIVE ;  /* 0x000000000000791b */ /* 0x003fea0003800000 */
.L_x_2060:
[----:B------:R-:W-:Y:S05]  /*aba0*/  BRA `(.L_x_2061) ;  /* 0xffffffe000f47947 */ /* 0x000fea000383ffff */
.L_x_2062:
        /* <DEDUP_REMOVED lines=13> */
.L_x_7861:


//--------------------- .text._ZN4vllm3moe44grouped_topk_fused_small_expert_count_kernelI6__halfS2_iLNS0_11ScoringFuncE0ELi128ELb0ELi8EEEvPT_PfPT1_PKT0_llllllbd --------------------------
	.section	.text._ZN4vllm3moe44grouped_topk_fused_small_expert_count_kernelI6__halfS2_iLNS0_11ScoringFuncE0ELi128ELb0ELi8EEEvPT_PfPT1_PKT0_llllllbd,"ax",@progbits
	.align	128
        .global         _ZN4vllm3moe44grouped_topk_fused_small_expert_count_kernelI6__halfS2_iLNS0_11ScoringFuncE0ELi128ELb0ELi8EEEvPT_PfPT1_PKT0_llllllbd
        .type           _ZN4vllm3moe44grouped_topk_fused_small_expert_count_kernelI6__halfS2_iLNS0_11ScoringFuncE0ELi128ELb0ELi8EEEvPT_PfPT1_PKT0_llllllbd,@function
        .size           _ZN4vllm3moe44grouped_topk_fused_small_expert_count_kernelI6__halfS2_iLNS0_11ScoringFuncE0ELi128ELb0ELi8EEEvPT_PfPT1_PKT0_llllllbd,(.L_x_7767 - _ZN4vllm3moe44grouped_topk_fused_small_expert_count_kernelI6__halfS2_iLNS0_11ScoringFuncE0ELi128ELb0ELi8EEEvPT_PfPT1_PKT0_llllllbd)
        .other          _ZN4vllm3moe44grouped_topk_fused_small_expert_count_kernelI6__halfS2_iLNS0_11ScoringFuncE0ELi128ELb0ELi8EEEvPT_PfPT1_PKT0_llllllbd,@"STO_CUDA_ENTRY STV_DEFAULT"
_ZN4vllm3moe44grouped_topk_fused_small_expert_count_kernelI6__halfS2_iLNS0_11ScoringFuncE0ELi128ELb0ELi8EEEvPT_PfPT1_PKT0_llllllbd:
.text._ZN4vllm3moe44grouped_topk_fused_small_expert_count_kernelI6__halfS2_iLNS0_11ScoringFuncE0ELi128ELb0ELi8EEEvPT_PfPT1_PKT0_llllllbd:
        /* <DEDUP_REMOVED lines=32> */
[----:B---3--:R-:W-:-:S05]  /*0200*/  HADD2.F32 R9, -RZ, R10.H0_H0 ;  /* 0x2000000aff097230 */ /* 0x008fca0000004100 */
[----:B------:R-:W-:Y:S01]  /*0210*/  FADD.FTZ R6, R6, R9 ;  /* 0x0000000906067221 */ /* 0x000fe20000010000 */
[----:B------:R1:W-:Y:S04]  /*0220*/  STS [R8], R9 ;  /* 0x0000000908007388 */ /* 0x0003e80000000800 */
[----:B------:R1:W-:Y:S02]  /*0230*/  STS [R13], R6 ;  /* 0x000000060d007388 */ /* 0x0003e40000000800 */
.L_x_2064:
[----:B------:R-:W-:Y:S05]  /*0240*/  BSYNC.RECONVERGENT B0 ;  /* 0x0000000000007941 */ /* 0x000fea0003800200 */
.L_x_2063:
        /* <DEDUP_REMOVED lines=101> */
.L_x_2068:
        /* <DEDUP_REMOVED lines=173> */
.L_x_2067:
[----:B------:R-:W-:Y:S05]  /*1370*/  BRA.U !UP0, `(.L_x_2066) ;  /* 0x0000000108cc7547 */ /* 0x000fea000b800000 */
[----:B------:R-:W-:Y:S01]  /*1380*/  IMAD R4, R12, 0x4, R1 ;  /* 0x000000040c047824 */ /* 0x000fe200078e0201 */
[----:B------:R-:W-:-:S12]  /*1390*/  UIADD3 UR5, UPT, UPT, -UR5, URZ, URZ ;  /* 0x000000ff05057290 */ /* 0x000fd8000fffe1ff */
.L_x_2069:
        /* <DEDUP_REMOVED lines=49> */
.L_x_2066:
        /* <DEDUP_REMOVED lines=107> */
[----:B------:R-:W-:Y:S05]  /*1d60*/  CALL.REL.NOINC `($__internal_20_$__cuda_sm20_div_rn_f64_full) ;  /* 0x0000000000847944 */ /* 0x000fea0003c00000 */
[----:B------:R-:W-:Y:S02]  /*1d70*/  IMAD.MOV.U32 R4, RZ, RZ, R14 ;  /* 0x000000ffff047224 */ /* 0x000fe400078e000e */
[----:B------:R-:W-:-:S07]  /*1d80*/  IMAD.MOV.U32 R5, RZ, RZ, R15 ;  /* 0x000000ffff057224 */ /* 0x000fce00078e000f */
.L_x_2072:
[----:B------:R-:W-:Y:S05]  /*1d90*/  BSYNC.RECONVERGENT B0 ;  /* 0x0000000000007941 */ /* 0x000fea0003800200 */
.L_x_2071:
        /* <DEDUP_REMOVED lines=9> */
.L_x_2070:
        /* <DEDUP_REMOVED lines=18> */
.L_x_2073:
[----:B------:R-:W-:Y:S05]  /*1f50*/  BSYNC.RECONVERGENT B0 ;  /* 0x0000000000007941 */ /* 0x000fea0003800200 */
.L_x_2065:
[----:B------:R-:W-:Y:S01]  /*1f60*/  PREEXIT ;  /* 0x000000000000782d */ /* 0x000fe20000000000 */
[----:B------:R-:W-:Y:S05]  /*1f70*/  EXIT ;  /* 0x000000000000794d */ /* 0x000fea0003800000 */
        .weak           $__internal_20_$__cuda_sm20_div_rn_f64_full
        .type           $__internal_20_$__cuda_sm20_div_rn_f64_full,@function
        .size           $__internal_20_$__cuda_sm20_div_rn_f64_full,(.L_x_7767 - $__internal_20_$__cuda_sm20_div_rn_f64_full)
$__internal_20_$__cuda_sm20_div_rn_f64_full:
        /* <DEDUP_REMOVED lines=104> */
.L_x_2075:
        /* <DEDUP_REMOVED lines=16> */
.L_x_2078:
[----:B------:R-:W-:Y:S01]  /*2700*/  LOP3.LUT R15, R11, 0x80000, RZ, 0xfc, !PT ;  /* 0x000800000b0f7812 */ /* 0x000fe200078efcff */
[----:B------:R-:W-:Y:S01]  /*2710*/  IMAD.MOV.U32 R14, RZ, RZ, R10 ;  /* 0x000000ffff0e7224 */ /* 0x000fe200078e000a */
[----:B------:R-:W-:Y:S06]  /*2720*/  BRA `(.L_x_2076) ;  /* 0x0000000000087947 */ /* 0x000fec0003800000 */
.L_x_2077:
[----:B------:R-:W-:Y:S01]  /*2730*/  LOP3.LUT R15, R9, 0x80000, RZ, 0xfc, !PT ;  /* 0x00080000090f7812 */ /* 0x000fe200078efcff */
[----:B------:R-:W-:-:S07]  /*2740*/  IMAD.MOV.U32 R14, RZ, RZ, R8 ;  /* 0x000000ffff0e7224 */ /* 0x000fce00078e0008 */
.L_x_2076:
[----:B------:R-:W-:Y:S05]  /*2750*/  BSYNC.RECONVERGENT B1 ;  /* 0x0000000000017941 */ /* 0x000fea0003800200 */
.L_x_2074:
[----:B------:R-:W-:Y:S02]  /*2760*/  IMAD.MOV.U32 R4, RZ, RZ, R6 ;  /* 0x000000ffff047224 */ /* 0x000fe400078e0006 */
[----:B------:R-:W-:-:S04]  /*2770*/  IMAD.MOV.U32 R5, RZ, RZ, 0x0 ;  /* 0x00000000ff057424 */ /* 0x000fc800078e00ff */
[----:B------:R-:W-:Y:S05]  /*2780*/  RET.REL.NODEC R4 `(_ZN4vllm3moe44grouped_topk_fused_small_expert_count_kernelI6__halfS2_iLNS0_11ScoringFuncE0ELi128ELb0ELi8EEEvPT_PfPT1_PKT0_llllllbd) ;  /* 0xffffffd8041c7950 */ /* 0x000fea0003c3ffff */
.L_x_2079:
        /* <DEDUP_REMOVED lines=15> */
.L_x_7767:


//--------------------- .text._ZN4vllm3moe44grouped_topk_fused_small_expert_count_kernelI6__halfS2_iLNS0_11ScoringFuncE0ELi384ELb0ELi8EEEvPT_PfPT1_PKT0_llllllbd --------------------------
	.section	.text._ZN4vllm3moe44grouped_topk_fused_small_expert_count_kernelI6__halfS2_iLNS0_11ScoringFuncE0ELi384ELb0ELi8EEEvPT_PfPT1_PKT0_llllllbd,"ax",@progbits
	.align	128
        .global         _ZN4vllm3moe44grouped_topk_fused_small_expert_count_kernelI6__halfS2_iLNS0_11ScoringFuncE0ELi384ELb0ELi8EEEvPT_PfPT1_PKT0_llllllbd
        .type           _ZN4vllm3moe44grouped_topk_fused_small_expert_count_kernelI6__halfS2_iLNS0_11ScoringFuncE0ELi384ELb0ELi8EEEvPT_PfPT1_PKT0_llllllbd,@function
        .size           _ZN4vllm3moe44grouped_topk_fused_small_expert_count_kernelI6__halfS2_iLNS0_11ScoringFuncE0ELi384ELb0ELi8EEEvPT_PfPT1_PKT0_llllllbd,(.L_x_7768 - _ZN4vllm3moe44grouped_topk_fused_small_expert_count_kernelI6__halfS2_iLNS0_11ScoringFuncE0ELi384ELb0ELi8EEEvPT_PfPT1_PKT0_llllllbd)
        .other          _ZN4vllm3moe44grouped_topk_fused_small_expert_count_kernelI6__halfS2_iLNS0_11ScoringFuncE0ELi384ELb0ELi8EEEvPT_PfPT1_PKT0_llllllbd,@"STO_CUDA_ENTRY STV_DEFAULT"
_ZN4vllm3moe44grouped_topk_fused_small_expert_count_kernelI6__halfS2_iLNS0_11ScoringFuncE0ELi384ELb0ELi8EEEvPT_PfPT1_PKT0_llllllbd:
.text._ZN4vllm3moe44grouped_topk_fused_small_expert_count_kernelI6__halfS2_iLNS0_11ScoringFuncE0ELi384ELb0ELi8EEEvPT_PfPT1_PKT0_llllllbd:
        /* <DEDUP_REMOVED lines=36> */
.L_x_2081:
[----:B------:R-:W-:Y:S05]  /*0240*/  BSYNC.RECONVERGENT B0 ;  /* 0x0000000000007941 */ /* 0x000fea0003800200 */
.L_x_2080:
        /* <DEDUP_REMOVED lines=112> */
.L_x_2085:
        /* <DEDUP_REMOVED lines=99> */
.L_x_2084:
        /* <DEDUP_REMOVED lines=44> */
.L_x_2083:
        /* <DEDUP_REMOVED lines=18> */
.L_x_2086:
        /* <DEDUP_REMOVED lines=13> */
.L_x_2087:
[----:B------:R-:W-:Y:S05]  /*1430*/  BSYNC.RECONVERGENT B0 ;  /* 0x0000000000007941 */ /* 0x000fea0003800200 */
.L_x_2082:
        /* <DEDUP_REMOVED lines=23> */
.L_x_2090:
[----:B------:R-:W-:Y:S05]  /*15b0*/  BSYNC.RECONVERGENT B0 ;  /* 0x0000000000007941 */ /* 0x000fea0003800200 */
.L_x_2089:
        /* <DEDUP_REMOVED lines=21> */
.L_x_2093:
        /* <DEDUP_REMOVED lines=168> */
.L_x_2092:
[----:B------:R-:W-:Y:S05]  /*2190*/  @!P1 BRA `(.L_x_2091) ;  /* 0x0000000000d09947 */ /* 0x000fea0003800000 */
[C---:B------:R-:W-:Y:S02]  /*21a0*/  IMAD R0, R10.reuse, 0x4, R0 ;  /* 0x000000040a007824 */ /* 0x040fe400078e0200 */
[----:B------:R-:W-:Y:S02]  /*21b0*/  IMAD.MOV R6, RZ, RZ, -R6 ;  /* 0x000000ffff067224 */ /* 0x000fe400078e0a06 */
[----:B------:R-:W-:-:S07]  /*21c0*/  IMAD R12, R10, 0x4, R1 ;  /* 0x000000040a0c7824 */ /* 0x000fce00078e0201 */
.L_x_2094:
        /* <DEDUP_REMOVED lines=49> */
.L_x_2091:
        /* <DEDUP_REMOVED lines=109> */
[----:B------:R-:W-:Y:S05]  /*2bb0*/  CALL.REL.NOINC `($__internal_21_$__cuda_sm20_div_rn_f64_full) ;  /* 0x0000000000847944 */ /* 0x000fea0003c00000 */
[----:B------:R-:W-:Y:S02]  /*2bc0*/  IMAD.MOV.U32 R4, RZ, RZ, R14 ;  /* 0x000000ffff047224 */ /* 0x000fe400078e000e */
[----:B------:R-:W-:-:S07]  /*2bd0*/  IMAD.MOV.U32 R5, RZ, RZ, R15 ;  /* 0x000000ffff057224 */ /* 0x000fce00078e000f */
.L_x_2097:
[----:B------:R-:W-:Y:S05]  /*2be0*/  BSYNC.RECONVERGENT B0 ;  /* 0x0000000000007941 */ /* 0x000fea0003800200 */
.L_x_2096:
        /* <DEDUP_REMOVED lines=9> */
.L_x_2095:
        /* <DEDUP_REMOVED lines=18> */
.L_x_2098:
[----:B------:R-:W-:Y:S05]  /*2da0*/  BSYNC.RECONVERGENT B0 ;  /* 0x0000000000007941 */ /* 0x000fea0003800200 */
.L_x_2088:
[----:B------:R-:W-:Y:S01]  /*2db0*/  PREEXIT ;  /* 0x000000000000782d */ /* 0x000fe20000000000 */
[----:B------:R-:W-:Y:S05]  /*2dc0*/  EXIT ;  /* 0x000000000000794d */ /* 0x000fea0003800000 */
        .weak           $__internal_21_$__cuda_sm20_div_rn_f64_full
        .type           $__internal_21_$__cuda_sm20_div_rn_f64_full,@function
        .size           $__internal_21_$__cuda_sm20_div_rn_f64_full,(.L_x_7768 - $__internal_21_$__cuda_sm20_div_rn_f64_full)
$__internal_21_$__cuda_sm20_div_rn_f64_full:
        /* <DEDUP_REMOVED lines=104> */
.L_x_2100:
        /* <DEDUP_REMOVED lines=16> */
.L_x_2103:
[----:B------:R-:W-:Y:S01]  /*3550*/  LOP3.LUT R15, R11, 0x80000, RZ, 0xfc, !PT ;  /* 0x000800000b0f7812 */ /* 0x000fe200078efcff */
[----:B------:R-:W-:Y:S01]  /*3560*/  IMAD.MOV.U32 R14, RZ, RZ, R10 ;  /* 0x000000ffff0e7224 */ /* 0x000fe200078e000a */
[----:B------:R-:W-:Y:S06]  /*3570*/  BRA `(.L_x_2101) ;  /* 0x0000000000087947 */ /* 0x000fec0003800000 */
.L_x_2102:
[----:B------:R-:W-:Y:S01]  /*3580*/  LOP3.LUT R15, R9, 0x80000, RZ, 0xfc, !PT ;  /* 0x00080000090f7812 */ /* 0x000fe200078efcff */
[----:B------:R-:W-:-:S07]  /*3590*/  IMAD.MOV.U32 R14, RZ, RZ, R8 ;  /* 0x000000ffff0e7224 */ /* 0x000fce00078e0008 */
.L_x_2101:
[----:B------:R-:W-:Y:S05]  /*35a0*/  BSYNC.RECONVERGENT B1 ;  /* 0x0000000000017941 */ /* 0x000fea0003800200 */
.L_x_2099:
[----:B------:R-:W-:Y:S02]  /*35b0*/  IMAD.MOV.U32 R4, RZ, RZ, R6 ;  /* 0x000000ffff047224 */ /* 0x000fe400078e0006 */
[----:B------:R-:W-:-:S04]  /*35c0*/  IMAD.MOV.U32 R5, RZ, RZ, 0x0 ;  /* 0x00000000ff057424 */ /* 0x000fc800078e00ff */
[----:B------:R-:W-:Y:S05]  /*35d0*/  RET.REL.NODEC R4 `(_ZN4vllm3moe44grouped_topk_fused_small_expert_count_kernelI6__halfS2_iLNS0_11ScoringFuncE0ELi384ELb0ELi8EEEvPT_PfPT1_PKT0_llllllbd) ;  /* 0xffffffc804887950 */ /* 0x000fea0003c3ffff */
.L_x_2104:
        /* <DEDUP_REMOVED lines=10> */
.L_x_7768:


//--------------------- .text._ZN4vllm3moe44grouped_topk_fused_small_expert_count_kernelI6__halfS2_iLNS0_11ScoringFuncE0ELi512ELb0ELi8EEEvPT_PfPT1_PKT0_llllllbd --------------------------
	.section	.text._ZN4vllm3moe44grouped_topk_fused_small_expert_count_kernelI6__halfS2_iLNS0_11ScoringFuncE0ELi512ELb0ELi8EEEvPT_PfPT1_PKT0_llllllbd,"ax",@progbits
	.align	128
        .global         _ZN4vllm3moe44grouped_topk_fused_small_expert_count_kernelI6__halfS2_iLNS0_11ScoringFuncE0ELi512ELb0ELi8EEEvPT_PfPT1_PKT0_llllllbd
        .type           _ZN4vllm3moe44grouped_topk_fused_small_expert_count_kernelI6__halfS2_iLNS0_11ScoringFuncE0ELi512ELb0ELi8EEEvPT_PfPT1_PKT0_llllllbd,@function
        .size           _ZN4vllm3moe44grouped_topk_fused_small_expert_count_kernelI6__halfS2_iLNS0_11ScoringFuncE0ELi512ELb0ELi8EEEvPT_PfPT1_PKT0_llllllbd,(.L_x_7769 - _ZN4vllm3moe44grouped_topk_fused_small_expert_count_kernelI6__halfS2_iLNS0_11ScoringFuncE0ELi512ELb0ELi8EEEvPT_PfPT1_PKT0_llllllbd)
        .other          _ZN4vllm3moe44grouped_topk_fused_small_expert_count_kernelI6__halfS2_iLNS0_11ScoringFuncE0ELi512ELb0ELi8EEEvPT_PfPT1_PKT0_llllllbd,@"STO_CUDA_ENTRY STV_DEFAULT"
_ZN4vllm3moe44grouped_topk_fused_small_expert_count_kernelI6__halfS2_iLNS0_11ScoringFuncE0ELi512ELb0ELi8EEEvPT_PfPT1_PKT0_llllllbd:
.text._ZN4vllm3moe44grouped_topk_fused_small_expert_count_kernelI6__halfS2_iLNS0_11ScoringFuncE0ELi512ELb0ELi8EEEvPT_PfPT1_PKT0_llllllbd:
        /* <DEDUP_REMOVED lines=36> */
.L_x_2106:
[----:B------:R-:W-:Y:S05]  /*0240*/  BSYNC.RECONVERGENT B0 ;  /* 0x0000000000007941 */ /* 0x000fea0003800200 */
.L_x_2105:
        /* <DEDUP_REMOVED lines=112> */
.L_x_2110:
        /* <DEDUP_REMOVED lines=99> */
.L_x_2109:
        /* <DEDUP_REMOVED lines=44> */
.L_x_2108:
        /* <DEDUP_REMOVED lines=18> */
.L_x_2111:
        /* <DEDUP_REMOVED lines=13> */
.L_x_2112:
[----:B------:R-:W-:Y:S05]  /*1430*/  BSYNC.RECONVERGENT B0 ;  /* 0x0000000000007941 */ /* 0x000fea0003800200 */
.L_x_2107:
        /* <DEDUP_REMOVED lines=37> */
.L_x_2116:
        /* <DEDUP_REMOVED lines=168> */
.L_x_2115:
[----:B------:R-:W-:Y:S05]  /*2110*/  @!P1 BRA `(.L_x_2114) ;  /* 0x0000000000d09947 */ /* 0x000fea0003800000 */
[C---:B------:R-:W-:Y:S02]  /*2120*/  IMAD R0, R11.reuse, 0x4, R0 ;  /* 0x000000040b007824 */ /* 0x040fe400078e0200 */
[----:B------:R-:W-:Y:S02]  /*2130*/  IMAD.MOV R8, RZ, RZ, -R8 ;  /* 0x000000ffff087224 */ /* 0x000fe400078e0a08 */
[----:B------:R-:W-:-:S07]  /*2140*/  IMAD R13, R11, 0x4, R1 ;  /* 0x000000040b0d7824 */ /* 0x000fce00078e0201 */
.L_x_2117:
        /* <DEDUP_REMOVED lines=49> */
.L_x_2114:
        /* <DEDUP_REMOVED lines=107> */
[----:B------:R-:W-:Y:S05]  /*2b10*/  CALL.REL.NOINC `($__internal_22_$__cuda_sm20_div_rn_f64_full) ;  /* 0x0000000000847944 */ /* 0x000fea0003c00000 */
[----:B------:R-:W-:Y:S02]  /*2b20*/  IMAD.MOV.U32 R4, RZ, RZ, R14 ;  /* 0x000000ffff047224 */ /* 0x000fe400078e000e */
[----:B------:R-:W-:-:S07]  /*2b30*/  IMAD.MOV.U32 R5, RZ, RZ, R15 ;  /* 0x000000ffff057224 */ /* 0x000fce00078e000f */
.L_x_2120:
[----:B------:R-:W-:Y:S05]  /*2b40*/  BSYNC.RECONVERGENT B0 ;  /* 0x0000000000007941 */ /* 0x000fea0003800200 */
.L_x_2119:
        /* <DEDUP_REMOVED lines=9> */
.L_x_2118:
        /* <DEDUP_REMOVED lines=18> */
.L_x_2121:
[----:B------:R-:W-:Y:S05]  /*2d00*/  BSYNC.RECONVERGENT B0 ;  /* 0x0000000000007941 */ /* 0x000fea0003800200 */
.L_x_2113:
[----:B------:R-:W-:Y:S01]  /*2d10*/  PREEXIT ;  /* 0x000000000000782d */ /* 0x000fe20000000000 */
[----:B------:R-:W-:Y:S05]  /*2d20*/  EXIT ;  /* 0x000000000000794d */ /* 0x000fea0003800000 */
        .weak           $__internal_22_$__cuda_sm20_div_rn_f64_full
        .type           $__internal_22_$__cuda_sm20_div_rn_f64_full,@function
        .size           $__internal_22_$__cuda_sm20_div_rn_f64_full,(.L_x_7769 - $__internal_22_$__cuda_sm20_div_rn_f64_full)
$__internal_22_$__cuda_sm20_div_rn_f64_full:
        /* <DEDUP_REMOVED lines=104> */
.L_x_2123:
        /* <DEDUP_REMOVED lines=16> */
.L_x_2126:
[----:B------:R-:W-:Y:S01]  /*34b0*/  LOP3.LUT R15, R11, 0x80000, RZ, 0xfc, !PT ;  /* 0x000800000b0f7812 */ /* 0x000fe200078efcff */
[----:B------:R-:W-:Y:S01]  /*34c0*/  IMAD.MOV.U32 R14, RZ, RZ, R10 ;  /* 0x000000ffff0e7224 */ /* 0x000fe200078e000a */
[----:B------:R-:W-:Y:S06]  /*34d0*/  BRA `(.L_x_2124) ;  /* 0x0000000000087947 */ /* 0x000fec0003800000 */
.L_x_2125:
[----:B------:R-:W-:Y:S01]  /*34e0*/  LOP3.LUT R15, R9, 0x80000, RZ, 0xfc, !PT ;  /* 0x00080000090f7812 */ /* 0x000fe200078efcff */
[----:B------:R-:W-:-:S07]  /*34f0*/  IMAD.MOV.U32 R14, RZ, RZ, R8 ;  /* 0x000000ffff0e7224 */ /* 0x000fce00078e0008 */
.L_x_2124:
[----:B------:R-:W-:Y:S05]  /*3500*/  BSYNC.RECONVERGENT B1 ;  /* 0x0000000000017941 */ /* 0x000fea0003800200 */
.L_x_2122:
[----:B------:R-:W-:Y:S02]  /*3510*/  IMAD.MOV.U32 R4, RZ, RZ, R6 ;  /* 0x000000ffff047224 */ /* 0x000fe400078e0006 */
[----:B------:R-:W-:-:S04]  /*3520*/  IMAD.MOV.U32 R5, RZ, RZ, 0x0 ;  /* 0x00000000ff057424 */ /* 0x000fc800078e00ff */
[----:B------:R-:W-:Y:S05]  /*3530*/  RET.REL.NODEC R4 `(_ZN4vllm3moe44grouped_topk_fused_small_expert_count_kernelI6__halfS2_iLNS0_11ScoringFuncE0ELi512ELb0ELi8EEEvPT_PfPT1_PKT0_llllllbd) ;  /* 0xffffffc804b07950 */ /* 0x000fea0003c3ffff */
.L_x_2127:
        /* <DEDUP_REMOVED lines=12> */
.L_x_7769:


//--------------------- .text._ZN4vllm3moe44grouped_topk_fused_small_expert_count_kernelI6__halfS2_iLNS0_11ScoringFuncE0ELi512ELb0ELi22EEEvPT_PfPT1_PKT0_llllllbd --------------------------
	.section	.text._ZN4vllm3moe44grouped_topk_fused_small_expert_count_kernelI6__halfS2_iLNS0_11ScoringFuncE0ELi512ELb0ELi22EEEvPT_PfPT1_PKT0_llllllbd,"ax",@progbits
	.align	128
        .global         _ZN4vllm3moe44grouped_topk_fused_small_expert_count_kernelI6__halfS2_iLNS0_11ScoringFuncE0ELi512ELb0ELi22EEEvPT_PfPT1_PKT0_llllllbd
        .type           _ZN4vllm3moe44grouped_topk_fused_small_expert_count_kernelI6__halfS2_iLNS0_11ScoringFuncE0ELi512ELb0ELi22EEEvPT_PfPT1_PKT0_llllllbd,@function
        .size           _ZN4vllm3moe44grouped_topk_fused_small_expert_count_kernelI6__halfS2_iLNS0_11ScoringFuncE0ELi512ELb0ELi22EEEvPT_PfPT1_PKT0_llllllbd,(.L_x_7770 - _ZN4vllm3moe44grouped_topk_fused_small_expert_count_kernelI6__halfS2_iLNS0_11ScoringFuncE0ELi512ELb0ELi22EEEvPT_PfPT1_PKT0_llllllbd)
        .other          _ZN4vllm3moe44grouped_topk_fused_small_expert_count_kernelI6__halfS2_iLNS0_11ScoringFuncE0ELi512ELb0ELi22EEEvPT_PfPT1_PKT0_llllllbd,@"STO_CUDA_ENTRY STV_DEFAULT"
_ZN4vllm3moe44grouped_topk_fused_small_expert_count_kernelI6__halfS2_iLNS0_11ScoringFuncE0ELi512ELb0ELi22EEEvPT_PfPT1_PKT0_llllllbd:
.text._ZN4vllm3moe44grouped_topk_fused_small_expert_count_kernelI6__halfS2_iLNS0_11ScoringFuncE0ELi512ELb0ELi22EEEvPT_PfPT1_PKT0_llllllbd:
        /* <DEDUP_REMOVED lines=36> */
.L_x_2129:
[----:B------:R-:W-:Y:S05]  /*0240*/  BSYNC.RECONVERGENT B0 ;  /* 0x0000000000007941 */ /* 0x000fea0003800200 */
.L_x_2128:
        /* <DEDUP_REMOVED lines=112> */
.L_x_2133:
        /* <DEDUP_REMOVED lines=99> */
.L_x_2132:
        /* <DEDUP_REMOVED lines=44> */
.L_x_2131:
        /* <DEDUP_REMOVED lines=18> */
.L_x_2134:
        /* <DEDUP_REMOVED lines=13> */
.L_x_2135:
[----:B------:R-:W-:Y:S05]  /*1430*/  BSYNC.RECONVERGENT B0 ;  /* 0x0000000000007941 */ /* 0x000fea0003800200 */
.L_x_2130:
        /* <DEDUP_REMOVED lines=77> */
.L_x_2139:
        /* <DEDUP_REMOVED lines=183> */
.L_x_2138:
[----:B------:R-:W-:Y:S05]  /*2480*/  @!P2 BRA `(.L_x_2137) ;  /* 0x0000000000dca947 */ /* 0x000fea0003800000 */
[C---:B------:R-:W-:Y:S02]  /*2490*/  IMAD R0, R13.reuse, 0x4, R0 ;  /* 0x000000040d007824 */ /* 0x040fe400078e0200 */
[----:B------:R-:W-:Y:S02]  /*24a0*/  IMAD.MOV R10, RZ, RZ, -R10 ;  /* 0x000000ffff0a7224 */ /* 0x000fe400078e0a0a */
[----:B------:R-:W-:-:S07]  /*24b0*/  IMAD R15, R13, 0x4, R1 ;  /* 0x000000040d0f7824 */ /* 0x000fce00078e0201 */
.L_x_2140:
        /* <DEDUP_REMOVED lines=52> */
.L_x_2137:
        /* <DEDUP_REMOVED lines=107> */
[----:B------:R-:W-:Y:S05]  /*2eb0*/  CALL.REL.NOINC `($__internal_23_$__cuda_sm20_div_rn_f64_full) ;  /* 0x0000000000847944 */ /* 0x000fea0003c00000 */
[----:B------:R-:W-:Y:S02]  /*2ec0*/  IMAD.MOV.U32 R4, RZ, RZ, R14 ;  /* 0x000000ffff047224 */ /* 0x000fe400078e000e */
[----:B------:R-:W-:-:S07]  /*2ed0*/  IMAD.MOV.U32 R5, RZ, RZ, R15 ;  /* 0x000000ffff057224 */ /* 0x000fce00078e000f */
.L_x_2143:
[----:B------:R-:W-:Y:S05]  /*2ee0*/  BSYNC.RECONVERGENT B0 ;  /* 0x0000000000007941 */ /* 0x000fea0003800200 */
.L_x_2142:
        /* <DEDUP_REMOVED lines=9> */
.L_x_2141:
        /* <DEDUP_REMOVED lines=18> */
.L_x_2144:
[----:B------:R-:W-:Y:S05]  /*30a0*/  BSYNC.RECONVERGENT B0 ;  /* 0x0000000000007941 */ /* 0x000fea0003800200 */
.L_x_2136:
[----:B------:R-:W-:Y:S01]  /*30b0*/  PREEXIT ;  /* 0x000000000000782d */ /* 0x000fe20000000000 */
[----:B------:R-:W-:Y:S05]  /*30c0*/  EXIT ;  /* 0x000000000000794d */ /* 0x000fea0003800000 */
        .weak           $__internal_23_$__cuda_sm20_div_rn_f64_full
        .type           $__internal_23_$__cuda_sm20_div_rn_f64_full,@function
        .size           $__internal_23_$__cuda_sm20_div_rn_f64_full,(.L_x_7770 - $__internal_23_$__cuda_sm20_div_rn_f64_full)
$__internal_23_$__cuda_sm20_div_rn_f64_full:
        /* <DEDUP_REMOVED lines=104> */
.L_x_2146:
        /* <DEDUP_REMOVED lines=16> */
.L_x_2149:
[----:B------:R-:W-:Y:S01]  /*3850*/  LOP3.LUT R15, R11, 0x80000, RZ, 0xfc, !PT ;  /* 0x000800000b0f7812 */ /* 0x000fe200078efcff */
[----:B------:R-:W-:Y:S01]  /*3860*/  IMAD.MOV.U32 R14, RZ, RZ, R10 ;  /* 0x000000ffff0e7224 */ /* 0x000fe200078e000a */
[----:B------:R-:W-:Y:S06]  /*3870*/  BRA `(.L_x_2147) ;  /* 0x0000000000087947 */ /* 0x000fec0003800000 */
.L_x_2148:
[----:B------:R-:W-:Y:S01]  /*3880*/  LOP3.LUT R15, R9, 0x80000, RZ, 0xfc, !PT ;  /* 0x00080000090f7812 */ /* 0x000fe200078efcff */
[----:B------:R-:W-:-:S07]  /*3890*/  IMAD.MOV.U32 R14, RZ, RZ, R8 ;  /* 0x000000ffff0e7224 */ /* 0x000fce00078e0008 */
.L_x_2147:
[----:B------:R-:W-:Y:S05]  /*38a0*/  BSYNC.RECONVERGENT B1 ;  /* 0x0000000000017941 */ /* 0x000fea0003800200 */
.L_x_2145:
[----:B------:R-:W-:Y:S02]  /*38b0*/  IMAD.MOV.U32 R4, RZ, RZ, R6 ;  /* 0x000000ffff047224 */ /* 0x000fe400078e0006 */
[----:B------:R-:W-:-:S04]  /*38c0*/  IMAD.MOV.U32 R5, RZ, RZ, 0x0 ;  /* 0x00000000ff057424 */ /* 0x000fc800078e00ff */
[----:B------:R-:W-:Y:S05]  /*38d0*/  RET.REL.NODEC R4 `(_ZN4vllm3moe44grouped_topk_fused_small_expert_count_kernelI6__halfS2_iLNS0_11ScoringFuncE0ELi512ELb0ELi22EEEvPT_PfPT1_PKT0_llllllbd) ;  /* 0xffffffc404c87950 */ /* 0x000fea0003c3ffff */
.L_x_2150:
        /* <DEDUP_REMOVED lines=10> */
.L_x_7770:


//--------------------- .text._ZN4vllm3moe44grouped_topk_fused_small_expert_count_kernelI6__halfS2_iLNS0_11ScoringFuncE0ELi256ELb1ELi8EEEvPT_PfPT1_PKT0_llllllbd --------------------------
	.section	.text._ZN4vllm3moe44grouped_topk_fused_small_expert_count_kernelI6__halfS2_iLNS0_11ScoringFuncE0ELi256ELb1ELi8EEEvPT_PfPT1_PKT0_llllllbd,"ax",@progbits
	.align	128
        .global         _ZN4vllm3moe44grouped_topk_fused_small_expert_count_kernelI6__halfS2_iLNS0_11ScoringFuncE0ELi256ELb1ELi8EEEvPT_PfPT1_PKT0_llllllbd
        .type           _ZN4vllm3moe44grouped_topk_fused_small_expert_count_kernelI6__halfS2_iLNS0_11ScoringFuncE0ELi256ELb1ELi8EEEvPT_PfPT1_PKT0_llllllbd,@function
        .size           _ZN4vllm3moe44grouped_topk_fused_small_expert_count_kernelI6__halfS2_iLNS0_11ScoringFuncE0ELi256ELb1ELi8EEEvPT_PfPT1_PKT0_llllllbd,(.L_x_7771 - _ZN4vllm3moe44grouped_topk_fused_small_expert_count_kernelI6__halfS2_iLNS0_11ScoringFuncE0ELi256ELb1ELi8EEEvPT_PfPT1_PKT0_llllllbd)
        .other          _ZN4vllm3moe44grouped_topk_fused_small_expert_count_kernelI6__halfS2_iLNS0_11ScoringFuncE0ELi256ELb1ELi8EEEvPT_PfPT1_PKT0_llllllbd,@"STO_CUDA_ENTRY STV_DEFAULT"
_ZN4vllm3moe44grouped_topk_fused_small_expert_count_kernelI6__halfS2_iLNS0_11ScoringFuncE0ELi256ELb1ELi8EEEvPT_PfPT1_PKT0_llllllbd:
.text._ZN4vllm3moe44grouped_topk_fused_small_expert_count_kernelI6__halfS2_iLNS0_11ScoringFuncE0ELi256ELb1ELi8EEEvPT_PfPT1_PKT0_llllllbd:
        /* <DEDUP_REMOVED lines=46> */
.L_x_2152:
[----:B------:R-:W-:Y:S05]  /*02e0*/  BSYNC.RECONVERGENT B0 ;  /* 0x0000000000007941 */ /* 0x000fea0003800200 */
.L_x_2151:
        /* <DEDUP_REMOVED lines=86> */
.L_x_2154:
[----:B------:R-:W-:Y:S05]  /*0850*/  BSYNC.RECONVERGENT B0 ;  /* 0x0000000000007941 */ /* 0x000fea0003800200 */
.L_x_2153:
        /* <DEDUP_REMOVED lines=263> */
.L_x_2158:
        /* <DEDUP_REMOVED lines=173> */
.L_x_2157:
[----:B------:R-:W-:Y:S05]  /*23a0*/  BRA.U !UP0, `(.L_x_2156) ;  /* 0x0000000108c87547 */ /* 0x000fea000b800000 */
[----:B------:R-:W-:Y:S01]  /*23b0*/  IMAD R5, R4, 0x4, R1 ;  /* 0x0000000404057824 */ /* 0x000fe200078e0201 */
[----:B------:R-:W-:-:S12]  /*23c0*/  UIADD3 UR5, UPT, UPT, -UR5, URZ, URZ ;  /* 0x000000ff05057290 */ /* 0x000fd8000fffe1ff */
.L_x_2159:
        /* <DEDUP_REMOVED lines=48> */
.L_x_2156:
        /* <DEDUP_REMOVED lines=109> */
[----:B------:R-:W-:Y:S05]  /*2da0*/  CALL.REL.NOINC `($__internal_24_$__cuda_sm20_div_rn_f64_full) ;  /* 0x00000000007c7944 */ /* 0x000fea0003c00000 */
.L_x_2162:
[----:B------:R-:W-:Y:S05]  /*2db0*/  BSYNC.RECONVERGENT B0 ;  /* 0x0000000000007941 */ /* 0x000fea0003800200 */
.L_x_2161:
        /* <DEDUP_REMOVED lines=9> */
.L_x_2160:
        /* <DEDUP_REMOVED lines=18> */
.L_x_2163:
[----:B------:R-:W-:Y:S05]  /*2f70*/  BSYNC.RECONVERGENT B0 ;  /* 0x0000000000007941 */ /* 0x000fea0003800200 */
.L_x_2155:
[----:B------:R-:W-:Y:S01]  /*2f80*/  PREEXIT ;  /* 0x000000000000782d */ /* 0x000fe20000000000 */
[----:B------:R-:W-:Y:S05]  /*2f90*/  EXIT ;  /* 0x000000000000794d */ /* 0x000fea0003800000 */
        .weak           $__internal_24_$__cuda_sm20_div_rn_f64_full
        .type           $__internal_24_$__cuda_sm20_div_rn_f64_full,@function
        .size           $__internal_24_$__cuda_sm20_div_rn_f64_full,(.L_x_7771 - $__internal_24_$__cuda_sm20_div_rn_f64_full)
$__internal_24_$__cuda_sm20_div_rn_f64_full:
        /* <DEDUP_REMOVED lines=106> */
.L_x_2165:
        /* <DEDUP_REMOVED lines=16> */
.L_x_2168:
[----:B------:R-:W-:Y:S01]  /*3740*/  LOP3.LUT R17, R9, 0x80000, RZ, 0xfc, !PT ;  /* 0x0008000009117812 */ /* 0x000fe200078efcff */
[----:B------:R-:W-:Y:S01]  /*3750*/  IMAD.MOV.U32 R16, RZ, RZ, R8 ;  /* 0x000000ffff107224 */ /* 0x000fe200078e0008 */
[----:B------:R-:W-:Y:S06]  /*3760*/  BRA `(.L_x_2166) ;  /* 0x0000000000087947 */ /* 0x000fec0003800000 */
.L_x_2167:
[----:B------:R-:W-:Y:S01]  /*3770*/  LOP3.LUT R17, R5, 0x80000, RZ, 0xfc, !PT ;  /* 0x0008000005117812 */ /* 0x000fe200078efcff */
[----:B------:R-:W-:-:S07]  /*3780*/  IMAD.MOV.U32 R16, RZ, RZ, R4 ;  /* 0x000000ffff107224 */ /* 0x000fce00078e0004 */
.L_x_2166:
[----:B------:R-:W-:Y:S05]  /*3790*/  BSYNC.RECONVERGENT B1 ;  /* 0x0000000000017941 */ /* 0x000fea0003800200 */
.L_x_2164:
[----:B------:R-:W-:Y:S02]  /*37a0*/  IMAD.MOV.U32 R13, RZ, RZ, 0x0 ;  /* 0x00000000ff0d7424 */ /* 0x000fe400078e00ff */
[----:B------:R-:W-:Y:S02]  /*37b0*/  IMAD.MOV.U32 R4, RZ, RZ, R16 ;  /* 0x000000ffff047224 */ /* 0x000fe400078e0010 */
[----:B------:R-:W-:Y:S01]  /*37c0*/  IMAD.MOV.U32 R5, RZ, RZ, R17 ;  /* 0x000000ffff057224 */ /* 0x000fe200078e0011 */
[----:B------:R-:W-:Y:S06]  /*37d0*/  RET.REL.NODEC R12 `(_ZN4vllm3moe44grouped_topk_fused_small_expert_count_kernelI6__halfS2_iLNS0_11ScoringFuncE0ELi256ELb1ELi8EEEvPT_PfPT1_PKT0_llllllbd) ;  /* 0xffffffc80c087950 */ /* 0x000fec0003c3ffff */
.L_x_2169:
        /* <DEDUP_REMOVED lines=10> */
.L_x_7771:


//--------------------- .text._ZN4vllm3moe25grouped_topk_fused_kernelI6__halffiLNS0_11ScoringFuncE0EEEvPT_PfPT1_PKT0_lllllbd --------------------------
	.section	.text._ZN4vllm3moe25grouped_topk_fused_kernelI6__halffiLNS0_11ScoringFuncE0EEEvPT_PfPT1_PKT0_lllllbd,"ax",@progbits
	.align	128
        .global         _ZN4vllm3moe25grouped_topk_fused_kernelI6__halffiLNS0_11ScoringFuncE0EEEvPT_PfPT1_PKT0_lllllbd
        .type           _ZN4vllm3moe25grouped_topk_fused_kernelI6__halffiLNS0_11ScoringFuncE0EEEvPT_PfPT1_PKT0_lllllbd,@function
        .size           _ZN4vllm3moe25grouped_topk_fused_kernelI6__halffiLNS0_11ScoringFuncE0EEEvPT_PfPT1_PKT0_lllllbd,(.L_x_7867 - _ZN4vllm3moe25grouped_topk_fused_kernelI6__halffiLNS0_11ScoringFuncE0EEEvPT_PfPT1_PKT0_lllllbd)
        .other          _ZN4vllm3moe25grouped_topk_fused_kernelI6__halffiLNS0_11ScoringFuncE0EEEvPT_PfPT1_PKT0_lllllbd,@"STO_CUDA_ENTRY STV_DEFAULT"
_ZN4vllm3moe25grouped_topk_fused_kernelI6__halffiLNS0_11ScoringFuncE0EEEvPT_PfPT1_PKT0_lllllbd:
.text._ZN4vllm3moe25grouped_topk_fused_kernelI6__halffiLNS0_11ScoringFuncE0EEEvPT_PfPT1_PKT0_lllllbd:
        /* <DEDUP_REMOVED lines=103> */
.L_x_2174:
        /* <DEDUP_REMOVED lines=17> */
[----:B--2---:R-:W-:-:S02]  /*0780*/  F2FP.F16.F32.PACK_AB R12, RZ, R12 ;  /* 0x0000000cff0c723e */ /* 0x004fc400000000ff */
[----:B---3--:R-:W-:Y:S02]  /*0790*/  F2FP.F16.F32.PACK_AB R30, RZ, R24 ;  /* 0x00000018ff1e723e */ /* 0x008fe400000000ff */
[----:B------:R-:W2:Y:S01]  /*07a0*/  LDG.E R24, desc[UR16][R22.64+0x300] ;  /* 0x0003001016187981 */ /* 0x000ea2000c1e1900 */
[----:B----4-:R-:W-:-:S03]  /*07b0*/  HADD2 R26, R31.H0_H0, R12.H0_H0 ;  /* 0x2000000c1f1a7230 */ /* 0x010fc60000000800 */
[----:B------:R-:W3:Y:S01]  /*07c0*/  LDG.E.U16 R31, desc[UR16][R20.64+0x180] ;  /* 0x00018010141f7981 */ /* 0x000ee2000c1e1500 */
[----:B-----5:R-:W-:-:S03]  /*07d0*/  HADD2 R12, R33.H0_H0, R30.H0_H0 ;  /* 0x2000001e210c7230 */ /* 0x020fc60000000800 */
[----:B------:R-:W4:Y:S04]  /*07e0*/  LDG.E R30, desc[UR16][R22.64+0x380] ;  /* 0x00038010161e7981 */ /* 0x000f28000c1e1900 */
[----:B------:R-:W5:Y:S01]  /*07f0*/  LDG.E.U16 R33, desc[UR16][R20.64+0x1c0] ;  /* 0x0001c01014217981 */ /* 0x000f62000c1e1500 */
[----:B------:R-:W-:-:S05]  /*0800*/  F2FP.F16.F32.PACK_AB R10, RZ, R10 ;  /* 0x0000000aff0a723e */ /* 0x000fca00000000ff */
[----:B------:R-:W-:Y:S01]  /*0810*/  HADD2 R10, R29.H0_H0, R10.H0_H0 ;  /* 0x2000000a1d0a7230 */ /* 0x000fe20000000800 */
[----:B------:R-:W-:Y:S01]  /*0820*/  F2FP.F16.F32.PACK_AB R13, RZ, R13 ;  /* 0x0000000dff0d723e */ /* 0x000fe200000000ff */
[----:B------:R-:W3:Y:S04]  /*0830*/  LDG.E R29, desc[UR16][R22.64+0x400] ;  /* 0x00040010161d7981 */ /* 0x000ee8000c1e1900 */
[----:B------:R-:W-:Y:S02]  /*0840*/  HADD2 R27, R27.H0_H0, R13.H0_H0 ;  /* 0x2000000d1b1b7230 */ /* 0x000fe40000000800 */
[----:B------:R-:W3:Y:S01]  /*0850*/  LDG.E.U16 R13, desc[UR16][R20.64+0x200] ;  /* 0x00020010140d7981 */ /* 0x000ee2000c1e1500 */
[----:B------:R-:W-:Y:S02]  /*0860*/  F2FP.F16.F32.PACK_AB R32, RZ, R32 ;  /* 0x00000020ff20723e */ /* 0x000fe400000000ff */
[----:B------:R-:W-:-:S03]  /*0870*/  F2FP.F16.F32.PACK_AB R28, RZ, R28 ;  /* 0x0000001cff1c723e */ /* 0x000fc600000000ff */
[----:B------:R-:W-:Y:S02]  /*0880*/  HADD2 R32, R35.H0_H0, R32.H0_H0 ;  /* 0x2000002023207230 */ /* 0x000fe40000000800 */
[----:B------:R-:W3:Y:S01]  /*0890*/  LDG.E.U16 R35, desc[UR16][R20.64+0x240] ;  /* 0x0002401014237981 */ /* 0x000ee2000c1e1500 */
[----:B------:R-:W-:-:S03]  /*08a0*/  HADD2 R11, R11.H0_H0, R28.H0_H0 ;  /* 0x2000001c0b0b7230 */ /* 0x000fc60000000800 */
[----:B------:R-:W3:Y:S01]  /*08b0*/  LDG.E R28, desc[UR16][R22.64+0x500] ;  /* 0x00050010161c7981 */ /* 0x000ee2000c1e1900 */
[----:B----4-:R-:W-:-:S05]  /*08c0*/  F2FP.F16.F32.PACK_AB R30, RZ, R30 ;  /* 0x0000001eff1e723e */ /* 0x010fca00000000ff */
[----:B-----5:R-:W-:Y:S02]  /*08d0*/  HADD2 R30, R33.H0_H0, R30.H0_H0 ;  /* 0x2000001e211e7230 */ /* 0x020fe40000000800 */
[----:B------:R-:W4:Y:S01]  /*08e0*/  LDG.E.U16 R33, desc[UR16][R20.64+0x2c0] ;  /* 0x0002c01014217981 */ /* 0x000f22000c1e1500 */
[----:B--2---:R-:W-:Y:S02]  /*08f0*/  F2FP.F16.F32.PACK_AB R24, RZ, R24 ;  /* 0x00000018ff18723e */ /* 0x004fe400000000ff */
[----:B---3--:R-:W-:-:S03]  /*0900*/  F2FP.F16.F32.PACK_AB R29, RZ, R29 ;  /* 0x0000001dff1d723e */ /* 0x008fc600000000ff */
[----:B------:R-:W-:Y:S02]  /*0910*/  HADD2 R31, R31.H0_H0, R24.H0_H0 ;  /* 0x200000181f1f7230 */ /* 0x000fe40000000800 */
[----:B------:R-:W2:Y:S01]  /*0920*/  LDG.E R24, desc[UR16][R22.64+0x600] ;  /* 0x0006001016187981 */ /* 0x000ea2000c1e1900 */
[----:B------:R-:W-:-:S03]  /*0930*/  HADD2 R29, R13.H0_H0, R29.H0_H0 ;  /* 0x2000001d0d1d7230 */ /* 0x000fc60000000800 */
[----:B------:R-:W3:Y:S01]  /*0940*/  LDG.E.U16 R13, desc[UR16][R20.64+0x300] ;  /* 0x00030010140d7981 */ /* 0x000ee2000c1e1500 */
[----:B------:R-:W-:Y:S02]  /*0950*/  F2FP.F16.F32.PACK_AB R37, RZ, R37 ;  /* 0x00000025ff25723e */ /* 0x000fe400000000ff */
[----:B------:R-:W-:Y:S02]  /*0960*/  F2FP.F16.F32.PACK_AB R36, RZ, R36 ;  /* 0x00000024ff24723e */ /* 0x000fe400000000ff */
[----:B------:R-:W-:-:S03]  /*0970*/  HSETP2.GT.AND P0, PT, R26.H0_H0, R7.H0_H0, PT ;  /* 0x200000071a007234 */ /* 0x000fc60003f04800 */
[----:B------:R-:W-:Y:S02]  /*0980*/  HADD2 R35, R35.H0_H0, R36.H0_H0 ;  /* 0x2000002423237230 */ /* 0x000fe40000000800 */
[----:B------:R-:W5:Y:S01]  /*0990*/  LDG.E.U16 R36, desc[UR16][R20.64+0x340] ;  /* 0x0003401014247981 */ /* 0x000f62000c1e1500 */
[----:B------:R-:W-:-:S05]  /*09a0*/  F2FP.F16.F32.PACK_AB R28, RZ, R28 ;  /* 0x0000001cff1c723e */ /* 0x000fca00000000ff */
[----:B------:R-:W-:Y:S02]  /*09b0*/  HADD2 R28, R34.H0_H0, R28.H0_H0 ;  /* 0x2000001c221c7230 */ /* 0x000fe40000000800 */
[----:B------:R-:W-:Y:S01]  /*09c0*/  @!P0 HSETP2.GT.AND P1, PT, R26.H0_H0, R25.H0_H0, PT ;  /* 0x200000191a008234 */ /* 0x000fe20003f24800 */
[----:B------:R-:W5:Y:S04]  /*09d0*/  LDG.E.U16 R34, desc[UR16][R20.64+0x380] ;  /* 0x0003801014227981 */ /* 0x000f68000c1e1500 */
[----:B------:R-:W5:Y:S04]  /*09e0*/  LDG.E.U16 R20, desc[UR16][R20.64+0x3c0] ;  /* 0x0003c01014147981 */ /* 0x000f68000c1e1500 */
[----:B------:R-:W5:Y:S01]  /*09f0*/  LDG.E R21, desc[UR16][R22.64+0x700] ;  /* 0x0007001016157981 */ /* 0x000f62000c1e1900 */
[----:B----4-:R-:W-:-:S03]  /*0a00*/  HADD2 R33, R33.H0_H0, R37.H0_H0 ;  /* 0x2000002521217230 */ /* 0x010fc60000000800 */
[----:B------:R-:W4:Y:S04]  /*0a10*/  LDG.E R37, desc[UR16][R22.64+0x680] ;  /* 0x0006801016257981 */ /* 0x000f28000c1e1900 */
[----:B------:R0:W5:Y:S02]  /*0a20*/  LDG.E R22, desc[UR16][R22.64+0x780] ;  /* 0x0007801016167981 */ /* 0x000164000c1e1900 */
[----:B0-----:R-:W-:Y:S02]  /*0a30*/  PRMT R23, R7, 0x7610, R23 ;  /* 0x0000761007177816 */ /* 0x001fe40000000017 */
        /* <DEDUP_REMOVED lines=59> */
[----:B--2---:R-:W-:Y:S02]  /*0df0*/  F2FP.F16.F32.PACK_AB R24, RZ, R24 ;  /* 0x00000018ff18723e */ /* 0x004fe400000000ff */
[----:B------:R-:W-:-:S03]  /*0e00*/  PRMT R7, R28, 0x7610, R7 ;  /* 0x000076101c077816 */ /* 0x000fc60000000007 */
[----:B---3--:R-:W-:-:S06]  /*0e10*/  HADD2 R13, R13.H0_H0, R24.H0_H0 ;  /* 0x200000180d0d7230 */ /* 0x008fcc0000000800 */
[----:B------:R-:W-:-:S05]  /*0e20*/  @!P0 HSETP2.GT.AND P1, PT, R33.H0_H0, R10.H0_H0, PT ;  /* 0x2000000a21008234 */ /* 0x000fca0003f24800 */
[----:B------:R-:W-:Y:S02]  /*0e30*/  @!P0 SEL R7, R10, R33, !P1 ;  /* 0x000000210a078207 */ /* 0x000fe40004800000 */
[----:B------:R-:W-:Y:S02]  /*0e40*/  @!P0 PRMT R33, R28, 0x7610, R33 ;  /* 0x000076101c218816 */ /* 0x000fe40000000021 */
[----:B------:R-:W-:-:S05]  /*0e50*/  PRMT R10, R13, 0x7610, R10 ;  /* 0x000076100d0a7816 */ /* 0x000fca000000000a */
[----:B------:R-:W-:Y:S02]  /*0e60*/  HSETP2.GT.AND P0, PT, R10.H0_H0, R33.H0_H0, PT ;  /* 0x200000210a007234 */ /* 0x000fe40003f04800 */
[----:B----4-:R-:W-:Y:S02]  /*0e70*/  F2FP.F16.F32.PACK_AB R37, RZ, R37 ;  /* 0x00000025ff25723e */ /* 0x010fe400000000ff */
[----:B------:R-:W-:-:S03]  /*0e80*/  PRMT R11, R33, 0x7610, R11 ;  /* 0x00007610210b7816 */ /* 0x000fc6000000000b */
[----:B-----5:R-:W-:-:S06]  /*0e90*/  HADD2 R36, R36.H0_H0, R37.H0_H0 ;  /* 0x2000002524247230 */ /* 0x020fcc0000000800 */
[----:B------:R-:W-:Y:S02]  /*0ea0*/  @!P0 HSETP2.GT.AND P1, PT, R10.H0_H0, R7.H0_H0, PT ;  /* 0x200000070a008234 */ /* 0x000fe40003f24800 */
[----:B------:R-:W-:-:S03]  /*0eb0*/  PRMT R12, R36, 0x7610, R12 ;  /* 0x00007610240c7816 */ /* 0x000fc6000000000c */
[----:B------:R-:W-:Y:S02]  /*0ec0*/  @!P0 SEL R11, R7, R10, !P1 ;  /* 0x0000000a070b8207 */ /* 0x000fe40004800000 */
[----:B------:R-:W-:-:S05]  /*0ed0*/  @!P0 PRMT R10, R33, 0x7610, R10 ;  /* 0x00007610210a8816 */ /* 0x000fca000000000a */
[----:B------:R-:W-:Y:S02]  /*0ee0*/  HSETP2.GT.AND P0, PT, R12.H0_H0, R10.H0_H0, PT ;  /* 0x2000000a0c007234 */ /* 0x000fe40003f04800 */
[----:B------:R-:W-:Y:S02]  /*0ef0*/  F2FP.F16.F32.PACK_AB R21, RZ, R21 ;  /* 0x00000015ff15723e */ /* 0x000fe400000000ff */
[----:B------:R-:W-:-:S03]  /*0f00*/  PRMT R13, R10, 0x7610, R13 ;  /* 0x000076100a0d7816 */ /* 0x000fc6000000000d */
[----:B------:R-:W-:-:S06]  /*0f10*/  HADD2 R21, R34.H0_H0, R21.H0_H0 ;  /* 0x2000001522157230 */ /* 0x000fcc0000000800 */
[----:B------:R-:W-:-:S05]  /*0f20*/  @!P0 HSETP2.GT.AND P1, PT, R12.H0_H0, R11.H0_H0, PT ;  /* 0x2000000b0c008234 */ /* 0x000fca0003f24800 */
[----:B------:R-:W-:Y:S02]  /*0f30*/  @!P0 SEL R13, R11, R12, !P1 ;  /* 0x0000000c0b0d8207 */ /* 0x000fe40004800000 */
[----:B------:R-:W-:Y:S02]  /*0f40*/  @!P0 PRMT R12, R10, 0x7610, R12 ;  /* 0x000076100a0c8816 */ /* 0x000fe4000000000c */
[----:B------:R-:W-:-:S05]  /*0f50*/  PRMT R10, R21, 0x7610, R10 ;  /* 0x00007610150a7816 */ /* 0x000fca000000000a */
[----:B------:R-:W-:Y:S02]  /*0f60*/  HSETP2.GT.AND P0, PT, R10.H0_H0, R12.H0_H0, PT ;  /* 0x2000000c0a007234 */ /* 0x000fe40003f04800 */
[----:B------:R-:W-:-:S05]  /*0f70*/  F2FP.F16.F32.PACK_AB R22, RZ, R22 ;  /* 0x00000016ff16723e */ /* 0x000fca00000000ff */
[----:B------:R-:W-:Y:S01]  /*0f80*/  HADD2 R22, R20.H0_H0, R22.H0_H0 ;  /* 0x2000001614167230 */ /* 0x000fe20000000800 */
[----:B------:R-:W-:-:S05]  /*0f90*/  PRMT R20, R12, 0x7610, R20 ;  /* 0x000076100c147816 */ /* 0x000fca0000000014 */
        /* <DEDUP_REMOVED lines=14> */
.L_x_2173:
[----:B------:R-:W-:Y:S05]  /*1080*/  BSYNC.RECONVERGENT B1 ;  /* 0x0000000000017941 */ /* 0x000fea0003800200 */
.L_x_2172:
        /* <DEDUP_REMOVED lines=25> */
[----:B--2---:R-:W-:-:S05]  /*1220*/  F2FP.F16.F32.PACK_AB R34, RZ, R34 ;  /* 0x00000022ff22723e */ /* 0x004fca00000000ff */
[----:B---3--:R-:W-:-:S05]  /*1230*/  HADD2 R34, R33.H0_H0, R34.H0_H0 ;  /* 0x2000002221227230 */ /* 0x008fca0000000800 */
[----:B------:R-:W-:Y:S02]  /*1240*/  HSETP2.GT.AND P1, PT, R34.H0_H0, R7.H0_H0, PT ;  /* 0x2000000722007234 */ /* 0x000fe40003f24800 */
[----:B----4-:R-:W-:-:S05]  /*1250*/  F2FP.F16.F32.PACK_AB R5, RZ, R5 ;  /* 0x00000005ff05723e */ /* 0x010fca00000000ff */
[----:B-----5:R-:W-:Y:S01]  /*1260*/  HADD2 R9, R9.H0_H0, R5.H0_H0 ;  /* 0x2000000509097230 */ /* 0x020fe20000000800 */
[----:B------:R-:W-:-:S05]  /*1270*/  PRMT R5, R7, 0x7610, R5 ;  /* 0x0000761007057816 */ /* 0x000fca0000000005 */
[----:B------:R-:W-:Y:S02]  /*1280*/  @!P1 HSETP2.GT.AND P2, PT, R34.H0_H0, R25.H0_H0, PT ;  /* 0x2000001922009234 */ /* 0x000fe40003f44800 */
[----:B0-----:R-:W-:-:S03]  /*1290*/  PRMT R10, R9, 0x7610, R10 ;  /* 0x00007610090a7816 */ /* 0x001fc6000000000a */
[----:B------:R-:W-:Y:S02]  /*12a0*/  @!P1 SEL R5, R25, R34, !P2 ;  /* 0x0000002219059207 */ /* 0x000fe40005000000 */
[----:B------:R-:W-:-:S05]  /*12b0*/  @!P1 PRMT R34, R7, 0x7610, R34 ;  /* 0x0000761007229816 */ /* 0x000fca0000000022 */
[----:B------:R-:W-:Y:S02]  /*12c0*/  HSETP2.GT.AND P1, PT, R10.H0_H0, R34.H0_H0, PT ;  /* 0x200000220a007234 */ /* 0x000fe40003f24800 */
[----:B------:R-:W-:Y:S02]  /*12d0*/  F2FP.F16.F32.PACK_AB R20, RZ, R20 ;  /* 0x00000014ff14723e */ /* 0x000fe400000000ff */
[----:B------:R-:W-:-:S03]  /*12e0*/  PRMT R7, R34, 0x7610, R7 ;  /* 0x0000761022077816 */ /* 0x000fc60000000007 */
[----:B------:R-:W-:-:S06]  /*12f0*/  HADD2 R20, R21.H0_H0, R20.H0_H0 ;  /* 0x2000001415147230 */ /* 0x000fcc0000000800 */
        /* <DEDUP_REMOVED lines=50> */
.L_x_2177:
[----:B------:R-:W-:Y:S05]  /*1620*/  BSYNC.RECONVERGENT B1 ;  /* 0x0000000000017941 */ /* 0x000fea0003800200 */
.L_x_2176:
        /* <DEDUP_REMOVED lines=17> */
[----:B--2---:R-:W-:-:S05]  /*1740*/  F2FP.F16.F32.PACK_AB R9, RZ, R9 ;  /* 0x00000009ff09723e */ /* 0x004fca00000000ff */
[----:B---3--:R-:W-:Y:S01]  /*1750*/  HADD2 R5, R5.H0_H0, R9.H0_H0 ;  /* 0x2000000905057230 */ /* 0x008fe20000000800 */
[----:B----4-:R-:W-:-:S04]  /*1760*/  F2FP.F16.F32.PACK_AB R22, RZ, R22 ;  /* 0x00000016ff16723e */ /* 0x010fc800000000ff */
[----:B------:R-:W-:Y:S02]  /*1770*/  PRMT R20, R5, 0x7610, R20 ;  /* 0x0000761005147816 */ /* 0x000fe40000000014 */
[----:B------:R-:W-:Y:S01]  /*1780*/  PRMT R5, R7, 0x7610, R5 ;  /* 0x0000761007057816 */ /* 0x000fe20000000005 */
[----:B-----5:R-:W-:Y:S02]  /*1790*/  HADD2 R21, R21.H0_H0, R22.H0_H0 ;  /* 0x2000001615157230 */ /* 0x020fe40000000800 */
[----:B------:R-:W-:Y:S02]  /*17a0*/  HSETP2.GT.AND P1, PT, R20.H0_H0, R7.H0_H0, PT ;  /* 0x2000000714007234 */ /* 0x000fe40003f24800 */
[----:B------:R-:W-:Y:S02]  /*17b0*/  F2FP.F16.F32.PACK_AB R24, RZ, R24 ;  /* 0x00000018ff18723e */ /* 0x000fe400000000ff */
[----:B0-----:R-:W-:-:S03]  /*17c0*/  PRMT R10, R21, 0x7610, R10 ;  /* 0x00007610150a7816 */ /* 0x001fc6000000000a */
[----:B------:R-:W-:Y:S01]  /*17d0*/  HADD2 R23, R23.H0_H0, R24.H0_H0 ;  /* 0x2000001817177230 */ /* 0x000fe20000000800 */
[----:B------:R-:W-:-:S04]  /*17e0*/  F2FP.F16.F32.PACK_AB R26, RZ, R26 ;  /* 0x0000001aff1a723e */ /* 0x000fc800000000ff */
[----:B------:R-:W-:Y:S02]  /*17f0*/  PRMT R12, R23, 0x7610, R12 ;  /* 0x00007610170c7816 */ /* 0x000fe4000000000c */
[----:B------:R-:W-:Y:S01]  /*1800*/  @!P1 HSETP2.GT.AND P2, PT, R20.H0_H0, R25.H0_H0, PT ;  /* 0x2000001914009234 */ /* 0x000fe20003f44800 */
[----:B------:R-:W-:-:S04]  /*1810*/  HADD2 R26, R27.H0_H0, R26.H0_H0 ;  /* 0x2000001a1b1a7230 */ /* 0x000fc80000000800 */
[----:B------:R-:W-:Y:S02]  /*1820*/  @!P1 SEL R5, R25, R20, !P2 ;  /* 0x0000001419059207 */ /* 0x000fe40005000000 */
[----:B------:R-:W-:Y:S02]  /*1830*/  @!P1 PRMT R20, R7, 0x7610, R20 ;  /* 0x0000761007149816 */ /* 0x000fe40000000014 */
[----:B------:R-:W-:Y:S02]  /*1840*/  PRMT R7, R26, 0x7610, R7 ;  /* 0x000076101a077816 */ /* 0x000fe40000000007 */
        /* <DEDUP_REMOVED lines=16> */
.L_x_2179:
[----:B------:R-:W-:Y:S05]  /*1950*/  BSYNC.RECONVERGENT B1 ;  /* 0x0000000000017941 */ /* 0x000fea0003800200 */
.L_x_2178:
[----:B------:R-:W-:Y:S05]  /*1960*/  @!P0 BRA `(.L_x_2175) ;  /* 0x0000000400988947 */ /* 0x000fea0003800000 */
[----:B------:R-:W-:Y:S01]  /*1970*/  BSSY.RECONVERGENT B1, `(.L_x_2180) ;  /* 0x0000017000017945 */ /* 0x000fe20003800200 */
[----:B------:R-:W-:Y:S01]  /*1980*/  PRMT R9, R7, 0x7610, R9 ;  /* 0x0000761007097816 */ /* 0x000fe20000000009 */
[----:B------:R-:W-:Y:S01]  /*1990*/  IMAD.MOV.U32 R5, RZ, RZ, RZ ;  /* 0x000000ffff057224 */ /* 0x000fe200078e00ff */
[----:B------:R-:W-:-:S07]  /*19a0*/  PRMT R20, R25, 0x7610, R20 ;  /* 0x0000761019147816 */ /* 0x000fce0000000014 */
.L_x_2182:
[----:B------:R-:W-:-:S04]  /*19b0*/  IMAD.WIDE.U32 R12, R8, 0x4, R16 ;  /* 0x00000004080c7825 */ /* 0x000fc800078e0010 */
[----:B------:R-:W-:Y:S02]  /*19c0*/  IMAD.WIDE.U32 R10, R8, 0x2, R18 ;  /* 0x00000002080a7825 */ /* 0x000fe400078e0012 */
[----:B------:R-:W2:Y:S04]  /*19d0*/  LDG.E R12, desc[UR16][R12.64] ;  /* 0x000000100c0c7981 */ /* 0x000ea8000c1e1900 */
[----:B------:R-:W3:Y:S01]  /*19e0*/  LDG.E.U16 R11, desc[UR16][R10.64] ;  /* 0x000000100a0b7981 */ /* 0x000ee2000c1e1500 */
[----:B------:R-:W-:Y:S01]  /*19f0*/  VIADD R5, R5, 0x1 ;  /* 0x0000000105057836 */ /* 0x000fe20000000000 */
[----:B------:R-:W-:-:S04]  /*1a00*/  PRMT R25, R9, 0x7610, R25 ;  /* 0x0000761009197816 */ /* 0x000fc80000000019 */
[----:B------:R-:W-:Y:S02]  /*1a10*/  ISETP.NE.AND P2, PT, R5, R6, PT ;  /* 0x000000060500720c */ /* 0x000fe40003f45270 */
[----:B--2---:R-:W-:-:S05]  /*1a20*/  F2FP.F16.F32.PACK_AB R7, RZ, R12 ;  /* 0x0000000cff07723e */ /* 0x004fca00000000ff */
[----:B---3--:R-:W-:-:S05]  /*1a30*/  HADD2 R7, R11.H0_H0, R7.H0_H0 ;  /* 0x200000070b077230 */ /* 0x008fca0000000800 */
[----:B------:R-:W-:-:S13]  /*1a40*/  HSETP2.GT.AND P0, PT, R7.H0_H0, R9.H0_H0, PT ;  /* 0x2000000907007234 */ /* 0x000fda0003f04800 */
        /* <DEDUP_REMOVED lines=9> */
.L_x_2181:
[----:B------:R-:W-:Y:S05]  /*1ae0*/  BSYNC.RECONVERGENT B1 ;  /* 0x0000000000017941 */ /* 0x000fea0003800200 */
.L_x_2180:
[----:B------:R-:W-:Y:S05]  /*1af0*/  BRA `(.L_x_2175) ;  /* 0x0000000400347947 */ /* 0x000fea0003800000 */
.L_x_2171:
        /* <DEDUP_REMOVED lines=16> */
.L_x_2186:
[----:B------:R-:W-:-:S04]  /*1c00*/  IMAD.WIDE.U32 R10, R5, 0x4, R16 ;  /* 0x00000004050a7825 */ /* 0x000fc800078e0010 */
[----:B------:R-:W-:Y:S02]  /*1c10*/  IMAD.WIDE.U32 R8, R5, 0x2, R18 ;  /* 0x0000000205087825 */ /* 0x000fe400078e0012 */
[----:B------:R-:W2:Y:S04]  /*1c20*/  LDG.E R10, desc[UR16][R10.64+0x780] ;  /* 0x000780100a0a7981 */ /* 0x000ea8000c1e1900 */
[----:B------:R-:W3:Y:S01]  /*1c30*/  LDG.E.U16 R9, desc[UR16][R8.64+0x3c0] ;  /* 0x0003c01008097981 */ /* 0x000ee2000c1e1500 */
[----:B------:R-:W-:Y:S02]  /*1c40*/  VIADD R7, R7, 0x10 ;  /* 0x0000001007077836 */ /* 0x000fe40000000000 */
[----:B------:R-:W-:-:S03]  /*1c50*/  VIADD R5, R5, 0x200 ;  /* 0x0000020005057836 */ /* 0x000fc60000000000 */
[----:B------:R-:W-:Y:S02]  /*1c60*/  ISETP.NE.AND P0, PT, R7, R12, PT ;  /* 0x0000000c0700720c */ /* 0x000fe40003f05270 */
[----:B--2---:R-:W-:-:S05]  /*1c70*/  F2FP.F16.F32.PACK_AB R11, RZ, R10 ;  /* 0x0000000aff0b723e */ /* 0x004fca00000000ff */
[----:B---3--:R-:W-:-:S06]  /*1c80*/  HADD2 R9, R9.H0_H0, R11.H0_H0 ;  /* 0x2000000b09097230 */ /* 0x008fcc0000000800 */
[----:B------:R-:W-:Y:S05]  /*1c90*/  @P0 BRA `(.L_x_2186) ;  /* 0xfffffffc00d80947 */ /* 0x000fea000383ffff */
[----:B------:R-:W-:Y:S05]  /*1ca0*/  BSYNC.RECONVERGENT B2 ;  /* 0x0000000000027941 */ /* 0x000fea0003800200 */
.L_x_2185:
[----:B------:R-:W-:-:S07]  /*1cb0*/  PRMT R7, R9, 0x7610, R7 ;  /* 0x0000761009077816 */ /* 0x000fce0000000007 */
.L_x_2184:
[----:B------:R-:W-:Y:S05]  /*1cc0*/  BSYNC.RECONVERGENT B1 ;  /* 0x0000000000017941 */ /* 0x000fea0003800200 */
.L_x_2183:
        /* <DEDUP_REMOVED lines=14> */
[----:B--2---:R-:W-:-:S05]  /*1db0*/  F2FP.F16.F32.PACK_AB R7, RZ, R10 ;  /* 0x0000000aff07723e */ /* 0x004fca00000000ff */
[----:B---3--:R-:W-:-:S07]  /*1dc0*/  HADD2 R7, R9.H0_H0, R7.H0_H0 ;  /* 0x2000000709077230 */ /* 0x008fce0000000800 */
.L_x_2188:
[----:B------:R-:W-:Y:S05]  /*1dd0*/  BSYNC.RECONVERGENT B1 ;  /* 0x0000000000017941 */ /* 0x000fea0003800200 */
.L_x_2187:
        /* <DEDUP_REMOVED lines=13> */
[----:B---3--:R-:W-:-:S05]  /*1eb0*/  HADD2 R6, R9.H0_H0, R6.H0_H0 ;  /* 0x2000000609067230 */ /* 0x008fca0000000800 */
[----:B------:R-:W-:-:S07]  /*1ec0*/  PRMT R7, R6, 0x7610, R7 ;  /* 0x0000761006077816 */ /* 0x000fce0000000007 */
.L_x_2190:
[----:B------:R-:W-:Y:S05]  /*1ed0*/  BSYNC.RECONVERGENT B1 ;  /* 0x0000000000017941 */ /* 0x000fea0003800200 */
.L_x_2189:
[----:B------:R-:W-:Y:S05]  /*1ee0*/  @!P1 BRA `(.L_x_2175) ;  /* 0x0000000000389947 */ /* 0x000fea0003800000 */
[----:B------:R-:W-:Y:S01]  /*1ef0*/  BSSY.RECONVERGENT B1, `(.L_x_2191) ;  /* 0x000000c000017945 */ /* 0x000fe20003800200 */
[----:B------:R-:W-:-:S07]  /*1f00*/  IMAD.MOV.U32 R10, RZ, RZ, RZ ;  /* 0x000000ffff0a7224 */ /* 0x000fce00078e00ff */
.L_x_2192:
[----:B------:R-:W-:-:S04]  /*1f10*/  IMAD.WIDE.U32 R8, R5, 0x4, R16 ;  /* 0x0000000405087825 */ /* 0x000fc800078e0010 */
[C---:B------:R-:W-:Y:S02]  /*1f20*/  IMAD.WIDE.U32 R6, R5.reuse, 0x2, R18 ;  /* 0x0000000205067825 */ /* 0x040fe400078e0012 */
        /* <DEDUP_REMOVED lines=9> */
.L_x_2191:
[----:B------:R-:W-:-:S07]  /*1fc0*/  IMAD.MOV.U32 R25, RZ, RZ, 0xfc00 ;  /* 0x0000fc00ff197424 */ /* 0x000fce00078e00ff */
.L_x_2175:
[----:B------:R-:W-:Y:S05]  /*1fd0*/  BSYNC.RECONVERGENT B0 ;  /* 0x0000000000007941 */ /* 0x000fea0003800200 */
.L_x_2170:
        /* <DEDUP_REMOVED lines=49> */
[----:B------:R-:W-:-:S07]  /*22f0*/  PRMT R6, R7, 0x7610, R6 ;  /* 0x0000761007067816 */ /* 0x000fce0000000006 */
.L_x_2193:
        /* <DEDUP_REMOVED lines=75> */
.L_x_2197:
[----:B------:R-:W-:Y:S05]  /*27b0*/  BSYNC.RECONVERGENT B0 ;  /* 0x0000000000007941 */ /* 0x000fea0003800200 */
.L_x_2196:
        /* <DEDUP_REMOVED lines=19> */
.L_x_2199:
[----:B------:R-:W-:Y:S05]  /*28f0*/  BSYNC.RECONVERGENT B0 ;  /* 0x0000000000007941 */ /* 0x000fea0003800200 */
.L_x_2198:
        /* <DEDUP_REMOVED lines=17> */
.L_x_2201:
[----:B------:R-:W-:Y:S05]  /*2a10*/  BSYNC.RECONVERGENT B0 ;  /* 0x0000000000007941 */ /* 0x000fea0003800200 */
.L_x_2200:
        /* <DEDUP_REMOVED lines=19> */
.L_x_2203:
[----:B------:R-:W-:Y:S05]  /*2b50*/  BSYNC.RECONVERGENT B0 ;  /* 0x0000000000007941 */ /* 0x000fea0003800200 */
.L_x_2202:
        /* <DEDUP_REMOVED lines=17> */
.L_x_2205:
[----:B------:R-:W-:Y:S05]  /*2c70*/  BSYNC.RECONVERGENT B0 ;  /* 0x0000000000007941 */ /* 0x000fea0003800200 */
.L_x_2204:
        /* <DEDUP_REMOVED lines=17> */
.L_x_2207:
[----:B------:R-:W-:Y:S05]  /*2d90*/  BSYNC.RECONVERGENT B0 ;  /* 0x0000000000007941 */ /* 0x000fea0003800200 */
.L_x_2206:
        /* <DEDUP_REMOVED lines=19> */
.L_x_2209:
[----:B------:R-:W-:Y:S05]  /*2ed0*/  BSYNC.RECONVERGENT B0 ;  /* 0x0000000000007941 */ /* 0x000fea0003800200 */
.L_x_2208:
        /* <DEDUP_REMOVED lines=17> */
.L_x_2211:
[----:B------:R-:W-:Y:S05]  /*2ff0*/  BSYNC.RECONVERGENT B0 ;  /* 0x0000000000007941 */ /* 0x000fea0003800200 */
.L_x_2210:
        /* <DEDUP_REMOVED lines=17> */
.L_x_2213:
[----:B------:R-:W-:Y:S05]  /*3110*/  BSYNC.RECONVERGENT B0 ;  /* 0x0000000000007941 */ /* 0x000fea0003800200 */
.L_x_2212:
        /* <DEDUP_REMOVED lines=17> */
.L_x_2215:
[----:B------:R-:W-:Y:S05]  /*3230*/  BSYNC.RECONVERGENT B0 ;  /* 0x0000000000007941 */ /* 0x000fea0003800200 */
.L_x_2214:
        /* <DEDUP_REMOVED lines=16> */
.L_x_2217:
[----:B------:R-:W-:Y:S05]  /*3340*/  BSYNC.RECONVERGENT B0 ;  /* 0x0000000000007941 */ /* 0x000fea0003800200 */
.L_x_2216:
        /* <DEDUP_REMOVED lines=18> */
.L_x_2219:
[----:B------:R-:W-:Y:S05]  /*3470*/  BSYNC.RECONVERGENT B0 ;  /* 0x0000000000007941 */ /* 0x000fea0003800200 */
.L_x_2218:
        /* <DEDUP_REMOVED lines=17> */
.L_x_2221:
[----:B------:R-:W-:Y:S05]  /*3590*/  BSYNC.RECONVERGENT B0 ;  /* 0x0000000000007941 */ /* 0x000fea0003800200 */
.L_x_2220:
        /* <DEDUP_REMOVED lines=17> */
.L_x_2223:
[----:B------:R-:W-:Y:S05]  /*36b0*/  BSYNC.RECONVERGENT B0 ;  /* 0x0000000000007941 */ /* 0x000fea0003800200 */
.L_x_2222:
        /* <DEDUP_REMOVED lines=15> */
.L_x_2225:
[----:B------:R-:W-:Y:S05]  /*37b0*/  BSYNC.RECONVERGENT B0 ;  /* 0x0000000000007941 */ /* 0x000fea0003800200 */
.L_x_2224:
        /* <DEDUP_REMOVED lines=23> */
.L_x_2227:
[----:B------:R-:W-:Y:S05]  /*3930*/  BSYNC.RECONVERGENT B0 ;  /* 0x0000000000007941 */ /* 0x000fea0003800200 */
.L_x_2226:
        /* <DEDUP_REMOVED lines=15> */
.L_x_2229:
[----:B------:R-:W-:Y:S05]  /*3a30*/  BSYNC.RECONVERGENT B0 ;  /* 0x0000000000007941 */ /* 0x000fea0003800200 */
.L_x_2228:
        /* <DEDUP_REMOVED lines=15> */
.L_x_2231:
[----:B------:R-:W-:Y:S05]  /*3b30*/  BSYNC.RECONVERGENT B0 ;  /* 0x0000000000007941 */ /* 0x000fea0003800200 */
.L_x_2230:
        /* <DEDUP_REMOVED lines=15> */
.L_x_2233:
[----:B------:R-:W-:Y:S05]  /*3c30*/  BSYNC.RECONVERGENT B0 ;  /* 0x0000000000007941 */ /* 0x000fea0003800200 */
.L_x_2232:
        /* <DEDUP_REMOVED lines=15> */
.L_x_2235:
[----:B------:R-:W-:Y:S05]  /*3d30*/  BSYNC.RECONVERGENT B0 ;  /* 0x0000000000007941 */ /* 0x000fea0003800200 */
.L_x_2234:
[----:B------:R-:W-:Y:S01]  /*3d40*/  ISETP.NE.AND P0, PT, R16, R13, PT ;  /* 0x0000000d1000720c */ /* 0x000fe20003f05270 */
[----:B------:R-:W-:-:S03]  /*3d50*/  VIADD R12, R12, 0xffffffe0 ;  /* 0xffffffe00c0c7836 */ /* 0x000fc60000000000 */
[----:B------:R-:W-:Y:S02]  /*3d60*/  SEL R13, R15, R20, !P0 ;  /* 0x000000140f0d7207 */ /* 0x000fe40004000000 */
[----:B------:R-:W-:-:S07]  /*3d70*/  SEL R29, R29, R18, !P0 ;  /* 0x000000121d1d7207 */ /* 0x000fce0004000000 */
.L_x_2195:
[----:B------:R-:W-:Y:S01]  /*3d80*/  NOP ;  /* 0x0000000000007918 */ /* 0x000fe20000000000 */
.L_x_2194:
        /* <DEDUP_REMOVED lines=24> */
.L_x_2238:
[----:B------:R-:W-:Y:S05]  /*3f10*/  BSYNC.RECONVERGENT B0 ;  /* 0x0000000000007941 */ /* 0x000fea0003800200 */
.L_x_2237:
        /* <DEDUP_REMOVED lines=19> */
.L_x_2240:
[----:B------:R-:W-:Y:S05]  /*4050*/  BSYNC.RECONVERGENT B0 ;  /* 0x0000000000007941 */ /* 0x000fea0003800200 */
.L_x_2239:
        /* <DEDUP_REMOVED lines=17> */
.L_x_2242:
[----:B------:R-:W-:Y:S05]  /*4170*/  BSYNC.RECONVERGENT B0 ;  /* 0x0000000000007941 */ /* 0x000fea0003800200 */
.L_x_2241:
        /* <DEDUP_REMOVED lines=19> */
.L_x_2244:
[----:B------:R-:W-:Y:S05]  /*42b0*/  BSYNC.RECONVERGENT B0 ;  /* 0x0000000000007941 */ /* 0x000fea0003800200 */
.L_x_2243:
        /* <DEDUP_REMOVED lines=17> */
.L_x_2246:
[----:B------:R-:W-:Y:S05]  /*43d0*/  BSYNC.RECONVERGENT B0 ;  /* 0x0000000000007941 */ /* 0x000fea0003800200 */
.L_x_2245:
        /* <DEDUP_REMOVED lines=17> */
.L_x_2248:
[----:B------:R-:W-:Y:S05]  /*44f0*/  BSYNC.RECONVERGENT B0 ;  /* 0x0000000000007941 */ /* 0x000fea0003800200 */
.L_x_2247:
        /* <DEDUP_REMOVED lines=19> */
.L_x_2250:
[----:B------:R-:W-:Y:S05]  /*4630*/  BSYNC.RECONVERGENT B0 ;  /* 0x0000000000007941 */ /* 0x000fea0003800200 */
.L_x_2249:
        /* <DEDUP_REMOVED lines=17> */
.L_x_2252:
[----:B------:R-:W-:Y:S05]  /*4750*/  BSYNC.RECONVERGENT B0 ;  /* 0x0000000000007941 */ /* 0x000fea0003800200 */
.L_x_2251:
        /* <DEDUP_REMOVED lines=17> */
.L_x_2254:
[----:B------:R-:W-:Y:S05]  /*4870*/  BSYNC.RECONVERGENT B0 ;  /* 0x0000000000007941 */ /* 0x000fea0003800200 */
.L_x_2253:
        /* <DEDUP_REMOVED lines=17> */
.L_x_2256:
[----:B------:R-:W-:Y:S05]  /*4990*/  BSYNC.RECONVERGENT B0 ;  /* 0x0000000000007941 */ /* 0x000fea0003800200 */
.L_x_2255:
        /* <DEDUP_REMOVED lines=16> */
.L_x_2258:
[----:B------:R-:W-:Y:S05]  /*4aa0*/  BSYNC.RECONVERGENT B0 ;  /* 0x0000000000007941 */ /* 0x000fea0003800200 */
.L_x_2257:
        /* <DEDUP_REMOVED lines=18> */
.L_x_2260:
[----:B------:R-:W-:Y:S05]  /*4bd0*/  BSYNC.RECONVERGENT B0 ;  /* 0x0000000000007941 */ /* 0x000fea0003800200 */
.L_x_2259:
        /* <DEDUP_REMOVED lines=17> */
.L_x_2262:
[----:B------:R-:W-:Y:S05]  /*4cf0*/  BSYNC.RECONVERGENT B0 ;  /* 0x0000000000007941 */ /* 0x000fea0003800200 */
.L_x_2261:
        /* <DEDUP_REMOVED lines=17> */
.L_x_2264:
[----:B------:R-:W-:Y:S05]  /*4e10*/  BSYNC.RECONVERGENT B0 ;  /* 0x0000000000007941 */ /* 0x000fea0003800200 */
.L_x_2263:
        /* <DEDUP_REMOVED lines=15> */
.L_x_2266:
[----:B------:R-:W-:Y:S05]  /*4f10*/  BSYNC.RECONVERGENT B0 ;  /* 0x0000000000007941 */ /* 0x000fea0003800200 */
.L_x_2265:
        /* <DEDUP_REMOVED lines=24> */
.L_x_2268:
[----:B------:R-:W-:Y:S05]  /*50a0*/  BSYNC.RECONVERGENT B0 ;  /* 0x0000000000007941 */ /* 0x000fea0003800200 */
.L_x_2267:
        /* <DEDUP_REMOVED lines=15> */
.L_x_2270:
[----:B------:R-:W-:Y:S05]  /*51a0*/  BSYNC.RECONVERGENT B0 ;  /* 0x0000000000007941 */ /* 0x000fea0003800200 */
.L_x_2269:
        /* <DEDUP_REMOVED lines=15> */
.L_x_2272:
[----:B------:R-:W-:Y:S05]  /*52a0*/  BSYNC.RECONVERGENT B0 ;  /* 0x0000000000007941 */ /* 0x000fea0003800200 */
.L_x_2271:
        /* <DEDUP_REMOVED lines=15> */
.L_x_2274:
[----:B------:R-:W-:Y:S05]  /*53a0*/  BSYNC.RECONVERGENT B0 ;  /* 0x0000000000007941 */ /* 0x000fea0003800200 */
.L_x_2273:
        /* <DEDUP_REMOVED lines=15> */
.L_x_2276:
[----:B------:R-:W-:Y:S05]  /*54a0*/  BSYNC.RECONVERGENT B0 ;  /* 0x0000000000007941 */ /* 0x000fea0003800200 */
.L_x_2275:
[----:B------:R-:W-:-:S04]  /*54b0*/  ISETP.NE.AND P0, PT, R13, R12, PT ;  /* 0x0000000c0d00720c */ /* 0x000fc80003f05270 */
[----:B------:R-:W-:Y:S02]  /*54c0*/  SEL R13, R15, R20, !P0 ;  /* 0x000000140f0d7207 */ /* 0x000fe40004000000 */
[----:B------:R-:W-:-:S07]  /*54d0*/  SEL R29, R29, R14, !P0 ;  /* 0x0000000e1d1d7207 */ /* 0x000fce0004000000 */
.L_x_2236:
[----:B------:R-:W-:-:S13]  /*54e0*/  ISETP.GE.AND P0, PT, R2, 0x1, PT ;  /* 0x000000010200780c */ /* 0x000fda0003f06270 */
[----:B------:R-:W-:Y:S05]  /*54f0*/  @!P0 BRA `(.L_x_2277) ;  /* 0x0000000000108947 */ /* 0x000fea0003800000 */
[----:B------:R-:W-:-:S05]  /*5500*/  PRMT R13, R13, 0x5410, R13 ;  /* 0x000054100d0d7816 */ /* 0x000fca000000000d */
[----:B------:R-:W0:Y:S02]  /*5510*/  SHFL.IDX PT, R10, R13, R10, 0x1f ;  /* 0x00001f0a0d0a7589 */ /* 0x000e2400000e0000 */
[----:B0-----:R-:W-:-:S13]  /*5520*/  HSETP2.NEU.AND P0, PT, R10.H0_H0, -INF , -INF , PT ;  /* 0xfc00fc000a007434 */ /* 0x001fda0003f0d800 */
[----:B------:R-:W-:Y:S05]  /*5530*/  @P0 BRA `(.L_x_2278) ;  /* 0x00000004005c0947 */ /* 0x000fea0003800000 */
.L_x_2277:
        /* <DEDUP_REMOVED lines=16> */
.L_x_2284:
        /* <DEDUP_REMOVED lines=30> */
.L_x_2283:
[----:B--2---:R-:W-:-:S07]  /*5820*/  VIADD R3, R13, 0xffffff80 ;  /* 0xffffff800d037836 */ /* 0x004fce0000000000 */
.L_x_2282:
[----:B------:R-:W-:Y:S05]  /*5830*/  BSYNC.RECONVERGENT B1 ;  /* 0x0000000000017941 */ /* 0x000fea0003800200 */
.L_x_2281:
        /* <DEDUP_REMOVED lines=20> */
.L_x_2286:
[----:B------:R-:W-:Y:S05]  /*5980*/  BSYNC.RECONVERGENT B1 ;  /* 0x0000000000017941 */ /* 0x000fea0003800200 */
.L_x_2285:
        /* <DEDUP_REMOVED lines=15> */
.L_x_2280:
[----:B------:R-:W-:Y:S05]  /*5a80*/  BSYNC.RECONVERGENT B0 ;  /* 0x0000000000007941 */ /* 0x000fea0003800200 */
.L_x_2279:
[----:B------:R-:W-:Y:S01]  /*5a90*/  PREEXIT ;  /* 0x000000000000782d */ /* 0x000fe20000000000 */
[----:B------:R-:W-:Y:S05]  /*5aa0*/  EXIT ;  /* 0x000000000000794d */ /* 0x000fea0003800000 */
.L_x_2278:
        /* <DEDUP_REMOVED lines=50> */
.L_x_2334:
        /* <DEDUP_REMOVED lines=12> */
.L_x_2403:
[----:B------:R-:W2:Y:S01]  /*5e90*/  LDCU UR6, c[0x0][0x3b8] ;  /* 0x00007700ff0677ac */ /* 0x000ea20008000800 */
[----:B0-----:R-:W-:-:S05]  /*5ea0*/  VIADD R22, R22, 0x1 ;  /* 0x0000000116167836 */ /* 0x001fca0000000000 */
[----:B--2---:R-:W-:Y:S01]  /*5eb0*/  ISETP.NE.AND P1, PT, R22, UR6, PT ;  /* 0x0000000616007c0c */ /* 0x004fe2000bf25270 */
[----:B------:R-:W-:-:S12]  /*5ec0*/  @P0 BRA `(.L_x_2289) ;  /* 0x00000018000c0947 */ /* 0x000fd80003800000 */
[--C-:B-1----:R-:W-:Y:S02]  /*5ed0*/  IMAD R9, R0, UR5, R3.reuse ;  /* 0x0000000500097c24 */ /* 0x102fe4000f8e0203 */
[----:B------:R-:W-:-:S07]  /*5ee0*/  IMAD.MOV.U32 R0, RZ, RZ, R3 ;  /* 0x000000ffff007224 */ /* 0x000fce00078e0003 */
.L_x_2333:
        /* <DEDUP_REMOVED lines=20> */
[----:B--2---:R-:W-:-:S05]  /*6030*/  F2FP.F16.F32.PACK_AB R31, RZ, R6 ;  /* 0x00000006ff1f723e */ /* 0x004fca00000000ff */
[----:B------:R-:W-:-:S07]  /*6040*/  HADD2 R31, R33.H0_H0, R31.H0_H0 ;  /* 0x2000001f211f7230 */ /* 0x000fce0000000800 */
.L_x_2290:
        /* <DEDUP_REMOVED lines=46> */
.L_x_2294:
[----:B------:R-:W-:Y:S05]  /*6330*/  BSYNC.RECONVERGENT B1 ;  /* 0x0000000000017941 */ /* 0x000fea0003800200 */
.L_x_2293:
        /* <DEDUP_REMOVED lines=14> */
.L_x_2296:
[----:B------:R-:W-:Y:S05]  /*6420*/  BSYNC.RECONVERGENT B1 ;  /* 0x0000000000017941 */ /* 0x000fea0003800200 */
.L_x_2295:
        /* <DEDUP_REMOVED lines=14> */
.L_x_2298:
[----:B------:R-:W-:Y:S05]  /*6510*/  BSYNC.RECONVERGENT B1 ;  /* 0x0000000000017941 */ /* 0x000fea0003800200 */
.L_x_2297:
        /* <DEDUP_REMOVED lines=14> */
.L_x_2300:
[----:B------:R-:W-:Y:S05]  /*6600*/  BSYNC.RECONVERGENT B1 ;  /* 0x0000000000017941 */ /* 0x000fea0003800200 */
.L_x_2299:
        /* <DEDUP_REMOVED lines=14> */
.L_x_2302:
[----:B------:R-:W-:Y:S05]  /*66f0*/  BSYNC.RECONVERGENT B1 ;  /* 0x0000000000017941 */ /* 0x000fea0003800200 */
.L_x_2301:
        /* <DEDUP_REMOVED lines=14> */
.L_x_2304:
[----:B------:R-:W-:Y:S05]  /*67e0*/  BSYNC.RECONVERGENT B1 ;  /* 0x0000000000017941 */ /* 0x000fea0003800200 */
.L_x_2303:
        /* <DEDUP_REMOVED lines=14> */
.L_x_2306:
[----:B------:R-:W-:Y:S05]  /*68d0*/  BSYNC.RECONVERGENT B1 ;  /* 0x0000000000017941 */ /* 0x000fea0003800200 */
.L_x_2305:
        /* <DEDUP_REMOVED lines=14> */
.L_x_2308:
[----:B------:R-:W-:Y:S05]  /*69c0*/  BSYNC.RECONVERGENT B1 ;  /* 0x0000000000017941 */ /* 0x000fea0003800200 */
.L_x_2307:
        /* <DEDUP_REMOVED lines=14> */
.L_x_2310:
[----:B------:R-:W-:Y:S05]  /*6ab0*/  BSYNC.RECONVERGENT B1 ;  /* 0x0000000000017941 */ /* 0x000fea0003800200 */
.L_x_2309:
        /* <DEDUP_REMOVED lines=15> */
.L_x_2312:
[----:B------:R-:W-:Y:S05]  /*6bb0*/  BSYNC.RECONVERGENT B1 ;  /* 0x0000000000017941 */ /* 0x000fea0003800200 */
.L_x_2311:
        /* <DEDUP_REMOVED lines=14> */
.L_x_2314:
[----:B------:R-:W-:Y:S05]  /*6ca0*/  BSYNC.RECONVERGENT B1 ;  /* 0x0000000000017941 */ /* 0x000fea0003800200 */
.L_x_2313:
        /* <DEDUP_REMOVED lines=15> */
.L_x_2316:
[----:B------:R-:W-:Y:S05]  /*6da0*/  BSYNC.RECONVERGENT B1 ;  /* 0x0000000000017941 */ /* 0x000fea0003800200 */
.L_x_2315:
        /* <DEDUP_REMOVED lines=14> */
.L_x_2318:
[----:B------:R-:W-:Y:S05]  /*6e90*/  BSYNC.RECONVERGENT B1 ;  /* 0x0000000000017941 */ /* 0x000fea0003800200 */
.L_x_2317:
        /* <DEDUP_REMOVED lines=14> */
.L_x_2320:
[----:B------:R-:W-:Y:S05]  /*6f80*/  BSYNC.RECONVERGENT B1 ;  /* 0x0000000000017941 */ /* 0x000fea0003800200 */
.L_x_2319:
        /* <DEDUP_REMOVED lines=14> */
.L_x_2322:
[----:B------:R-:W-:Y:S05]  /*7070*/  BSYNC.RECONVERGENT B1 ;  /* 0x0000000000017941 */ /* 0x000fea0003800200 */
.L_x_2321:
        /* <DEDUP_REMOVED lines=24> */
.L_x_2324:
[----:B------:R-:W-:Y:S05]  /*7200*/  BSYNC.RECONVERGENT B1 ;  /* 0x0000000000017941 */ /* 0x000fea0003800200 */
.L_x_2323:
        /* <DEDUP_REMOVED lines=15> */
.L_x_2326:
[----:B------:R-:W-:Y:S05]  /*7300*/  BSYNC.RECONVERGENT B1 ;  /* 0x0000000000017941 */ /* 0x000fea0003800200 */
.L_x_2325:
        /* <DEDUP_REMOVED lines=15> */
.L_x_2328:
[----:B------:R-:W-:Y:S05]  /*7400*/  BSYNC.RECONVERGENT B1 ;  /* 0x0000000000017941 */ /* 0x000fea0003800200 */
.L_x_2327:
        /* <DEDUP_REMOVED lines=15> */
.L_x_2330:
[----:B------:R-:W-:Y:S05]  /*7500*/  BSYNC.RECONVERGENT B1 ;  /* 0x0000000000017941 */ /* 0x000fea0003800200 */
.L_x_2329:
        /* <DEDUP_REMOVED lines=15> */
.L_x_2332:
[----:B------:R-:W-:Y:S05]  /*7600*/  BSYNC.RECONVERGENT B1 ;  /* 0x0000000000017941 */ /* 0x000fea0003800200 */
.L_x_2331:
        /* <DEDUP_REMOVED lines=10> */
.L_x_2292:
[----:B------:R1:W-:Y:S04]  /*76b0*/  @!P0 STS.U16 [R6+-0x40], R31 ;  /* 0xffffc01f06008388 */ /* 0x0003e80000000400 */
[----:B------:R1:W-:Y:S01]  /*76c0*/  @!P0 STS [R7+-0x80], R30 ;  /* 0xffff801e07008388 */ /* 0x0003e20000000800 */
[----:B------:R-:W-:Y:S01]  /*76d0*/  NOP ;  /* 0x0000000000007918 */ /* 0x000fe20000000000 */
.L_x_2291:
[----:B------:R-:W-:Y:S01]  /*76e0*/  VIADD R9, R9, 0x20 ;  /* 0x0000002009097836 */ /* 0x000fe20000000000 */
[----:B------:R-:W-:Y:S06]  /*76f0*/  @!P2 BRA `(.L_x_2333) ;  /* 0xffffffe400fca947 */ /* 0x000fec000383ffff */
.L_x_2289:
[----:B------:R-:W-:Y:S05]  /*7700*/  @P1 BRA `(.L_x_2334) ;  /* 0xffffffe400b01947 */ /* 0x000fea000383ffff */
[----:B------:R-:W-:Y:S05]  /*7710*/  BSYNC B0 ;  /* 0x0000000000007941 */ /* 0x000fea0003800000 */
.L_x_2287:
        /* <DEDUP_REMOVED lines=18> */
.L_x_2407:
[----:B------:R-:W-:Y:S01]  /*7840*/  HSETP2.GT.AND P0, PT, R4.H0_H0, R29.H0_H0, PT ;  /* 0x2000001d04007234 */ /* 0x000fe20003f04800 */
[----:B------:R-:W-:-:S12]  /*7850*/  BSSY.RECONVERGENT B0, `(.L_x_2337) ;  /* 0x0000006000007945 */ /* 0x000fd80003800200 */
[----:B------:R-:W-:Y:S05]  /*7860*/  @P0 BRA `(.L_x_2338) ;  /* 0x0000000000100947 */ /* 0x000fea0003800000 */
[----:B------:R-:W-:Y:S01]  /*7870*/  HSETP2.NEU.AND P0, PT, R4.H0_H0, R29.H0_H0, PT ;  /* 0x2000001d04007234 */ /* 0x000fe20003f0d800 */
[----:B------:R-:W-:-:S12]  /*7880*/  IMAD.MOV.U32 R7, RZ, RZ, RZ ;  /* 0x000000ffff077224 */ /* 0x000fd800078e00ff */
[----:B--2---:R-:W-:-:S04]  /*7890*/  @!P0 ISETP.GE.AND P1, PT, R10, R19, PT ;  /* 0x000000130a00820c */ /* 0x004fc80003f26270 */
[----:B------:R-:W-:-:S09]  /*78a0*/  @!P0 SEL R7, RZ, 0x1, P1 ;  /* 0x00000001ff078807 */ /* 0x000fd20000800000 */
.L_x_2338:
[----:B------:R-:W-:Y:S05]  /*78b0*/  BSYNC.RECONVERGENT B0 ;  /* 0x0000000000007941 */ /* 0x000fea0003800200 */
.L_x_2337:
        /* <DEDUP_REMOVED lines=9> */
.L_x_2411:
        /* <DEDUP_REMOVED lines=8> */
.L_x_2341:
[----:B------:R-:W-:Y:S05]  /*79d0*/  BSYNC.RECONVERGENT B0 ;  /* 0x0000000000007941 */ /* 0x000fea0003800200 */
.L_x_2340:
        /* <DEDUP_REMOVED lines=10> */
.L_x_2415:
[----:B------:R-:W-:Y:S01]  /*7a80*/  HSETP2.GT.AND P0, PT, R16.H0_H0, R19.H0_H0, PT ;  /* 0x2000001310007234 */ /* 0x000fe20003f04800 */
[----:B------:R-:W-:-:S12]  /*7a90*/  BSSY.RECONVERGENT B0, `(.L_x_2343) ;  /* 0x0000006000007945 */ /* 0x000fd80003800200 */
[----:B------:R-:W-:Y:S05]  /*7aa0*/  @P0 BRA `(.L_x_2344) ;  /* 0x0000000000100947 */ /* 0x000fea0003800000 */
[----:B------:R-:W-:Y:S01]  /*7ab0*/  HSETP2.NEU.AND P0, PT, R16.H0_H0, R19.H0_H0, PT ;  /* 0x2000001310007234 */ /* 0x000fe20003f0d800 */
[----:B------:R-:W-:-:S12]  /*7ac0*/  IMAD.MOV.U32 R4, RZ, RZ, RZ ;  /* 0x000000ffff047224 */ /* 0x000fd800078e00ff */
[----:B--2---:R-:W-:-:S04]  /*7ad0*/  @!P0 ISETP.GE.AND P1, PT, R10, R7, PT ;  /* 0x000000070a00820c */ /* 0x004fc80003f26270 */
[----:B------:R-:W-:-:S09]  /*7ae0*/  @!P0 SEL R4, RZ, 0x1, P1 ;  /* 0x00000001ff048807 */ /* 0x000fd20000800000 */
.L_x_2344:
[----:B------:R-:W-:Y:S05]  /*7af0*/  BSYNC.RECONVERGENT B0 ;  /* 0x0000000000007941 */ /* 0x000fea0003800200 */
.L_x_2343:
        /* <DEDUP_REMOVED lines=9> */
.L_x_2419:
        /* <DEDUP_REMOVED lines=8> */
.L_x_2347:
[----:B------:R-:W-:Y:S05]  /*7c10*/  BSYNC.RECONVERGENT B0 ;  /* 0x0000000000007941 */ /* 0x000fea0003800200 */
.L_x_2346:
        /* <DEDUP_REMOVED lines=9> */
.L_x_2423:
        /* <DEDUP_REMOVED lines=8> */
.L_x_2350:
[----:B------:R-:W-:Y:S05]  /*7d30*/  BSYNC.RECONVERGENT B0 ;  /* 0x0000000000007941 */ /* 0x000fea0003800200 */
.L_x_2349:
        /* <DEDUP_REMOVED lines=10> */
.L_x_2427:
[----:B------:R-:W-:Y:S01]  /*7de0*/  HSETP2.GT.AND P0, PT, R16.H0_H0, R19.H0_H0, PT ;  /* 0x2000001310007234 */ /* 0x000fe20003f04800 */
[----:B------:R-:W-:-:S12]  /*7df0*/  BSSY.RECONVERGENT B0, `(.L_x_2352) ;  /* 0x0000006000007945 */ /* 0x000fd80003800200 */
[----:B------:R-:W-:Y:S05]  /*7e00*/  @P0 BRA `(.L_x_2353) ;  /* 0x0000000000100947 */ /* 0x000fea0003800000 */
[----:B------:R-:W-:Y:S01]  /*7e10*/  HSETP2.NEU.AND P0, PT, R16.H0_H0, R19.H0_H0, PT ;  /* 0x2000001310007234 */ /* 0x000fe20003f0d800 */
[----:B------:R-:W-:-:S12]  /*7e20*/  IMAD.MOV.U32 R7, RZ, RZ, RZ ;  /* 0x000000ffff077224 */ /* 0x000fd800078e00ff */
[----:B--2---:R-:W-:-:S04]  /*7e30*/  @!P0 ISETP.GE.AND P1, PT, R15, R4, PT ;  /* 0x000000040f00820c */ /* 0x004fc80003f26270 */
[----:B------:R-:W-:-:S09]  /*7e40*/  @!P0 SEL R7, RZ, 0x1, P1 ;  /* 0x00000001ff078807 */ /* 0x000fd20000800000 */
.L_x_2353:
[----:B------:R-:W-:Y:S05]  /*7e50*/  BSYNC.RECONVERGENT B0 ;  /* 0x0000000000007941 */ /* 0x000fea0003800200 */
.L_x_2352:
        /* <DEDUP_REMOVED lines=9> */
.L_x_2431:
        /* <DEDUP_REMOVED lines=8> */
.L_x_2356:
[----:B------:R-:W-:Y:S05]  /*7f70*/  BSYNC.RECONVERGENT B0 ;  /* 0x0000000000007941 */ /* 0x000fea0003800200 */
.L_x_2355:
        /* <DEDUP_REMOVED lines=9> */
.L_x_2435:
        /* <DEDUP_REMOVED lines=8> */
.L_x_2359:
[----:B------:R-:W-:Y:S05]  /*8090*/  BSYNC.RECONVERGENT B0 ;  /* 0x0000000000007941 */ /* 0x000fea0003800200 */
.L_x_2358:
        /* <DEDUP_REMOVED lines=9> */
.L_x_2439:
        /* <DEDUP_REMOVED lines=8> */
.L_x_2362:
[----:B------:R-:W-:Y:S05]  /*81b0*/  BSYNC.RECONVERGENT B0 ;  /* 0x0000000000007941 */ /* 0x000fea0003800200 */
.L_x_2361:
        /* <DEDUP_REMOVED lines=10> */
.L_x_2443:
[----:B------:R-:W-:Y:S01]  /*8260*/  HSETP2.GT.AND P0, PT, R16.H0_H0, R11.H0_H0, PT ;  /* 0x2000000b10007234 */ /* 0x000fe20003f04800 */
[----:B------:R-:W-:-:S12]  /*8270*/  BSSY.RECONVERGENT B0, `(.L_x_2364) ;  /* 0x0000006000007945 */ /* 0x000fd80003800200 */
[----:B------:R-:W-:Y:S05]  /*8280*/  @P0 BRA `(.L_x_2365) ;  /* 0x0000000000100947 */ /* 0x000fea0003800000 */
[----:B------:R-:W-:Y:S01]  /*8290*/  HSETP2.NEU.AND P0, PT, R16.H0_H0, R11.H0_H0, PT ;  /* 0x2000000b10007234 */ /* 0x000fe20003f0d800 */
[----:B------:R-:W-:-:S12]  /*82a0*/  IMAD.MOV.U32 R4, RZ, RZ, RZ ;  /* 0x000000ffff047224 */ /* 0x000fd800078e00ff */
[----:B--2---:R-:W-:-:S04]  /*82b0*/  @!P0 ISETP.GE.AND P1, PT, R10, R7, PT ;  /* 0x000000070a00820c */ /* 0x004fc80003f26270 */
[----:B------:R-:W-:-:S09]  /*82c0*/  @!P0 SEL R4, RZ, 0x1, P1 ;  /* 0x00000001ff048807 */ /* 0x000fd20000800000 */
.L_x_2365:
[----:B------:R-:W-:Y:S05]  /*82d0*/  BSYNC.RECONVERGENT B0 ;  /* 0x0000000000007941 */ /* 0x000fea0003800200 */
.L_x_2364:
        /* <DEDUP_REMOVED lines=9> */
.L_x_2447:
        /* <DEDUP_REMOVED lines=8> */
.L_x_2368:
[----:B------:R-:W-:Y:S05]  /*83f0*/  BSYNC.RECONVERGENT B0 ;  /* 0x0000000000007941 */ /* 0x000fea0003800200 */
.L_x_2367:
        /* <DEDUP_REMOVED lines=10> */
.L_x_2451:
        /* <DEDUP_REMOVED lines=8> */
.L_x_2371:
[----:B------:R-:W-:Y:S05]  /*8520*/  BSYNC.RECONVERGENT B0 ;  /* 0x0000000000007941 */ /* 0x000fea0003800200 */
.L_x_2370:
        /* <DEDUP_REMOVED lines=9> */
.L_x_2455:
        /* <DEDUP_REMOVED lines=8> */
.L_x_2374:
[----:B------:R-:W-:Y:S05]  /*8640*/  BSYNC.RECONVERGENT B0 ;  /* 0x0000000000007941 */ /* 0x000fea0003800200 */
.L_x_2373:
        /* <DEDUP_REMOVED lines=9> */
.L_x_2459:
        /* <DEDUP_REMOVED lines=8> */
.L_x_2377:
[----:B------:R-:W-:Y:S05]  /*8760*/  BSYNC.RECONVERGENT B0 ;  /* 0x0000000000007941 */ /* 0x000fea0003800200 */
.L_x_2376:
        /* <DEDUP_REMOVED lines=10> */
.L_x_2463:
[----:B------:R-:W-:Y:S01]  /*8810*/  HSETP2.GT.AND P0, PT, R16.H0_H0, R13.H0_H0, PT ;  /* 0x2000000d10007234 */ /* 0x000fe20003f04800 */
[----:B------:R-:W-:-:S12]  /*8820*/  BSSY.RECONVERGENT B0, `(.L_x_2379) ;  /* 0x0000006000007945 */ /* 0x000fd80003800200 */
[----:B------:R-:W-:Y:S05]  /*8830*/  @P0 BRA `(.L_x_2380) ;  /* 0x0000000000100947 */ /* 0x000fea0003800000 */
[----:B------:R-:W-:Y:S01]  /*8840*/  HSETP2.NEU.AND P0, PT, R16.H0_H0, R13.H0_H0, PT ;  /* 0x2000000d10007234 */ /* 0x000fe20003f0d800 */
[----:B------:R-:W-:-:S12]  /*8850*/  IMAD.MOV.U32 R7, RZ, RZ, RZ ;  /* 0x000000ffff077224 */ /* 0x000fd800078e00ff */
[----:B--2---:R-:W-:-:S04]  /*8860*/  @!P0 ISETP.GE.AND P1, PT, R11, R4, PT ;  /* 0x000000040b00820c */ /* 0x004fc80003f26270 */
[----:B------:R-:W-:-:S09]  /*8870*/  @!P0 SEL R7, RZ, 0x1, P1 ;  /* 0x00000001ff078807 */ /* 0x000fd20000800000 */
.L_x_2380:
[----:B------:R-:W-:Y:S05]  /*8880*/  BSYNC.RECONVERGENT B0 ;  /* 0x0000000000007941 */ /* 0x000fea0003800200 */
.L_x_2379:
        /* <DEDUP_REMOVED lines=18> */
.L_x_2467:
        /* <DEDUP_REMOVED lines=8> */
.L_x_2383:
[----:B------:R-:W-:Y:S05]  /*8a30*/  BSYNC.RECONVERGENT B0 ;  /* 0x0000000000007941 */ /* 0x000fea0003800200 */
.L_x_2382:
        /* <DEDUP_REMOVED lines=9> */
.L_x_2471:
        /* <DEDUP_REMOVED lines=8> */
.L_x_2386:
[----:B------:R-:W-:Y:S05]  /*8b50*/  BSYNC.RECONVERGENT B0 ;  /* 0x0000000000007941 */ /* 0x000fea0003800200 */
.L_x_2385:
        /* <DEDUP_REMOVED lines=9> */
.L_x_2475:
        /* <DEDUP_REMOVED lines=8> */
.L_x_2389:
[----:B------:R-:W-:Y:S05]  /*8c70*/  BSYNC.RECONVERGENT B0 ;  /* 0x0000000000007941 */ /* 0x000fea0003800200 */
.L_x_2388:
        /* <DEDUP_REMOVED lines=9> */
.L_x_2479:
        /* <DEDUP_REMOVED lines=8> */
.L_x_2392:
[----:B------:R-:W-:Y:S05]  /*8d90*/  BSYNC.RECONVERGENT B0 ;  /* 0x0000000000007941 */ /* 0x000fea0003800200 */
.L_x_2391:
        /* <DEDUP_REMOVED lines=10> */
.L_x_2483:
[----:B------:R-:W-:Y:S01]  /*8e40*/  HSETP2.GT.AND P0, PT, R8.H0_H0, R11.H0_H0, PT ;  /* 0x2000000b08007234 */ /* 0x000fe20003f04800 */
[----:B------:R-:W-:-:S12]  /*8e50*/  BSSY.RECONVERGENT B0, `(.L_x_2394) ;  /* 0x0000006000007945 */ /* 0x000fd80003800200 */
[----:B------:R-:W-:Y:S05]  /*8e60*/  @P0 BRA `(.L_x_2395) ;  /* 0x0000000000100947 */ /* 0x000fea0003800000 */
[----:B------:R-:W-:Y:S01]  /*8e70*/  HSETP2.NEU.AND P0, PT, R8.H0_H0, R11.H0_H0, PT ;  /* 0x2000000b08007234 */ /* 0x000fe20003f0d800 */
[----:B------:R-:W-:-:S12]  /*8e80*/  IMAD.MOV.U32 R7, RZ, RZ, RZ ;  /* 0x000000ffff077224 */ /* 0x000fd800078e00ff */
[----:B--2---:R-:W-:-:S04]  /*8e90*/  @!P0 ISETP.GE.AND P1, PT, R21, R4, PT ;  /* 0x000000041500820c */ /* 0x004fc80003f26270 */
[----:B------:R-:W-:-:S09]  /*8ea0*/  @!P0 SEL R7, RZ, 0x1, P1 ;  /* 0x00000001ff078807 */ /* 0x000fd20000800000 */
.L_x_2395:
[----:B------:R-:W-:Y:S05]  /*8eb0*/  BSYNC.RECONVERGENT B0 ;  /* 0x0000000000007941 */ /* 0x000fea0003800200 */
.L_x_2394:
[----:B------:R-:W-:Y:S01]  /*8ec0*/  ISETP.NE.AND P0, PT, R7, R2, PT ;  /* 0x000000020700720c */ /* 0x000fe20003f05270 */
[----:B------:R-:W-:-:S03]  /*8ed0*/  UMOV UR6, 0xffffffff ;  /* 0xffffffff00067882 */ /* 0x000fc60000000000 */
[----:B------:R-:W-:Y:S02]  /*8ee0*/  SEL R0, R11, R8, !P0 ;  /* 0x000000080b007207 */ /* 0x000fe40004000000 */
[----:B--2---:R-:W-:Y:S02]  /*8ef0*/  SEL R21, R4, R21, !P0 ;  /* 0x0000001504157207 */ /* 0x004fe40004000000 */
[----:B------:R-:W-:Y:S01]  /*8f00*/  PRMT R0, R0, 0x5410, R0 ;  /* 0x0000541000007816 */ /* 0x000fe20000000000 */
[----:B------:R-:W-:Y:S06]  /*8f10*/  BRA.DIV UR6, `(.L_x_2396) ;  /* 0x0000001a06b87947 */ /* 0x000fec000b800000 */
.L_x_2486:
[----:B------:R-:W-:-:S03]  /*8f20*/  UMOV UR6, 0xffffffff ;  /* 0xffffffff00067882 */ /* 0x000fc60000000000 */
[----:B------:R-:W-:Y:S05]  /*8f30*/  BRA.DIV UR6, `(.L_x_2397) ;  /* 0x0000001a06dc7947 */ /* 0x000fea000b800000 */
.L_x_2335:
        /* <DEDUP_REMOVED lines=23> */
.L_x_2398:
        /* <DEDUP_REMOVED lines=11> */
.L_x_2495:
        /* <DEDUP_REMOVED lines=14> */
.L_x_2399:
        /* <DEDUP_REMOVED lines=22> */
.L_x_2288:
[----:B------:R-:W-:Y:S01]  /*93a0*/  BSSY B1, `(.L_x_2401) ;  /* 0x0000006000017945 */ /* 0x000fe20003800000 */
[----:B------:R-:W-:Y:S02]  /*93b0*/  IMAD.MOV.U32 R7, RZ, RZ, 0x1f ;  /* 0x0000001fff077424 */ /* 0x000fe400078e00ff */
[----:B------:R-:W-:-:S07]  /*93c0*/  IMAD.MOV.U32 R0, RZ, RZ, -0x1 ;  /* 0xffffffffff007424 */ /* 0x000fce00078e00ff */
[----:B------:R-:W-:Y:S05]  /*93d0*/  WARPSYNC.COLLECTIVE R0, `(.L_x_2402) ;  /* 0x0000000000087348 */ /* 0x000fea0003c00000 */
[----:B------:R0:W1:Y:S02]  /*93e0*/  SHFL.IDX P1, R0, R29, R22, R7 ;  /* 0x000000161d007389 */ /* 0x0000640000020007 */
[----:B01----:R-:W-:Y:S05]  /*93f0*/  ENDCOLLECTIVE ;  /* 0x000000000000791b */ /* 0x003fea0003800000 */
.L_x_2402:
[----:B------:R-:W-:Y:S05]  /*9400*/  BSYNC B1 ;  /* 0x0000000000017941 */ /* 0x000fea0003800000 */
.L_x_2401:
[----:B------:R-:W-:Y:S05]  /*9410*/  BRA `(.L_x_2403) ;  /* 0xffffffc8009c7947 */ /* 0x000fea000383ffff */
.L_x_2336:
[----:B------:R-:W-:Y:S01]  /*9420*/  BSSY B0, `(.L_x_2404) ;  /* 0x0000007000007945 */ /* 0x000fe20003800000 */
[----:B------:R-:W-:Y:S02]  /*9430*/  IMAD.MOV.U32 R6, RZ, RZ, 0x1 ;  /* 0x00000001ff067424 */ /* 0x000fe400078e00ff */
[----:B------:R-:W-:Y:S02]  /*9440*/  IMAD.MOV.U32 R5, RZ, RZ, 0x1f ;  /* 0x0000001fff057424 */ /* 0x000fe400078e00ff */
[----:B------:R-:W-:-:S07]  /*9450*/  IMAD.MOV.U32 R0, RZ, RZ, -0x1 ;  /* 0xffffffffff007424 */ /* 0x000fce00078e00ff */
[----:B------:R-:W-:Y:S05]  /*9460*/  WARPSYNC.COLLECTIVE R0, `(.L_x_2405) ;  /* 0x0000000000087348 */ /* 0x000fea0003c00000 */
[----:B------:R0:W1:Y:S02]  /*9470*/  SHFL.BFLY P0, R7, R9, R6, R5 ;  /* 0x0c00000609077389 */ /* 0x0000640000000005 */
[----:B01----:R-:W-:Y:S05]  /*9480*/  ENDCOLLECTIVE ;  /* 0x000000000000791b */ /* 0x003fea0003800000 */
.L_x_2405:
[----:B------:R-:W-:Y:S05]  /*9490*/  BSYNC B0 ;  /* 0x0000000000007941 */ /* 0x000fea0003800000 */
.L_x_2404:
        /* <DEDUP_REMOVED lines=8> */
.L_x_2406:
[----:B------:R-:W-:Y:S02]  /*9520*/  IMAD.MOV.U32 R19, RZ, RZ, R7 ;  /* 0x000000ffff137224 */ /* 0x000fe400078e0007 */
[----:B------:R-:W-:Y:S01]  /*9530*/  IMAD.MOV.U32 R7, RZ, RZ, 0x1 ;  /* 0x00000001ff077424 */ /* 0x000fe200078e00ff */
[----:B------:R-:W-:Y:S06]  /*9540*/  BRA `(.L_x_2407) ;  /* 0xffffffe000bc7947 */ /* 0x000fec000383ffff */
.L_x_2339:
[----:B------:R-:W-:Y:S01]  /*9550*/  BSSY B0, `(.L_x_2408) ;  /* 0x0000007000007945 */ /* 0x000fe20003800000 */
[----:B------:R-:W-:Y:S02]  /*9560*/  IMAD.MOV.U32 R6, RZ, RZ, 0x2 ;  /* 0x00000002ff067424 */ /* 0x000fe400078e00ff */
[----:B------:R-:W-:Y:S02]  /*9570*/  IMAD.MOV.U32 R5, RZ, RZ, 0x1f ;  /* 0x0000001fff057424 */ /* 0x000fe400078e00ff */
[----:B------:R-:W-:-:S07]  /*9580*/  IMAD.MOV.U32 R0, RZ, RZ, -0x1 ;  /* 0xffffffffff007424 */ /* 0x000fce00078e00ff */
[----:B------:R-:W-:Y:S05]  /*9590*/  WARPSYNC.COLLECTIVE R0, `(.L_x_2409) ;  /* 0x0000000000087348 */ /* 0x000fea0003c00000 */
[----:B------:R0:W1:Y:S02]  /*95a0*/  SHFL.BFLY P0, R7, R9, R6, R5 ;  /* 0x0c00000609077389 */ /* 0x0000640000000005 */
[----:B01----:R-:W-:Y:S05]  /*95b0*/  ENDCOLLECTIVE ;  /* 0x000000000000791b */ /* 0x003fea0003800000 */
.L_x_2409:
[----:B------:R-:W-:Y:S05]  /*95c0*/  BSYNC B0 ;  /* 0x0000000000007941 */ /* 0x000fea0003800000 */
.L_x_2408:
        /* <DEDUP_REMOVED lines=8> */
.L_x_2410:
[----:B------:R-:W-:Y:S05]  /*9650*/  BRA `(.L_x_2411) ;  /* 0xffffffe000bc7947 */ /* 0x000fea000383ffff */
.L_x_2342:
[----:B------:R-:W-:Y:S01]  /*9660*/  BSSY B0, `(.L_x_2412) ;  /* 0x0000007000007945 */ /* 0x000fe20003800000 */
[----:B------:R-:W-:Y:S02]  /*9670*/  IMAD.MOV.U32 R6, RZ, RZ, 0x1 ;  /* 0x00000001ff067424 */ /* 0x000fe400078e00ff */
[----:B------:R-:W-:Y:S02]  /*9680*/  IMAD.MOV.U32 R5, RZ, RZ, 0x1f ;  /* 0x0000001fff057424 */ /* 0x000fe400078e00ff */
[----:B------:R-:W-:-:S07]  /*9690*/  IMAD.MOV.U32 R0, RZ, RZ, -0x1 ;  /* 0xffffffffff007424 */ /* 0x000fce00078e00ff */
[----:B------:R-:W-:Y:S05]  /*96a0*/  WARPSYNC.COLLECTIVE R0, `(.L_x_2413) ;  /* 0x0000000000087348 */ /* 0x000fea0003c00000 */
[----:B------:R0:W1:Y:S02]  /*96b0*/  SHFL.BFLY P0, R7, R9, R6, R5 ;  /* 0x0c00000609077389 */ /* 0x0000640000000005 */
[----:B01----:R-:W-:Y:S05]  /*96c0*/  ENDCOLLECTIVE ;  /* 0x000000000000791b */ /* 0x003fea0003800000 */
.L_x_2413:
[----:B------:R-:W-:Y:S05]  /*96d0*/  BSYNC B0 ;  /* 0x0000000000007941 */ /* 0x000fea0003800000 */
.L_x_2412:
        /* <DEDUP_REMOVED lines=9> */
.L_x_2414:
[----:B------:R-:W-:Y:S05]  /*9770*/  BRA `(.L_x_2415) ;  /* 0xffffffe000c07947 */ /* 0x000fea000383ffff */
.L_x_2345:
[----:B------:R-:W-:Y:S01]  /*9780*/  BSSY B0, `(.L_x_2416) ;  /* 0x0000007000007945 */ /* 0x000fe20003800000 */
[----:B------:R-:W-:Y:S02]  /*9790*/  IMAD.MOV.U32 R6, RZ, RZ, 0x4 ;  /* 0x00000004ff067424 */ /* 0x000fe400078e00ff */
[----:B------:R-:W-:Y:S02]  /*97a0*/  IMAD.MOV.U32 R5, RZ, RZ, 0x1f ;  /* 0x0000001fff057424 */ /* 0x000fe400078e00ff */
[----:B------:R-:W-:-:S07]  /*97b0*/  IMAD.MOV.U32 R0, RZ, RZ, -0x1 ;  /* 0xffffffffff007424 */ /* 0x000fce00078e00ff */
[----:B------:R-:W-:Y:S05]  /*97c0*/  WARPSYNC.COLLECTIVE R0, `(.L_x_2417) ;  /* 0x0000000000087348 */ /* 0x000fea0003c00000 */
[----:B------:R0:W1:Y:S02]  /*97d0*/  SHFL.BFLY P0, R7, R9, R6, R5 ;  /* 0x0c00000609077389 */ /* 0x0000640000000005 */
[----:B01----:R-:W-:Y:S05]  /*97e0*/  ENDCOLLECTIVE ;  /* 0x000000000000791b */ /* 0x003fea0003800000 */
.L_x_2417:
[----:B------:R-:W-:Y:S05]  /*97f0*/  BSYNC B0 ;  /* 0x0000000000007941 */ /* 0x000fea0003800000 */
.L_x_2416:
        /* <DEDUP_REMOVED lines=8> */
.L_x_2418:
[----:B------:R-:W-:Y:S05]  /*9880*/  BRA `(.L_x_2419) ;  /* 0xffffffe000c07947 */ /* 0x000fea000383ffff */
.L_x_2348:
[----:B------:R-:W-:Y:S01]  /*9890*/  BSSY B0, `(.L_x_2420) ;  /* 0x0000007000007945 */ /* 0x000fe20003800000 */
[----:B------:R-:W-:Y:S02]  /*98a0*/  IMAD.MOV.U32 R6, RZ, RZ, 0x2 ;  /* 0x00000002ff067424 */ /* 0x000fe400078e00ff */
[----:B------:R-:W-:Y:S02]  /*98b0*/  IMAD.MOV.U32 R5, RZ, RZ, 0x1f ;  /* 0x0000001fff057424 */ /* 0x000fe400078e00ff */
[----:B------:R-:W-:-:S07]  /*98c0*/  IMAD.MOV.U32 R0, RZ, RZ, -0x1 ;  /* 0xffffffffff007424 */ /* 0x000fce00078e00ff */
[----:B------:R-:W-:Y:S05]  /*98d0*/  WARPSYNC.COLLECTIVE R0, `(.L_x_2421) ;  /* 0x0000000000087348 */ /* 0x000fea0003c00000 */
[----:B------:R0:W1:Y:S02]  /*98e0*/  SHFL.BFLY P0, R7, R9, R6, R5 ;  /* 0x0c00000609077389 */ /* 0x0000640000000005 */
[----:B01----:R-:W-:Y:S05]  /*98f0*/  ENDCOLLECTIVE ;  /* 0x000000000000791b */ /* 0x003fea0003800000 */
.L_x_2421:
[----:B------:R-:W-:Y:S05]  /*9900*/  BSYNC B0 ;  /* 0x0000000000007941 */ /* 0x000fea0003800000 */
.L_x_2420:
        /* <DEDUP_REMOVED lines=8> */
.L_x_2422:
[----:B------:R-:W-:Y:S05]  /*9990*/  BRA `(.L_x_2423) ;  /* 0xffffffe000c47947 */ /* 0x000fea000383ffff */
.L_x_2351:
[----:B------:R-:W-:Y:S01]  /*99a0*/  BSSY B0, `(.L_x_2424) ;  /* 0x0000007000007945 */ /* 0x000fe20003800000 */
[----:B------:R-:W-:Y:S02]  /*99b0*/  IMAD.MOV.U32 R6, RZ, RZ, 0x1 ;  /* 0x00000001ff067424 */ /* 0x000fe400078e00ff */
[----:B------:R-:W-:Y:S02]  /*99c0*/  IMAD.MOV.U32 R5, RZ, RZ, 0x1f ;  /* 0x0000001fff057424 */ /* 0x000fe400078e00ff */
[----:B------:R-:W-:-:S07]  /*99d0*/  IMAD.MOV.U32 R0, RZ, RZ, -0x1 ;  /* 0xffffffffff007424 */ /* 0x000fce00078e00ff */
[----:B------:R-:W-:Y:S05]  /*99e0*/  WARPSYNC.COLLECTIVE R0, `(.L_x_2425) ;  /* 0x0000000000087348 */ /* 0x000fea0003c00000 */
[----:B------:R0:W1:Y:S02]  /*99f0*/  SHFL.BFLY P0, R7, R9, R6, R5 ;  /* 0x0c00000609077389 */ /* 0x0000640000000005 */
[----:B01----:R-:W-:Y:S05]  /*9a00*/  ENDCOLLECTIVE ;  /* 0x000000000000791b */ /* 0x003fea0003800000 */
.L_x_2425:
[----:B------:R-:W-:Y:S05]  /*9a10*/  BSYNC B0 ;  /* 0x0000000000007941 */ /* 0x000fea0003800000 */
.L_x_2424:
        /* <DEDUP_REMOVED lines=8> */
.L_x_2426:
[----:B------:R-:W-:Y:S02]  /*9aa0*/  IMAD.MOV.U32 R4, RZ, RZ, R7 ;  /* 0x000000ffff047224 */ /* 0x000fe400078e0007 */
[----:B------:R-:W-:Y:S01]  /*9ab0*/  IMAD.MOV.U32 R7, RZ, RZ, 0x1 ;  /* 0x00000001ff077424 */ /* 0x000fe200078e00ff */
[----:B------:R-:W-:Y:S06]  /*9ac0*/  BRA `(.L_x_2427) ;  /* 0xffffffe000c47947 */ /* 0x000fec000383ffff */
.L_x_2354:
[----:B------:R-:W-:Y:S01]  /*9ad0*/  BSSY B0, `(.L_x_2428) ;  /* 0x0000007000007945 */ /* 0x000fe20003800000 */
[----:B------:R-:W-:Y:S02]  /*9ae0*/  IMAD.MOV.U32 R6, RZ, RZ, 0x8 ;  /* 0x00000008ff067424 */ /* 0x000fe400078e00ff */
[----:B------:R-:W-:Y:S02]  /*9af0*/  IMAD.MOV.U32 R5, RZ, RZ, 0x1f ;  /* 0x0000001fff057424 */ /* 0x000fe400078e00ff */
[----:B------:R-:W-:-:S07]  /*9b00*/  IMAD.MOV.U32 R0, RZ, RZ, -0x1 ;  /* 0xffffffffff007424 */ /* 0x000fce00078e00ff */
[----:B------:R-:W-:Y:S05]  /*9b10*/  WARPSYNC.COLLECTIVE R0, `(.L_x_2429) ;  /* 0x0000000000087348 */ /* 0x000fea0003c00000 */
[----:B------:R0:W1:Y:S02]  /*9b20*/  SHFL.BFLY P0, R7, R9, R6, R5 ;  /* 0x0c00000609077389 */ /* 0x0000640000000005 */
[----:B01----:R-:W-:Y:S05]  /*9b30*/  ENDCOLLECTIVE ;  /* 0x000000000000791b */ /* 0x003fea0003800000 */
.L_x_2429:
[----:B------:R-:W-:Y:S05]  /*9b40*/  BSYNC B0 ;  /* 0x0000000000007941 */ /* 0x000fea0003800000 */
.L_x_2428:
        /* <DEDUP_REMOVED lines=8> */
.L_x_2430:
[----:B------:R-:W-:Y:S05]  /*9bd0*/  BRA `(.L_x_2431) ;  /* 0xffffffe000c47947 */ /* 0x000fea000383ffff */
.L_x_2357:
[----:B------:R-:W-:Y:S01]  /*9be0*/  BSSY B0, `(.L_x_2432) ;  /* 0x0000007000007945 */ /* 0x000fe20003800000 */
[----:B------:R-:W-:Y:S02]  /*9bf0*/  IMAD.MOV.U32 R6, RZ, RZ, 0x4 ;  /* 0x00000004ff067424 */ /* 0x000fe400078e00ff */
[----:B------:R-:W-:Y:S02]  /*9c00*/  IMAD.MOV.U32 R5, RZ, RZ, 0x1f ;  /* 0x0000001fff057424 */ /* 0x000fe400078e00ff */
[----:B------:R-:W-:-:S07]  /*9c10*/  IMAD.MOV.U32 R0, RZ, RZ, -0x1 ;  /* 0xffffffffff007424 */ /* 0x000fce00078e00ff */
[----:B------:R-:W-:Y:S05]  /*9c20*/  WARPSYNC.COLLECTIVE R0, `(.L_x_2433) ;  /* 0x0000000000087348 */ /* 0x000fea0003c00000 */
[----:B------:R0:W1:Y:S02]  /*9c30*/  SHFL.BFLY P0, R7, R9, R6, R5 ;  /* 0x0c00000609077389 */ /* 0x0000640000000005 */
[----:B01----:R-:W-:Y:S05]  /*9c40*/  ENDCOLLECTIVE ;  /* 0x000000000000791b */ /* 0x003fea0003800000 */
.L_x_2433:
[----:B------:R-:W-:Y:S05]  /*9c50*/  BSYNC B0 ;  /* 0x0000000000007941 */ /* 0x000fea0003800000 */
.L_x_2432:
        /* <DEDUP_REMOVED lines=8> */
.L_x_2434:
[----:B------:R-:W-:Y:S05]  /*9ce0*/  BRA `(.L_x_2435) ;  /* 0xffffffe000c87947 */ /* 0x000fea000383ffff */
.L_x_2360:
[----:B------:R-:W-:Y:S01]  /*9cf0*/  BSSY B0, `(.L_x_2436) ;  /* 0x0000007000007945 */ /* 0x000fe20003800000 */
[----:B------:R-:W-:Y:S02]  /*9d00*/  IMAD.MOV.U32 R6, RZ, RZ, 0x2 ;  /* 0x00000002ff067424 */ /* 0x000fe400078e00ff */
[----:B------:R-:W-:Y:S02]  /*9d10*/  IMAD.MOV.U32 R5, RZ, RZ, 0x1f ;  /* 0x0000001fff057424 */ /* 0x000fe400078e00ff */
[----:B------:R-:W-:-:S07]  /*9d20*/  IMAD.MOV.U32 R0, RZ, RZ, -0x1 ;  /* 0xffffffffff007424 */ /* 0x000fce00078e00ff */
[----:B------:R-:W-:Y:S05]  /*9d30*/  WARPSYNC.COLLECTIVE R0, `(.L_x_2437) ;  /* 0x0000000000087348 */ /* 0x000fea0003c00000 */
[----:B------:R0:W1:Y:S02]  /*9d40*/  SHFL.BFLY P0, R7, R9, R6, R5 ;  /* 0x0c00000609077389 */ /* 0x0000640000000005 */
[----:B01----:R-:W-:Y:S05]  /*9d50*/  ENDCOLLECTIVE ;  /* 0x000000000000791b */ /* 0x003fea0003800000 */
.L_x_2437:
[----:B------:R-:W-:Y:S05]  /*9d60*/  BSYNC B0 ;  /* 0x0000000000007941 */ /* 0x000fea0003800000 */
.L_x_2436:
        /* <DEDUP_REMOVED lines=8> */
.L_x_2438:
[----:B------:R-:W-:Y:S05]  /*9df0*/  BRA `(.L_x_2439) ;  /* 0xffffffe000cc7947 */ /* 0x000fea000383ffff */
.L_x_2363:
[----:B------:R-:W-:Y:S01]  /*9e00*/  BSSY B0, `(.L_x_2440) ;  /* 0x0000007000007945 */ /* 0x000fe20003800000 */
[----:B------:R-:W-:Y:S02]  /*9e10*/  IMAD.MOV.U32 R6, RZ, RZ, 0x1 ;  /* 0x00000001ff067424 */ /* 0x000fe400078e00ff */
[----:B------:R-:W-:Y:S02]  /*9e20*/  IMAD.MOV.U32 R5, RZ, RZ, 0x1f ;  /* 0x0000001fff057424 */ /* 0x000fe400078e00ff */
[----:B------:R-:W-:-:S07]  /*9e30*/  IMAD.MOV.U32 R0, RZ, RZ, -0x1 ;  /* 0xffffffffff007424 */ /* 0x000fce00078e00ff */
[----:B------:R-:W-:Y:S05]  /*9e40*/  WARPSYNC.COLLECTIVE R0, `(.L_x_2441) ;  /* 0x0000000000087348 */ /* 0x000fea0003c00000 */
[----:B------:R0:W1:Y:S02]  /*9e50*/  SHFL.BFLY P0, R7, R9, R6, R5 ;  /* 0x0c00000609077389 */ /* 0x0000640000000005 */
[----:B01----:R-:W-:Y:S05]  /*9e60*/  ENDCOLLECTIVE ;  /* 0x000000000000791b */ /* 0x003fea0003800000 */
.L_x_2441:
[----:B------:R-:W-:Y:S05]  /*9e70*/  BSYNC B0 ;  /* 0x0000000000007941 */ /* 0x000fea0003800000 */
.L_x_2440:
        /* <DEDUP_REMOVED lines=9> */
.L_x_2442:
[----:B------:R-:W-:Y:S05]  /*9f10*/  BRA `(.L_x_2443) ;  /* 0xffffffe000d07947 */ /* 0x000fea000383ffff */
.L_x_2366:
[----:B------:R-:W-:Y:S01]  /*9f20*/  BSSY B0, `(.L_x_2444) ;  /* 0x0000007000007945 */ /* 0x000fe20003800000 */
[----:B------:R-:W-:Y:S02]  /*9f30*/  IMAD.MOV.U32 R6, RZ, RZ, 0x10 ;  /* 0x00000010ff067424 */ /* 0x000fe400078e00ff */
[----:B------:R-:W-:Y:S02]  /*9f40*/  IMAD.MOV.U32 R5, RZ, RZ, 0x1f ;  /* 0x0000001fff057424 */ /* 0x000fe400078e00ff */
[----:B------:R-:W-:-:S07]  /*9f50*/  IMAD.MOV.U32 R0, RZ, RZ, -0x1 ;  /* 0xffffffffff007424 */ /* 0x000fce00078e00ff */
[----:B------:R-:W-:Y:S05]  /*9f60*/  WARPSYNC.COLLECTIVE R0, `(.L_x_2445) ;  /* 0x0000000000087348 */ /* 0x000fea0003c00000 */
[----:B------:R0:W1:Y:S02]  /*9f70*/  SHFL.BFLY P0, R7, R9, R6, R5 ;  /* 0x0c00000609077389 */ /* 0x0000640000000005 */
[----:B01----:R-:W-:Y:S05]  /*9f80*/  ENDCOLLECTIVE ;  /* 0x000000000000791b */ /* 0x003fea0003800000 */
.L_x_2445:
[----:B------:R-:W-:Y:S05]  /*9f90*/  BSYNC B0 ;  /* 0x0000000000007941 */ /* 0x000fea0003800000 */
.L_x_2444:
        /* <DEDUP_REMOVED lines=8> */
.L_x_2446:
[----:B------:R-:W-:Y:S05]  /*a020*/  BRA `(.L_x_2447) ;  /* 0xffffffe000d07947 */ /* 0x000fea000383ffff */
.L_x_2369:
[----:B------:R-:W-:Y:S01]  /*a030*/  BSSY B0, `(.L_x_2448) ;  /* 0x0000007000007945 */ /* 0x000fe20003800000 */
[----:B------:R-:W-:Y:S02]  /*a040*/  IMAD.MOV.U32 R6, RZ, RZ, 0x8 ;  /* 0x00000008ff067424 */ /* 0x000fe400078e00ff */
[----:B------:R-:W-:Y:S02]  /*a050*/  IMAD.MOV.U32 R5, RZ, RZ, 0x1f ;  /* 0x0000001fff057424 */ /* 0x000fe400078e00ff */
[----:B------:R-:W-:-:S07]  /*a060*/  IMAD.MOV.U32 R0, RZ, RZ, -0x1 ;  /* 0xffffffffff007424 */ /* 0x000fce00078e00ff */
[----:B------:R-:W-:Y:S05]  /*a070*/  WARPSYNC.COLLECTIVE R0, `(.L_x_2449) ;  /* 0x0000000000087348 */ /* 0x000fea0003c00000 */
[----:B------:R0:W1:Y:S02]  /*a080*/  SHFL.BFLY P0, R7, R9, R6, R5 ;  /* 0x0c00000609077389 */ /* 0x0000640000000005 */
[----:B01----:R-:W-:Y:S05]  /*a090*/  ENDCOLLECTIVE ;  /* 0x000000000000791b */ /* 0x003fea0003800000 */
.L_x_2449:
[----:B------:R-:W-:Y:S05]  /*a0a0*/  BSYNC B0 ;  /* 0x0000000000007941 */ /* 0x000fea0003800000 */
.L_x_2448:
        /* <DEDUP_REMOVED lines=8> */
.L_x_2450:
[----:B------:R-:W-:Y:S05]  /*a130*/  BRA `(.L_x_2451) ;  /* 0xffffffe000d87947 */ /* 0x000fea000383ffff */
.L_x_2372:
[----:B------:R-:W-:Y:S01]  /*a140*/  BSSY B0, `(.L_x_2452) ;  /* 0x0000007000007945 */ /* 0x000fe20003800000 */
[----:B------:R-:W-:Y:S02]  /*a150*/  IMAD.MOV.U32 R6, RZ, RZ, 0x4 ;  /* 0x00000004ff067424 */ /* 0x000fe400078e00ff */
[----:B------:R-:W-:Y:S02]  /*a160*/  IMAD.MOV.U32 R5, RZ, RZ, 0x1f ;  /* 0x0000001fff057424 */ /* 0x000fe400078e00ff */
[----:B------:R-:W-:-:S07]  /*a170*/  IMAD.MOV.U32 R0, RZ, RZ, -0x1 ;  /* 0xffffffffff007424 */ /* 0x000fce00078e00ff */
[----:B------:R-:W-:Y:S05]  /*a180*/  WARPSYNC.COLLECTIVE R0, `(.L_x_2453) ;  /* 0x0000000000087348 */ /* 0x000fea0003c00000 */
[----:B------:R0:W1:Y:S02]  /*a190*/  SHFL.BFLY P0, R7, R9, R6, R5 ;  /* 0x0c00000609077389 */ /* 0x0000640000000005 */
[----:B01----:R-:W-:Y:S05]  /*a1a0*/  ENDCOLLECTIVE ;  /* 0x000000000000791b */ /* 0x003fea0003800000 */
.L_x_2453:
[----:B------:R-:W-:Y:S05]  /*a1b0*/  BSYNC B0 ;  /* 0x0000000000007941 */ /* 0x000fea0003800000 */
.L_x_2452:
        /* <DEDUP_REMOVED lines=8> */
.L_x_2454:
[----:B------:R-:W-:Y:S05]  /*a240*/  BRA `(.L_x_2455) ;  /* 0xffffffe000dc7947 */ /* 0x000fea000383ffff */
.L_x_2375:
[----:B------:R-:W-:Y:S01]  /*a250*/  BSSY B0, `(.L_x_2456) ;  /* 0x0000007000007945 */ /* 0x000fe20003800000 */
[----:B------:R-:W-:Y:S02]  /*a260*/  IMAD.MOV.U32 R6, RZ, RZ, 0x2 ;  /* 0x00000002ff067424 */ /* 0x000fe400078e00ff */
[----:B------:R-:W-:Y:S02]  /*a270*/  IMAD.MOV.U32 R5, RZ, RZ, 0x1f ;  /* 0x0000001fff057424 */ /* 0x000fe400078e00ff */
[----:B------:R-:W-:-:S07]  /*a280*/  IMAD.MOV.U32 R0, RZ, RZ, -0x1 ;  /* 0xffffffffff007424 */ /* 0x000fce00078e00ff */
[----:B------:R-:W-:Y:S05]  /*a290*/  WARPSYNC.COLLECTIVE R0, `(.L_x_2457) ;  /* 0x0000000000087348 */ /* 0x000fea0003c00000 */
[----:B------:R0:W1:Y:S02]  /*a2a0*/  SHFL.BFLY P0, R7, R9, R6, R5 ;  /* 0x0c00000609077389 */ /* 0x0000640000000005 */
[----:B01----:R-:W-:Y:S05]  /*a2b0*/  ENDCOLLECTIVE ;  /* 0x000000000000791b */ /* 0x003fea0003800000 */
.L_x_2457:
[----:B------:R-:W-:Y:S05]  /*a2c0*/  BSYNC B0 ;  /* 0x0000000000007941 */ /* 0x000fea0003800000 */
.L_x_2456:
        /* <DEDUP_REMOVED lines=8> */
.L_x_2458:
[----:B------:R-:W-:Y:S05]  /*a350*/  BRA `(.L_x_2459) ;  /* 0xffffffe000e07947 */ /* 0x000fea000383ffff */
.L_x_2378:
[----:B------:R-:W-:Y:S01]  /*a360*/  BSSY B0, `(.L_x_2460) ;  /* 0x0000007000007945 */ /* 0x000fe20003800000 */
[----:B------:R-:W-:Y:S02]  /*a370*/  IMAD.MOV.U32 R6, RZ, RZ, 0x1 ;  /* 0x00000001ff067424 */ /* 0x000fe400078e00ff */
[----:B------:R-:W-:Y:S02]  /*a380*/  IMAD.MOV.U32 R5, RZ, RZ, 0x1f ;  /* 0x0000001fff057424 */ /* 0x000fe400078e00ff */
[----:B------:R-:W-:-:S07]  /*a390*/  IMAD.MOV.U32 R0, RZ, RZ, -0x1 ;  /* 0xffffffffff007424 */ /* 0x000fce00078e00ff */
[----:B------:R-:W-:Y:S05]  /*a3a0*/  WARPSYNC.COLLECTIVE R0, `(.L_x_2461) ;  /* 0x0000000000087348 */ /* 0x000fea0003c00000 */
[----:B------:R0:W1:Y:S02]  /*a3b0*/  SHFL.BFLY P0, R7, R9, R6, R5 ;  /* 0x0c00000609077389 */ /* 0x0000640000000005 */
[----:B01----:R-:W-:Y:S05]  /*a3c0*/  ENDCOLLECTIVE ;  /* 0x000000000000791b */ /* 0x003fea0003800000 */
.L_x_2461:
[----:B------:R-:W-:Y:S05]  /*a3d0*/  BSYNC B0 ;  /* 0x0000000000007941 */ /* 0x000fea0003800000 */
.L_x_2460:
        /* <DEDUP_REMOVED lines=8> */
.L_x_2462:
[----:B------:R-:W-:Y:S02]  /*a460*/  IMAD.MOV.U32 R4, RZ, RZ, R7 ;  /* 0x000000ffff047224 */ /* 0x000fe400078e0007 */
[----:B------:R-:W-:Y:S01]  /*a470*/  IMAD.MOV.U32 R7, RZ, RZ, 0x1 ;  /* 0x00000001ff077424 */ /* 0x000fe200078e00ff */
[----:B------:R-:W-:Y:S06]  /*a480*/  BRA `(.L_x_2463) ;  /* 0xffffffe000e07947 */ /* 0x000fec000383ffff */
.L_x_2381:
[----:B------:R-:W-:Y:S01]  /*a490*/  BSSY B0, `(.L_x_2464) ;  /* 0x0000007000007945 */ /* 0x000fe20003800000 */
[----:B------:R-:W-:Y:S02]  /*a4a0*/  IMAD.MOV.U32 R6, RZ, RZ, 0x10 ;  /* 0x00000010ff067424 */ /* 0x000fe400078e00ff */
[----:B------:R-:W-:Y:S02]  /*a4b0*/  IMAD.MOV.U32 R5, RZ, RZ, 0x1f ;  /* 0x0000001fff057424 */ /* 0x000fe400078e00ff */
[----:B------:R-:W-:-:S07]  /*a4c0*/  IMAD.MOV.U32 R0, RZ, RZ, -0x1 ;  /* 0xffffffffff007424 */ /* 0x000fce00078e00ff */
[----:B------:R-:W-:Y:S05]  /*a4d0*/  WARPSYNC.COLLECTIVE R0, `(.L_x_2465) ;  /* 0x0000000000087348 */ /* 0x000fea0003c00000 */
[----:B------:R0:W1:Y:S02]  /*a4e0*/  SHFL.BFLY P0, R7, R9, R6, R5 ;  /* 0x0c00000609077389 */ /* 0x0000640000000005 */
[----:B01----:R-:W-:Y:S05]  /*a4f0*/  ENDCOLLECTIVE ;  /* 0x000000000000791b */ /* 0x003fea0003800000 */
.L_x_2465:
[----:B------:R-:W-:Y:S05]  /*a500*/  BSYNC B0 ;  /* 0x0000000000007941 */ /* 0x000fea0003800000 */
.L_x_2464:
        /* <DEDUP_REMOVED lines=8> */
.L_x_2466:
[----:B------:R-:W-:Y:S05]  /*a590*/  BRA `(.L_x_2467) ;  /* 0xffffffe400047947 */ /* 0x000fea000383ffff */
.L_x_2384:
[----:B------:R-:W-:Y:S01]  /*a5a0*/  BSSY B0, `(.L_x_2468) ;  /* 0x0000007000007945 */ /* 0x000fe20003800000 */
[----:B------:R-:W-:Y:S02]  /*a5b0*/  IMAD.MOV.U32 R6, RZ, RZ, 0x8 ;  /* 0x00000008ff067424 */ /* 0x000fe400078e00ff */
[----:B------:R-:W-:Y:S02]  /*a5c0*/  IMAD.MOV.U32 R5, RZ, RZ, 0x1f ;  /* 0x0000001fff057424 */ /* 0x000fe400078e00ff */
[----:B------:R-:W-:-:S07]  /*a5d0*/  IMAD.MOV.U32 R0, RZ, RZ, -0x1 ;  /* 0xffffffffff007424 */ /* 0x000fce00078e00ff */
[----:B------:R-:W-:Y:S05]  /*a5e0*/  WARPSYNC.COLLECTIVE R0, `(.L_x_2469) ;  /* 0x0000000000087348 */ /* 0x000fea0003c00000 */
[----:B------:R0:W1:Y:S02]  /*a5f0*/  SHFL.BFLY P0, R7, R9, R6, R5 ;  /* 0x0c00000609077389 */ /* 0x0000640000000005 */
[----:B01----:R-:W-:Y:S05]  /*a600*/  ENDCOLLECTIVE ;  /* 0x000000000000791b */ /* 0x003fea0003800000 */
.L_x_2469:
[----:B------:R-:W-:Y:S05]  /*a610*/  BSYNC B0 ;  /* 0x0000000000007941 */ /* 0x000fea0003800000 */
.L_x_2468:
        /* <DEDUP_REMOVED lines=8> */
.L_x_2470:
[----:B------:R-:W-:Y:S05]  /*a6a0*/  BRA `(.L_x_2471) ;  /* 0xffffffe400087947 */ /* 0x000fea000383ffff */
.L_x_2387:
[----:B------:R-:W-:Y:S01]  /*a6b0*/  BSSY B0, `(.L_x_2472) ;  /* 0x0000007000007945 */ /* 0x000fe20003800000 */
[----:B------:R-:W-:Y:S02]  /*a6c0*/  IMAD.MOV.U32 R6, RZ, RZ, 0x4 ;  /* 0x00000004ff067424 */ /* 0x000fe400078e00ff */
[----:B------:R-:W-:Y:S02]  /*a6d0*/  IMAD.MOV.U32 R5, RZ, RZ, 0x1f ;  /* 0x0000001fff057424 */ /* 0x000fe400078e00ff */
[----:B------:R-:W-:-:S07]  /*a6e0*/  IMAD.MOV.U32 R0, RZ, RZ, -0x1 ;  /* 0xffffffffff007424 */ /* 0x000fce00078e00ff */
[----:B------:R-:W-:Y:S05]  /*a6f0*/  WARPSYNC.COLLECTIVE R0, `(.L_x_2473) ;  /* 0x0000000000087348 */ /* 0x000fea0003c00000 */
[----:B------:R0:W1:Y:S02]  /*a700*/  SHFL.BFLY P0, R7, R9, R6, R5 ;  /* 0x0c00000609077389 */ /* 0x0000640000000005 */
[----:B01----:R-:W-:Y:S05]  /*a710*/  ENDCOLLECTIVE ;  /* 0x000000000000791b */ /* 0x003fea0003800000 */
.L_x_2473:
[----:B------:R-:W-:Y:S05]  /*a720*/  BSYNC B0 ;  /* 0x0000000000007941 */ /* 0x000fea0003800000 */
.L_x_2472:
        /* <DEDUP_REMOVED lines=8> */
.L_x_2474:
[----:B------:R-:W-:Y:S05]  /*a7b0*/  BRA `(.L_x_2475) ;  /* 0xffffffe4000c7947 */ /* 0x000fea000383ffff */
.L_x_2390:
[----:B------:R-:W-:Y:S01]  /*a7c0*/  BSSY B0, `(.L_x_2476) ;  /* 0x0000007000007945 */ /* 0x000fe20003800000 */
[----:B------:R-:W-:Y:S02]  /*a7d0*/  IMAD.MOV.U32 R6, RZ, RZ, 0x2 ;  /* 0x00000002ff067424 */ /* 0x000fe400078e00ff */
[----:B------:R-:W-:Y:S02]  /*a7e0*/  IMAD.MOV.U32 R5, RZ, RZ, 0x1f ;  /* 0x0000001fff057424 */ /* 0x000fe400078e00ff */
[----:B------:R-:W-:-:S07]  /*a7f0*/  IMAD.MOV.U32 R0, RZ, RZ, -0x1 ;  /* 0xffffffffff007424 */ /* 0x000fce00078e00ff */
[----:B------:R-:W-:Y:S05]  /*a800*/  WARPSYNC.COLLECTIVE R0, `(.L_x_2477) ;  /* 0x0000000000087348 */ /* 0x000fea0003c00000 */
[----:B------:R0:W1:Y:S02]  /*a810*/  SHFL.BFLY P0, R7, R9, R6, R5 ;  /* 0x0c00000609077389 */ /* 0x0000640000000005 */
[----:B01----:R-:W-:Y:S05]  /*a820*/  ENDCOLLECTIVE ;  /* 0x000000000000791b */ /* 0x003fea0003800000 */
.L_x_2477:
[----:B------:R-:W-:Y:S05]  /*a830*/  BSYNC B0 ;  /* 0x0000000000007941 */ /* 0x000fea0003800000 */
.L_x_2476:
        /* <DEDUP_REMOVED lines=8> */
.L_x_2478:
[----:B------:R-:W-:Y:S05]  /*a8c0*/  BRA `(.L_x_2479) ;  /* 0xffffffe400107947 */ /* 0x000fea000383ffff */
.L_x_2393:
[----:B------:R-:W-:Y:S01]  /*a8d0*/  BSSY B0, `(.L_x_2480) ;  /* 0x0000007000007945 */ /* 0x000fe20003800000 */
[----:B------:R-:W-:Y:S02]  /*a8e0*/  IMAD.MOV.U32 R6, RZ, RZ, 0x1 ;  /* 0x00000001ff067424 */ /* 0x000fe400078e00ff */
[----:B------:R-:W-:Y:S02]  /*a8f0*/  IMAD.MOV.U32 R5, RZ, RZ, 0x1f ;  /* 0x0000001fff057424 */ /* 0x000fe400078e00ff */
[----:B------:R-:W-:-:S07]  /*a900*/  IMAD.MOV.U32 R0, RZ, RZ, -0x1 ;  /* 0xffffffffff007424 */ /* 0x000fce00078e00ff */
[----:B------:R-:W-:Y:S05]  /*a910*/  WARPSYNC.COLLECTIVE R0, `(.L_x_2481) ;  /* 0x0000000000087348 */ /* 0x000fea0003c00000 */
[----:B------:R0:W1:Y:S02]  /*a920*/  SHFL.BFLY P0, R7, R9, R6, R5 ;  /* 0x0c00000609077389 */ /* 0x0000640000000005 */
[----:B01----:R-:W-:Y:S05]  /*a930*/  ENDCOLLECTIVE ;  /* 0x000000000000791b */ /* 0x003fea0003800000 */
.L_x_2481:
[----:B------:R-:W-:Y:S05]  /*a940*/  BSYNC B0 ;  /* 0x0000000000007941 */ /* 0x000fea0003800000 */
.L_x_2480:
        /* <DEDUP_REMOVED lines=8> */
.L_x_2482:
[----:B------:R-:W-:Y:S02]  /*a9d0*/  IMAD.MOV.U32 R4, RZ, RZ, R7 ;  /* 0x000000ffff047224 */ /* 0x000fe400078e0007 */
[----:B------:R-:W-:Y:S01]  /*a9e0*/  IMAD.MOV.U32 R7, RZ, RZ, 0x1 ;  /* 0x00000001ff077424 */ /* 0x000fe200078e00ff */
[----:B------:R-:W-:Y:S06]  /*a9f0*/  BRA `(.L_x_2483) ;  /* 0xffffffe400107947 */ /* 0x000fec000383ffff */
.L_x_2396:
        /* <DEDUP_REMOVED lines=9> */
.L_x_2485:
[----:B------:R-:W-:Y:S05]  /*aa90*/  BSYNC B0 ;  /* 0x0000000000007941 */ /* 0x000fea0003800000 */
.L_x_2484:
[----:B------:R-:W-:Y:S05]  /*aaa0*/  BRA `(.L_x_2486) ;  /* 0xffffffe4001c7947 */ /* 0x000fea000383ffff */
.L_x_2397:
        /* <DEDUP_REMOVED lines=9> */
.L_x_2488:
[----:B------:R-:W-:Y:S05]  /*ab40*/  BSYNC B0 ;  /* 0x0000000000007941 */ /* 0x000fea0003800000 */
.L_x_2487:
[----:B------:R-:W-:Y:S05]  /*ab50*/  BRA `(.L_x_2335) ;  /* 0xffffffe000f87947 */ /* 0x000fea000383ffff */
.L_x_2400:
        /* <DEDUP_REMOVED lines=8> */
.L_x_2490:
[----:B------:R-:W-:Y:S05]  /*abe0*/  BSYNC B0 ;  /* 0x0000000000007941 */ /* 0x000fea0003800000 */
.L_x_2489:
[----:B------:R-:W-:Y:S01]  /*abf0*/  FADD.FTZ R9, R7, R2 ;  /* 0x0000000207097221 */ /* 0x000fe20000010000 */
[----:B------:R-:W-:Y:S02]  /*ac00*/  IMAD.MOV.U32 R6, RZ, RZ, 0x8 ;  /* 0x00000008ff067424 */ /* 0x000fe400078e00ff */
[----:B------:R-:W-:Y:S02]  /*ac10*/  IMAD.MOV.U32 R5, RZ, RZ, 0x1f ;  /* 0x0000001fff057424 */ /* 0x000fe400078e00ff */
[----:B------:R-:W-:-:S07]  /*ac20*/  IMAD.MOV.U32 R0, RZ, RZ, -0x1 ;  /* 0xffffffffff007424 */ /* 0x000fce00078e00ff */
[----:B------:R-:W-:Y:S05]  /*ac30*/  WARPSYNC.COLLECTIVE R0, `(.L_x_2491) ;  /* 0x0000000000087348 */ /* 0x000fea0003c00000 */
[----:B------:R0:W1:Y:S02]  /*ac40*/  SHFL.BFLY P0, R7, R9, R6, R5 ;  /* 0x0c00000609077389 */ /* 0x0000640000000005 */
[----:B01----:R-:W-:Y:S05]  /*ac50*/  ENDCOLLECTIVE ;  /* 0x000000000000791b */ /* 0x003fea0003800000 */
.L_x_2491:
[----:B------:R-:W-:Y:S02]  /*ac60*/  IMAD.MOV.U32 R6, RZ, RZ, 0x4 ;  /* 0x00000004ff067424 */ /* 0x000fe400078e00ff */
[----:B------:R-:W-:-:S04]  /*ac70*/  FADD.FTZ R4, R9, R7 ;  /* 0x0000000709047221 */ /* 0x000fc80000010000 */
[----:B------:R-:W-:-:S07]  /*ac80*/  IMAD.MOV.U32 R9, RZ, RZ, R4 ;  /* 0x000000ffff097224 */ /* 0x000fce00078e0004 */
[----:B------:R-:W-:Y:S05]  /*ac90*/  WARPSYNC.COLLECTIVE R0, `(.L_x_2492) ;  /* 0x0000000000087348 */ /* 0x000fea0003c00000 */
[----:B------:R0:W1:Y:S02]  /*aca0*/  SHFL.BFLY P0, R7, R9, R6, R5 ;  /* 0x0c00000609077389 */ /* 0x0000640000000005 */
[----:B01----:R-:W-:Y:S05]  /*acb0*/  ENDCOLLECTIVE ;  /* 0x000000000000791b */ /* 0x003fea0003800000 */
.L_x_2492:
[----:B------:R-:W-:Y:S02]  /*acc0*/  IMAD.MOV.U32 R6, RZ, RZ, 0x2 ;  /* 0x00000002ff067424 */ /* 0x000fe400078e00ff */
[----:B------:R-:W-:-:S04]  /*acd0*/  FADD.FTZ R8, R4, R7 ;  /* 0x0000000704087221 */ /* 0x000fc80000010000 */
[----:B------:R-:W-:-:S07]  /*ace0*/  IMAD.MOV.U32 R9, RZ, RZ, R8 ;  /* 0x000000ffff097224 */ /* 0x000fce00078e0008 */
[----:B------:R-:W-:Y:S05]  /*acf0*/  WARPSYNC.COLLECTIVE R0, `(.L_x_2493) ;  /* 0x0000000000087348 */ /* 0x000fea0003c00000 */
[----:B------:R0:W1:Y:S02]  /*ad00*/  SHFL.BFLY P0, R7, R9, R6, R5 ;  /* 0x0c00000609077389 */ /* 0x0000640000000005 */
[----:B01----:R-:W-:Y:S05]  /*ad10*/  ENDCOLLECTIVE ;  /* 0x000000000000791b */ /* 0x003fea0003800000 */
.L_x_2493:
[----:B------:R-:W-:Y:S02]  /*ad20*/  IMAD.MOV.U32 R6, RZ, RZ, 0x1 ;  /* 0x00000001ff067424 */ /* 0x000fe400078e00ff */
[----:B------:R-:W-:-:S04]  /*ad30*/  FADD.FTZ R10, R8, R7 ;  /* 0x00000007080a7221 */ /* 0x000fc80000010000 */
[----:B------:R-:W-:-:S07]  /*ad40*/  IMAD.MOV.U32 R9, RZ, RZ, R10 ;  /* 0x000000ffff097224 */ /* 0x000fce00078e000a */
[----:B------:R-:W-:Y:S05]  /*ad50*/  WARPSYNC.COLLECTIVE R0, `(.L_x_2494) ;  /* 0x0000000000087348 */ /* 0x000fea0003c00000 */
[----:B------:R0:W1:Y:S02]  /*ad60*/  SHFL.BFLY P0, R7, R9, R6, R5 ;  /* 0x0c00000609077389 */ /* 0x0000640000000005 */
[----:B01----:R-:W-:Y:S05]  /*ad70*/  ENDCOLLECTIVE ;  /* 0x000000000000791b */ /* 0x003fea0003800000 */
.L_x_2494:
[----:B------:R-:W-:Y:S05]  /*ad80*/  BRA `(.L_x_2495) ;  /* 0xffffffe000f47947 */ /* 0x000fea000383ffff */
.L_x_2496:
        /* <DEDUP_REMOVED lines=15> */
.L_x_7867:


//--------------------- .text._ZN4vllm3moe44grouped_topk_fused_small_expert_count_kernelI6__halffiLNS0_11ScoringFuncE0ELi128ELb0ELi8EEEvPT_PfPT1_PKT0_llllllbd --------------------------
	.section	.text._ZN4vllm3moe44grouped_topk_fused_small_expert_count_kernelI6__halffiLNS0_11ScoringFuncE0ELi128ELb0ELi8EEEvPT_PfPT1_PKT0_llllllbd,"ax",@progbits
	.align	128
        .global         _ZN4vllm3moe44grouped_topk_fused_small_expert_count_kernelI6__halffiLNS0_11ScoringFuncE0ELi128ELb0ELi8EEEvPT_PfPT1_PKT0_llllllbd
        .type           _ZN4vllm3moe44grouped_topk_fused_small_expert_count_kernelI6__halffiLNS0_11ScoringFuncE0ELi128ELb0ELi8EEEvPT_PfPT1_PKT0_llllllbd,@function
        .size           _ZN4vllm3moe44grouped_topk_fused_small_expert_count_kernelI6__halffiLNS0_11ScoringFuncE0ELi128ELb0ELi8EEEvPT_PfPT1_PKT0_llllllbd,(.L_x_7772 - _ZN4vllm3moe44grouped_topk_fused_small_expert_count_kernelI6__halffiLNS0_11ScoringFuncE0ELi128ELb0ELi8EEEvPT_PfPT1_PKT0_llllllbd)
        .other          _ZN4vllm3moe44grouped_topk_fused_small_expert_count_kernelI6__halffiLNS0_11ScoringFuncE0ELi128ELb0ELi8EEEvPT_PfPT1_PKT0_llllllbd,@"STO_CUDA_ENTRY STV_DEFAULT"
_ZN4vllm3moe44grouped_topk_fused_small_expert_count_kernelI6__halffiLNS0_11ScoringFuncE0ELi128ELb0ELi8EEEvPT_PfPT1_PKT0_llllllbd:
.text._ZN4vllm3moe44grouped_topk_fused_small_expert_count_kernelI6__halffiLNS0_11ScoringFuncE0ELi128ELb0ELi8EEEvPT_PfPT1_PKT0_llllllbd:
        /* <DEDUP_REMOVED lines=18> */
[----:B-1----:R-:W-:-:S04]  /*0120*/  LEA R10, P1, R4, UR6, 0x1 ;  /* 0x00000006040a7c11 */ /* 0x002fc8000f8208ff */
[----:B------:R-:W-:Y:S02]  /*0130*/  LEA.HI.X R11, R4, UR7, R3, 0x1, P1 ;  /* 0x00000007040b7c11 */ /* 0x000fe400088f0c03 */
[----:B--2---:R-:W-:-:S03]  /*0140*/  LEA R2, P0, R8, UR4, 0x2 ;  /* 0x0000000408027c11 */ /* 0x004fc6000f8010ff */
[----:B------:R-:W2:Y:S01]  /*0150*/  LDG.E.U16 R10, desc[UR8][R10.64] ;  /* 0x000000080a0a7981 */ /* 0x000ea2000c1e1500 */
[----:B------:R-:W-:-:S05]  /*0160*/  LEA.HI.X R3, R8, UR5, RZ, 0x2, P0 ;  /* 0x0000000508037c11 */ /* 0x000fca00080f14ff */
[----:B------:R-:W3:Y:S01]  /*0170*/  LDG.E R2, desc[UR8][R2.64] ;  /* 0x0000000802027981 */ /* 0x000ee2000c1e1900 */
[----:B------:R-:W1:Y:S01]  /*0180*/  S2UR UR6, SR_CgaCtaId ;  /* 0x00000000000679c3 */ /* 0x000e620000008800 */
[----:B------:R-:W-:Y:S02]  /*0190*/  UMOV UR4, 0x400 ;  /* 0x0000040000047882 */ /* 0x000fe40000000000 */
[----:B------:R-:W-:Y:S02]  /*01a0*/  UIADD3 UR5, UPT, UPT, UR4, 0x200, URZ ;  /* 0x0000020004057890 */ /* 0x000fe4000fffe0ff */
[----:B-1----:R-:W-:Y:S02]  /*01b0*/  ULEA UR4, UR6, UR4, 0x18 ;  /* 0x0000000406047291 */ /* 0x002fe4000f8ec0ff */
[----:B------:R-:W-:-:S04]  /*01c0*/  ULEA UR5, UR6, UR5, 0x18 ;  /* 0x0000000506057291 */ /* 0x000fc8000f8ec0ff */
[C---:B------:R-:W-:Y:S02]  /*01d0*/  LEA R4, R8.reuse, UR4, 0x2 ;  /* 0x0000000408047c11 */ /* 0x040fe4000f8e10ff */
[----:B------:R-:W-:Y:S01]  /*01e0*/  LEA R13, R8, UR5, 0x2 ;  /* 0x00000005080d7c11 */ /* 0x000fe2000f8e10ff */
[----:B--2---:R-:W-:-:S05]  /*01f0*/  HADD2.F32 R5, -RZ, R10.H0_H0 ;  /* 0x2000000aff057230 */ /* 0x004fca0000004100 */
[----:B---3--:R-:W-:Y:S01]  /*0200*/  FADD.FTZ R6, R2, R5 ;  /* 0x0000000502067221 */ /* 0x008fe20000010000 */
[----:B------:R1:W-:Y:S04]  /*0210*/  STS [R4], R5 ;  /* 0x0000000504007388 */ /* 0x0003e80000000800 */
[----:B------:R1:W-:Y:S02]  /*0220*/  STS [R13], R6 ;  /* 0x000000060d007388 */ /* 0x0003e40000000800 */
.L_x_2498:
[----:B------:R-:W-:Y:S05]  /*0230*/  BSYNC.RECONVERGENT B0 ;  /* 0x0000000000007941 */ /* 0x000fea0003800200 */
.L_x_2497:
        /* <DEDUP_REMOVED lines=101> */
.L_x_2502:
        /* <DEDUP_REMOVED lines=173> */
.L_x_2501:
[----:B------:R-:W-:Y:S05]  /*1360*/  BRA.U !UP0, `(.L_x_2500) ;  /* 0x0000000108cc7547 */ /* 0x000fea000b800000 */
[----:B------:R-:W-:Y:S01]  /*1370*/  IMAD R4, R12, 0x4, R1 ;  /* 0x000000040c047824 */ /* 0x000fe200078e0201 */
[----:B------:R-:W-:-:S12]  /*1380*/  UIADD3 UR5, UPT, UPT, -UR5, URZ, URZ ;  /* 0x000000ff05057290 */ /* 0x000fd8000fffe1ff */
.L_x_2503:
        /* <DEDUP_REMOVED lines=49> */
.L_x_2500:
        /* <DEDUP_REMOVED lines=107> */
[----:B------:R-:W-:Y:S05]  /*1d50*/  CALL.REL.NOINC `($__internal_25_$__cuda_sm20_div_rn_f64_full) ;  /* 0x0000000000847944 */ /* 0x000fea0003c00000 */
[----:B------:R-:W-:Y:S02]  /*1d60*/  IMAD.MOV.U32 R4, RZ, RZ, R14 ;  /* 0x000000ffff047224 */ /* 0x000fe400078e000e */
[----:B------:R-:W-:-:S07]  /*1d70*/  IMAD.MOV.U32 R5, RZ, RZ, R15 ;  /* 0x000000ffff057224 */ /* 0x000fce00078e000f */
.L_x_2506:
[----:B------:R-:W-:Y:S05]  /*1d80*/  BSYNC.RECONVERGENT B0 ;  /* 0x0000000000007941 */ /* 0x000fea0003800200 */
.L_x_2505:
        /* <DEDUP_REMOVED lines=9> */
.L_x_2504:
        /* <DEDUP_REMOVED lines=18> */
.L_x_2507:
[----:B------:R-:W-:Y:S05]  /*1f40*/  BSYNC.RECONVERGENT B0 ;  /* 0x0000000000007941 */ /* 0x000fea0003800200 */
.L_x_2499:
[----:B------:R-:W-:Y:S01]  /*1f50*/  PREEXIT ;  /* 0x000000000000782d */ /* 0x000fe20000000000 */
[----:B------:R-:W-:Y:S05]  /*1f60*/  EXIT ;  /* 0x000000000000794d */ /* 0x000fea0003800000 */
        .weak           $__internal_25_$__cuda_sm20_div_rn_f64_full
        .type           $__internal_25_$__cuda_sm20_div_rn_f64_full,@function
        .size           $__internal_25_$__cuda_sm20_div_rn_f64_full,(.L_x_7772 - $__internal_25_$__cuda_sm20_div_rn_f64_full)
$__internal_25_$__cuda_sm20_div_rn_f64_full:
        /* <DEDUP_REMOVED lines=104> */
.L_x_2509:
        /* <DEDUP_REMOVED lines=16> */
.L_x_2512:
[----:B------:R-:W-:Y:S01]  /*26f0*/  LOP3.LUT R15, R11, 0x80000, RZ, 0xfc, !PT ;  /* 0x000800000b0f7812 */ /* 0x000fe200078efcff */
[----:B------:R-:W-:Y:S01]  /*2700*/  IMAD.MOV.U32 R14, RZ, RZ, R10 ;  /* 0x000000ffff0e7224 */ /* 0x000fe200078e000a */
[----:B------:R-:W-:Y:S06]  /*2710*/  BRA `(.L_x_2510) ;  /* 0x0000000000087947 */ /* 0x000fec0003800000 */
.L_x_2511:
[----:B------:R-:W-:Y:S01]  /*2720*/  LOP3.LUT R15, R9, 0x80000, RZ, 0xfc, !PT ;  /* 0x00080000090f7812 */ /* 0x000fe200078efcff */
[----:B------:R-:W-:-:S07]  /*2730*/  IMAD.MOV.U32 R14, RZ, RZ, R8 ;  /* 0x000000ffff0e7224 */ /* 0x000fce00078e0008 */
.L_x_2510:
[----:B------:R-:W-:Y:S05]  /*2740*/  BSYNC.RECONVERGENT B1 ;  /* 0x0000000000017941 */ /* 0x000fea0003800200 */
.L_x_2508:
[----:B------:R-:W-:Y:S02]  /*2750*/  IMAD.MOV.U32 R4, RZ, RZ, R6 ;  /* 0x000000ffff047224 */ /* 0x000fe400078e0006 */
[----:B------:R-:W-:-:S04]  /*2760*/  IMAD.MOV.U32 R5, RZ, RZ, 0x0 ;  /* 0x00000000ff057424 */ /* 0x000fc800078e00ff */
[----:B------:R-:W-:Y:S05]  /*2770*/  RET.REL.NODEC R4 `(_ZN4vllm3moe44grouped_topk_fused_small_expert_count_kernelI6__halffiLNS0_11ScoringFuncE0ELi128ELb0ELi8EEEvPT_PfPT1_PKT0_llllllbd) ;  /* 0xffffffd804207950 */ /* 0x000fea0003c3ffff */
.L_x_2513:
        /* <DEDUP_REMOVED lines=16> */
.L_x_7772:


//--------------------- .text._ZN4vllm3moe44grouped_topk_fused_small_expert_count_kernelI6__halffiLNS0_11ScoringFuncE0ELi384ELb0ELi8EEEvPT_PfPT1_PKT0_llllllbd --------------------------
	.section	.text._ZN4vllm3moe44grouped_topk_fused_small_expert_count_kernelI6__halffiLNS0_11ScoringFuncE0ELi384ELb0ELi8EEEvPT_PfPT1_PKT0_llllllbd,"ax",@progbits
	.align	128
        .global         _ZN4vllm3moe44grouped_topk_fused_small_expert_count_kernelI6__halffiLNS0_11ScoringFuncE0ELi384ELb0ELi8EEEvPT_PfPT1_PKT0_llllllbd
        .type           _ZN4vllm3moe44grouped_topk_fused_small_expert_count_kernelI6__halffiLNS0_11ScoringFuncE0ELi384ELb0ELi8EEEvPT_PfPT1_PKT0_llllllbd,@function
        .size           _ZN4vllm3moe44grouped_topk_fused_small_expert_count_kernelI6__halffiLNS0_11ScoringFuncE0ELi384ELb0ELi8EEEvPT_PfPT1_PKT0_llllllbd,(.L_x_7773 - _ZN4vllm3moe44grouped_topk_fused_small_expert_count_kernelI6__halffiLNS0_11ScoringFuncE0ELi384ELb0ELi8EEEvPT_PfPT1_PKT0_llllllbd)
        .other          _ZN4vllm3moe44grouped_topk_fused_small_expert_count_kernelI6__halffiLNS0_11ScoringFuncE0ELi384ELb0ELi8EEEvPT_PfPT1_PKT0_llllllbd,@"STO_CUDA_ENTRY STV_DEFAULT"
_ZN4vllm3moe44grouped_topk_fused_small_expert_count_kernelI6__halffiLNS0_11ScoringFuncE0ELi384ELb0ELi8EEEvPT_PfPT1_PKT0_llllllbd:
.text._ZN4vllm3moe44grouped_topk_fused_small_expert_count_kernelI6__halffiLNS0_11ScoringFuncE0ELi384ELb0ELi8EEEvPT_PfPT1_PKT0_llllllbd:
        /* <DEDUP_REMOVED lines=35> */
.L_x_2515:
[----:B------:R-:W-:Y:S05]  /*0230*/  BSYNC.RECONVERGENT B0 ;  /* 0x0000000000007941 */ /* 0x000fea0003800200 */
.L_x_2514:
        /* <DEDUP_REMOVED lines=112> */
.L_x_2519:
        /* <DEDUP_REMOVED lines=99> */
.L_x_2518:
        /* <DEDUP_REMOVED lines=44> */
.L_x_2517:
        /* <DEDUP_REMOVED lines=18> */
.L_x_2520:
        /* <DEDUP_REMOVED lines=13> */
.L_x_2521:
[----:B------:R-:W-:Y:S05]  /*1420*/  BSYNC.RECONVERGENT B0 ;  /* 0x0000000000007941 */ /* 0x000fea0003800200 */
.L_x_2516:
        /* <DEDUP_REMOVED lines=23> */
.L_x_2524:
[----:B------:R-:W-:Y:S05]  /*15a0*/  BSYNC.RECONVERGENT B0 ;  /* 0x0000000000007941 */ /* 0x000fea0003800200 */
.L_x_2523:
        /* <DEDUP_REMOVED lines=21> */
.L_x_2527:
        /* <DEDUP_REMOVED lines=168> */
.L_x_2526:
[----:B------:R-:W-:Y:S05]  /*2180*/  @!P1 BRA `(.L_x_2525) ;  /* 0x0000000000d09947 */ /* 0x000fea0003800000 */
[C---:B------:R-:W-:Y:S02]  /*2190*/  IMAD R0, R10.reuse, 0x4, R0 ;  /* 0x000000040a007824 */ /* 0x040fe400078e0200 */
[----:B------:R-:W-:Y:S02]  /*21a0*/  IMAD.MOV R6, RZ, RZ, -R6 ;  /* 0x000000ffff067224 */ /* 0x000fe400078e0a06 */
[----:B------:R-:W-:-:S07]  /*21b0*/  IMAD R12, R10, 0x4, R1 ;  /* 0x000000040a0c7824 */ /* 0x000fce00078e0201 */
.L_x_2528:
        /* <DEDUP_REMOVED lines=49> */
.L_x_2525:
        /* <DEDUP_REMOVED lines=109> */
[----:B------:R-:W-:Y:S05]  /*2ba0*/  CALL.REL.NOINC `($__internal_26_$__cuda_sm20_div_rn_f64_full) ;  /* 0x0000000000847944 */ /* 0x000fea0003c00000 */
[----:B------:R-:W-:Y:S02]  /*2bb0*/  IMAD.MOV.U32 R4, RZ, RZ, R14 ;  /* 0x000000ffff047224 */ /* 0x000fe400078e000e */
[----:B------:R-:W-:-:S07]  /*2bc0*/  IMAD.MOV.U32 R5, RZ, RZ, R15 ;  /* 0x000000ffff057224 */ /* 0x000fce00078e000f */
.L_x_2531:
[----:B------:R-:W-:Y:S05]  /*2bd0*/  BSYNC.RECONVERGENT B0 ;  /* 0x0000000000007941 */ /* 0x000fea0003800200 */
.L_x_2530:
        /* <DEDUP_REMOVED lines=9> */
.L_x_2529:
        /* <DEDUP_REMOVED lines=18> */
.L_x_2532:
[----:B------:R-:W-:Y:S05]  /*2d90*/  BSYNC.RECONVERGENT B0 ;  /* 0x0000000000007941 */ /* 0x000fea0003800200 */
.L_x_2522:
[----:B------:R-:W-:Y:S01]  /*2da0*/  PREEXIT ;  /* 0x000000000000782d */ /* 0x000fe20000000000 */
[----:B------:R-:W-:Y:S05]  /*2db0*/  EXIT ;  /* 0x000000000000794d */ /* 0x000fea0003800000 */
        .weak           $__internal_26_$__cuda_sm20_div_rn_f64_full
        .type           $__internal_26_$__cuda_sm20_div_rn_f64_full,@function
        .size           $__internal_26_$__cuda_sm20_div_rn_f64_full,(.L_x_7773 - $__internal_26_$__cuda_sm20_div_rn_f64_full)
$__internal_26_$__cuda_sm20_div_rn_f64_full:
        /* <DEDUP_REMOVED lines=104> */
.L_x_2534:
        /* <DEDUP_REMOVED lines=16> */
.L_x_2537:
[----:B------:R-:W-:Y:S01]  /*3540*/  LOP3.LUT R15, R11, 0x80000, RZ, 0xfc, !PT ;  /* 0x000800000b0f7812 */ /* 0x000fe200078efcff */
[----:B------:R-:W-:Y:S01]  /*3550*/  IMAD.MOV.U32 R14, RZ, RZ, R10 ;  /* 0x000000ffff0e7224 */ /* 0x000fe200078e000a */
[----:B------:R-:W-:Y:S06]  /*3560*/  BRA `(.L_x_2535) ;  /* 0x0000000000087947 */ /* 0x000fec0003800000 */
.L_x_2536:
[----:B------:R-:W-:Y:S01]  /*3570*/  LOP3.LUT R15, R9, 0x80000, RZ, 0xfc, !PT ;  /* 0x00080000090f7812 */ /* 0x000fe200078efcff */
[----:B------:R-:W-:-:S07]  /*3580*/  IMAD.MOV.U32 R14, RZ, RZ, R8 ;  /* 0x000000ffff0e7224 */ /* 0x000fce00078e0008 */
.L_x_2535:
[----:B------:R-:W-:Y:S05]  /*3590*/  BSYNC.RECONVERGENT B1 ;  /* 0x0000000000017941 */ /* 0x000fea0003800200 */
.L_x_2533:
[----:B------:R-:W-:Y:S02]  /*35a0*/  IMAD.MOV.U32 R4, RZ, RZ, R6 ;  /* 0x000000ffff047224 */ /* 0x000fe400078e0006 */
[----:B------:R-:W-:-:S04]  /*35b0*/  IMAD.MOV.U32 R5, RZ, RZ, 0x0 ;  /* 0x00000000ff057424 */ /* 0x000fc800078e00ff */
[----:B------:R-:W-:Y:S05]  /*35c0*/  RET.REL.NODEC R4 `(_ZN4vllm3moe44grouped_topk_fused_small_expert_count_kernelI6__halffiLNS0_11ScoringFuncE0ELi384ELb0ELi8EEEvPT_PfPT1_PKT0_llllllbd) ;  /* 0xffffffc8048c7950 */ /* 0x000fea0003c3ffff */
.L_x_2538:
        /* <DEDUP_REMOVED lines=11> */
.L_x_7773:


//--------------------- .text._ZN4vllm3moe44grouped_topk_fused_small_expert_count_kernelI6__halffiLNS0_11ScoringFuncE0ELi512ELb0ELi8EEEvPT_PfPT1_PKT0_llllllbd --------------------------
	.section	.text._ZN4vllm3moe44grouped_topk_fused_small_expert_count_kernelI6__halffiLNS0_11ScoringFuncE0ELi512ELb0ELi8EEEvPT_PfPT1_PKT0_llllllbd,"ax",@progbits
	.align	128
        .global         _ZN4vllm3moe44grouped_topk_fused_small_expert_count_kernelI6__halffiLNS0_11ScoringFuncE0ELi512ELb0ELi8EEEvPT_PfPT1_PKT0_llllllbd
        .type           _ZN4vllm3moe44grouped_topk_fused_small_expert_count_kernelI6__halffiLNS0_11ScoringFuncE0ELi512ELb0ELi8EEEvPT_PfPT1_PKT0_llllllbd,@function
        .size           _ZN4vllm3moe44grouped_topk_fused_small_expert_count_kernelI6__halffiLNS0_11ScoringFuncE0ELi512ELb0ELi8EEEvPT_PfPT1_PKT0_llllllbd,(.L_x_7774 - _ZN4vllm3moe44grouped_topk_fused_small_expert_count_kernelI6__halffiLNS0_11ScoringFuncE0ELi512ELb0ELi8EEEvPT_PfPT1_PKT0_llllllbd)
        .other          _ZN4vllm3moe44grouped_topk_fused_small_expert_count_kernelI6__halffiLNS0_11ScoringFuncE0ELi512ELb0ELi8EEEvPT_PfPT1_PKT0_llllllbd,@"STO_CUDA_ENTRY STV_DEFAULT"
_ZN4vllm3moe44grouped_topk_fused_small_expert_count_kernelI6__halffiLNS0_11ScoringFuncE0ELi512ELb0ELi8EEEvPT_PfPT1_PKT0_llllllbd:
.text._ZN4vllm3moe44grouped_topk_fused_small_expert_count_kernelI6__halffiLNS0_11ScoringFuncE0ELi512ELb0ELi8EEEvPT_PfPT1_PKT0_llllllbd:
        /* <DEDUP_REMOVED lines=35> */
.L_x_2540:
[----:B------:R-:W-:Y:S05]  /*0230*/  BSYNC.RECONVERGENT B0 ;  /* 0x0000000000007941 */ /* 0x000fea0003800200 */
.L_x_2539:
        /* <DEDUP_REMOVED lines=112> */
.L_x_2544:
        /* <DEDUP_REMOVED lines=99> */
.L_x_2543:
        /* <DEDUP_REMOVED lines=44> */
.L_x_2542:
        /* <DEDUP_REMOVED lines=18> */
.L_x_2545:
        /* <DEDUP_REMOVED lines=13> */
.L_x_2546:
[----:B------:R-:W-:Y:S05]  /*1420*/  BSYNC.RECONVERGENT B0 ;  /* 0x0000000000007941 */ /* 0x000fea0003800200 */
.L_x_2541:
        /* <DEDUP_REMOVED lines=37> */
.L_x_2550:
        /* <DEDUP_REMOVED lines=168> */
.L_x_2549:
[----:B------:R-:W-:Y:S05]  /*2100*/  @!P1 BRA `(.L_x_2548) ;  /* 0x0000000000d09947 */ /* 0x000fea0003800000 */
[C---:B------:R-:W-:Y:S02]  /*2110*/  IMAD R0, R11.reuse, 0x4, R0 ;  /* 0x000000040b007824 */ /* 0x040fe400078e0200 */
[----:B------:R-:W-:Y:S02]  /*2120*/  IMAD.MOV R8, RZ, RZ, -R8 ;  /* 0x000000ffff087224 */ /* 0x000fe400078e0a08 */
[----:B------:R-:W-:-:S07]  /*2130*/  IMAD R13, R11, 0x4, R1 ;  /* 0x000000040b0d7824 */ /* 0x000fce00078e0201 */
.L_x_2551:
        /* <DEDUP_REMOVED lines=49> */
.L_x_2548:
        /* <DEDUP_REMOVED lines=107> */
[----:B------:R-:W-:Y:S05]  /*2b00*/  CALL.REL.NOINC `($__internal_27_$__cuda_sm20_div_rn_f64_full) ;  /* 0x0000000000847944 */ /* 0x000fea0003c00000 */
[----:B------:R-:W-:Y:S02]  /*2b10*/  IMAD.MOV.U32 R4, RZ, RZ, R14 ;  /* 0x000000ffff047224 */ /* 0x000fe400078e000e */
[----:B------:R-:W-:-:S07]  /*2b20*/  IMAD.MOV.U32 R5, RZ, RZ, R15 ;  /* 0x000000ffff057224 */ /* 0x000fce00078e000f */
.L_x_2554:
[----:B------:R-:W-:Y:S05]  /*2b30*/  BSYNC.RECONVERGENT B0 ;  /* 0x0000000000007941 */ /* 0x000fea0003800200 */
.L_x_2553:
        /* <DEDUP_REMOVED lines=9> */
.L_x_2552:
        /* <DEDUP_REMOVED lines=18> */
.L_x_2555:
[----:B------:R-:W-:Y:S05]  /*2cf0*/  BSYNC.RECONVERGENT B0 ;  /* 0x0000000000007941 */ /* 0x000fea0003800200 */
.L_x_2547:
[----:B------:R-:W-:Y:S01]  /*2d00*/  PREEXIT ;  /* 0x000000000000782d */ /* 0x000fe20000000000 */
[----:B------:R-:W-:Y:S05]  /*2d10*/  EXIT ;  /* 0x000000000000794d */ /* 0x000fea0003800000 */
        .weak           $__internal_27_$__cuda_sm20_div_rn_f64_full
        .type           $__internal_27_$__cuda_sm20_div_rn_f64_full,@function
        .size           $__internal_27_$__cuda_sm20_div_rn_f64_full,(.L_x_7774 - $__internal_27_$__cuda_sm20_div_rn_f64_full)
$__internal_27_$__cuda_sm20_div_rn_f64_full:
        /* <DEDUP_REMOVED lines=104> */
.L_x_2557:
        /* <DEDUP_REMOVED lines=16> */
.L_x_2560:
[----:B------:R-:W-:Y:S01]  /*34a0*/  LOP3.LUT R15, R11, 0x80000, RZ, 0xfc, !PT ;  /* 0x000800000b0f7812 */ /* 0x000fe200078efcff */
[----:B------:R-:W-:Y:S01]  /*34b0*/  IMAD.MOV.U32 R14, RZ, RZ, R10 ;  /* 0x000000ffff0e7224 */ /* 0x000fe200078e000a */
[----:B------:R-:W-:Y:S06]  /*34c0*/  BRA `(.L_x_2558) ;  /* 0x0000000000087947 */ /* 0x000fec0003800000 */
.L_x_2559:
[----:B------:R-:W-:Y:S01]  /*34d0*/  LOP3.LUT R15, R9, 0x80000, RZ, 0xfc, !PT ;  /* 0x00080000090f7812 */ /* 0x000fe200078efcff */
[----:B------:R-:W-:-:S07]  /*34e0*/  IMAD.MOV.U32 R14, RZ, RZ, R8 ;  /* 0x000000ffff0e7224 */ /* 0x000fce00078e0008 */
.L_x_2558:
[----:B------:R-:W-:Y:S05]  /*34f0*/  BSYNC.RECONVERGENT B1 ;  /* 0x0000000000017941 */ /* 0x000fea0003800200 */
.L_x_2556:
[----:B------:R-:W-:Y:S02]  /*3500*/  IMAD.MOV.U32 R4, RZ, RZ, R6 ;  /* 0x000000ffff047224 */ /* 0x000fe400078e0006 */
[----:B------:R-:W-:-:S04]  /*3510*/  IMAD.MOV.U32 R5, RZ, RZ, 0x0 ;  /* 0x00000000ff057424 */ /* 0x000fc800078e00ff */
[----:B------:R-:W-:Y:S05]  /*3520*/  RET.REL.NODEC R4 `(_ZN4vllm3moe44grouped_topk_fused_small_expert_count_kernelI6__halffiLNS0_11ScoringFuncE0ELi512ELb0ELi8EEEvPT_PfPT1_PKT0_llllllbd) ;  /* 0xffffffc804b47950 */ /* 0x000fea0003c3ffff */
.L_x_2561:
        /* <DEDUP_REMOVED lines=13> */
.L_x_7774:


//--------------------- .text._ZN4vllm3moe44grouped_topk_fused_small_expert_count_kernelI6__halffiLNS0_11ScoringFuncE0ELi512ELb0ELi22EEEvPT_PfPT1_PKT0_llllllbd --------------------------
	.section	.text._ZN4vllm3moe44grouped_topk_fused_small_expert_count_kernelI6__halffiLNS0_11ScoringFuncE0ELi512ELb0ELi22EEEvPT_PfPT1_PKT0_llllllbd,"ax",@progbits
	.align	128
        .global         _ZN4vllm3moe44grouped_topk_fused_small_expert_count_kernelI6__halffiLNS0_11ScoringFuncE0ELi512ELb0ELi22EEEvPT_PfPT1_PKT0_llllllbd
        .type           _ZN4vllm3moe44grouped_topk_fused_small_expert_count_kernelI6__halffiLNS0_11ScoringFuncE0ELi512ELb0ELi22EEEvPT_PfPT1_PKT0_llllllbd,@function
        .size           _ZN4vllm3moe44grouped_topk_fused_small_expert_count_kernelI6__halffiLNS0_11ScoringFuncE0ELi512ELb0ELi22EEEvPT_PfPT1_PKT0_llllllbd,(.L_x_7775 - _ZN4vllm3moe44grouped_topk_fused_small_expert_count_kernelI6__halffiLNS0_11ScoringFuncE0ELi512ELb0ELi22EEEvPT_PfPT1_PKT0_llllllbd)
        .other          _ZN4vllm3moe44grouped_topk_fused_small_expert_count_kernelI6__halffiLNS0_11ScoringFuncE0ELi512ELb0ELi22EEEvPT_PfPT1_PKT0_llllllbd,@"STO_CUDA_ENTRY STV_DEFAULT"
_ZN4vllm3moe44grouped_topk_fused_small_expert_count_kernelI6__halffiLNS0_11ScoringFuncE0ELi512ELb0ELi22EEEvPT_PfPT1_PKT0_llllllbd:
.text._ZN4vllm3moe44grouped_topk_fused_small_expert_count_kernelI6__halffiLNS0_11ScoringFuncE0ELi512ELb0ELi22EEEvPT_PfPT1_PKT0_llllllbd:
        /* <DEDUP_REMOVED lines=35> */
.L_x_2563:
[----:B------:R-:W-:Y:S05]  /*0230*/  BSYNC.RECONVERGENT B0 ;  /* 0x0000000000007941 */ /* 0x000fea0003800200 */
.L_x_2562:
        /* <DEDUP_REMOVED lines=112> */
.L_x_2567:
        /* <DEDUP_REMOVED lines=99> */
.L_x_2566:
        /* <DEDUP_REMOVED lines=44> */
.L_x_2565:
        /* <DEDUP_REMOVED lines=18> */
.L_x_2568:
        /* <DEDUP_REMOVED lines=13> */
.L_x_2569:
[----:B------:R-:W-:Y:S05]  /*1420*/  BSYNC.RECONVERGENT B0 ;  /* 0x0000000000007941 */ /* 0x000fea0003800200 */
.L_x_2564:
        /* <DEDUP_REMOVED lines=77> */
.L_x_2573:
        /* <DEDUP_REMOVED lines=183> */
.L_x_2572:
[----:B------:R-:W-:Y:S05]  /*2470*/  @!P2 BRA `(.L_x_2571) ;  /* 0x0000000000dca947 */ /* 0x000fea0003800000 */
[C---:B------:R-:W-:Y:S02]  /*2480*/  IMAD R0, R13.reuse, 0x4, R0 ;  /* 0x000000040d007824 */ /* 0x040fe400078e0200 */
[----:B------:R-:W-:Y:S02]  /*2490*/  IMAD.MOV R10, RZ, RZ, -R10 ;  /* 0x000000ffff0a7224 */ /* 0x000fe400078e0a0a */
[----:B------:R-:W-:-:S07]  /*24a0*/  IMAD R15, R13, 0x4, R1 ;  /* 0x000000040d0f7824 */ /* 0x000fce00078e0201 */
.L_x_2574:
        /* <DEDUP_REMOVED lines=52> */
.L_x_2571:
        /* <DEDUP_REMOVED lines=107> */
[----:B------:R-:W-:Y:S05]  /*2ea0*/  CALL.REL.NOINC `($__internal_28_$__cuda_sm20_div_rn_f64_full) ;  /* 0x0000000000847944 */ /* 0x000fea0003c00000 */
[----:B------:R-:W-:Y:S02]  /*2eb0*/  IMAD.MOV.U32 R4, RZ, RZ, R14 ;  /* 0x000000ffff047224 */ /* 0x000fe400078e000e */
[----:B------:R-:W-:-:S07]  /*2ec0*/  IMAD.MOV.U32 R5, RZ, RZ, R15 ;  /* 0x000000ffff057224 */ /* 0x000fce00078e000f */
.L_x_2577:
[----:B------:R-:W-:Y:S05]  /*2ed0*/  BSYNC.RECONVERGENT B0 ;  /* 0x0000000000007941 */ /* 0x000fea0003800200 */
.L_x_2576:
        /* <DEDUP_REMOVED lines=9> */
.L_x_2575:
        /* <DEDUP_REMOVED lines=18> */
.L_x_2578:
[----:B------:R-:W-:Y:S05]  /*3090*/  BSYNC.RECONVERGENT B0 ;  /* 0x0000000000007941 */ /* 0x000fea0003800200 */
.L_x_2570:
[----:B------:R-:W-:Y:S01]  /*30a0*/  PREEXIT ;  /* 0x000000000000782d */ /* 0x000fe20000000000 */
[----:B------:R-:W-:Y:S05]  /*30b0*/  EXIT ;  /* 0x000000000000794d */ /* 0x000fea0003800000 */
        .weak           $__internal_28_$__cuda_sm20_div_rn_f64_full
        .type           $__internal_28_$__cuda_sm20_div_rn_f64_full,@function
        .size           $__internal_28_$__cuda_sm20_div_rn_f64_full,(.L_x_7775 - $__internal_28_$__cuda_sm20_div_rn_f64_full)
$__internal_28_$__cuda_sm20_div_rn_f64_full:
        /* <DEDUP_REMOVED lines=104> */
.L_x_2580:
        /* <DEDUP_REMOVED lines=16> */
.L_x_2583:
[----:B------:R-:W-:Y:S01]  /*3840*/  LOP3.LUT R15, R11, 0x80000, RZ, 0xfc, !PT ;  /* 0x000800000b0f7812 */ /* 0x000fe200078efcff */
[----:B------:R-:W-:Y:S01]  /*3850*/  IMAD.MOV.U32 R14, RZ, RZ, R10 ;  /* 0x000000ffff0e7224 */ /* 0x000fe200078e000a */
[----:B------:R-:W-:Y:S06]  /*3860*/  BRA `(.L_x_2581) ;  /* 0x0000000000087947 */ /* 0x000fec0003800000 */
.L_x_2582:
[----:B------:R-:W-:Y:S01]  /*3870*/  LOP3.LUT R15, R9, 0x80000, RZ, 0xfc, !PT ;  /* 0x00080000090f7812 */ /* 0x000fe200078efcff */
[----:B------:R-:W-:-:S07]  /*3880*/  IMAD.MOV.U32 R14, RZ, RZ, R8 ;  /* 0x000000ffff0e7224 */ /* 0x000fce00078e0008 */
.L_x_2581:
[----:B------:R-:W-:Y:S05]  /*3890*/  BSYNC.RECONVERGENT B1 ;  /* 0x0000000000017941 */ /* 0x000fea0003800200 */
.L_x_2579:
[----:B------:R-:W-:Y:S02]  /*38a0*/  IMAD.MOV.U32 R4, RZ, RZ, R6 ;  /* 0x000000ffff047224 */ /* 0x000fe400078e0006 */
[----:B------:R-:W-:-:S04]  /*38b0*/  IMAD.MOV.U32 R5, RZ, RZ, 0x0 ;  /* 0x00000000ff057424 */ /* 0x000fc800078e00ff */
[----:B------:R-:W-:Y:S05]  /*38c0*/  RET.REL.NODEC R4 `(_ZN4vllm3moe44grouped_topk_fused_small_expert_count_kernelI6__halffiLNS0_11ScoringFuncE0ELi512ELb0ELi22EEEvPT_PfPT1_PKT0_llllllbd) ;  /* 0xffffffc404cc7950 */ /* 0x000fea0003c3ffff */
.L_x_2584:
        /* <DEDUP_REMOVED lines=11> */
.L_x_7775:


//--------------------- .text._ZN4vllm3moe44grouped_topk_fused_small_expert_count_kernelI6__halffiLNS0_11ScoringFuncE0ELi256ELb1ELi8EEEvPT_PfPT1_PKT0_llllllbd --------------------------
	.section	.text._ZN4vllm3moe44grouped_topk_fused_small_expert_count_kernelI6__halffiLNS0_11ScoringFuncE0ELi256ELb1ELi8EEEvPT_PfPT1_PKT0_llllllbd,"ax",@progbits
	.align	128
        .global         _ZN4vllm3moe44grouped_topk_fused_small_expert_count_kernelI6__halffiLNS0_11ScoringFuncE0ELi256ELb1ELi8EEEvPT_PfPT1_PKT0_llllllbd
        .type           _ZN4vllm3moe44grouped_topk_fused_small_expert_count_kernelI6__halffiLNS0_11ScoringFuncE0ELi256ELb1ELi8EEEvPT_PfPT1_PKT0_llllllbd,@function
        .size           _ZN4vllm3moe44grouped_topk_fused_small_expert_count_kernelI6__halffiLNS0_11ScoringFuncE0ELi256ELb1ELi8EEEvPT_PfPT1_PKT0_llllllbd,(.L_x_7776 - _ZN4vllm3moe44grouped_topk_fused_small_expert_count_kernelI6__halffiLNS0_11ScoringFuncE0ELi256ELb1ELi8EEEvPT_PfPT1_PKT0_llllllbd)
        .other          _ZN4vllm3moe44grouped_topk_fused_small_expert_count_kernelI6__halffiLNS0_11ScoringFuncE0ELi256ELb1ELi8EEEvPT_PfPT1_PKT0_llllllbd,@"STO_CUDA_ENTRY STV_DEFAULT"
_ZN4vllm3moe44grouped_topk_fused_small_expert_count_kernelI6__halffiLNS0_11ScoringFuncE0ELi256ELb1ELi8EEEvPT_PfPT1_PKT0_llllllbd:
.text._ZN4vllm3moe44grouped_topk_fused_small_expert_count_kernelI6__halffiLNS0_11ScoringFuncE0ELi256ELb1ELi8EEEvPT_PfPT1_PKT0_llllllbd:
        /* <DEDUP_REMOVED lines=41> */
[----:B--2---:R-:W-:-:S05]  /*0290*/  HADD2.F32 R11, -RZ, R12.H0_H0 ;  /* 0x2000000cff0b7230 */ /* 0x004fca0000004100 */
[----:B---3--:R-:W-:Y:S01]  /*02a0*/  FADD.FTZ R4, R8, R11 ;  /* 0x0000000b08047221 */ /* 0x008fe20000010000 */
[----:B------:R0:W-:Y:S04]  /*02b0*/  STS [R10], R11 ;  /* 0x0000000b0a007388 */ /* 0x0001e80000000800 */
[----:B------:R0:W-:Y:S02]  /*02c0*/  STS [R15], R4 ;  /* 0x000000040f007388 */ /* 0x0001e40000000800 */
.L_x_2586:
[----:B------:R-:W-:Y:S05]  /*02d0*/  BSYNC.RECONVERGENT B0 ;  /* 0x0000000000007941 */ /* 0x000fea0003800200 */
.L_x_2585:
        /* <DEDUP_REMOVED lines=86> */
.L_x_2588:
[----:B------:R-:W-:Y:S05]  /*0840*/  BSYNC.RECONVERGENT B0 ;  /* 0x0000000000007941 */ /* 0x000fea0003800200 */
.L_x_2587:
        /* <DEDUP_REMOVED lines=263> */
.L_x_2592:
        /* <DEDUP_REMOVED lines=173> */
.L_x_2591:
[----:B------:R-:W-:Y:S05]  /*2390*/  BRA.U !UP0, `(.L_x_2590) ;  /* 0x0000000108c87547 */ /* 0x000fea000b800000 */
[----:B------:R-:W-:Y:S01]  /*23a0*/  IMAD R5, R4, 0x4, R1 ;  /* 0x0000000404057824 */ /* 0x000fe200078e0201 */
[----:B------:R-:W-:-:S12]  /*23b0*/  UIADD3 UR5, UPT, UPT, -UR5, URZ, URZ ;  /* 0x000000ff05057290 */ /* 0x000fd8000fffe1ff */
.L_x_2593:
        /* <DEDUP_REMOVED lines=48> */
.L_x_2590:
        /* <DEDUP_REMOVED lines=109> */
[----:B------:R-:W-:Y:S05]  /*2d90*/  CALL.REL.NOINC `($__internal_29_$__cuda_sm20_div_rn_f64_full) ;  /* 0x00000000007c7944 */ /* 0x000fea0003c00000 */
.L_x_2596:
[----:B------:R-:W-:Y:S05]  /*2da0*/  BSYNC.RECONVERGENT B0 ;  /* 0x0000000000007941 */ /* 0x000fea0003800200 */
.L_x_2595:
        /* <DEDUP_REMOVED lines=9> */
.L_x_2594:
        /* <DEDUP_REMOVED lines=18> */
.L_x_2597:
[----:B------:R-:W-:Y:S05]  /*2f60*/  BSYNC.RECONVERGENT B0 ;  /* 0x0000000000007941 */ /* 0x000fea0003800200 */
.L_x_2589:
[----:B------:R-:W-:Y:S01]  /*2f70*/  PREEXIT ;  /* 0x000000000000782d */ /* 0x000fe20000000000 */
[----:B------:R-:W-:Y:S05]  /*2f80*/  EXIT ;  /* 0x000000000000794d */ /* 0x000fea0003800000 */
        .weak           $__internal_29_$__cuda_sm20_div_rn_f64_full
        .type           $__internal_29_$__cuda_sm20_div_rn_f64_full,@function
        .size           $__internal_29_$__cuda_sm20_div_rn_f64_full,(.L_x_7776 - $__internal_29_$__cuda_sm20_div_rn_f64_full)
$__internal_29_$__cuda_sm20_div_rn_f64_full:
        /* <DEDUP_REMOVED lines=106> */
.L_x_2599:
        /* <DEDUP_REMOVED lines=16> */
.L_x_2602:
[----:B------:R-:W-:Y:S01]  /*3730*/  LOP3.LUT R17, R9, 0x80000, RZ, 0xfc, !PT ;  /* 0x0008000009117812 */ /* 0x000fe200078efcff */
[----:B------:R-:W-:Y:S01]  /*3740*/  IMAD.MOV.U32 R16, RZ, RZ, R8 ;  /* 0x000000ffff107224 */ /* 0x000fe200078e0008 */
[----:B------:R-:W-:Y:S06]  /*3750*/  BRA `(.L_x_2600) ;  /* 0x0000000000087947 */ /* 0x000fec0003800000 */
.L_x_2601:
[----:B------:R-:W-:Y:S01]  /*3760*/  LOP3.LUT R17, R5, 0x80000, RZ, 0xfc, !PT ;  /* 0x0008000005117812 */ /* 0x000fe200078efcff */
[----:B------:R-:W-:-:S07]  /*3770*/  IMAD.MOV.U32 R16, RZ, RZ, R4 ;  /* 0x000000ffff107224 */ /* 0x000fce00078e0004 */
.L_x_2600:
[----:B------:R-:W-:Y:S05]  /*3780*/  BSYNC.RECONVERGENT B1 ;  /* 0x0000000000017941 */ /* 0x000fea0003800200 */
.L_x_2598:
[----:B------:R-:W-:Y:S02]  /*3790*/  IMAD.MOV.U32 R13, RZ, RZ, 0x0 ;  /* 0x00000000ff0d7424 */ /* 0x000fe400078e00ff */
[----:B------:R-:W-:Y:S02]  /*37a0*/  IMAD.MOV.U32 R4, RZ, RZ, R16 ;  /* 0x000000ffff047224 */ /* 0x000fe400078e0010 */
[----:B------:R-:W-:Y:S01]  /*37b0*/  IMAD.MOV.U32 R5, RZ, RZ, R17 ;  /* 0x000000ffff057224 */ /* 0x000fe200078e0011 */
[----:B------:R-:W-:Y:S06]  /*37c0*/  RET.REL.NODEC R12 `(_ZN4vllm3moe44grouped_topk_fused_small_expert_count_kernelI6__halffiLNS0_11ScoringFuncE0ELi256ELb1ELi8EEEvPT_PfPT1_PKT0_llllllbd) ;  /* 0xffffffc80c0c7950 */ /* 0x000fec0003c3ffff */
.L_x_2603:
        /* <DEDUP_REMOVED lines=11> */
.L_x_7776:


//--------------------- .text._ZN4vllm3moe25grouped_topk_fused_kernelIf13__nv_bfloat16iLNS0_11ScoringFuncE0EEEvPT_PfPT1_PKT0_lllllbd --------------------------
	.section	.text._ZN4vllm3moe25grouped_topk_fused_kernelIf13__nv_bfloat16iLNS0_11ScoringFuncE0EEEvPT_PfPT1_PKT0_lllllbd,"ax",@progbits
	.align	128
        .global         _ZN4vllm3moe25grouped_topk_fused_kernelIf13__nv_bfloat16iLNS0_11ScoringFuncE0EEEvPT_PfPT1_PKT0_lllllbd
        .type           _ZN4vllm3moe25grouped_topk_fused_kernelIf13__nv_bfloat16iLNS0_11ScoringFuncE0EEEvPT_PfPT1_PKT0_lllllbd,@function
        .size           _ZN4vllm3moe25grouped_topk_fused_kernelIf13__nv_bfloat16iLNS0_11ScoringFuncE0EEEvPT_PfPT1_PKT0_lllllbd,(.L_x_7873 - _ZN4vllm3moe25grouped_topk_fused_kernelIf13__nv_bfloat16iLNS0_11ScoringFuncE0EEEvPT_PfPT1_PKT0_lllllbd)
        .other          _ZN4vllm3moe25grouped_topk_fused_kernelIf13__nv_bfloat16iLNS0_11ScoringFuncE0EEEvPT_PfPT1_PKT0_lllllbd,@"STO_CUDA_ENTRY STV_DEFAULT"
_ZN4vllm3moe25grouped_topk_fused_kernelIf13__nv_bfloat16iLNS0_11ScoringFuncE0EEEvPT_PfPT1_PKT0_lllllbd:
.text._ZN4vllm3moe25grouped_topk_fused_kernelIf13__nv_bfloat16iLNS0_11ScoringFuncE0EEEvPT_PfPT1_PKT0_lllllbd:
        /* <DEDUP_REMOVED lines=16> */
[----:B------:R-:W0:Y:S01]  /*0100*/  LDCU UR11, c[0x0][0x3a8] ;  /* 0x00007500ff0b77ac */ /* 0x000e220008000800 */
[----:B------:R-:W1:Y:S01]  /*0110*/  S2UR UR8, SR_CgaCtaId ;  /* 0x00000000000879c3 */ /* 0x000e620000008800 */
[----:B------:R-:W-:Y:S01]  /*0120*/  BSSY.RECONVERGENT B0, `(.L_x_2604) ;  /* 0x0000137000007945 */ /* 0x000fe20003800200 */
[----:B------:R-:W-:Y:S01]  /*0130*/  LOP3.LUT R13, R0, 0x1f, RZ, 0xc0, !PT ;  /* 0x0000001f000d7812 */ /* 0x000fe200078ec0ff */
[----:B------:R-:W2:Y:S01]  /*0140*/  LDCU.64 UR14, c[0x0][0x380] ;  /* 0x00007000ff0e77ac */ /* 0x000ea20008000a00 */
[----:B------:R-:W-:Y:S01]  /*0150*/  IABS R5, R2 ;  /* 0x0000000200057213 */ /* 0x000fe20000000000 */
[----:B------:R-:W-:Y:S01]  /*0160*/  IMAD.MOV.U32 R27, RZ, RZ, -0x800000 ;  /* 0xff800000ff1b7424 */ /* 0x000fe200078e00ff */
[----:B------:R-:W-:Y:S01]  /*0170*/  ACQBULK ;  /* 0x000000000000782e */ /* 0x000fe20000000000 */
[----:B------:R-:W-:Y:S01]  /*0180*/  UISETP.NE.AND UP1, UPT, UR20, URZ, UPT ;  /* 0x000000ff1400728c */ /* 0x000fe2000bf25270 */
[----:B------:R-:W3:Y:S01]  /*0190*/  I2F.RP R4, R5 ;  /* 0x0000000500047306 */ /* 0x000ee20000209400 */
[----:B------:R-:W4:Y:S01]  /*01a0*/  S2UR UR13, SR_SWINHI ;  /* 0x00000000000d79c3 */ /* 0x000f220000002f00 */
[----:B------:R-:W1:Y:S01]  /*01b0*/  LDCU.64 UR18, c[0x0][0x358] ;  /* 0x00006b00ff1277ac */ /* 0x000e620008000a00 */
[----:B0-----:R-:W-:Y:S01]  /*01c0*/  IMAD.U32 R6, RZ, RZ, UR11 ;  /* 0x0000000bff067e24 */ /* 0x001fe2000f8e00ff */
[----:B------:R-:W-:-:S02]  /*01d0*/  UIMAD.WIDE.U32 UR16, UR21, UR11, URZ ;  /* 0x0000000b151072a5 */ /* 0x000fc4000f8e00ff */
[----:B------:R-:W-:Y:S02]  /*01e0*/  ULOP3.LUT UR11, UR11, UR20, URZ, 0x3c, !UPT ;  /* 0x000000140b0b7292 */ /* 0x000fe4000f8e3cff */
[----:B---3--:R-:W0:Y:S02]  /*01f0*/  MUFU.RCP R4, R4 ;  /* 0x0000000400047308 */ /* 0x008e240000001000 */
[----:B0-----:R-:W-:Y:S01]  /*0200*/  VIADD R2, R4, 0xffffffe ;  /* 0x0ffffffe04027836 */ /* 0x001fe20000000000 */
[----:B------:R-:W-:Y:S01]  /*0210*/  IABS R4, R6 ;  /* 0x0000000600047213 */ /* 0x000fe20000000000 */
[----:B------:R-:W-:-:S04]  /*0220*/  IMAD.MOV.U32 R6, RZ, RZ, 0x4 ;  /* 0x00000004ff067424 */ /* 0x000fc800078e00ff */
[----:B------:R0:W3:Y:S01]  /*0230*/  F2I.FTZ.U32.TRUNC.NTZ R3, R2 ;  /* 0x0000000200037305 */ /* 0x0000e2000021f000 */
[----:B------:R-:W-:Y:S01]  /*0240*/  R2UR UR7, R4 ;  /* 0x00000000040772ca */ /* 0x000fe200000e0000 */
[----:B0-----:R-:W-:-:S05]  /*0250*/  IMAD.MOV.U32 R2, RZ, RZ, RZ ;  /* 0x000000ffff027224 */ /* 0x001fca00078e00ff */
[----:B------:R-:W-:Y:S01]  /*0260*/  R2UR UR4, R2 ;  /* 0x00000000020472ca */ /* 0x000fe200000e0000 */
[----:B---3--:R-:W-:Y:S01]  /*0270*/  IMAD.MOV R8, RZ, RZ, -R3 ;  /* 0x000000ffff087224 */ /* 0x008fe200078e0a03 */
[----:B------:R-:W-:-:S03]  /*0280*/  R2UR UR5, R3 ;  /* 0x00000000030572ca */ /* 0x000fc600000e0000 */
[----:B------:R-:W-:-:S10]  /*0290*/  IMAD R7, R8, R5, RZ ;  /* 0x0000000508077224 */ /* 0x000fd400078e02ff */
[----:B------:R-:W-:-:S05]  /*02a0*/  IMAD.HI.U32 R7, R3, R7, UR4 ;  /* 0x0000000403077e27 */ /* 0x000fca000f8e0007 */
[----:B------:R-:W-:-:S13]  /*02b0*/  R2UR UR4, R7 ;  /* 0x00000000070472ca */ /* 0x000fda00000e0000 */
[----:B------:R-:W-:Y:S02]  /*02c0*/  UIMAD.WIDE.U32 UR4, UR4, UR7, URZ ;  /* 0x00000007040472a5 */ /* 0x000fe4000f8e00ff */
[----:B------:R-:W-:Y:S02]  /*02d0*/  USHF.L.U32 UR4, UR6, 0x2, URZ ;  /* 0x0000000206047899 */ /* 0x000fe400080006ff */
[----:B--2---:R-:W-:Y:S02]  /*02e0*/  ULEA UR6, UP0, UR16, UR14, 0x2 ;  /* 0x0000000e10067291 */ /* 0x004fe4000f8010ff */
[----:B------:R-:W-:Y:S01]  /*02f0*/  ULOP3.LUT UP2, UR12, UR4, 0x1f80, URZ, 0xc0, !UPT ;  /* 0x00001f80040c7892 */ /* 0x000fe2000f84c0ff */
[----:B------:R-:W-:Y:S02]  /*0300*/  UMOV UR10, UR5 ;  /* 0x00000005000a7c82 */ /* 0x000fe40008000000 */
[----:B------:R-:W-:Y:S01]  /*0310*/  UMOV UR4, 0x400 ;  /* 0x0000040000047882 */ /* 0x000fe20000000000 */
[----:B------:R-:W-:Y:S01]  /*0320*/  IMAD R2, RZ, RZ, -UR10 ;  /* 0x8000000aff027e24 */ /* 0x000fe2000f8e02ff */
[----:B------:R-:W0:Y:S03]  /*0330*/  LDCU UR5, c[0x0][0x3ac] ;  /* 0x00007580ff0577ac */ /* 0x000e260008000800 */
[----:B------:R-:W-:Y:S01]  /*0340*/  IMAD R2, R5, R2, UR7 ;  /* 0x0000000705027e24 */ /* 0x000fe2000f8e0202 */
[----:B-1----:R-:W-:-:S02]  /*0350*/  ULEA UR8, UR8, UR4, 0x18 ;  /* 0x0000000408087291 */ /* 0x002fc4000f8ec0ff */
[----:B------:R-:W-:Y:S02]  /*0360*/  @UP2 UIADD3 UR14, UP3, UPT, UR12, -0x1, URZ ;  /* 0xffffffff0c0e2890 */ /* 0x000fe4000ff7e0ff */
[----:B------:R-:W-:Y:S01]  /*0370*/  ISETP.GT.U32.AND P0, PT, R5, R2, PT ;  /* 0x000000020500720c */ /* 0x000fe20003f04070 */
[----:B------:R-:W-:Y:S02]  /*0380*/  UMOV UR4, URZ ;  /* 0x000000ff00047c82 */ /* 0x000fe40008000000 */
[----:B------:R-:W-:Y:S01]  /*0390*/  UMOV UR8, UR8 ;  /* 0x0000000800087c82 */ /* 0x000fe20008000000 */
[----:B----4-:R-:W-:Y:S01]  /*03a0*/  UMOV UR9, UR13 ;  /* 0x0000000d00097c82 */ /* 0x010fe20008000000 */
[----:B0-----:R-:W-:-:S08]  /*03b0*/  UIMAD UR5, UR21, UR5, UR17 ;  /* 0x00000005150572a4 */ /* 0x001fd0000f8e0211 */
[----:B------:R-:W-:Y:S01]  /*03c0*/  VOTEU.ANY UP4, P0 ;  /* 0x0000000000ff7886 */ /* 0x000fe20000080100 */
[----:B------:R-:W-:Y:S01]  /*03d0*/  PLOP3.LUT P0, PT, PT, PT, UP4, 0x80, 0x8 ;  /* 0x000000000008781c */ /* 0x000fe20003f0f048 */
[----:B------:R-:W-:Y:S02]  /*03e0*/  ULEA.HI.X UR7, UR16, UR15, UR5, 0x2, UP0 ;  /* 0x0000000f10077291 */ /* 0x000fe400080f1405 */
[----:B------:R-:W-:Y:S02]  /*03f0*/  UISETP.GE.AND UP0, UPT, UR11, URZ, UPT ;  /* 0x000000ff0b00728c */ /* 0x000fe4000bf06270 */
[----:B------:R-:W-:Y:S02]  /*0400*/  @!UP4 UIADD3 UR10, UPT, UPT, UR10, 0x1, URZ ;  /* 0x000000010a0ac890 */ /* 0x000fe4000fffe0ff */
[----:B------:R-:W-:Y:S01]  /*0410*/  @UP2 ULOP3.LUT UR11, UR14, 0xffffff00, URZ, 0xc0, !UPT ;  /* 0xffffff000e0b2892 */ /* 0x000fe2000f8ec0ff */
[----:B------:R-:W-:-:S03]  /*0420*/  UMOV UR5, URZ ;  /* 0x000000ff00057c82 */ /* 0x000fc60008000000 */
[----:B------:R-:W-:Y:S02]  /*0430*/  @UP2 UIADD3 UR4, UP4, UPT, UR11, 0x100, URZ ;  /* 0x000001000b042890 */ /* 0x000fe4000ff9e0ff */
[----:B------:R-:W-:Y:S02]  /*0440*/  @!P0 IMAD.IADD R2, R2, 0x1, -R5 ;  /* 0x0000000102028824 */ /* 0x000fe400078e0a05 */
[----:B------:R-:W-:-:S03]  /*0450*/  @UP2 UIADD3.X UR5, UPT, UPT, URZ, -0x1, URZ, UP4, UP3 ;  /* 0xffffffffff052890 */ /* 0x000fc6000a7e64ff */
[----:B------:R-:W-:Y:S02]  /*0460*/  ISETP.GE.U32.AND P0, PT, R2, R5, PT ;  /* 0x000000050200720c */ /* 0x000fe40003f06070 */
[----:B------:R-:W0:Y:S11]  /*0470*/  LDC.64 R4, c[0x0][0x398] ;  /* 0x0000e600ff047b82 */ /* 0x000e360000000a00 */
[----:B------:R-:W-:-:S05]  /*0480*/  VOTEU.ANY UP5, P0 ;  /* 0x0000000000ff7886 */ /* 0x000fca00000a0100 */
[----:B------:R-:W-:Y:S02]  /*0490*/  @UP5 UIADD3 UR10, UPT, UPT, UR10, 0x1, URZ ;  /* 0x000000010a0a5890 */ /* 0x000fe4000fffe0ff */
[----:B------:R-:W-:-:S04]  /*04a0*/  UIADD3 UR11, UP5, UP6, UR8, UR4, UR12 ;  /* 0x00000004080b7290 */ /* 0x000fc8000febe00c */
[----:B------:R-:W-:Y:S01]  /*04b0*/  UIADD3 UR11, UP2, UPT, UR11, 0xf, URZ ;  /* 0x0000000f0b0b7890 */ /* 0x000fe2000ff5e0ff */
[----:B------:R-:W-:Y:S01]  /*04c0*/  UMOV UR8, UR10 ;  /* 0x0000000a00087c82 */ /* 0x000fe20008000000 */
[----:B------:R-:W-:Y:S02]  /*04d0*/  UIADD3.X UR5, UPT, UPT, UR9, UR5, URZ, UP5, UP6 ;  /* 0x0000000509057290 */ /* 0x000fe4000afec4ff */
[----:B------:R-:W-:Y:S02]  /*04e0*/  @!UP0 UIADD3 UR8, UPT, UPT, -UR8, URZ, URZ ;  /* 0x000000ff08088290 */ /* 0x000fe4000fffe1ff */
[----:B------:R-:W-:Y:S02]  /*04f0*/  @!UP1 ULOP3.LUT UR8, URZ, UR20, URZ, 0x33, !UPT ;  /* 0x00000014ff089292 */ /* 0x000fe4000f8e33ff */
[----:B------:R-:W-:Y:S02]  /*0500*/  ULOP3.LUT UR11, UR11, 0xfffffff0, URZ, 0xc0, !UPT ;  /* 0xfffffff00b0b7892 */ /* 0x000fe4000f8ec0ff */
[----:B------:R-:W-:-:S02]  /*0510*/  UISETP.GE.AND UP0, UPT, UR8, 0x21, UPT ;  /* 0x000000210800788c */ /* 0x000fc4000bf06270 */
[----:B------:R-:W-:Y:S01]  /*0520*/  UIADD3.X UR5, UPT, UPT, URZ, UR5, URZ, UP2, !UPT ;  /* 0x00000005ff057290 */ /* 0x000fe200097fe4ff */
[----:B------:R-:W-:Y:S02]  /*0530*/  IMAD R7, R15, UR8, RZ ;  /* 0x000000080f077c24 */ /* 0x000fe4000f8e02ff */
[----:B------:R-:W-:Y:S02]  /*0540*/  IMAD.U32 R2, RZ, RZ, UR11 ;  /* 0x0000000bff027e24 */ /* 0x000fe4000f8e00ff */
[----:B0-----:R-:W-:-:S04]  /*0550*/  IMAD.WIDE R4, R7, 0x2, R4 ;  /* 0x0000000207047825 */ /* 0x001fc800078e0204 */
[----:B------:R-:W-:Y:S02]  /*0560*/  IMAD.U32 R3, RZ, RZ, UR5 ;  /* 0x00000005ff037e24 */ /* 0x000fe4000f8e00ff */
[----:B------:R-:W-:Y:S01]  /*0570*/  IMAD.WIDE R6, R7, R6, UR6 ;  /* 0x0000000607067e25 */ /* 0x000fe2000f8e0206 */
[----:B------:R-:W-:Y:S06]  /*0580*/  BRA.U !UP0, `(.L_x_2605) ;  /* 0x00000009089c7547 */ /* 0x000fec000b800000 */
[----:B------:R-:W-:Y:S01]  /*0590*/  LOP3.LUT R14, RZ, R13, RZ, 0x33, !PT ;  /* 0x0000000dff0e7212 */ /* 0x000fe200078e33ff */
[----:B------:R-:W-:Y:S01]  /*05a0*/  BSSY.RECONVERGENT B1, `(.L_x_2606) ;  /* 0x0000053000017945 */ /* 0x000fe20003800200 */
[----:B------:R-:W-:Y:S02]  /*05b0*/  IMAD.MOV.U32 R27, RZ, RZ, -0x800000 ;  /* 0xff800000ff1b7424 */ /* 0x000fe400078e00ff */
[----:B------:R-:W-:Y:S02]  /*05c0*/  IMAD.MOV.U32 R19, RZ, RZ, R13 ;  /* 0x000000ffff137224 */ /* 0x000fe400078e000d */
[----:B------:R-:W-:Y:S02]  /*05d0*/  VIADD R14, R14, UR8 ;  /* 0x000000080e0e7c36 */ /* 0x000fe40008000000 */
[----:B------:R-:W-:-:S03]  /*05e0*/  IMAD.MOV.U32 R32, RZ, RZ, -0x800000 ;  /* 0xff800000ff207424 */ /* 0x000fc600078e00ff */
[C---:B------:R-:W-:Y:S02]  /*05f0*/  ISETP.GE.U32.AND P1, PT, R14.reuse, 0xe0, PT ;  /* 0x000000e00e00780c */ /* 0x040fe40003f26070 */
[----:B------:R-:W-:-:S04]  /*0600*/  LEA.HI R16, R14, 0x1, RZ, 0x1b ;  /* 0x000000010e107811 */ /* 0x000fc800078fd8ff */
[----:B------:R-:W-:-:S07]  /*0610*/  LOP3.LUT P0, R36, R16, 0x7, RZ, 0xc0, !PT ;  /* 0x0000000710247812 */ /* 0x000fce000780c0ff */
[----:B------:R-:W-:Y:S06]  /*0620*/  @!P1 BRA `(.L_x_2607) ;  /* 0x0000000400289947 */ /* 0x000fec0003800000 */
[----:B------:R-:W-:Y:S01]  /*0630*/  LOP3.LUT R17, R16, 0xffffff8, RZ, 0xc0, !PT ;  /* 0x0ffffff810117812 */ /* 0x000fe200078ec0ff */
[----:B------:R-:W-:Y:S02]  /*0640*/  IMAD.MOV.U32 R12, RZ, RZ, RZ ;  /* 0x000000ffff0c7224 */ /* 0x000fe400078e00ff */
[----:B------:R-:W-:Y:S02]  /*0650*/  IMAD.MOV.U32 R27, RZ, RZ, -0x800000 ;  /* 0xff800000ff1b7424 */ /* 0x000fe400078e00ff */
[----:B------:R-:W-:-:S07]  /*0660*/  IMAD.MOV.U32 R19, RZ, RZ, R13 ;  /* 0x000000ffff137224 */ /* 0x000fce00078e000d */
.L_x_2608:
[----:B------:R-:W-:-:S04]  /*0670*/  IMAD.WIDE.U32 R10, R19, 0x2, R4 ;  /* 0x00000002130a7825 */ /* 0x000fc800078e0004 */
[----:B------:R-:W-:Y:S01]  /*0680*/  IMAD.WIDE.U32 R8, R19, 0x4, R6 ;  /* 0x0000000413087825 */ /* 0x000fe200078e0006 */
[----:B------:R-:W2:Y:S04]  /*0690*/  LDG.E.U16 R18, desc[UR18][R10.64] ;  /* 0x000000120a127981 */ /* 0x000ea8000c1e1500 */
[----:B------:R-:W3:Y:S04]  /*06a0*/  LDG.E R34, desc[UR18][R8.64] ;  /* 0x0000001208227981 */ /* 0x000ee8000c1e1900 */
[----:B------:R-:W4:Y:S04]  /*06b0*/  LDG.E.U16 R31, desc[UR18][R10.64+0x40] ;  /* 0x000040120a1f7981 */ /* 0x000f28000c1e1500 */
        /* <DEDUP_REMOVED lines=9> */
[----:B------:R-:W5:Y:S04]  /*0750*/  LDG.E R30, desc[UR18][R8.64+0x300] ;  /* 0x00030012081e7981 */ /* 0x000f68000c1e1900 */
[----:B------:R-:W5:Y:S01]  /*0760*/  LDG.E.U16 R29, desc[UR18][R10.64+0x1c0] ;  /* 0x0001c0120a1d7981 */ /* 0x000f62000c1e1500 */
[----:B--2---:R-:W-:-:S03]  /*0770*/  IMAD.U32 R35, R18, 0x10000, RZ ;  /* 0x0001000012237824 */ /* 0x004fc600078e00ff */
[----:B------:R-:W2:Y:S01]  /*0780*/  LDG.E.U16 R18, desc[UR18][R10.64+0x180] ;  /* 0x000180120a127981 */ /* 0x000ea2000c1e1500 */
[----:B---3--:R-:W-:-:S03]  /*0790*/  FADD.FTZ R34, R34, R35 ;  /* 0x0000002322227221 */ /* 0x008fc60000010000 */
[----:B------:R0:W3:Y:S01]  /*07a0*/  LDG.E R35, desc[UR18][R8.64+0x380] ;  /* 0x0003801208237981 */ /* 0x0000e2000c1e1900 */
[----:B----4-:R-:W-:Y:S01]  /*07b0*/  IMAD.U32 R31, R31, 0x10000, RZ ;  /* 0x000100001f1f7824 */ /* 0x010fe200078e00ff */
[----:B------:R-:W-:-:S03]  /*07c0*/  FSETP.GT.FTZ.AND P1, PT, R34, R32, PT ;  /* 0x000000202200720b */ /* 0x000fc60003f34000 */
[----:B-----5:R-:W-:Y:S01]  /*07d0*/  FADD.FTZ R33, R33, R31 ;  /* 0x0000001f21217221 */ /* 0x020fe20000010000 */
[----:B------:R-:W-:Y:S01]  /*07e0*/  FSEL R31, R34, R32, P1 ;  /* 0x00000020221f7208 */ /* 0x000fe20000800000 */
[----:B------:R-:W-:-:S03]  /*07f0*/  IMAD.U32 R37, R28, 0x10000, RZ ;  /* 0x000100001c257824 */ /* 0x000fc600078e00ff */
[C---:B------:R-:W-:Y:S02]  /*0800*/  FSETP.GT.FTZ.AND P3, PT, R33.reuse, R31, PT ;  /* 0x0000001f2100720b */ /* 0x040fe40003f74000 */
[----:B------:R-:W-:Y:S01]  /*0810*/  FSETP.GT.FTZ.AND P2, PT, R34, R27, PT ;  /* 0x0000001b2200720b */ /* 0x000fe20003f54000 */
[----:B------:R-:W-:Y:S01]  /*0820*/  FADD.FTZ R26, R26, R37 ;  /* 0x000000251a1a7221 */ /* 0x000fe20000010000 */
[C---:B0-----:R-:W-:Y:S02]  /*0830*/  FSEL R8, R33.reuse, R31, P3 ;  /* 0x0000001f21087208 */ /* 0x041fe40001800000 */
[----:B------:R-:W-:Y:S01]  /*0840*/  @!P1 FSEL R32, R34, R27, P2 ;  /* 0x0000001b22209208 */ /* 0x000fe20001000000 */
[----:B------:R-:W-:Y:S01]  /*0850*/  IMAD.U32 R24, R24, 0x10000, RZ ;  /* 0x0001000018187824 */ /* 0x000fe200078e00ff */
[C---:B------:R-:W-:Y:S02]  /*0860*/  FSETP.GT.FTZ.AND P2, PT, R26.reuse, R8, PT ;  /* 0x000000081a00720b */ /* 0x040fe40003f54000 */
[----:B------:R-:W-:Y:S01]  /*0870*/  FSETP.GT.FTZ.AND P1, PT, R33, R32, PT ;  /* 0x000000202100720b */ /* 0x000fe20003f34000 */
[----:B------:R-:W-:Y:S01]  /*0880*/  FADD.FTZ R24, R25, R24 ;  /* 0x0000001819187221 */ /* 0x000fe20000010000 */
[----:B------:R-:W-:-:S02]  /*0890*/  FSEL R9, R26, R8, P2 ;  /* 0x000000081a097208 */ /* 0x000fc40001000000 */
[----:B------:R-:W-:Y:S01]  /*08a0*/  @!P3 FSEL R31, R33, R32, P1 ;  /* 0x00000020211fb208 */ /* 0x000fe20000800000 */
[----:B------:R-:W-:Y:S01]  /*08b0*/  IMAD.U32 R23, R23, 0x10000, RZ ;  /* 0x0001000017177824 */ /* 0x000fe200078e00ff */
[----:B------:R-:W-:Y:S02]  /*08c0*/  FSETP.GT.FTZ.AND P3, PT, R24, R9, PT ;  /* 0x000000091800720b */ /* 0x000fe40003f74000 */
[----:B------:R-:W-:Y:S01]  /*08d0*/  FSETP.GT.FTZ.AND P1, PT, R26, R31, PT ;  /* 0x0000001f1a00720b */ /* 0x000fe20003f34000 */
[----:B------:R-:W-:Y:S01]  /*08e0*/  FADD.FTZ R22, R22, R23 ;  /* 0x0000001716167221 */ /* 0x000fe20000010000 */
[----:B------:R-:W-:Y:S02]  /*08f0*/  FSEL R10, R24, R9, P3 ;  /* 0x00000009180a7208 */ /* 0x000fe40001800000 */
[----:B------:R-:W-:Y:S01]  /*0900*/  @!P2 FSEL R8, R26, R31, P1 ;  /* 0x0000001f1a08a208 */ /* 0x000fe20000800000 */
[----:B------:R-:W-:Y:S01]  /*0910*/  IMAD.U32 R21, R21, 0x10000, RZ ;  /* 0x0001000015157824 */ /* 0x000fe200078e00ff */
[----:B------:R-:W-:-:S02]  /*0920*/  FSETP.GT.FTZ.AND P2, PT, R22, R10, PT ;  /* 0x0000000a1600720b */ /* 0x000fc40003f54000 */
[----:B------:R-:W-:Y:S01]  /*0930*/  FSETP.GT.FTZ.AND P1, PT, R24, R8, PT ;  /* 0x000000081800720b */ /* 0x000fe20003f34000 */
[----:B------:R-:W-:Y:S01]  /*0940*/  FADD.FTZ R20, R20, R21 ;  /* 0x0000001514147221 */ /* 0x000fe20000010000 */
[----:B------:R-:W-:Y:S02]  /*0950*/  FSEL R11, R22, R10, P2 ;  /* 0x0000000a160b7208 */ /* 0x000fe40001000000 */
[----:B------:R-:W-:Y:S02]  /*0960*/  @!P3 FSEL R9, R24, R8, P1 ;  /* 0x000000081809b208 */ /* 0x000fe40000800000 */
[----:B------:R-:W-:Y:S02]  /*0970*/  FSETP.GT.FTZ.AND P3, PT, R20, R11, PT ;  /* 0x0000000b1400720b */ /* 0x000fe40003f74000 */
[----:B------:R-:W-:Y:S02]  /*0980*/  FSETP.GT.FTZ.AND P1, PT, R22, R9, PT ;  /* 0x000000091600720b */ /* 0x000fe40003f34000 */
[----:B------:R-:W-:-:S02]  /*0990*/  FSEL R8, R20, R11, P3 ;  /* 0x0000000b14087208 */ /* 0x000fc40001800000 */
[----:B------:R-:W-:-:S04]  /*09a0*/  @!P2 FSEL R10, R22, R9, P1 ;  /* 0x00000009160aa208 */ /* 0x000fc80000800000 */
[----:B------:R-:W-:-:S04]  /*09b0*/  FSETP.GT.FTZ.AND P1, PT, R20, R10, PT ;  /* 0x0000000a1400720b */ /* 0x000fc80003f34000 */
[----:B------:R-:W-:Y:S01]  /*09c0*/  @!P3 FSEL R11, R20, R10, P1 ;  /* 0x0000000a140bb208 */ /* 0x000fe20000800000 */
[----:B------:R-:W-:Y:S02]  /*09d0*/  VIADD R12, R12, 0x8 ;  /* 0x000000080c0c7836 */ /* 0x000fe40000000000 */
[----:B------:R-:W-:Y:S02]  /*09e0*/  VIADD R19, R19, 0x100 ;  /* 0x0000010013137836 */ /* 0x000fe40000000000 */
[----:B--2---:R-:W-:-:S04]  /*09f0*/  IMAD.U32 R21, R18, 0x10000, RZ ;  /* 0x0001000012157824 */ /* 0x004fc800078e00ff */
[----:B------:R-:W-:-:S05]  /*0a00*/  FADD.FTZ R21, R30, R21 ;  /* 0x000000151e157221 */ /* 0x000fca0000010000 */
[-C--:B------:R-:W-:Y:S01]  /*0a10*/  FSETP.GT.FTZ.AND P2, PT, R21, R8.reuse, PT ;  /* 0x000000081500720b */ /* 0x080fe20003f54000 */
[----:B------:R-:W-:Y:S01]  /*0a20*/  IMAD.U32 R18, R29, 0x10000, RZ ;  /* 0x000100001d127824 */ /* 0x000fe200078e00ff */
[C---:B------:R-:W-:Y:S02]  /*0a30*/  FSETP.GT.FTZ.AND P1, PT, R21.reuse, R11, PT ;  /* 0x0000000b1500720b */ /* 0x040fe40003f34000 */
[----:B------:R-:W-:Y:S01]  /*0a40*/  FSEL R27, R21, R8, P2 ;  /* 0x00000008151b7208 */ /* 0x000fe20001000000 */
[----:B---3--:R-:W-:-:S05]  /*0a50*/  FADD.FTZ R18, R35, R18 ;  /* 0x0000001223127221 */ /* 0x008fca0000010000 */
[----:B------:R-:W-:-:S03]  /*0a60*/  FSETP.GT.FTZ.AND P3, PT, R18, R27, PT ;  /* 0x0000001b1200720b */ /* 0x000fc60003f74000 */
[----:B------:R-:W-:Y:S02]  /*0a70*/  @!P2 FSEL R8, R21, R11, P1 ;  /* 0x0000000b1508a208 */ /* 0x000fe40000800000 */
[----:B------:R-:W-:Y:S02]  /*0a80*/  ISETP.NE.AND P2, PT, R12, R17, PT ;  /* 0x000000110c00720c */ /* 0x000fe40003f45270 */
[C---:B------:R-:W-:Y:S02]  /*0a90*/  FSETP.GT.FTZ.AND P1, PT, R18.reuse, R8, PT ;  /* 0x000000081200720b */ /* 0x040fe40003f34000 */
[----:B------:R-:W-:-:S04]  /*0aa0*/  FSEL R32, R18, R27, P3 ;  /* 0x0000001b12207208 */ /* 0x000fc80001800000 */
[----:B------:R-:W-:-:S05]  /*0ab0*/  @!P3 FSEL R27, R18, R8, P1 ;  /* 0x00000008121bb208 */ /* 0x000fca0000800000 */
[----:B------:R-:W-:Y:S05]  /*0ac0*/  @P2 BRA `(.L_x_2608) ;  /* 0xfffffff800e82947 */ /* 0x000fea000383ffff */
.L_x_2607:
[----:B------:R-:W-:Y:S05]  /*0ad0*/  BSYNC.RECONVERGENT B1 ;  /* 0x0000000000017941 */ /* 0x000fea0003800200 */
.L_x_2606:
[----:B------:R-:W-:Y:S05]  /*0ae0*/  @!P0 BRA `(.L_x_2609) ;  /* 0x0000000800688947 */ /* 0x000fea0003800000 */
[----:B------:R-:W-:Y:S01]  /*0af0*/  ISETP.GE.U32.AND P1, PT, R36, 0x4, PT ;  /* 0x000000042400780c */ /* 0x000fe20003f26070 */
[----:B------:R-:W-:Y:S01]  /*0b00*/  BSSY.RECONVERGENT B1, `(.L_x_2610) ;  /* 0x0000026000017945 */ /* 0x000fe20003800200 */
[----:B------:R-:W-:-:S11]  /*0b10*/  LOP3.LUT P0, R25, R16, 0x3, RZ, 0xc0, !PT ;  /* 0x0000000310197812 */ /* 0x000fd6000780c0ff */
[----:B------:R-:W-:Y:S05]  /*0b20*/  @!P1 BRA `(.L_x_2611) ;  /* 0x00000000008c9947 */ /* 0x000fea0003800000 */
[----:B------:R-:W-:-:S04]  /*0b30*/  IMAD.WIDE.U32 R10, R19, 0x2, R4 ;  /* 0x00000002130a7825 */ /* 0x000fc800078e0004 */
[C---:B------:R-:W-:Y:S01]  /*0b40*/  IMAD.WIDE.U32 R8, R19.reuse, 0x4, R6 ;  /* 0x0000000413087825 */ /* 0x040fe200078e0006 */
[----:B------:R-:W2:Y:S04]  /*0b50*/  LDG.E.U16 R16, desc[UR18][R10.64] ;  /* 0x000000120a107981 */ /* 0x000ea8000c1e1500 */
[----:B------:R-:W3:Y:S04]  /*0b60*/  LDG.E R12, desc[UR18][R8.64] ;  /* 0x00000012080c7981 */ /* 0x000ee8000c1e1900 */
[----:B------:R-:W4:Y:S04]  /*0b70*/  LDG.E.U16 R20, desc[UR18][R10.64+0x40] ;  /* 0x000040120a147981 */ /* 0x000f28000c1e1500 */
[----:B------:R-:W5:Y:S04]  /*0b80*/  LDG.E R18, desc[UR18][R8.64+0x80] ;  /* 0x0000801208127981 */ /* 0x000f68000c1e1900 */
[----:B------:R-:W5:Y:S04]  /*0b90*/  LDG.E.U16 R22, desc[UR18][R10.64+0x80] ;  /* 0x000080120a167981 */ /* 0x000f68000c1e1500 */
[----:B------:R-:W5:Y:S04]  /*0ba0*/  LDG.E R21, desc[UR18][R8.64+0x100] ;  /* 0x0001001208157981 */ /* 0x000f68000c1e1900 */
[----:B------:R-:W5:Y:S04]  /*0bb0*/  LDG.E.U16 R24, desc[UR18][R10.64+0xc0] ;  /* 0x0000c0120a187981 */ /* 0x000f68000c1e1500 */
[----:B------:R0:W5:Y:S01]  /*0bc0*/  LDG.E R23, desc[UR18][R8.64+0x180] ;  /* 0x0001801208177981 */ /* 0x000162000c1e1900 */
[----:B------:R-:W-:-:S02]  /*0bd0*/  VIADD R19, R19, 0x80 ;  /* 0x0000008013137836 */ /* 0x000fc40000000000 */
[----:B--2---:R-:W-:-:S04]  /*0be0*/  IMAD.U32 R17, R16, 0x10000, RZ ;  /* 0x0001000010117824 */ /* 0x004fc800078e00ff */
[----:B---3--:R-:W-:Y:S01]  /*0bf0*/  FADD.FTZ R12, R12, R17 ;  /* 0x000000110c0c7221 */ /* 0x008fe20000010000 */
[----:B----4-:R-:W-:-:S04]  /*0c00*/  IMAD.U32 R17, R20, 0x10000, RZ ;  /* 0x0001000014117824 */ /* 0x010fc800078e00ff */
[CC--:B------:R-:W-:Y:S02]  /*0c10*/  FSETP.GT.FTZ.AND P1, PT, R12.reuse, R32.reuse, PT ;  /* 0x000000200c00720b */ /* 0x0c0fe40003f34000 */
[----:B------:R-:W-:Y:S01]  /*0c20*/  FSETP.GT.FTZ.AND P2, PT, R12, R27, PT ;  /* 0x0000001b0c00720b */ /* 0x000fe20003f54000 */
[----:B-----5:R-:W-:Y:S01]  /*0c30*/  FADD.FTZ R17, R18, R17 ;  /* 0x0000001112117221 */ /* 0x020fe20000010000 */
[----:B------:R-:W-:Y:S01]  /*0c40*/  FSEL R16, R12, R32, P1 ;  /* 0x000000200c107208 */ /* 0x000fe20000800000 */
[----:B------:R-:W-:-:S03]  /*0c50*/  IMAD.U32 R22, R22, 0x10000, RZ ;  /* 0x0001000016167824 */ /* 0x000fc600078e00ff */
[----:B------:R-:W-:Y:S01]  /*0c60*/  FSETP.GT.FTZ.AND P3, PT, R17, R16, PT ;  /* 0x000000101100720b */ /* 0x000fe20003f74000 */
[----:B------:R-:W-:-:S03]  /*0c70*/  FADD.FTZ R21, R21, R22 ;  /* 0x0000001615157221 */ /* 0x000fc60000010000 */
[----:B0-----:R-:W-:Y:S02]  /*0c80*/  FSEL R8, R17, R16, P3 ;  /* 0x0000001011087208 */ /* 0x001fe40001800000 */
[----:B------:R-:W-:Y:S01]  /*0c90*/  @!P1 FSEL R32, R12, R27, P2 ;  /* 0x0000001b0c209208 */ /* 0x000fe20001000000 */
[----:B------:R-:W-:Y:S01]  /*0ca0*/  IMAD.U32 R24, R24, 0x10000, RZ ;  /* 0x0001000018187824 */ /* 0x000fe200078e00ff */
[----:B------:R-:W-:Y:S02]  /*0cb0*/  FSETP.GT.FTZ.AND P2, PT, R21, R8, PT ;  /* 0x000000081500720b */ /* 0x000fe40003f54000 */
[----:B------:R-:W-:Y:S01]  /*0cc0*/  FSETP.GT.FTZ.AND P1, PT, R17, R32, PT ;  /* 0x000000201100720b */ /* 0x000fe20003f34000 */
[----:B------:R-:W-:Y:S01]  /*0cd0*/  FADD.FTZ R23, R23, R24 ;  /* 0x0000001817177221 */ /* 0x000fe20000010000 */
[----:B------:R-:W-:Y:S02]  /*0ce0*/  FSEL R27, R21, R8, P2 ;  /* 0x00000008151b7208 */ /* 0x000fe40001000000 */
[----:B------:R-:W-:-:S02]  /*0cf0*/  @!P3 FSEL R16, R17, R32, P1 ;  /* 0x000000201110b208 */ /* 0x000fc40000800000 */
[-C--:B------:R-:W-:Y:S02]  /*0d00*/  FSETP.GT.FTZ.AND P3, PT, R23, R27.reuse, PT ;  /* 0x0000001b1700720b */ /* 0x080fe40003f74000 */
[-C--:B------:R-:W-:Y:S02]  /*0d10*/  FSETP.GT.FTZ.AND P1, PT, R21, R16.reuse, PT ;  /* 0x000000101500720b */ /* 0x080fe40003f34000 */
[----:B------:R-:W-:Y:S02]  /*0d20*/  FSEL R32, R23, R27, P3 ;  /* 0x0000001b17207208 */ /* 0x000fe40001800000 */
[----:B------:R-:W-:-:S04]  /*0d30*/  @!P2 FSEL R8, R21, R16, P1 ;  /* 0x000000101508a208 */ /* 0x000fc80000800000 */
[----:B------:R-:W-:-:S04]  /*0d40*/  FSETP.GT.FTZ.AND P1, PT, R23, R8, PT ;  /* 0x000000081700720b */ /* 0x000fc80003f34000 */
[----:B------:R-:W-:-:S09]  /*0d50*/  @!P3 FSEL R27, R23, R8, P1 ;  /* 0x00000008171bb208 */ /* 0x000fd20000800000 */
.L_x_2611:
[----:B------:R-:W-:Y:S05]  /*0d60*/  BSYNC.RECONVERGENT B1 ;  /* 0x0000000000017941 */ /* 0x000fea0003800200 */
.L_x_2610:
[----:B------:R-:W-:Y:S05]  /*0d70*/  @!P0 BRA `(.L_x_2609) ;  /* 0x0000000400c48947 */ /* 0x000fea0003800000 */
[----:B------:R-:W-:Y:S01]  /*0d80*/  ISETP.NE.AND P1, PT, R25, 0x1, PT ;  /* 0x000000011900780c */ /* 0x000fe20003f25270 */
[----:B------:R-:W-:Y:S01]  /*0d90*/  BSSY.RECONVERGENT B1, `(.L_x_2612) ;  /* 0x0000018000017945 */ /* 0x000fe20003800200 */
[----:B------:R-:W-:-:S11]  /*0da0*/  LOP3.LUT P0, RZ, R14, 0x20, RZ, 0xc0, !PT ;  /* 0x000000200eff7812 */ /* 0x000fd6000780c0ff */
[----:B------:R-:W-:Y:S05]  /*0db0*/  @!P1 BRA `(.L_x_2613) ;  /* 0x0000000000549947 */ /* 0x000fea0003800000 */
[----:B------:R-:W-:-:S04]  /*0dc0*/  IMAD.WIDE.U32 R10, R19, 0x2, R4 ;  /* 0x00000002130a7825 */ /* 0x000fc800078e0004 */
[C---:B------:R-:W-:Y:S01]  /*0dd0*/  IMAD.WIDE.U32 R8, R19.reuse, 0x4, R6 ;  /* 0x0000000413087825 */ /* 0x040fe200078e0006 */
[----:B------:R-:W2:Y:S04]  /*0de0*/  LDG.E.U16 R14, desc[UR18][R10.64] ;  /* 0x000000120a0e7981 */ /* 0x000ea8000c1e1500 */
[----:B------:R-:W3:Y:S04]  /*0df0*/  LDG.E R12, desc[UR18][R8.64] ;  /* 0x00000012080c7981 */ /* 0x000ee8000c1e1900 */
[----:B------:R-:W4:Y:S04]  /*0e00*/  LDG.E.U16 R18, desc[UR18][R10.64+0x40] ;  /* 0x000040120a127981 */ /* 0x000f28000c1e1500 */
[----:B------:R-:W5:Y:S01]  /*0e10*/  LDG.E R16, desc[UR18][R8.64+0x80] ;  /* 0x0000801208107981 */ /* 0x000f62000c1e1900 */
[----:B------:R-:W-:-:S02]  /*0e20*/  VIADD R19, R19, 0x40 ;  /* 0x0000004013137836 */ /* 0x000fc40000000000 */
[----:B--2---:R-:W-:-:S04]  /*0e30*/  IMAD.U32 R17, R14, 0x10000, RZ ;  /* 0x000100000e117824 */ /* 0x004fc800078e00ff */
[----:B---3--:R-:W-:Y:S01]  /*0e40*/  FADD.FTZ R12, R12, R17 ;  /* 0x000000110c0c7221 */ /* 0x008fe20000010000 */
[----:B----4-:R-:W-:-:S04]  /*0e50*/  IMAD.U32 R17, R18, 0x10000, RZ ;  /* 0x0001000012117824 */ /* 0x010fc800078e00ff */
[CC--:B------:R-:W-:Y:S02]  /*0e60*/  FSETP.GT.FTZ.AND P1, PT, R12.reuse, R32.reuse, PT ;  /* 0x000000200c00720b */ /* 0x0c0fe40003f34000 */
[----:B------:R-:W-:Y:S01]  /*0e70*/  FSETP.GT.FTZ.AND P2, PT, R12, R27, PT ;  /* 0x0000001b0c00720b */ /* 0x000fe20003f54000 */
[----:B-----5:R-:W-:Y:S01]  /*0e80*/  FADD.FTZ R17, R16, R17 ;  /* 0x0000001110117221 */ /* 0x020fe20000010000 */
[----:B------:R-:W-:-:S04]  /*0e90*/  FSEL R14, R12, R32, P1 ;  /* 0x000000200c0e7208 */ /* 0x000fc80000800000 */
[----:B------:R-:W-:-:S04]  /*0ea0*/  FSETP.GT.FTZ.AND P3, PT, R17, R14, PT ;  /* 0x0000000e1100720b */ /* 0x000fc80003f74000 */
[----:B------:R-:W-:Y:S02]  /*0eb0*/  FSEL R8, R17, R14, P3 ;  /* 0x0000000e11087208 */ /* 0x000fe40001800000 */
[----:B------:R-:W-:-:S04]  /*0ec0*/  @!P1 FSEL R32, R12, R27, P2 ;  /* 0x0000001b0c209208 */ /* 0x000fc80001000000 */
[----:B------:R-:W-:-:S04]  /*0ed0*/  FSETP.GT.FTZ.AND P1, PT, R17, R32, PT ;  /* 0x000000201100720b */ /* 0x000fc80003f34000 */
[----:B------:R-:W-:Y:S01]  /*0ee0*/  @!P3 FSEL R14, R17, R32, P1 ;  /* 0x00000020110eb208 */ /* 0x000fe20000800000 */
[----:B------:R-:W-:-:S04]  /*0ef0*/  IMAD.MOV.U32 R32, RZ, RZ, R8 ;  /* 0x000000ffff207224 */ /* 0x000fc800078e0008 */
[----:B------:R-:W-:-:S07]  /*0f00*/  IMAD.MOV.U32 R27, RZ, RZ, R14 ;  /* 0x000000ffff1b7224 */ /* 0x000fce00078e000e */
.L_x_2613:
[----:B------:R-:W-:Y:S05]  /*0f10*/  BSYNC.RECONVERGENT B1 ;  /* 0x0000000000017941 */ /* 0x000fea0003800200 */
.L_x_2612:
[----:B------:R-:W-:Y:S05]  /*0f20*/  @P0 BRA `(.L_x_2609) ;  /* 0x0000000400580947 */ /* 0x000fea0003800000 */
[----:B------:R-:W-:-:S04]  /*0f30*/  IMAD.WIDE.U32 R4, R19, 0x2, R4 ;  /* 0x0000000213047825 */ /* 0x000fc800078e0004 */
[----:B------:R-:W-:Y:S02]  /*0f40*/  IMAD.WIDE.U32 R6, R19, 0x4, R6 ;  /* 0x0000000413067825 */ /* 0x000fe400078e0006 */
[----:B------:R-:W2:Y:S04]  /*0f50*/  LDG.E.U16 R4, desc[UR18][R4.64] ;  /* 0x0000001204047981 */ /* 0x000ea8000c1e1500 */
[----:B------:R-:W3:Y:S01]  /*0f60*/  LDG.E R6, desc[UR18][R6.64] ;  /* 0x0000001206067981 */ /* 0x000ee2000c1e1900 */
[----:B--2---:R-:W-:-:S04]  /*0f70*/  IMAD.U32 R9, R4, 0x10000, RZ ;  /* 0x0001000004097824 */ /* 0x004fc800078e00ff */
[----:B---3--:R-:W-:-:S05]  /*0f80*/  FADD.FTZ R9, R6, R9 ;  /* 0x0000000906097221 */ /* 0x008fca0000010000 */
[CC--:B------:R-:W-:Y:S02]  /*0f90*/  FSETP.GT.FTZ.AND P0, PT, R9.reuse, R32.reuse, PT ;  /* 0x000000200900720b */ /* 0x0c0fe40003f14000 */
[C---:B------:R-:W-:Y:S02]  /*0fa0*/  FSETP.GT.FTZ.AND P1, PT, R9.reuse, R27, PT ;  /* 0x0000001b0900720b */ /* 0x040fe40003f34000 */
[----:B------:R-:W-:-:S09]  /*0fb0*/  FSEL R8, R9, R32, P0 ;  /* 0x0000002009087208 */ /* 0x000fd20000000000 */
[----:B------:R-:W-:-:S05]  /*0fc0*/  @!P0 FSEL R32, R9, R27, P1 ;  /* 0x0000001b09208208 */ /* 0x000fca0000800000 */
[----:B------:R-:W-:Y:S02]  /*0fd0*/  IMAD.MOV.U32 R27, RZ, RZ, R32 ;  /* 0x000000ffff1b7224 */ /* 0x000fe400078e0020 */
[----:B------:R-:W-:Y:S01]  /*0fe0*/  IMAD.MOV.U32 R32, RZ, RZ, R8 ;  /* 0x000000ffff207224 */ /* 0x000fe200078e0008 */
[----:B------:R-:W-:Y:S06]  /*0ff0*/  BRA `(.L_x_2609) ;  /* 0x0000000400247947 */ /* 0x000fec0003800000 */
.L_x_2605:
[----:B------:R-:W-:Y:S01]  /*1000*/  ISETP.GE.AND P0, PT, R13, UR8, PT ;  /* 0x000000080d007c0c */ /* 0x000fe2000bf06270 */
[----:B------:R-:W-:-:S12]  /*1010*/  IMAD.MOV.U32 R32, RZ, RZ, -0x800000 ;  /* 0xff800000ff207424 */ /* 0x000fd800078e00ff */
[----:B------:R-:W-:Y:S05]  /*1020*/  @P0 BRA `(.L_x_2609) ;  /* 0x0000000400180947 */ /* 0x000fea0003800000 */
[----:B------:R-:W-:Y:S01]  /*1030*/  LOP3.LUT R8, RZ, R13, RZ, 0x33, !PT ;  /* 0x0000000dff087212 */ /* 0x000fe200078e33ff */
[----:B------:R-:W-:Y:S01]  /*1040*/  BSSY.RECONVERGENT B1, `(.L_x_2614) ;  /* 0x0000016000017945 */ /* 0x000fe20003800200 */
[----:B------:R-:W-:-:S03]  /*1050*/  IMAD.MOV.U32 R17, RZ, RZ, R13 ;  /* 0x000000ffff117224 */ /* 0x000fc600078e000d */
[----:B------:R-:W-:-:S05]  /*1060*/  VIADD R8, R8, UR8 ;  /* 0x0000000808087c36 */ /* 0x000fca0008000000 */
[C---:B------:R-:W-:Y:S02]  /*1070*/  ISETP.GE.U32.AND P0, PT, R8.reuse, 0x1e0, PT ;  /* 0x000001e00800780c */ /* 0x040fe40003f06070 */
[----:B------:R-:W-:-:S04]  /*1080*/  LEA.HI R12, R8, 0x1, RZ, 0x1b ;  /* 0x00000001080c7811 */ /* 0x000fc800078fd8ff */
[----:B------:R-:W-:-:S07]  /*1090*/  LOP3.LUT R14, R12, 0xf, RZ, 0xc0, !PT ;  /* 0x0000000f0c0e7812 */ /* 0x000fce00078ec0ff */
[----:B------:R-:W-:Y:S05]  /*10a0*/  @!P0 BRA `(.L_x_2615) ;  /* 0x00000000003c8947 */ /* 0x000fea0003800000 */
[----:B------:R-:W-:Y:S01]  /*10b0*/  BSSY.RECONVERGENT B2, `(.L_x_2616) ;  /* 0x000000b000027945 */ /* 0x000fe20003800200 */
[----:B------:R-:W-:Y:S01]  /*10c0*/  LOP3.LUT R19, R12, 0xffffff0, RZ, 0xc0, !PT ;  /* 0x0ffffff00c137812 */ /* 0x000fe200078ec0ff */
[----:B------:R-:W-:Y:S02]  /*10d0*/  IMAD.MOV.U32 R10, RZ, RZ, RZ ;  /* 0x000000ffff0a7224 */ /* 0x000fe400078e00ff */
[----:B------:R-:W-:-:S07]  /*10e0*/  IMAD.MOV.U32 R17, RZ, RZ, R13 ;  /* 0x000000ffff117224 */ /* 0x000fce00078e000d */
.L_x_2617:
[----:B------:R-:W-:Y:S02]  /*10f0*/  VIADD R10, R10, 0x10 ;  /* 0x000000100a0a7836 */ /* 0x000fe40000000000 */
[C---:B------:R-:W-:Y:S02]  /*1100*/  VIADD R8, R17.reuse, 0x1e0 ;  /* 0x000001e011087836 */ /* 0x040fe40000000000 */
[----:B------:R-:W-:Y:S01]  /*1110*/  IMAD.MOV.U32 R11, RZ, RZ, R17 ;  /* 0x000000ffff0b7224 */ /* 0x000fe200078e0011 */
[----:B------:R-:W-:Y:S01]  /*1120*/  ISETP.NE.AND P0, PT, R10, R19, PT ;  /* 0x000000130a00720c */ /* 0x000fe20003f05270 */
[----:B------:R-:W-:Y:S02]  /*1130*/  VIADD R17, R17, 0x200 ;  /* 0x0000020011117836 */ /* 0x000fe40000000000 */
[----:B------:R-:W-:-:S10]  /*1140*/  IMAD.MOV.U32 R9, RZ, RZ, RZ ;  /* 0x000000ffff097224 */ /* 0x000fd400078e00ff */
[----:B------:R-:W-:Y:S05]  /*1150*/  @P0 BRA `(.L_x_2617) ;  /* 0xfffffffc00e40947 */ /* 0x000fea000383ffff */
[----:B------:R-:W-:Y:S05]  /*1160*/  BSYNC.RECONVERGENT B2 ;  /* 0x0000000000027941 */ /* 0x000fea0003800200 */
.L_x_2616:
[----:B------:R-:W-:-:S06]  /*1170*/  IMAD.WIDE.U32 R10, R11, 0x2, R4 ;  /* 0x000000020b0a7825 */ /* 0x000fcc00078e0004 */
[----:B------:R-:W2:Y:S02]  /*1180*/  LDG.E.U16 R10, desc[UR18][R10.64+0x3c0] ;  /* 0x0003c0120a0a7981 */ /* 0x000ea4000c1e1500 */
[----:B--2---:R-:W-:-:S07]  /*1190*/  IMAD.U32 R32, R10, 0x10000, RZ ;  /* 0x000100000a207824 */ /* 0x004fce00078e00ff */
.L_x_2615:
[----:B------:R-:W-:Y:S05]  /*11a0*/  BSYNC.RECONVERGENT B1 ;  /* 0x0000000000017941 */ /* 0x000fea0003800200 */
.L_x_2614:
[----:B------:R-:W-:Y:S01]  /*11b0*/  ISETP.NE.AND P0, PT, R14, RZ, PT ;  /* 0x000000ff0e00720c */ /* 0x000fe20003f05270 */
[----:B------:R-:W-:-:S12]  /*11c0*/  BSSY.RECONVERGENT B1, `(.L_x_2618) ;  /* 0x0000028000017945 */ /* 0x000fd80003800200 */
[----:B------:R-:W-:Y:S05]  /*11d0*/  @!P0 BRA `(.L_x_2619) ;  /* 0x0000000000988947 */ /* 0x000fea0003800000 */
[----:B------:R-:W-:Y:S01]  /*11e0*/  ISETP.GE.U32.AND P0, PT, R14, 0x8, PT ;  /* 0x000000080e00780c */ /* 0x000fe20003f06070 */
[----:B------:R-:W-:Y:S01]  /*11f0*/  BSSY.RECONVERGENT B2, `(.L_x_2620) ;  /* 0x000000a000027945 */ /* 0x000fe20003800200 */
[----:B------:R-:W-:-:S04]  /*1200*/  LOP3.LUT R16, R12, 0x7, RZ, 0xc0, !PT ;  /* 0x000000070c107812 */ /* 0x000fc800078ec0ff */
[----:B------:R-:W-:-:S07]  /*1210*/  ISETP.NE.AND P1, PT, R16, RZ, PT ;  /* 0x000000ff1000720c */ /* 0x000fce0003f25270 */
[----:B------:R-:W-:Y:S06]  /*1220*/  @!P0 BRA `(.L_x_2621) ;  /* 0x0000000000188947 */ /* 0x000fec0003800000 */
[----:B------:R-:W-:-:S06]  /*1230*/  IMAD.WIDE.U32 R10, R17, 0x2, R4 ;  /* 0x00000002110a7825 */ /* 0x000fcc00078e0004 */
[----:B------:R-:W2:Y:S01]  /*1240*/  LDG.E.U16 R10, desc[UR18][R10.64+0x1c0] ;  /* 0x0001c0120a0a7981 */ /* 0x000ea2000c1e1500 */
[C---:B------:R-:W-:Y:S02]  /*1250*/  VIADD R8, R17.reuse, 0xe0 ;  /* 0x000000e011087836 */ /* 0x040fe40000000000 */
[----:B------:R-:W-:Y:S02]  /*1260*/  VIADD R17, R17, 0x100 ;  /* 0x0000010011117836 */ /* 0x000fe40000000000 */
[----:B------:R-:W-:Y:S02]  /*1270*/  IMAD.MOV.U32 R9, RZ, RZ, RZ ;  /* 0x000000ffff097224 */ /* 0x000fe400078e00ff */
[----:B--2---:R-:W-:-:S07]  /*1280*/  IMAD.U32 R32, R10, 0x10000, RZ ;  /* 0x000100000a207824 */ /* 0x004fce00078e00ff */
.L_x_2621:
[----:B------:R-:W-:Y:S05]  /*1290*/  BSYNC.RECONVERGENT B2 ;  /* 0x0000000000027941 */ /* 0x000fea0003800200 */
.L_x_2620:
        /* <DEDUP_REMOVED lines=12> */
.L_x_2623:
[----:B------:R-:W-:Y:S05]  /*1360*/  BSYNC.RECONVERGENT B2 ;  /* 0x0000000000027941 */ /* 0x000fea0003800200 */
.L_x_2622:
[----:B------:R-:W-:Y:S05]  /*1370*/  @!P1 BRA `(.L_x_2619) ;  /* 0x0000000000309947 */ /* 0x000fea0003800000 */
[----:B------:R-:W-:Y:S01]  /*1380*/  BSSY.RECONVERGENT B2, `(.L_x_2624) ;  /* 0x0000009000027945 */ /* 0x000fe20003800200 */
[----:B------:R-:W-:-:S07]  /*1390*/  IMAD.MOV.U32 R12, RZ, RZ, RZ ;  /* 0x000000ffff0c7224 */ /* 0x000fce00078e00ff */
.L_x_2625:
[----:B------:R-:W-:Y:S02]  /*13a0*/  VIADD R12, R12, 0x1 ;  /* 0x000000010c0c7836 */ /* 0x000fe40000000000 */
[----:B------:R-:W-:Y:S02]  /*13b0*/  IMAD.MOV.U32 R8, RZ, RZ, R17 ;  /* 0x000000ffff087224 */ /* 0x000fe400078e0011 */
[----:B------:R-:W-:Y:S01]  /*13c0*/  IMAD.WIDE.U32 R10, R17, 0x2, R4 ;  /* 0x00000002110a7825 */ /* 0x000fe200078e0004 */
[----:B------:R-:W-:-:S03]  /*13d0*/  ISETP.NE.AND P0, PT, R12, R19, PT ;  /* 0x000000130c00720c */ /* 0x000fc60003f05270 */
[----:B------:R-:W-:Y:S02]  /*13e0*/  IMAD.MOV.U32 R9, RZ, RZ, RZ ;  /* 0x000000ffff097224 */ /* 0x000fe400078e00ff */
[----:B------:R-:W-:-:S08]  /*13f0*/  VIADD R17, R17, 0x20 ;  /* 0x0000002011117836 */ /* 0x000fd00000000000 */
[----:B------:R-:W-:Y:S05]  /*1400*/  @P0 BRA `(.L_x_2625) ;  /* 0xfffffffc00e40947 */ /* 0x000fea000383ffff */
[----:B------:R-:W-:Y:S05]  /*1410*/  BSYNC.RECONVERGENT B2 ;  /* 0x0000000000027941 */ /* 0x000fea0003800200 */
.L_x_2624:
[----:B------:R-:W2:Y:S02]  /*1420*/  LDG.E.U16 R10, desc[UR18][R10.64] ;  /* 0x000000120a0a7981 */ /* 0x000ea4000c1e1500 */
[----:B--2---:R-:W-:-:S07]  /*1430*/  IMAD.U32 R32, R10, 0x10000, RZ ;  /* 0x000100000a207824 */ /* 0x004fce00078e00ff */
.L_x_2619:
[----:B------:R-:W-:Y:S05]  /*1440*/  BSYNC.RECONVERGENT B1 ;  /* 0x0000000000017941 */ /* 0x000fea0003800200 */
.L_x_2618:
[----:B------:R-:W-:-:S04]  /*1450*/  LEA R4, P0, R8, R6, 0x2 ;  /* 0x0000000608047211 */ /* 0x000fc800078010ff */
[----:B------:R-:W-:-:S06]  /*1460*/  LEA.HI.X R5, R8, R7, R9, 0x2, P0 ;  /* 0x0000000708057211 */ /* 0x000fcc00000f1409 */
[----:B------:R-:W2:Y:S02]  /*1470*/  LDG.E R5, desc[UR18][R4.64] ;  /* 0x0000001204057981 */ /* 0x000ea4000c1e1900 */
[----:B--2---:R-:W-:-:S07]  /*1480*/  FADD.FTZ R32, R5, R32 ;  /* 0x0000002005207221 */ /* 0x004fce0000010000 */
.L_x_2609:
[----:B------:R-:W-:Y:S05]  /*1490*/  BSYNC.RECONVERGENT B0 ;  /* 0x0000000000007941 */ /* 0x000fea0003800200 */
.L_x_2604:
[----:B------:R-:W0:Y:S02]  /*14a0*/  SHFL.BFLY PT, R5, R32, 0x10, 0x1f ;  /* 0x0e001f0020057f89 */ /* 0x000e2400000e0000 */
[----:B0-----:R-:W-:-:S04]  /*14b0*/  FSETP.GEU.FTZ.AND P0, PT, R32, R5, PT ;  /* 0x000000052000720b */ /* 0x001fc80003f1e000 */
[----:B------:R-:W-:-:S05]  /*14c0*/  FSEL R5, R5, R32, !P0 ;  /* 0x0000002005057208 */ /* 0x000fca0004000000 */
        /* <DEDUP_REMOVED lines=11> */
[----:B------:R-:W-:Y:S02]  /*1580*/  FSEL R11, R9, R6, !P0 ;  /* 0x00000006090b7208 */ /* 0x000fe40004000000 */
[----:B------:R-:W-:Y:S02]  /*1590*/  ISETP.NE.AND P0, PT, R13, RZ, PT ;  /* 0x000000ff0d00720c */ /* 0x000fe40003f05270 */
[----:B------:R-:W-:Y:S01]  /*15a0*/  FSETP.NEU.FTZ.AND P1, PT, R11, R32, PT ;  /* 0x000000200b00720b */ /* 0x000fe20003f3d000 */
[----:B------:R-:W-:-:S10]  /*15b0*/  IMAD.MOV.U32 R7, RZ, RZ, R11 ;  /* 0x000000ffff077224 */ /* 0x000fd400078e000b */
[----:B------:R-:W-:Y:S02]  /*15c0*/  @!P0 IMAD.WIDE.U32 R4, R15, 0x4, R2 ;  /* 0x000000040f048825 */ /* 0x000fe400078e0002 */
[----:B------:R-:W-:-:S06]  /*15d0*/  VOTE.ANY R8, PT, !P1 ;  /* 0x0000000000087806 */ /* 0x000fcc00048e0100 */
[----:B------:R-:W0:Y:S02]  /*15e0*/  POPC R8, R8 ;  /* 0x0000000800087309 */ /* 0x000e240000000000 */
[----:B0-----:R-:W-:-:S13]  /*15f0*/  ISETP.NE.AND P2, PT, R8, 0x1, PT ;  /* 0x000000010800780c */ /* 0x001fda0003f45270 */
[----:B------:R-:W-:Y:S05]  /*1600*/  @P2 BRA `(.L_x_2626) ;  /* 0x0000000000402947 */ /* 0x000fea0003800000 */
        /* <DEDUP_REMOVED lines=15> */
[----:B------:R-:W-:-:S09]  /*1700*/  FSEL R7, R7, R10, !P1 ;  /* 0x0000000a07077208 */ /* 0x000fd20004800000 */
.L_x_2626:
[----:B------:R-:W-:Y:S01]  /*1710*/  @!P0 FADD.FTZ R7, R11, R7 ;  /* 0x000000070b078221 */ /* 0x000fe20000010000 */
[----:B------:R-:W-:-:S04]  /*1720*/  ISETP.GT.U32.AND P1, PT, R0, 0x1f, PT ;  /* 0x0000001f0000780c */ /* 0x000fc80003f24070 */
[----:B------:R0:W-:Y:S01]  /*1730*/  @!P0 ST.E desc[UR18][R4.64], R7 ;  /* 0x0000000704008985 */ /* 0x0001e2000c101912 */
[----:B------:R-:W-:Y:S08]  /*1740*/  BAR.SYNC.DEFER_BLOCKING 0x0 ;  /* 0x0000000000007b1d */ /* 0x000ff00000010000 */
[----:B------:R-:W-:Y:S05]  /*1750*/  @P1 EXIT ;  /* 0x000000000000194d */ /* 0x000fea0003800000 */
[----:B------:R-:W1:Y:S01]  /*1760*/  LDCU UR5, c[0x0][0x3b0] ;  /* 0x00007600ff0577ac */ /* 0x000e620008000800 */
[----:B------:R-:W-:Y:S01]  /*1770*/  IMAD.MOV.U32 R14, RZ, RZ, -0x800000 ;  /* 0xff800000ff0e7424 */ /* 0x000fe200078e00ff */
[----:B------:R-:W2:Y:S01]  /*1780*/  LDCU.64 UR12, c[0x0][0x3c0] ;  /* 0x00007800ff0c77ac */ /* 0x000ea20008000a00 */
[----:B------:R-:W3:Y:S01]  /*1790*/  S2UR UR20, SR_CgaCtaId ;  /* 0x00000000001479c3 */ /* 0x000ee20000008800 */
[----:B------:R-:W4:Y:S01]  /*17a0*/  LDCU.64 UR14, c[0x0][0x388] ;  /* 0x00007100ff0e77ac */ /* 0x000f220008000a00 */
[----:B------:R-:W5:Y:S06]  /*17b0*/  LDCU.64 UR16, c[0x0][0x390] ;  /* 0x00007200ff1077ac */ /* 0x000f6c0008000a00 */
[----:B------:R-:W0:Y:S01]  /*17c0*/  LDC R8, c[0x0][0x3b8] ;  /* 0x0000ee00ff087b82 */ /* 0x000e220000000800 */
[----:B-1----:R-:W-:-:S13]  /*17d0*/  ISETP.GE.U32.AND P0, PT, R13, UR5, PT ;  /* 0x000000050d007c0c */ /* 0x002fda000bf06070 */
[----:B------:R-:W-:-:S05]  /*17e0*/  @!P0 IMAD.WIDE.U32 R2, R13, 0x4, R2 ;  /* 0x000000040d028825 */ /* 0x000fca00078e0002 */
[----:B------:R1:W3:Y:S01]  /*17f0*/  @!P0 LD.E R14, desc[UR18][R2.64] ;  /* 0x00000012020e8980 */ /* 0x0002e2000c101900 */
[----:B--2---:R-:W-:Y:S01]  /*1800*/  UIMAD.WIDE.U32 UR10, UR21, UR12, URZ ;  /* 0x0000000c150a72a5 */ /* 0x004fe2000f8e00ff */
[----:B------:R-:W-:Y:S01]  /*1810*/  CS2R R10, SRZ ;  /* 0x00000000000a7805 */ /* 0x000fe2000001ff00 */
[----:B------:R-:W-:Y:S02]  /*1820*/  IMAD.MOV.U32 R12, RZ, RZ, -0x800000 ;  /* 0xff800000ff0c7424 */ /* 0x000fe400078e00ff */
[----:B------:R-:W-:Y:S01]  /*1830*/  UIMAD UR9, UR21, UR13, UR11 ;  /* 0x0000000d150972a4 */ /* 0x000fe2000f8e020b */
[----:B0-----:R-:W-:Y:S01]  /*1840*/  VIADD R5, R8, 0xffffffff ;  /* 0xffffffff08057836 */ /* 0x001fe20000000000 */
[----:B------:R-:W-:Y:S02]  /*1850*/  USHF.L.U32 UR5, UR10, 0x2, URZ ;  /* 0x000000020a057899 */ /* 0x000fe400080006ff */
[----:B------:R-:W-:Y:S02]  /*1860*/  USHF.L.U64.HI UR10, UR10, 0x2, UR9 ;  /* 0x000000020a0a7899 */ /* 0x000fe40008010209 */
[----:B----4-:R-:W-:Y:S01]  /*1870*/  UIADD3 UR9, UP0, UPT, UR5, UR14, URZ ;  /* 0x0000000e05097290 */ /* 0x010fe2000ff1e0ff */
[----:B------:R-:W-:-:S03]  /*1880*/  UMOV UR13, 0x400 ;  /* 0x00000400000d7882 */ /* 0x000fc60000000000 */
[----:B------:R-:W-:Y:S02]  /*1890*/  UIADD3.X UR11, UPT, UPT, UR10, UR15, URZ, UP0, !UPT ;  /* 0x0000000f0a0b7290 */ /* 0x000fe400087fe4ff */
[----:B-----5:R-:W-:Y:S01]  /*18a0*/  UIADD3 UR5, UP0, UPT, UR5, UR16, URZ ;  /* 0x0000001005057290 */ /* 0x020fe2000ff1e0ff */
[----:B------:R-:W-:Y:S01]  /*18b0*/  IMAD.U32 R6, RZ, RZ, UR9 ;  /* 0x00000009ff067e24 */ /* 0x000fe2000f8e00ff */
[----:B---3--:R-:W-:Y:S02]  /*18c0*/  ULEA UR13, UR20, UR13, 0x18 ;  /* 0x0000000d140d7291 */ /* 0x008fe4000f8ec0ff */
[----:B------:R-:W-:Y:S01]  /*18d0*/  UIADD3.X UR10, UPT, UPT, UR10, UR17, URZ, UP0, !UPT ;  /* 0x000000110a0a7290 */ /* 0x000fe200087fe4ff */
[----:B------:R-:W-:Y:S02]  /*18e0*/  IMAD.U32 R7, RZ, RZ, UR11 ;  /* 0x0000000bff077e24 */ /* 0x000fe4000f8e00ff */
[----:B-1----:R-:W-:Y:S01]  /*18f0*/  IMAD.U32 R2, RZ, RZ, UR5 ;  /* 0x00000005ff027e24 */ /* 0x002fe2000f8e00ff */
[----:B------:R-:W-:-:S02]  /*1900*/  LEA R9, R13, UR13, 0x2 ;  /* 0x0000000d0d097c11 */ /* 0x000fc4000f8e10ff */
[----:B------:R-:W-:-:S03]  /*1910*/  IMAD.U32 R3, RZ, RZ, UR10 ;  /* 0x0000000aff037e24 */ /* 0x000fc6000f8e00ff */
[----:B------:R-:W-:Y:S01]  /*1920*/  VIADD R4, R9, UR4 ;  /* 0x0000000409047c36 */ /* 0x000fe20008000000 */
[----:B------:R-:W-:-:S13]  /*1930*/  FSETP.NE.FTZ.AND P0, PT, R14, -INF , PT ;  /* 0xff8000000e00780b */ /* 0x000fda0003f15000 */
[----:B------:R-:W-:-:S04]  /*1940*/  VOTE.ANY R17, PT, P0 ;  /* 0x0000000000117806 */ /* 0x000fc800000e0100 */
[----:B------:R-:W-:-:S13]  /*1950*/  ISETP.NE.AND P1, PT, R17, RZ, PT ;  /* 0x000000ff1100720c */ /* 0x000fda0003f25270 */
[----:B------:R-:W-:Y:S05]  /*1960*/  @!P1 BRA `(.L_x_2627) ;  /* 0x0000001400589947 */ /* 0x000fea0003800000 */
[----:B------:R-:W-:Y:S02]  /*1970*/  @P0 IMAD.MOV.U32 R10, RZ, RZ, -0x1 ;  /* 0xffffffffff0a0424 */ /* 0x000fe400078e00ff */
[----:B------:R-:W-:Y:S02]  /*1980*/  IMAD.MOV.U32 R11, RZ, RZ, RZ ;  /* 0x000000ffff0b7224 */ /* 0x000fe400078e00ff */
[----:B------:R-:W-:Y:S01]  /*1990*/  IMAD.MOV.U32 R12, RZ, RZ, -0x800000 ;  /* 0xff800000ff0c7424 */ /* 0x000fe200078e00ff */
[----:B------:R-:W-:-:S04]  /*19a0*/  @P0 SHF.L.U32 R10, R10, R13, RZ ;  /* 0x0000000d0a0a0219 */ /* 0x000fc800000006ff */
[----:B------:R-:W-:Y:S02]  /*19b0*/  @P0 LOP3.LUT R15, R17, R10, RZ, 0x30, !PT ;  /* 0x0000000a110f0212 */ /* 0x000fe400078e30ff */
[----:B------:R-:W-:Y:S04]  /*19c0*/  POPC R10, R17 ;  /* 0x00000011000a7309 */ /* 0x000fe80000000000 */
[----:B------:R-:W0:Y:S02]  /*19d0*/  @P0 POPC R15, R15 ;  /* 0x0000000f000f0309 */ /* 0x000e240000000000 */
[----:B0-----:R-:W-:-:S05]  /*19e0*/  @P0 LEA R16, R15, UR13, 0x2 ;  /* 0x0000000d0f100c11 */ /* 0x001fca000f8e10ff */
[----:B------:R0:W-:Y:S04]  /*19f0*/  @P0 STS [R16], R14 ;  /* 0x0000000e10000388 */ /* 0x0001e80000000800 */
[----:B------:R0:W-:Y:S01]  /*1a00*/  @P0 STS [R16+UR4], R13 ;  /* 0x0000000d10000988 */ /* 0x0001e20008000804 */
[----:B------:R-:W-:-:S13]  /*1a10*/  ISETP.NE.AND P0, PT, R17, -0x1, PT ;  /* 0xffffffff1100780c */ /* 0x000fda0003f05270 */
[----:B0-----:R-:W-:Y:S05]  /*1a20*/  @P0 BRA `(.L_x_2628) ;  /* 0x0000001400240947 */ /* 0x001fea0003800000 */
[----:B------:R-:W-:Y:S01]  /*1a30*/  NOP ;  /* 0x0000000000007918 */ /* 0x000fe20000000000 */
[----:B------:R-:W0:Y:S01]  /*1a40*/  LDS R17, [R9] ;  /* 0x0000000009117984 */ /* 0x000e220000000800 */
[C---:B------:R-:W-:Y:S01]  /*1a50*/  LOP3.LUT R11, R0.reuse, 0x1, RZ, 0xc0, !PT ;  /* 0x00000001000b7812 */ /* 0x040fe200078ec0ff */
[----:B------:R-:W-:Y:S01]  /*1a60*/  BSSY.RECONVERGENT B0, `(.L_x_2629) ;  /* 0x000000f000007945 */ /* 0x000fe20003800200 */
[----:B------:R-:W-:Y:S01]  /*1a70*/  LOP3.LUT R12, R0, 0x2, RZ, 0xc0, !PT ;  /* 0x00000002000c7812 */ /* 0x000fe200078ec0ff */
[----:B------:R-:W1:Y:S01]  /*1a80*/  LDS R16, [R4] ;  /* 0x0000000004107984 */ /* 0x000e620000000800 */
[----:B------:R-:W-:Y:S01]  /*1a90*/  ISETP.NE.AND P0, PT, R11, RZ, PT ;  /* 0x000000ff0b00720c */ /* 0x000fe20003f05270 */
[----:B------:R-:W-:-:S03]  /*1aa0*/  IMAD.MOV.U32 R14, RZ, RZ, 0x1 ;  /* 0x00000001ff0e7424 */ /* 0x000fc600078e00ff */
[----:B------:R-:W-:-:S04]  /*1ab0*/  ISETP.NE.XOR P2, PT, R12, RZ, P0 ;  /* 0x000000ff0c00720c */ /* 0x000fc80000745a70 */
[----:B------:R-:W-:Y:S01]  /*1ac0*/  SEL R15, RZ, 0x1, !P2 ;  /* 0x00000001ff0f7807 */ /* 0x000fe20005000000 */
[----:B0-----:R-:W0:Y:S04]  /*1ad0*/  SHFL.BFLY PT, R18, R17, 0x1, 0x1f ;  /* 0x0c201f0011127f89 */ /* 0x001e2800000e0000 */
[----:B-1----:R1:W2:Y:S01]  /*1ae0*/  SHFL.BFLY PT, R19, R16, 0x1, 0x1f ;  /* 0x0c201f0010137f89 */ /* 0x0022a200000e0000 */
[----:B0-----:R-:W-:-:S13]  /*1af0*/  FSETP.GT.FTZ.AND P1, PT, R17, R18, PT ;  /* 0x000000121100720b */ /* 0x001fda0003f34000 */
[----:B-12---:R-:W-:Y:S05]  /*1b00*/  @P1 BRA `(.L_x_2630) ;  /* 0x0000000000101947 */ /* 0x006fea0003800000 */
[----:B------:R-:W-:Y:S01]  /*1b10*/  FSETP.NEU.FTZ.AND P1, PT, R17, R18, PT ;  /* 0x000000121100720b */ /* 0x000fe20003f3d000 */
[----:B------:R-:W-:-:S12]  /*1b20*/  IMAD.MOV.U32 R14, RZ, RZ, RZ ;  /* 0x000000ffff0e7224 */ /* 0x000fd800078e00ff */
[----:B------:R-:W-:-:S04]  /*1b30*/  @!P1 ISETP.GE.AND P2, PT, R16, R19, PT ;  /* 0x000000131000920c */ /* 0x000fc80003f46270 */
[----:B------:R-:W-:-:S09]  /*1b40*/  @!P1 SEL R14, RZ, 0x1, P2 ;  /* 0x00000001ff0e9807 */ /* 0x000fd20001000000 */
.L_x_2630:
[----:B------:R-:W-:Y:S05]  /*1b50*/  BSYNC.RECONVERGENT B0 ;  /* 0x0000000000007941 */ /* 0x000fea0003800200 */
.L_x_2629:
[----:B------:R-:W-:Y:S01]  /*1b60*/  ISETP.NE.AND P4, PT, R14, R15, PT ;  /* 0x0000000f0e00720c */ /* 0x000fe20003f85270 */
[----:B------:R-:W-:Y:S01]  /*1b70*/  BSSY.RECONVERGENT B0, `(.L_x_2631) ;  /* 0x0000010000007945 */ /* 0x000fe20003800200 */
[----:B------:R-:W-:Y:S02]  /*1b80*/  LOP3.LUT R14, R0, 0x4, RZ, 0xc0, !PT ;  /* 0x00000004000e7812 */ /* 0x000fe400078ec0ff */
[----:B------:R-:W-:Y:S02]  /*1b90*/  FSEL R17, R17, R18, !P4 ;  /* 0x0000001211117208 */ /* 0x000fe40006000000 */
[----:B------:R-:W-:Y:S01]  /*1ba0*/  ISETP.NE.AND P1, PT, R12, RZ, PT ;  /* 0x000000ff0c00720c */ /* 0x000fe20003f25270 */
[----:B------:R-:W-:Y:S01]  /*1bb0*/  IMAD.MOV.U32 R12, RZ, RZ, 0x1 ;  /* 0x00000001ff0c7424 */ /* 0x000fe200078e00ff */
[----:B------:R-:W-:Y:S01]  /*1bc0*/  SEL R16, R16, R19, !P4 ;  /* 0x0000001310107207 */ /* 0x000fe20006000000 */
[----:B------:R-:W0:Y:S01]  /*1bd0*/  SHFL.BFLY PT, R18, R17, 0x2, 0x1f ;  /* 0x0c401f0011127f89 */ /* 0x000e2200000e0000 */
[----:B------:R-:W-:-:S03]  /*1be0*/  ISETP.NE.XOR P3, PT, R14, RZ, P1 ;  /* 0x000000ff0e00720c */ /* 0x000fc60000f65a70 */
[----:B------:R1:W2:Y:S01]  /*1bf0*/  SHFL.BFLY PT, R19, R16, 0x2, 0x1f ;  /* 0x0c401f0010137f89 */ /* 0x0002a200000e0000 */
[----:B------:R-:W-:Y:S02]  /*1c00*/  SEL R15, RZ, 0x1, !P3 ;  /* 0x00000001ff0f7807 */ /* 0x000fe40005800000 */
[----:B0-----:R-:W-:-:S13]  /*1c10*/  FSETP.GT.FTZ.AND P2, PT, R17, R18, PT ;  /* 0x000000121100720b */ /* 0x001fda0003f54000 */
[----:B-12---:R-:W-:Y:S05]  /*1c20*/  @P2 BRA `(.L_x_2632) ;  /* 0x0000000000102947 */ /* 0x006fea0003800000 */
[----:B------:R-:W-:Y:S01]  /*1c30*/  FSETP.NEU.FTZ.AND P2, PT, R17, R18, PT ;  /* 0x000000121100720b */ /* 0x000fe20003f5d000 */
[----:B------:R-:W-:-:S12]  /*1c40*/  IMAD.MOV.U32 R12, RZ, RZ, RZ ;  /* 0x000000ffff0c7224 */ /* 0x000fd800078e00ff */
[----:B------:R-:W-:-:S04]  /*1c50*/  @!P2 ISETP.GE.AND P3, PT, R16, R19, PT ;  /* 0x000000131000a20c */ /* 0x000fc80003f66270 */
[----:B------:R-:W-:-:S09]  /*1c60*/  @!P2 SEL R12, RZ, 0x1, P3 ;  /* 0x00000001ff0ca807 */ /* 0x000fd20001800000 */
.L_x_2632:
[----:B------:R-:W-:Y:S05]  /*1c70*/  BSYNC.RECONVERGENT B0 ;  /* 0x0000000000007941 */ /* 0x000fea0003800200 */
.L_x_2631:
[----:B------:R-:W-:Y:S01]  /*1c80*/  ISETP.NE.AND P4, PT, R12, R15, PT ;  /* 0x0000000f0c00720c */ /* 0x000fe20003f85270 */
[----:B------:R-:W-:Y:S01]  /*1c90*/  BSSY.RECONVERGENT B0, `(.L_x_2633) ;  /* 0x000000e000007945 */ /* 0x000fe20003800200 */
[----:B------:R-:W-:Y:S01]  /*1ca0*/  ISETP.NE.XOR P3, PT, R14, RZ, P0 ;  /* 0x000000ff0e00720c */ /* 0x000fe20000765a70 */
[----:B------:R-:W-:Y:S01]  /*1cb0*/  IMAD.MOV.U32 R12, RZ, RZ, 0x1 ;  /* 0x00000001ff0c7424 */ /* 0x000fe200078e00ff */
[----:B------:R-:W-:Y:S02]  /*1cc0*/  FSEL R17, R17, R18, !P4 ;  /* 0x0000001211117208 */ /* 0x000fe40006000000 */
[----:B------:R-:W-:Y:S02]  /*1cd0*/  SEL R16, R16, R19, !P4 ;  /* 0x0000001310107207 */ /* 0x000fe40006000000 */
[----:B------:R-:W-:Y:S01]  /*1ce0*/  SEL R15, RZ, 0x1, !P3 ;  /* 0x00000001ff0f7807 */ /* 0x000fe20005800000 */
[----:B------:R-:W0:Y:S04]  /*1cf0*/  SHFL.BFLY PT, R18, R17, 0x1, 0x1f ;  /* 0x0c201f0011127f89 */ /* 0x000e2800000e0000 */
[----:B------:R1:W2:Y:S01]  /*1d00*/  SHFL.BFLY PT, R19, R16, 0x1, 0x1f ;  /* 0x0c201f0010137f89 */ /* 0x0002a200000e0000 */
[----:B0-----:R-:W-:-:S13]  /*1d10*/  FSETP.GT.FTZ.AND P2, PT, R17, R18, PT ;  /* 0x000000121100720b */ /* 0x001fda0003f54000 */
[----:B-12---:R-:W-:Y:S05]  /*1d20*/  @P2 BRA `(.L_x_2634) ;  /* 0x0000000000102947 */ /* 0x006fea0003800000 */
[----:B------:R-:W-:Y:S01]  /*1d30*/  FSETP.NEU.FTZ.AND P2, PT, R17, R18, PT ;  /* 0x000000121100720b */ /* 0x000fe20003f5d000 */
[----:B------:R-:W-:-:S12]  /*1d40*/  IMAD.MOV.U32 R12, RZ, RZ, RZ ;  /* 0x000000ffff0c7224 */ /* 0x000fd800078e00ff */
[----:B------:R-:W-:-:S04]  /*1d50*/  @!P2 ISETP.GE.AND P3, PT, R16, R19, PT ;  /* 0x000000131000a20c */ /* 0x000fc80003f66270 */
[----:B------:R-:W-:-:S09]  /*1d60*/  @!P2 SEL R12, RZ, 0x1, P3 ;  /* 0x00000001ff0ca807 */ /* 0x000fd20001800000 */
.L_x_2634:
[----:B------:R-:W-:Y:S05]  /*1d70*/  BSYNC.RECONVERGENT B0 ;  /* 0x0000000000007941 */ /* 0x000fea0003800200 */
.L_x_2633:
        /* <DEDUP_REMOVED lines=17> */
.L_x_2636:
[----:B------:R-:W-:Y:S05]  /*1e90*/  BSYNC.RECONVERGENT B0 ;  /* 0x0000000000007941 */ /* 0x000fea0003800200 */
.L_x_2635:
        /* <DEDUP_REMOVED lines=15> */
.L_x_2638:
[----:B------:R-:W-:Y:S05]  /*1f90*/  BSYNC.RECONVERGENT B0 ;  /* 0x0000000000007941 */ /* 0x000fea0003800200 */
.L_x_2637:
        /* <DEDUP_REMOVED lines=15> */
.L_x_2640:
[----:B------:R-:W-:Y:S05]  /*2090*/  BSYNC.RECONVERGENT B0 ;  /* 0x0000000000007941 */ /* 0x000fea0003800200 */
.L_x_2639:
        /* <DEDUP_REMOVED lines=17> */
.L_x_2642:
[----:B------:R-:W-:Y:S05]  /*21b0*/  BSYNC.RECONVERGENT B0 ;  /* 0x0000000000007941 */ /* 0x000fea0003800200 */
.L_x_2641:
        /* <DEDUP_REMOVED lines=15> */
.L_x_2644:
[----:B------:R-:W-:Y:S05]  /*22b0*/  BSYNC.RECONVERGENT B0 ;  /* 0x0000000000007941 */ /* 0x000fea0003800200 */
.L_x_2643:
        /* <DEDUP_REMOVED lines=15> */
.L_x_2646:
[----:B------:R-:W-:Y:S05]  /*23b0*/  BSYNC.RECONVERGENT B0 ;  /* 0x0000000000007941 */ /* 0x000fea0003800200 */
.L_x_2645:
        /* <DEDUP_REMOVED lines=15> */
.L_x_2648:
[----:B------:R-:W-:Y:S05]  /*24b0*/  BSYNC.RECONVERGENT B0 ;  /* 0x0000000000007941 */ /* 0x000fea0003800200 */
.L_x_2647:
[----:B------:R-:W-:Y:S01]  /*24c0*/  ISETP.NE.AND P1, PT, R12, R15, PT ;  /* 0x0000000f0c00720c */ /* 0x000fe20003f25270 */
[----:B------:R-:W-:Y:S01]  /*24d0*/  BSSY.RECONVERGENT B0, `(.L_x_2649) ;  /* 0x000000d000007945 */ /* 0x000fe20003800200 */
[----:B------:R-:W-:Y:S01]  /*24e0*/  IMAD.MOV.U32 R15, RZ, RZ, 0x1 ;  /* 0x00000001ff0f7424 */ /* 0x000fe200078e00ff */
[----:B------:R-:W-:Y:S02]  /*24f0*/  SHF.R.U32.HI R12, RZ, 0x4, R0 ;  /* 0x00000004ff0c7819 */ /* 0x000fe40000011600 */
[----:B------:R-:W-:Y:S02]  /*2500*/  FSEL R17, R17, R18, !P1 ;  /* 0x0000001211117208 */ /* 0x000fe40004800000 */
[----:B------:R-:W-:-:S03]  /*2510*/  SEL R16, R16, R19, !P1 ;  /* 0x0000001310107207 */ /* 0x000fc60004800000 */
        /* <DEDUP_REMOVED lines=8> */
.L_x_2650:
[----:B------:R-:W-:Y:S05]  /*25a0*/  BSYNC.RECONVERGENT B0 ;  /* 0x0000000000007941 */ /* 0x000fea0003800200 */
.L_x_2649:
[----:B------:R-:W-:Y:S01]  /*25b0*/  LOP3.LUT R15, R12, R15, RZ, 0x3c, !PT ;  /* 0x0000000f0c0f7212 */ /* 0x000fe200078e3cff */
[----:B------:R-:W-:Y:S03]  /*25c0*/  BSSY.RECONVERGENT B0, `(.L_x_2651) ;  /* 0x000000f000007945 */ /* 0x000fe60003800200 */
[----:B------:R-:W-:Y:S01]  /*25d0*/  ISETP.NE.AND P1, PT, R15, 0x1, PT ;  /* 0x000000010f00780c */ /* 0x000fe20003f25270 */
[----:B------:R-:W-:-:S03]  /*25e0*/  IMAD.MOV.U32 R15, RZ, RZ, 0x1 ;  /* 0x00000001ff0f7424 */ /* 0x000fc600078e00ff */
[----:B------:R-:W-:Y:S02]  /*25f0*/  FSEL R17, R14, R17, !P1 ;  /* 0x000000110e117208 */ /* 0x000fe40004800000 */
[----:B------:R-:W-:Y:S02]  /*2600*/  SEL R16, R19, R16, !P1 ;  /* 0x0000001013107207 */ /* 0x000fe40004800000 */
[----:B------:R-:W-:Y:S01]  /*2610*/  SHF.R.U32.HI R14, RZ, 0x3, R0 ;  /* 0x00000003ff0e7819 */ /* 0x000fe20000011600 */
[----:B------:R-:W0:Y:S03]  /*2620*/  SHFL.BFLY PT, R18, R17, 0x8, 0x1f ;  /* 0x0d001f0011127f89 */ /* 0x000e2600000e0000 */
[----:B------:R-:W-:Y:S01]  /*2630*/  LOP3.LUT R14, R14, 0x1, RZ, 0xc0, !PT ;  /* 0x000000010e0e7812 */ /* 0x000fe200078ec0ff */
[----:B------:R1:W2:Y:S01]  /*2640*/  SHFL.BFLY PT, R19, R16, 0x8, 0x1f ;  /* 0x0d001f0010137f89 */ /* 0x0002a200000e0000 */
[----:B0-----:R-:W-:-:S13]  /*2650*/  FSETP.GT.FTZ.AND P0, PT, R17, R18, PT ;  /* 0x000000121100720b */ /* 0x001fda0003f14000 */
[----:B-12---:R-:W-:Y:S05]  /*2660*/  @P0 BRA `(.L_x_2652) ;  /* 0x0000000000100947 */ /* 0x006fea0003800000 */
[----:B------:R-:W-:Y:S01]  /*2670*/  FSETP.NEU.FTZ.AND P0, PT, R17, R18, PT ;  /* 0x000000121100720b */ /* 0x000fe20003f1d000 */
[----:B------:R-:W-:-:S12]  /*2680*/  IMAD.MOV.U32 R15, RZ, RZ, RZ ;  /* 0x000000ffff0f7224 */ /* 0x000fd800078e00ff */
[----:B------:R-:W-:-:S04]  /*2690*/  @!P0 ISETP.GE.AND P1, PT, R16, R19, PT ;  /* 0x000000131000820c */ /* 0x000fc80003f26270 */
[----:B------:R-:W-:-:S09]  /*26a0*/  @!P0 SEL R15, RZ, 0x1, P1 ;  /* 0x00000001ff0f8807 */ /* 0x000fd20000800000 */
.L_x_2652:
[----:B------:R-:W-:Y:S05]  /*26b0*/  BSYNC.RECONVERGENT B0 ;  /* 0x0000000000007941 */ /* 0x000fea0003800200 */
.L_x_2651:
[----:B------:R-:W-:Y:S01]  /*26c0*/  ISETP.NE.AND P1, PT, R14, R15, PT ;  /* 0x0000000f0e00720c */ /* 0x000fe20003f25270 */
[----:B------:R-:W-:Y:S01]  /*26d0*/  BSSY.RECONVERGENT B0, `(.L_x_2653) ;  /* 0x000000e000007945 */ /* 0x000fe20003800200 */
[----:B------:R-:W-:Y:S02]  /*26e0*/  SHF.R.U32.HI R15, RZ, 0x2, R0 ;  /* 0x00000002ff0f7819 */ /* 0x000fe40000011600 */
[----:B------:R-:W-:Y:S02]  /*26f0*/  FSEL R17, R17, R18, !P1 ;  /* 0x0000001211117208 */ /* 0x000fe40004800000 */
[----:B------:R-:W-:Y:S01]  /*2700*/  SEL R19, R16, R19, !P1 ;  /* 0x0000001310137207 */ /* 0x000fe20004800000 */
[----:B------:R-:W-:Y:S01]  /*2710*/  IMAD.MOV.U32 R16, RZ, RZ, 0x1 ;  /* 0x00000001ff107424 */ /* 0x000fe200078e00ff */
[----:B------:R-:W-:Y:S01]  /*2720*/  LOP3.LUT R15, R15, 0x1, RZ, 0xc0, !PT ;  /* 0x000000010f0f7812 */ /* 0x000fe200078ec0ff */
        /* <DEDUP_REMOVED lines=8> */
.L_x_2654:
[----:B------:R-:W-:Y:S05]  /*27b0*/  BSYNC.RECONVERGENT B0 ;  /* 0x0000000000007941 */ /* 0x000fea0003800200 */
.L_x_2653:
[----:B------:R-:W-:Y:S01]  /*27c0*/  ISETP.NE.AND P1, PT, R15, R16, PT ;  /* 0x000000100f00720c */ /* 0x000fe20003f25270 */
[----:B------:R-:W-:Y:S01]  /*27d0*/  BSSY.RECONVERGENT B0, `(.L_x_2655) ;  /* 0x000000e000007945 */ /* 0x000fe20003800200 */
[----:B------:R-:W-:Y:S02]  /*27e0*/  SHF.R.U32.HI R16, RZ, 0x1, R0 ;  /* 0x00000001ff107819 */ /* 0x000fe40000011600 */
[----:B------:R-:W-:Y:S01]  /*27f0*/  FSEL R18, R17, R18, !P1 ;  /* 0x0000001211127208 */ /* 0x000fe20004800000 */
[----:B------:R-:W-:Y:S01]  /*2800*/  IMAD.MOV.U32 R17, RZ, RZ, 0x1 ;  /* 0x00000001ff117424 */ /* 0x000fe200078e00ff */
[----:B------:R-:W-:Y:S02]  /*2810*/  SEL R19, R19, R20, !P1 ;  /* 0x0000001413137207 */ /* 0x000fe40004800000 */
        /* <DEDUP_REMOVED lines=9> */
.L_x_2656:
[----:B------:R-:W-:Y:S05]  /*28b0*/  BSYNC.RECONVERGENT B0 ;  /* 0x0000000000007941 */ /* 0x000fea0003800200 */
.L_x_2655:
[----:B------:R-:W-:Y:S01]  /*28c0*/  ISETP.NE.AND P0, PT, R16, R17, PT ;  /* 0x000000111000720c */ /* 0x000fe20003f05270 */
[----:B------:R-:W-:Y:S03]  /*28d0*/  BSSY.RECONVERGENT B0, `(.L_x_2657) ;  /* 0x000000c000007945 */ /* 0x000fe60003800200 */
[----:B------:R-:W-:Y:S01]  /*28e0*/  FSEL R21, R18, R21, !P0 ;  /* 0x0000001512157208 */ /* 0x000fe20004000000 */
[----:B------:R-:W-:Y:S01]  /*28f0*/  IMAD.MOV.U32 R18, RZ, RZ, 0x1 ;  /* 0x00000001ff127424 */ /* 0x000fe200078e00ff */
        /* <DEDUP_REMOVED lines=9> */
.L_x_2658:
[----:B------:R-:W-:Y:S05]  /*2990*/  BSYNC.RECONVERGENT B0 ;  /* 0x0000000000007941 */ /* 0x000fea0003800200 */
.L_x_2657:
[----:B------:R-:W-:Y:S01]  /*29a0*/  ISETP.NE.AND P0, PT, R11, R18, PT ;  /* 0x000000120b00720c */ /* 0x000fe20003f05270 */
[----:B------:R-:W-:Y:S03]  /*29b0*/  BSSY.RECONVERGENT B0, `(.L_x_2659) ;  /* 0x0000014000007945 */ /* 0x000fe60003800200 */
[----:B------:R-:W-:Y:S02]  /*29c0*/  FSEL R18, R21, R22, !P0 ;  /* 0x0000001615127208 */ /* 0x000fe40004000000 */
[----:B------:R-:W-:Y:S02]  /*29d0*/  SEL R17, R17, R20, !P0 ;  /* 0x0000001411117207 */ /* 0x000fe40004000000 */
[C---:B------:R-:W-:Y:S02]  /*29e0*/  FSETP.NEU.FTZ.AND P1, PT, R18.reuse, -INF , PT ;  /* 0xff8000001200780b */ /* 0x040fe40003f3d000 */
[----:B------:R-:W-:-:S02]  /*29f0*/  FSETP.NE.FTZ.AND P0, PT, R18, -INF , PT ;  /* 0xff8000001200780b */ /* 0x000fc40003f15000 */
[----:B------:R-:W-:-:S09]  /*2a00*/  SHF.R.U32.HI R19, RZ, 0x1f, R17 ;  /* 0x0000001fff137819 */ /* 0x000fd20000011611 */
[----:B------:R-:W-:-:S04]  /*2a10*/  @P1 SEL R19, RZ, 0xffffffff, !P0 ;  /* 0xffffffffff131807 */ /* 0x000fc80004000000 */
[----:B------:R-:W-:-:S04]  /*2a20*/  LOP3.LUT R19, R19, 0x1, RZ, 0xc0, !PT ;  /* 0x0000000113137812 */ /* 0x000fc800078ec0ff */
[----:B------:R-:W-:-:S04]  /*2a30*/  ISETP.NE.U32.AND P1, PT, R19, 0x1, PT ;  /* 0x000000011300780c */ /* 0x000fc80003f25070 */
[----:B------:R-:W-:Y:S02]  /*2a40*/  FSEL R18, R18, -INF , !P1 ;  /* 0xff80000012127808 */ /* 0x000fe40004800000 */
[----:B------:R-:W-:Y:S01]  /*2a50*/  SEL R19, R17, RZ, !P1 ;  /* 0x000000ff11137207 */ /* 0x000fe20004800000 */
[----:B------:R-:W-:Y:S02]  /*2a60*/  IMAD.MOV.U32 R17, RZ, RZ, 0x1 ;  /* 0x00000001ff117424 */ /* 0x000fe400078e00ff */
        /* <DEDUP_REMOVED lines=8> */
.L_x_2660:
[----:B------:R-:W-:Y:S05]  /*2af0*/  BSYNC.RECONVERGENT B0 ;  /* 0x0000000000007941 */ /* 0x000fea0003800200 */
.L_x_2659:
[----:B------:R-:W-:Y:S01]  /*2b00*/  ISETP.NE.AND P1, PT, R17, R12, PT ;  /* 0x0000000c1100720c */ /* 0x000fe20003f25270 */
[----:B------:R-:W-:Y:S01]  /*2b10*/  BSSY.RECONVERGENT B0, `(.L_x_2661) ;  /* 0x000000c000007945 */ /* 0x000fe20003800200 */
[----:B------:R-:W-:Y:S02]  /*2b20*/  IMAD.MOV.U32 R17, RZ, RZ, 0x1 ;  /* 0x00000001ff117424 */ /* 0x000fe400078e00ff */
        /* <DEDUP_REMOVED lines=10> */
.L_x_2662:
[----:B------:R-:W-:Y:S05]  /*2bd0*/  BSYNC.RECONVERGENT B0 ;  /* 0x0000000000007941 */ /* 0x000fea0003800200 */
.L_x_2661:
[----:B------:R-:W-:Y:S01]  /*2be0*/  ISETP.NE.AND P1, PT, R17, R14, PT ;  /* 0x0000000e1100720c */ /* 0x000fe20003f25270 */
[----:B------:R-:W-:Y:S03]  /*2bf0*/  BSSY.RECONVERGENT B0, `(.L_x_2663) ;  /* 0x000000c000007945 */ /* 0x000fe60003800200 */
[----:B------:R-:W-:Y:S02]  /*2c00*/  FSEL R18, R21, R18, !P1 ;  /* 0x0000001215127208 */ /* 0x000fe40004800000 */
[----:B------:R-:W-:Y:S01]  /*2c10*/  SEL R19, R12, R19, !P1 ;  /* 0x000000130c137207 */ /* 0x000fe20004800000 */
        /* <DEDUP_REMOVED lines=9> */
.L_x_2664:
[----:B------:R-:W-:Y:S05]  /*2cb0*/  BSYNC.RECONVERGENT B0 ;  /* 0x0000000000007941 */ /* 0x000fea0003800200 */
.L_x_2663:
        /* <DEDUP_REMOVED lines=13> */
.L_x_2666:
[----:B------:R-:W-:Y:S05]  /*2d90*/  BSYNC.RECONVERGENT B0 ;  /* 0x0000000000007941 */ /* 0x000fea0003800200 */
.L_x_2665:
        /* <DEDUP_REMOVED lines=13> */
.L_x_2668:
[----:B------:R-:W-:Y:S05]  /*2e70*/  BSYNC.RECONVERGENT B0 ;  /* 0x0000000000007941 */ /* 0x000fea0003800200 */
.L_x_2667:
[----:B------:R-:W-:Y:S01]  /*2e80*/  ISETP.NE.AND P0, PT, R12, R11, PT ;  /* 0x0000000b0c00720c */ /* 0x000fe20003f05270 */
[----:B------:R-:W-:-:S03]  /*2e90*/  VIADD R10, R10, 0xffffffe0 ;  /* 0xffffffe00a0a7836 */ /* 0x000fc60000000000 */
[----:B------:R-:W-:Y:S02]  /*2ea0*/  FSEL R12, R16, R17, !P0 ;  /* 0x00000011100c7208 */ /* 0x000fe40004000000 */
[----:B------:R-:W-:-:S07]  /*2eb0*/  SEL R11, R15, R14, !P0 ;  /* 0x0000000e0f0b7207 */ /* 0x000fce0004000000 */
.L_x_2628:
[----:B------:R-:W-:Y:S01]  /*2ec0*/  NOP ;  /* 0x0000000000007918 */ /* 0x000fe20000000000 */
.L_x_2627:
[----:B------:R-:W-:-:S13]  /*2ed0*/  ISETP.NE.AND P0, PT, R10, RZ, PT ;  /* 0x000000ff0a00720c */ /* 0x000fda0003f05270 */
[----:B------:R-:W-:Y:S05]  /*2ee0*/  @!P0 BRA `(.L_x_2669) ;  /* 0x00000014002c8947 */ /* 0x000fea0003800000 */
[----:B------:R-:W-:Y:S01]  /*2ef0*/  ISETP.GE.AND P0, PT, R13, R10, PT ;  /* 0x0000000a0d00720c */ /* 0x000fe20003f06270 */
[----:B------:R-:W-:Y:S01]  /*2f00*/  IMAD.MOV.U32 R14, RZ, RZ, -0x800000 ;  /* 0xff800000ff0e7424 */ /* 0x000fe200078e00ff */
[C---:B------:R-:W-:Y:S01]  /*2f10*/  LOP3.LUT R10, R0.reuse, 0x1, RZ, 0xc0, !PT ;  /* 0x00000001000a7812 */ /* 0x040fe200078ec0ff */
[----:B------:R-:W-:Y:S01]  /*2f20*/  IMAD.MOV.U32 R15, RZ, RZ, RZ ;  /* 0x000000ffff0f7224 */ /* 0x000fe200078e00ff */
[----:B------:R-:W-:Y:S01]  /*2f30*/  LOP3.LUT R19, R0, 0x2, RZ, 0xc0, !PT ;  /* 0x0000000200137812 */ /* 0x000fe200078ec0ff */
[----:B------:R-:W-:Y:S01]  /*2f40*/  BSSY.RECONVERGENT B0, `(.L_x_2670) ;  /* 0x000000f000007945 */ /* 0x000fe20003800200 */
[----:B------:R-:W-:-:S07]  /*2f50*/  IMAD.MOV.U32 R16, RZ, RZ, 0x1 ;  /* 0x00000001ff107424 */ /* 0x000fce00078e00ff */
[----:B------:R-:W0:Y:S04]  /*2f60*/  @!P0 LDS R14, [R9] ;  /* 0x00000000090e8984 */ /* 0x000e280000000800 */
[----:B------:R-:W1:Y:S01]  /*2f70*/  @!P0 LDS R15, [R4] ;  /* 0x00000000040f8984 */ /* 0x000e620000000800 */
[----:B------:R-:W-:-:S04]  /*2f80*/  ISETP.NE.AND P0, PT, R10, RZ, PT ;  /* 0x000000ff0a00720c */ /* 0x000fc80003f05270 */
        /* <DEDUP_REMOVED lines=10> */
.L_x_2671:
[----:B------:R-:W-:Y:S05]  /*3030*/  BSYNC.RECONVERGENT B0 ;  /* 0x0000000000007941 */ /* 0x000fea0003800200 */
.L_x_2670:
[----:B------:R-:W-:Y:S01]  /*3040*/  ISETP.NE.AND P3, PT, R16, R21, PT ;  /* 0x000000151000720c */ /* 0x000fe20003f65270 */
[----:B------:R-:W-:Y:S01]  /*3050*/  BSSY.RECONVERGENT B0, `(.L_x_2672) ;  /* 0x0000010000007945 */ /* 0x000fe20003800200 */
[----:B------:R-:W-:Y:S01]  /*3060*/  LOP3.LUT R20, R0, 0x4, RZ, 0xc0, !PT ;  /* 0x0000000400147812 */ /* 0x000fe200078ec0ff */
[----:B------:R-:W-:Y:S01]  /*3070*/  IMAD.MOV.U32 R9, RZ, RZ, 0x1 ;  /* 0x00000001ff097424 */ /* 0x000fe200078e00ff */
[----:B------:R-:W-:Y:S02]  /*3080*/  FSEL R14, R14, R17, !P3 ;  /* 0x000000110e0e7208 */ /* 0x000fe40005800000 */
[----:B------:R-:W-:Y:S02]  /*3090*/  ISETP.NE.AND P1, PT, R19, RZ, PT ;  /* 0x000000ff1300720c */ /* 0x000fe40003f25270 */
        /* <DEDUP_REMOVED lines=11> */
.L_x_2673:
[----:B------:R-:W-:Y:S05]  /*3150*/  BSYNC.RECONVERGENT B0 ;  /* 0x0000000000007941 */ /* 0x000fea0003800200 */
.L_x_2672:
        /* <DEDUP_REMOVED lines=15> */
.L_x_2675:
[----:B------:R-:W-:Y:S05]  /*3250*/  BSYNC.RECONVERGENT B0 ;  /* 0x0000000000007941 */ /* 0x000fea0003800200 */
.L_x_2674:
        /* <DEDUP_REMOVED lines=17> */
.L_x_2677:
[----:B------:R-:W-:Y:S05]  /*3370*/  BSYNC.RECONVERGENT B0 ;  /* 0x0000000000007941 */ /* 0x000fea0003800200 */
.L_x_2676:
        /* <DEDUP_REMOVED lines=15> */
.L_x_2679:
[----:B------:R-:W-:Y:S05]  /*3470*/  BSYNC.RECONVERGENT B0 ;  /* 0x0000000000007941 */ /* 0x000fea0003800200 */
.L_x_2678:
        /* <DEDUP_REMOVED lines=15> */
.L_x_2681:
[----:B------:R-:W-:Y:S05]  /*3570*/  BSYNC.RECONVERGENT B0 ;  /* 0x0000000000007941 */ /* 0x000fea0003800200 */
.L_x_2680:
        /* <DEDUP_REMOVED lines=17> */
.L_x_2683:
[----:B------:R-:W-:Y:S05]  /*3690*/  BSYNC.RECONVERGENT B0 ;  /* 0x0000000000007941 */ /* 0x000fea0003800200 */
.L_x_2682:
        /* <DEDUP_REMOVED lines=15> */
.L_x_2685:
[----:B------:R-:W-:Y:S05]  /*3790*/  BSYNC.RECONVERGENT B0 ;  /* 0x0000000000007941 */ /* 0x000fea0003800200 */
.L_x_2684:
        /* <DEDUP_REMOVED lines=15> */
.L_x_2687:
[----:B------:R-:W-:Y:S05]  /*3890*/  BSYNC.RECONVERGENT B0 ;  /* 0x0000000000007941 */ /* 0x000fea0003800200 */
.L_x_2686:
        /* <DEDUP_REMOVED lines=15> */
.L_x_2689:
[----:B------:R-:W-:Y:S05]  /*3990*/  BSYNC.RECONVERGENT B0 ;  /* 0x0000000000007941 */ /* 0x000fea0003800200 */
.L_x_2688:
[----:B------:R-:W-:Y:S01]  /*39a0*/  ISETP.NE.AND P1, PT, R9, R18, PT ;  /* 0x000000120900720c */ /* 0x000fe20003f25270 */
[----:B------:R-:W-:Y:S01]  /*39b0*/  BSSY.RECONVERGENT B0, `(.L_x_2690) ;  /* 0x000000d000007945 */ /* 0x000fe20003800200 */
[----:B------:R-:W-:Y:S02]  /*39c0*/  SHF.R.U32.HI R9, RZ, 0x4, R0 ;  /* 0x00000004ff097819 */ /* 0x000fe40000011600 */
        /* <DEDUP_REMOVED lines=11> */
.L_x_2691:
[----:B------:R-:W-:Y:S05]  /*3a80*/  BSYNC.RECONVERGENT B0 ;  /* 0x0000000000007941 */ /* 0x000fea0003800200 */
.L_x_2690:
[----:B------:R-:W-:Y:S01]  /*3a90*/  LOP3.LUT R14, R9, R14, RZ, 0x3c, !PT ;  /* 0x0000000e090e7212 */ /* 0x000fe200078e3cff */
[----:B------:R-:W-:Y:S03]  /*3aa0*/  BSSY.RECONVERGENT B0, `(.L_x_2692) ;  /* 0x000000f000007945 */ /* 0x000fe60003800200 */
[----:B------:R-:W-:Y:S02]  /*3ab0*/  ISETP.NE.AND P1, PT, R14, 0x1, PT ;  /* 0x000000010e00780c */ /* 0x000fe40003f25270 */
        /* <DEDUP_REMOVED lines=13> */
.L_x_2693:
[----:B------:R-:W-:Y:S05]  /*3b90*/  BSYNC.RECONVERGENT B0 ;  /* 0x0000000000007941 */ /* 0x000fea0003800200 */
.L_x_2692:
        /* <DEDUP_REMOVED lines=15> */
.L_x_2695:
[----:B------:R-:W-:Y:S05]  /*3c90*/  BSYNC.RECONVERGENT B0 ;  /* 0x0000000000007941 */ /* 0x000fea0003800200 */
.L_x_2694:
        /* <DEDUP_REMOVED lines=15> */
.L_x_2697:
[----:B------:R-:W-:Y:S05]  /*3d90*/  BSYNC.RECONVERGENT B0 ;  /* 0x0000000000007941 */ /* 0x000fea0003800200 */
.L_x_2696:
        /* <DEDUP_REMOVED lines=13> */
.L_x_2699:
[----:B------:R-:W-:Y:S05]  /*3e70*/  BSYNC.RECONVERGENT B0 ;  /* 0x0000000000007941 */ /* 0x000fea0003800200 */
.L_x_2698:
[----:B------:R-:W-:Y:S01]  /*3e80*/  ISETP.NE.AND P0, PT, R10, R17, PT ;  /* 0x000000110a00720c */ /* 0x000fe20003f05270 */
[----:B------:R-:W-:Y:S03]  /*3e90*/  BSSY.RECONVERGENT B0, `(.L_x_2700) ;  /* 0x0000015000007945 */ /* 0x000fe60003800200 */
[----:B------:R-:W-:Y:S02]  /*3ea0*/  FSEL R17, R21, R22, !P0 ;  /* 0x0000001615117208 */ /* 0x000fe40004000000 */
[----:B------:R-:W-:Y:S02]  /*3eb0*/  SEL R18, R18, R19, !P0 ;  /* 0x0000001312127207 */ /* 0x000fe40004000000 */
[CC--:B------:R-:W-:Y:S02]  /*3ec0*/  FSETP.NEU.FTZ.AND P1, PT, R17.reuse, R12.reuse, PT ;  /* 0x0000000c1100720b */ /* 0x0c0fe40003f3d000 */
[----:B------:R-:W-:-:S02]  /*3ed0*/  FSETP.GT.FTZ.AND P0, PT, R17, R12, PT ;  /* 0x0000000c1100720b */ /* 0x000fc40003f14000 */
[----:B------:R-:W-:Y:S02]  /*3ee0*/  ISETP.GE.AND P2, PT, R18, R11, PT ;  /* 0x0000000b1200720c */ /* 0x000fe40003f46270 */
[----:B------:R-:W-:-:S07]  /*3ef0*/  SEL R19, RZ, 0xffffffff, !P0 ;  /* 0xffffffffff137807 */ /* 0x000fce0004000000 */
[----:B------:R-:W-:-:S04]  /*3f00*/  @!P1 SEL R19, RZ, 0xffffffff, P2 ;  /* 0xffffffffff139807 */ /* 0x000fc80001000000 */
[----:B------:R-:W-:-:S04]  /*3f10*/  LOP3.LUT R19, R19, 0x1, RZ, 0xc0, !PT ;  /* 0x0000000113137812 */ /* 0x000fc800078ec0ff */
[----:B------:R-:W-:-:S04]  /*3f20*/  ISETP.NE.U32.AND P1, PT, R19, 0x1, PT ;  /* 0x000000011300780c */ /* 0x000fc80003f25070 */
        /* <DEDUP_REMOVED lines=11> */
.L_x_2701:
[----:B------:R-:W-:Y:S05]  /*3fe0*/  BSYNC.RECONVERGENT B0 ;  /* 0x0000000000007941 */ /* 0x000fea0003800200 */
.L_x_2700:
        /* <DEDUP_REMOVED lines=13> */
.L_x_2703:
[----:B------:R-:W-:Y:S05]  /*40c0*/  BSYNC.RECONVERGENT B0 ;  /* 0x0000000000007941 */ /* 0x000fea0003800200 */
.L_x_2702:
        /* <DEDUP_REMOVED lines=13> */
.L_x_2705:
[----:B------:R-:W-:Y:S05]  /*41a0*/  BSYNC.RECONVERGENT B0 ;  /* 0x0000000000007941 */ /* 0x000fea0003800200 */
.L_x_2704:
        /* <DEDUP_REMOVED lines=13> */
.L_x_2707:
[----:B------:R-:W-:Y:S05]  /*4280*/  BSYNC.RECONVERGENT B0 ;  /* 0x0000000000007941 */ /* 0x000fea0003800200 */
.L_x_2706:
        /* <DEDUP_REMOVED lines=13> */
.L_x_2709:
[----:B------:R-:W-:Y:S05]  /*4360*/  BSYNC.RECONVERGENT B0 ;  /* 0x0000000000007941 */ /* 0x000fea0003800200 */
.L_x_2708:
[----:B------:R-:W-:-:S04]  /*4370*/  ISETP.NE.AND P0, PT, R9, R10, PT ;  /* 0x0000000a0900720c */ /* 0x000fc80003f05270 */
[----:B------:R-:W-:Y:S02]  /*4380*/  FSEL R12, R15, R14, !P0 ;  /* 0x0000000e0f0c7208 */ /* 0x000fe40004000000 */
[----:B------:R-:W-:-:S07]  /*4390*/  SEL R11, R16, R11, !P0 ;  /* 0x0000000b100b7207 */ /* 0x000fce0004000000 */
.L_x_2669:
[----:B------:R-:W-:-:S13]  /*43a0*/  ISETP.GE.AND P0, PT, R8, 0x1, PT ;  /* 0x000000010800780c */ /* 0x000fda0003f06270 */
[----:B------:R-:W-:Y:S05]  /*43b0*/  @!P0 BRA `(.L_x_2710) ;  /* 0x00000000000c8947 */ /* 0x000fea0003800000 */
[----:B------:R-:W0:Y:S02]  /*43c0*/  SHFL.IDX PT, R5, R12, R5, 0x1f ;  /* 0x00001f050c057589 */ /* 0x000e2400000e0000 */
[----:B0-----:R-:W-:-:S13]  /*43d0*/  FSETP.NEU.FTZ.AND P0, PT, R5, -INF , PT ;  /* 0xff8000000500780b */ /* 0x001fda0003f1d000 */
[----:B------:R-:W-:Y:S05]  /*43e0*/  @P0 BRA `(.L_x_2711) ;  /* 0x00000004005c0947 */ /* 0x000fea0003800000 */
.L_x_2710:
[----:B------:R-:W-:Y:S01]  /*43f0*/  ISETP.GE.AND P0, PT, R13, UR12, PT ;  /* 0x0000000c0d007c0c */ /* 0x000fe2000bf06270 */
[----:B------:R-:W-:-:S12]  /*4400*/  BSSY.RECONVERGENT B0, `(.L_x_2712) ;  /* 0x0000053000007945 */ /* 0x000fd80003800200 */
[----:B------:R-:W-:Y:S05]  /*4410*/  @P0 BRA `(.L_x_2713) ;  /* 0x0000000400440947 */ /* 0x000fea0003800000 */
[----:B------:R-:W-:Y:S01]  /*4420*/  LOP3.LUT R5, RZ, R0, RZ, 0x33, !PT ;  /* 0x00000000ff057212 */ /* 0x000fe200078e33ff */
[----:B------:R-:W-:Y:S01]  /*4430*/  BSSY.RECONVERGENT B1, `(.L_x_2714) ;  /* 0x000002b000017945 */ /* 0x000fe20003800200 */
[----:B------:R-:W-:-:S03]  /*4440*/  I2FP.F32.U32 R4, UR12 ;  /* 0x0000000c00047c45 */ /* 0x000fc60008201000 */
        /* <DEDUP_REMOVED lines=10> */
.L_x_2717:
        /* <DEDUP_REMOVED lines=30> */
.L_x_2716:
[----:B------:R-:W-:-:S07]  /*46d0*/  VIADD R13, R13, 0xffffff80 ;  /* 0xffffff800d0d7836 */ /* 0x000fce0000000000 */
.L_x_2715:
[----:B------:R-:W-:Y:S05]  /*46e0*/  BSYNC.RECONVERGENT B1 ;  /* 0x0000000000017941 */ /* 0x000fea0003800200 */
.L_x_2714:
[----:B------:R-:W-:-:S13]  /*46f0*/  ISETP.NE.AND P0, PT, R12, RZ, PT ;  /* 0x000000ff0c00720c */ /* 0x000fda0003f05270 */
[----:B------:R-:W-:Y:S05]  /*4700*/  @!P0 BRA `(.L_x_2713) ;  /* 0x0000000000888947 */ /* 0x000fea0003800000 */
[----:B------:R-:W-:Y:S01]  /*4710*/  ISETP.GE.U32.AND P0, PT, R12, 0x4, PT ;  /* 0x000000040c00780c */ /* 0x000fe20003f06070 */
[----:B------:R-:W-:Y:S01]  /*4720*/  BSSY.RECONVERGENT B1, `(.L_x_2718) ;  /* 0x0000011000017945 */ /* 0x000fe20003800200 */
[----:B------:R-:W-:-:S11]  /*4730*/  LOP3.LUT P1, R12, R11, 0x3, RZ, 0xc0, !PT ;  /* 0x000000030b0c7812 */ /* 0x000fd6000782c0ff */
[----:B------:R-:W-:Y:S05]  /*4740*/  @!P0 BRA `(.L_x_2719) ;  /* 0x0000000000388947 */ /* 0x000fea0003800000 */
[----:B--2---:R-:W-:-:S04]  /*4750*/  IMAD.WIDE.U32 R4, R13, 0x4, R2 ;  /* 0x000000040d047825 */ /* 0x004fc800078e0002 */
        /* <DEDUP_REMOVED lines=13> */
.L_x_2719:
[----:B------:R-:W-:Y:S05]  /*4830*/  BSYNC.RECONVERGENT B1 ;  /* 0x0000000000017941 */ /* 0x000fea0003800200 */
.L_x_2718:
[----:B------:R-:W-:Y:S05]  /*4840*/  @!P1 BRA `(.L_x_2713) ;  /* 0x0000000000389947 */ /* 0x000fea0003800000 */
[----:B------:R-:W-:Y:S02]  /*4850*/  ISETP.NE.AND P1, PT, R12, 0x1, PT ;  /* 0x000000010c00780c */ /* 0x000fe40003f25270 */
[----:B------:R-:W-:-:S11]  /*4860*/  LOP3.LUT P0, RZ, R10, 0x20, RZ, 0xc0, !PT ;  /* 0x000000200aff7812 */ /* 0x000fd6000780c0ff */
[----:B--23--:R-:W-:-:S04]  /*4870*/  @P1 IMAD.WIDE.U32 R4, R13, 0x4, R2 ;  /* 0x000000040d041825 */ /* 0x00cfc800078e0002 */
        /* <DEDUP_REMOVED lines=11> */
.L_x_2713:
[----:B------:R-:W-:Y:S05]  /*4930*/  BSYNC.RECONVERGENT B0 ;  /* 0x0000000000007941 */ /* 0x000fea0003800200 */
.L_x_2712:
[----:B------:R-:W-:Y:S01]  /*4940*/  PREEXIT ;  /* 0x000000000000782d */ /* 0x000fe20000000000 */
[----:B------:R-:W-:Y:S05]  /*4950*/  EXIT ;  /* 0x000000000000794d */ /* 0x000fea0003800000 */
.L_x_2711:
[--C-:B------:R-:W-:Y:S01]  /*4960*/  SHF.R.U32.HI R21, RZ, 0x1, R0.reuse ;  /* 0x00000001ff157819 */ /* 0x100fe20000011600 */
[----:B------:R-:W-:Y:S01]  /*4970*/  UIADD3 UR10, UPT, UPT, UR8, -0x1, URZ ;  /* 0xffffffff080a7890 */ /* 0x000fe2000fffe0ff */
[----:B------:R-:W-:Y:S01]  /*4980*/  LOP3.LUT R5, R0, 0x1, RZ, 0xc0, !PT ;  /* 0x0000000100057812 */ /* 0x000fe200078ec0ff */
[----:B------:R-:W-:Y:S01]  /*4990*/  UIADD3 UR5, UPT, UPT, UR12, -0x1, URZ ;  /* 0xffffffff0c057890 */ /* 0x000fe2000fffe0ff */
[--C-:B------:R-:W-:Y:S01]  /*49a0*/  SHF.R.U32.HI R20, RZ, 0x2, R0.reuse ;  /* 0x00000002ff147819 */ /* 0x100fe20000011600 */
[----:B------:R-:W-:Y:S01]  /*49b0*/  USHF.R.S32.HI UR11, URZ, 0x1f, UR10 ;  /* 0x0000001fff0b7899 */ /* 0x000fe2000801140a */
[--C-:B------:R-:W-:Y:S01]  /*49c0*/  SHF.R.U32.HI R19, RZ, 0x3, R0.reuse ;  /* 0x00000003ff137819 */ /* 0x100fe20000011600 */
[----:B------:R-:W-:Y:S01]  /*49d0*/  USHF.R.S32.HI UR9, URZ, 0x1f, UR5 ;  /* 0x0000001fff097899 */ /* 0x000fe20008011405 */
[----:B------:R-:W-:Y:S01]  /*49e0*/  SHF.R.U32.HI R0, RZ, 0x4, R0 ;  /* 0x00000004ff007819 */ /* 0x000fe20000011600 */
[----:B------:R-:W-:Y:S01]  /*49f0*/  ULEA.HI UR11, UR11, UR10, URZ, 0x5 ;  /* 0x0000000a0b0b7291 */ /* 0x000fe2000f8f28ff */
[----:B------:R-:W-:Y:S01]  /*4a00*/  LOP3.LUT R21, R21, 0x1, RZ, 0xc0, !PT ;  /* 0x0000000115157812 */ /* 0x000fe200078ec0ff */
[----:B------:R-:W-:Y:S01]  /*4a10*/  ULEA.HI UR9, UR9, UR5, URZ, 0x5 ;  /* 0x0000000509097291 */ /* 0x000fe2000f8f28ff */
[----:B------:R-:W-:Y:S01]  /*4a20*/  ISETP.NE.U32.AND P3, PT, R5, 0x1, PT ;  /* 0x000000010500780c */ /* 0x000fe20003f65070 */
[----:B------:R-:W-:Y:S01]  /*4a30*/  ULOP3.LUT UR11, UR11, 0xffffffe0, URZ, 0xc0, !UPT ;  /* 0xffffffe00b0b7892 */ /* 0x000fe2000f8ec0ff */
[----:B------:R-:W-:Y:S01]  /*4a40*/  LOP3.LUT R20, R20, 0x1, RZ, 0xc0, !PT ;  /* 0x0000000114147812 */ /* 0x000fe200078ec0ff */
[----:B------:R-:W-:Y:S01]  /*4a50*/  BSSY B0, `(.L_x_2720) ;  /* 0x000018f000007945 */ /* 0x000fe20003800000 */
[----:B------:R-:W-:Y:S01]  /*4a60*/  LOP3.LUT R2, R0, 0x1, RZ, 0xc0, !PT ;  /* 0x0000000100027812 */ /* 0x000fe200078ec0ff */
[----:B------:R-:W-:Y:S01]  /*4a70*/  UISETP.NE.AND UP0, UPT, UR8, URZ, UPT ;  /* 0x000000ff0800728c */ /* 0x000fe2000bf05270 */
[----:B------:R-:W-:Y:S01]  /*4a80*/  LOP3.LUT R19, R19, 0x1, RZ, 0xc0, !PT ;  /* 0x0000000113137812 */ /* 0x000fe200078ec0ff */
[----:B------:R-:W-:Y:S01]  /*4a90*/  ULOP3.LUT UR9, UR9, 0xffffffe0, URZ, 0xc0, !UPT ;  /* 0xffffffe009097892 */ /* 0x000fe2000f8ec0ff */
[----:B------:R-:W-:Y:S01]  /*4aa0*/  ISETP.GE.U32.AND P0, PT, R13, R8, PT ;  /* 0x000000080d00720c */ /* 0x000fe20003f06070 */
[----:B------:R-:W-:Y:S01]  /*4ab0*/  UIADD3 UR11, UPT, UPT, UR11, 0x20, URZ ;  /* 0x000000200b0b7890 */ /* 0x000fe2000fffe0ff */
[----:B------:R-:W-:Y:S01]  /*4ac0*/  ISETP.EQ.U32.XOR P5, PT, R21, 0x1, !P3 ;  /* 0x000000011500780c */ /* 0x000fe20005fa2870 */
[----:B------:R-:W-:Y:S01]  /*4ad0*/  IMAD.MOV.U32 R16, RZ, RZ, -0x800000 ;  /* 0xff800000ff107424 */ /* 0x000fe200078e00ff */
[----:B------:R-:W-:Y:S01]  /*4ae0*/  ISETP.EQ.U32.XOR P4, PT, R20, 0x1, !P3 ;  /* 0x000000011400780c */ /* 0x000fe20005f82870 */
[----:B------:R-:W-:Y:S01]  /*4af0*/  IMAD.MOV.U32 R23, RZ, RZ, RZ ;  /* 0x000000ffff177224 */ /* 0x000fe200078e00ff */
[----:B------:R-:W-:Y:S01]  /*4b00*/  ISETP.EQ.U32.XOR P6, PT, R2, 0x1, !P3 ;  /* 0x000000010200780c */ /* 0x000fe20005fc2870 */
[----:B------:R-:W-:Y:S01]  /*4b10*/  IMAD.MOV.U32 R15, RZ, RZ, RZ ;  /* 0x000000ffff0f7224 */ /* 0x000fe200078e00ff */
[----:B------:R-:W-:Y:S01]  /*4b20*/  ISETP.EQ.U32.XOR P3, PT, R19, 0x1, !P3 ;  /* 0x000000011300780c */ /* 0x000fe20005f62870 */
[----:B------:R-:W-:Y:S01]  /*4b30*/  IMAD.MOV.U32 R24, RZ, RZ, RZ ;  /* 0x000000ffff187224 */ /* 0x000fe200078e00ff */
[----:B------:R-:W-:Y:S01]  /*4b40*/  SEL R22, R11, RZ, !P0 ;  /* 0x000000ff0b167207 */ /* 0x000fe20004000000 */
[----:B------:R-:W-:Y:S01]  /*4b50*/  IMAD.MOV.U32 R25, RZ, RZ, -0x800000 ;  /* 0xff800000ff197424 */ /* 0x000fe200078e00ff */
[----:B------:R-:W-:Y:S01]  /*4b60*/  ISETP.NE.U32.AND P1, PT, R21, 0x1, PT ;  /* 0x000000011500780c */ /* 0x000fe20003f25070 */
[----:B------:R-:W-:Y:S01]  /*4b70*/  IMAD.MOV.U32 R26, RZ, RZ, RZ ;  /* 0x000000ffff1a7224 */ /* 0x000fe200078e00ff */
[----:B------:R-:W-:Y:S01]  /*4b80*/  ISETP.NE.U32.AND P2, PT, R20, 0x1, PT ;  /* 0x000000011400780c */ /* 0x000fe20003f45070 */
[----:B------:R-:W-:Y:S01]  /*4b90*/  UIADD3 UR9, UPT, UPT, UR5, -UR9, URZ ;  /* 0x8000000905097290 */ /* 0x000fe2000fffe0ff */
[----:B------:R-:W-:Y:S01]  /*4ba0*/  ISETP.NE.U32.AND P0, PT, R19, 0x1, PT ;  /* 0x000000011300780c */ /* 0x000fe20003f05070 */
[----:B------:R-:W-:Y:S01]  /*4bb0*/  USEL UR12, UR11, URZ, UP0 ;  /* 0x000000ff0b0c7287 */ /* 0x000fe20008000000 */
[----:B------:R-:W-:-:S02]  /*4bc0*/  SEL R18, RZ, 0x1, !P5 ;  /* 0x00000001ff127807 */ /* 0x000fc40006800000 */
[----:B------:R-:W-:Y:S02]  /*4bd0*/  SEL R17, RZ, 0x1, !P4 ;  /* 0x00000001ff117807 */ /* 0x000fe40006000000 */
[----:B------:R-:W-:Y:S02]  /*4be0*/  SEL R14, RZ, 0x1, !P3 ;  /* 0x00000001ff0e7807 */ /* 0x000fe40005800000 */
[C---:B------:R-:W-:Y:S02]  /*4bf0*/  ISETP.EQ.U32.XOR P5, PT, R2.reuse, 0x1, !P2 ;  /* 0x000000010200780c */ /* 0x040fe400057a2870 */
[----:B------:R-:W-:Y:S02]  /*4c00*/  ISETP.EQ.U32.XOR P4, PT, R2, 0x1, !P1 ;  /* 0x000000010200780c */ /* 0x000fe40004f82870 */
[----:B------:R-:W-:Y:S02]  /*4c10*/  ISETP.EQ.U32.XOR P3, PT, R20, 0x1, !P1 ;  /* 0x000000011400780c */ /* 0x000fe40004f62870 */
[----:B------:R-:W-:-:S02]  /*4c20*/  ISETP.EQ.U32.XOR P0, PT, R2, 0x1, !P0 ;  /* 0x000000010200780c */ /* 0x000fc40004702870 */
[C---:B------:R-:W-:Y:S02]  /*4c30*/  ISETP.EQ.U32.XOR P2, PT, R19.reuse, 0x1, !P2 ;  /* 0x000000011300780c */ /* 0x040fe40005742870 */
[----:B------:R-:W-:Y:S02]  /*4c40*/  ISETP.EQ.U32.XOR P1, PT, R19, 0x1, !P1 ;  /* 0x000000011300780c */ /* 0x000fe40004f22870 */
[----:B------:R-:W-:Y:S02]  /*4c50*/  SEL R12, RZ, 0x1, !P6 ;  /* 0x00000001ff0c7807 */ /* 0x000fe40007000000 */
[----:B------:R-:W-:Y:S02]  /*4c60*/  SEL R11, RZ, 0x1, !P3 ;  /* 0x00000001ff0b7807 */ /* 0x000fe40005800000 */
[----:B------:R-:W-:Y:S02]  /*4c70*/  SEL R10, RZ, 0x1, !P2 ;  /* 0x00000001ff0a7807 */ /* 0x000fe40005000000 */
[----:B------:R-:W-:-:S02]  /*4c80*/  SEL R9, RZ, 0x1, !P1 ;  /* 0x00000001ff097807 */ /* 0x000fc40004800000 */
[----:B------:R-:W-:Y:S02]  /*4c90*/  SEL R8, RZ, 0x1, !P5 ;  /* 0x00000001ff087807 */ /* 0x000fe40006800000 */
[----:B------:R-:W-:Y:S02]  /*4ca0*/  SEL R7, RZ, 0x1, !P4 ;  /* 0x00000001ff077807 */ /* 0x000fe40006000000 */
[----:B------:R-:W-:-:S07]  /*4cb0*/  SEL R6, RZ, 0x1, !P0 ;  /* 0x00000001ff067807 */ /* 0x000fce0004000000 */
.L_x_2767:
[----:B------:R-:W-:Y:S01]  /*4cc0*/  UMOV UR5, 0xffffffff ;  /* 0xffffffff00057882 */ /* 0x000fe20000000000 */
[----:B------:R-:W-:Y:S02]  /*4cd0*/  ISETP.GE.AND P0, PT, R13, UR12, PT ;  /* 0x0000000c0d007c0c */ /* 0x000fe4000bf06270 */
[----:B01234-:R-:W-:Y:S11]  /*4ce0*/  BRA.DIV UR5, `(.L_x_2721) ;  /* 0x0000003205147947 */ /* 0x01fff6000b800000 */
[----:B------:R0:W1:Y:S02]  /*4cf0*/  SHFL.IDX PT, R2, R22, R23, 0x1f ;  /* 0x00001f1716027589 */ /* 0x00006400000e0000 */
.L_x_2836:
[----:B------:R-:W2:Y:S01]  /*4d00*/  LDCU UR5, c[0x0][0x3b8] ;  /* 0x00007700ff0577ac */ /* 0x000ea20008000800 */
[----:B0-----:R-:W-:-:S05]  /*4d10*/  VIADD R23, R23, 0x1 ;  /* 0x0000000117177836 */ /* 0x001fca0000000000 */
[----:B--2---:R-:W-:Y:S01]  /*4d20*/  ISETP.NE.AND P1, PT, R23, UR5, PT ;  /* 0x0000000517007c0c */ /* 0x004fe2000bf25270 */
[----:B------:R-:W-:-:S12]  /*4d30*/  @P0 BRA `(.L_x_2722) ;  /* 0x00000014007c0947 */ /* 0x000fd80003800000 */
[--C-:B-1----:R-:W-:Y:S02]  /*4d40*/  IMAD R27, R2, UR8, R13.reuse ;  /* 0x00000008021b7c24 */ /* 0x102fe4000f8e020d */
[----:B------:R-:W-:-:S07]  /*4d50*/  IMAD.MOV.U32 R28, RZ, RZ, R13 ;  /* 0x000000ffff1c7224 */ /* 0x000fce00078e000d */
.L_x_2766:
[----:B------:R-:W-:Y:S01]  /*4d60*/  ISETP.GE.AND P0, PT, R28, UR8, PT ;  /* 0x000000081c007c0c */ /* 0x000fe2000bf06270 */
[----:B0---4-:R-:W-:Y:S02]  /*4d70*/  IMAD.MOV.U32 R29, RZ, RZ, RZ ;  /* 0x000000ffff1d7224 */ /* 0x011fe400078e00ff */
[----:B------:R-:W-:-:S10]  /*4d80*/  IMAD.MOV.U32 R30, RZ, RZ, -0x800000 ;  /* 0xff800000ff1e7424 */ /* 0x000fd400078e00ff */
[----:B-123--:R-:W-:Y:S05]  /*4d90*/  @P0 BRA `(.L_x_2723) ;  /* 0x00000000002c0947 */ /* 0x00efea0003800000 */
[----:B------:R-:W-:-:S04]  /*4da0*/  IMAD.MOV.U32 R2, RZ, RZ, 0x4 ;  /* 0x00000004ff027424 */ /* 0x000fc800078e00ff */
[----:B------:R-:W-:-:S05]  /*4db0*/  IMAD.WIDE R2, R27, R2, UR6 ;  /* 0x000000061b027e25 */ /* 0x000fca000f8e0202 */
[----:B------:R-:W2:Y:S01]  /*4dc0*/  LDG.E R31, desc[UR18][R2.64] ;  /* 0x00000012021f7981 */ /* 0x000ea2000c1e1900 */
[----:B------:R-:W-:Y:S01]  /*4dd0*/  IMAD.MOV.U32 R29, RZ, RZ, R27 ;  /* 0x000000ffff1d7224 */ /* 0x000fe200078e001b */
[----:B--2---:R-:W-:-:S13]  /*4de0*/  FSETP.NE.FTZ.AND P0, PT, |R31|, +INF , PT ;  /* 0x7f8000001f00780b */ /* 0x004fda0003f15200 */
[----:B------:R-:W-:Y:S05]  /*4df0*/  @!P0 BRA `(.L_x_2723) ;  /* 0x0000000000148947 */ /* 0x000fea0003800000 */
[----:B------:R-:W0:Y:S02]  /*4e00*/  LDC.64 R2, c[0x0][0x398] ;  /* 0x0000e600ff027b82 */ /* 0x000e240000000a00 */
[----:B0-----:R-:W-:-:S06]  /*4e10*/  IMAD.WIDE R2, R27, 0x2, R2 ;  /* 0x000000021b027825 */ /* 0x001fcc00078e0202 */
[----:B------:R-:W2:Y:S02]  /*4e20*/  LDG.E.U16 R2, desc[UR18][R2.64] ;  /* 0x0000001202027981 */ /* 0x000ea4000c1e1500 */
[----:B--2---:R-:W-:-:S04]  /*4e30*/  IMAD.U32 R30, R2, 0x10000, RZ ;  /* 0x00010000021e7824 */ /* 0x004fc800078e00ff */
[----:B------:R-:W-:-:S07]  /*4e40*/  FADD.FTZ R30, R31, R30 ;  /* 0x0000001e1f1e7221 */ /* 0x000fce0000010000 */
.L_x_2723:
[CC--:B------:R-:W-:Y:S01]  /*4e50*/  FSETP.NEU.FTZ.AND P2, PT, R30.reuse, R25.reuse, PT ;  /* 0x000000191e00720b */ /* 0x0c0fe20003f5d000 */
[----:B------:R-:W-:Y:S05]  /*4e60*/  WARPSYNC.ALL ;  /* 0x0000000000007948 */ /* 0x000fea0003800000 */
[----:B------:R-:W-:Y:S01]  /*4e70*/  FSETP.GT.FTZ.AND P0, PT, R30, R25, PT ;  /* 0x000000191e00720b */ /* 0x000fe20003f14000 */
[----:B------:R-:W-:Y:S01]  /*4e80*/  VIADD R28, R28, 0x20 ;  /* 0x000000201c1c7836 */ /* 0x000fe20000000000 */
[----:B------:R-:W-:Y:S02]  /*4e90*/  ISETP.GE.AND P3, PT, R29, R26, PT ;  /* 0x0000001a1d00720c */ /* 0x000fe40003f66270 */
[----:B------:R-:W-:-:S03]  /*4ea0*/  SEL R2, RZ, 0xffffffff, !P0 ;  /* 0xffffffffff027807 */ /* 0x000fc60004000000 */
[----:B------:R-:W-:Y:S02]  /*4eb0*/  @!P2 SEL R2, RZ, 0xffffffff, P3 ;  /* 0xffffffffff02a807 */ /* 0x000fe40001800000 */
[----:B------:R-:W-:Y:S02]  /*4ec0*/  ISETP.GE.AND P2, PT, R28, UR12, PT ;  /* 0x0000000c1c007c0c */ /* 0x000fe4000bf46270 */
[----:B------:R-:W-:-:S04]  /*4ed0*/  LOP3.LUT R2, R2, 0x1, RZ, 0xc0, !PT ;  /* 0x0000000102027812 */ /* 0x000fc800078ec0ff */
[----:B------:R-:W-:-:S13]  /*4ee0*/  ISETP.NE.U32.AND P0, PT, R2, 0x1, PT ;  /* 0x000000010200780c */ /* 0x000fda0003f05070 */
[----:B------:R-:W-:-:S04]  /*4ef0*/  VOTE.ANY R3, PT, !P0 ;  /* 0x0000000000037806 */ /* 0x000fc800040e0100 */
[----:B------:R-:W-:-:S13]  /*4f00*/  ISETP.NE.AND P3, PT, R3, RZ, PT ;  /* 0x000000ff0300720c */ /* 0x000fda0003f65270 */
[----:B------:R-:W-:Y:S05]  /*4f10*/  @!P3 BRA `(.L_x_2724) ;  /* 0x0000001000fcb947 */ /* 0x000fea0003800000 */
[----:B------:R-:W-:Y:S01]  /*4f20*/  IMAD.MOV.U32 R2, RZ, RZ, -0x1 ;  /* 0xffffffffff027424 */ /* 0x000fe200078e00ff */
[----:B------:R-:W0:Y:S01]  /*4f30*/  S2UR UR10, SR_CgaCtaId ;  /* 0x00000000000a79c3 */ /* 0x000e220000008800 */
[----:B------:R-:W-:-:S03]  /*4f40*/  UMOV UR5, 0x400 ;  /* 0x0000040000057882 */ /* 0x000fc60000000000 */
[----:B------:R-:W-:-:S04]  /*4f50*/  SHF.L.U32 R2, R2, R13, RZ ;  /* 0x0000000d02027219 */ /* 0x000fc800000006ff */
[----:B------:R-:W-:Y:S02]  /*4f60*/  LOP3.LUT R31, R3, R2, RZ, 0x30, !PT ;  /* 0x00000002031f7212 */ /* 0x000fe400078e30ff */
[----:B------:R-:W-:Y:S04]  /*4f70*/  POPC R3, R3 ;  /* 0x0000000300037309 */ /* 0x000fe80000000000 */
[----:B------:R-:W1:Y:S01]  /*4f80*/  POPC R31, R31 ;  /* 0x0000001f001f7309 */ /* 0x000e620000000000 */
[----:B0-----:R-:W-:Y:S01]  /*4f90*/  ULEA UR5, UR10, UR5, 0x18 ;  /* 0x000000050a057291 */ /* 0x001fe2000f8ec0ff */
[C---:B-1----:R-:W-:Y:S02]  /*4fa0*/  IMAD.IADD R2, R24.reuse, 0x1, R31 ;  /* 0x0000000118027824 */ /* 0x042fe400078e021f */
[----:B------:R-:W-:-:S03]  /*4fb0*/  IMAD.IADD R24, R24, 0x1, R3 ;  /* 0x0000000118187824 */ /* 0x000fc600078e0203 */
[C---:B------:R-:W-:Y:S02]  /*4fc0*/  ISETP.GT.OR P3, PT, R2.reuse, 0x1f, P0 ;  /* 0x0000001f0200780c */ /* 0x040fe40000764670 */
[----:B------:R-:W-:Y:S02]  /*4fd0*/  LEA R2, R2, UR5, 0x2 ;  /* 0x0000000502027c11 */ /* 0x000fe4000f8e10ff */
[----:B------:R-:W-:-:S09]  /*4fe0*/  ISETP.GE.AND P4, PT, R24, 0x20, PT ;  /* 0x000000201800780c */ /* 0x000fd20003f86270 */
[----:B------:R0:W-:Y:S01]  /*4ff0*/  @!P3 STS [R2], R30 ;  /* 0x0000001e0200b388 */ /* 0x0001e20000000800 */
[----:B------:R-:W-:-:S03]  /*5000*/  @!P3 PLOP3.LUT P0, PT, PT, PT, PT, 0x80, 0x8 ;  /* 0x000000000008b81c */ /* 0x000fc60003f0f070 */
[----:B------:R0:W-:Y:S01]  /*5010*/  @!P3 STS [R2+UR4], R29 ;  /* 0x0000001d0200b988 */ /* 0x0001e20008000804 */
[----:B------:R-:W-:Y:S09]  /*5020*/  @!P4 BRA `(.L_x_2725) ;  /* 0x0000001000acc947 */ /* 0x000ff20003800000 */
[----:B------:R-:W-:Y:S01]  /*5030*/  LEA R32, R13, UR5, 0x2 ;  /* 0x000000050d207c11 */ /* 0x000fe2000f8e10ff */
[----:B------:R-:W-:-:S05]  /*5040*/  NOP ;  /* 0x0000000000007918 */ /* 0x000fca0000000000 */
[----:B------:R-:W1:Y:S01]  /*5050*/  LDS R32, [R32] ;  /* 0x0000000020207984 */ /* 0x000e620000000800 */
[----:B------:R-:W-:Y:S01]  /*5060*/  BSSY.RECONVERGENT B1, `(.L_x_2726) ;  /* 0x000000b000017945 */ /* 0x000fe20003800200 */
[----:B------:R-:W-:Y:S02]  /*5070*/  IMAD.MOV.U32 R31, RZ, RZ, 0x1 ;  /* 0x00000001ff1f7424 */ /* 0x000fe400078e00ff */
[----:B------:R-:W2:Y:S04]  /*5080*/  LDS R26, [R4] ;  /* 0x00000000041a7984 */ /* 0x000ea80000000800 */
[----:B-1----:R-:W1:Y:S04]  /*5090*/  SHFL.BFLY PT, R3, R32, 0x1, 0x1f ;  /* 0x0c201f0020037f89 */ /* 0x002e6800000e0000 */
[----:B--2---:R2:W3:Y:S01]  /*50a0*/  SHFL.BFLY PT, R25, R26, 0x1, 0x1f ;  /* 0x0c201f001a197f89 */ /* 0x0044e200000e0000 */
[----:B-1----:R-:W-:-:S13]  /*50b0*/  FSETP.GT.FTZ.AND P3, PT, R32, R3, PT ;  /* 0x000000032000720b */ /* 0x002fda0003f74000 */
[----:B--23--:R-:W-:Y:S05]  /*50c0*/  @P3 BRA `(.L_x_2727) ;  /* 0x0000000000103947 */ /* 0x00cfea0003800000 */
[----:B------:R-:W-:Y:S01]  /*50d0*/  FSETP.NEU.FTZ.AND P3, PT, R32, R3, PT ;  /* 0x000000032000720b */ /* 0x000fe20003f7d000 */
[----:B------:R-:W-:-:S12]  /*50e0*/  IMAD.MOV.U32 R31, RZ, RZ, RZ ;  /* 0x000000ffff1f7224 */ /* 0x000fd800078e00ff */
[----:B------:R-:W-:-:S04]  /*50f0*/  @!P3 ISETP.GE.AND P4, PT, R26, R25, PT ;  /* 0x000000191a00b20c */ /* 0x000fc80003f86270 */
[----:B------:R-:W-:-:S09]  /*5100*/  @!P3 SEL R31, RZ, 0x1, P4 ;  /* 0x00000001ff1fb807 */ /* 0x000fd20002000000 */
.L_x_2727:
[----:B------:R-:W-:Y:S05]  /*5110*/  BSYNC.RECONVERGENT B1 ;  /* 0x0000000000017941 */ /* 0x000fea0003800200 */
.L_x_2726:
[----:B------:R-:W-:Y:S01]  /*5120*/  ISETP.NE.AND P4, PT, R31, R18, PT ;  /* 0x000000121f00720c */ /* 0x000fe20003f85270 */
[----:B------:R-:W-:Y:S03]  /*5130*/  BSSY.RECONVERGENT B1, `(.L_x_2728) ;  /* 0x000000c000017945 */ /* 0x000fe60003800200 */
[----:B------:R-:W-:Y:S02]  /*5140*/  FSEL R34, R32, R3, !P4 ;  /* 0x0000000320227208 */ /* 0x000fe40006000000 */
[----:B------:R-:W-:Y:S01]  /*5150*/  SEL R32, R26, R25, !P4 ;  /* 0x000000191a207207 */ /* 0x000fe20006000000 */
[----:B------:R-:W-:Y:S02]  /*5160*/  IMAD.MOV.U32 R26, RZ, RZ, 0x1 ;  /* 0x00000001ff1a7424 */ /* 0x000fe400078e00ff */
[----:B------:R-:W1:Y:S04]  /*5170*/  SHFL.BFLY PT, R3, R34, 0x2, 0x1f ;  /* 0x0c401f0022037f89 */ /* 0x000e6800000e0000 */
[----:B------:R2:W3:Y:S01]  /*5180*/  SHFL.BFLY PT, R25, R32, 0x2, 0x1f ;  /* 0x0c401f0020197f89 */ /* 0x0004e200000e0000 */
[----:B-1----:R-:W-:-:S13]  /*5190*/  FSETP.GT.FTZ.AND P3, PT, R34, R3, PT ;  /* 0x000000032200720b */ /* 0x002fda0003f74000 */
[----:B--23--:R-:W-:Y:S05]  /*51a0*/  @P3 BRA `(.L_x_2729) ;  /* 0x0000000000103947 */ /* 0x00cfea0003800000 */
[----:B------:R-:W-:Y:S01]  /*51b0*/  FSETP.NEU.FTZ.AND P3, PT, R34, R3, PT ;  /* 0x000000032200720b */ /* 0x000fe20003f7d000 */
[----:B------:R-:W-:-:S12]  /*51c0*/  IMAD.MOV.U32 R26, RZ, RZ, RZ ;  /* 0x000000ffff1a7224 */ /* 0x000fd800078e00ff */
[----:B------:R-:W-:-:S04]  /*51d0*/  @!P3 ISETP.GE.AND P4, PT, R32, R25, PT ;  /* 0x000000192000b20c */ /* 0x000fc80003f86270 */
[----:B------:R-:W-:-:S09]  /*51e0*/  @!P3 SEL R26, RZ, 0x1, P4 ;  /* 0x00000001ff1ab807 */ /* 0x000fd20002000000 */
.L_x_2729:
[----:B------:R-:W-:Y:S05]  /*51f0*/  BSYNC.RECONVERGENT B1 ;  /* 0x0000000000017941 */ /* 0x000fea0003800200 */
.L_x_2728:
[----:B------:R-:W-:Y:S01]  /*5200*/  ISETP.NE.AND P4, PT, R26, R11, PT ;  /* 0x0000000b1a00720c */ /* 0x000fe20003f85270 */
[----:B------:R-:W-:Y:S01]  /*5210*/  BSSY.RECONVERGENT B1, `(.L_x_2730) ;  /* 0x000000c000017945 */ /* 0x000fe20003800200 */
[----:B------:R-:W-:Y:S02]  /*5220*/  IMAD.MOV.U32 R26, RZ, RZ, 0x1 ;  /* 0x00000001ff1a7424 */ /* 0x000fe400078e00ff */
[----:B------:R-:W-:Y:S02]  /*5230*/  FSEL R34, R34, R3, !P4 ;  /* 0x0000000322227208 */ /* 0x000fe40006000000 */
[----:B------:R-:W-:-:S03]  /*5240*/  SEL R32, R32, R25, !P4 ;  /* 0x0000001920207207 */ /* 0x000fc60006000000 */
        /* <DEDUP_REMOVED lines=8> */
.L_x_2731:
[----:B------:R-:W-:Y:S05]  /*52d0*/  BSYNC.RECONVERGENT B1 ;  /* 0x0000000000017941 */ /* 0x000fea0003800200 */
.L_x_2730:
        /* <DEDUP_REMOVED lines=13> */
.L_x_2733:
[----:B------:R-:W-:Y:S05]  /*53b0*/  BSYNC.RECONVERGENT B1 ;  /* 0x0000000000017941 */ /* 0x000fea0003800200 */
.L_x_2732:
        /* <DEDUP_REMOVED lines=13> */
.L_x_2735:
[----:B------:R-:W-:Y:S05]  /*5490*/  BSYNC.RECONVERGENT B1 ;  /* 0x0000000000017941 */ /* 0x000fea0003800200 */
.L_x_2734:
        /* <DEDUP_REMOVED lines=13> */
.L_x_2737:
[----:B------:R-:W-:Y:S05]  /*5570*/  BSYNC.RECONVERGENT B1 ;  /* 0x0000000000017941 */ /* 0x000fea0003800200 */
.L_x_2736:
        /* <DEDUP_REMOVED lines=13> */
.L_x_2739:
[----:B------:R-:W-:Y:S05]  /*5650*/  BSYNC.RECONVERGENT B1 ;  /* 0x0000000000017941 */ /* 0x000fea0003800200 */
.L_x_2738:
        /* <DEDUP_REMOVED lines=13> */
.L_x_2741:
[----:B------:R-:W-:Y:S05]  /*5730*/  BSYNC.RECONVERGENT B1 ;  /* 0x0000000000017941 */ /* 0x000fea0003800200 */
.L_x_2740:
        /* <DEDUP_REMOVED lines=13> */
.L_x_2743:
[----:B------:R-:W-:Y:S05]  /*5810*/  BSYNC.RECONVERGENT B1 ;  /* 0x0000000000017941 */ /* 0x000fea0003800200 */
.L_x_2742:
        /* <DEDUP_REMOVED lines=13> */
.L_x_2745:
[----:B------:R-:W-:Y:S05]  /*58f0*/  BSYNC.RECONVERGENT B1 ;  /* 0x0000000000017941 */ /* 0x000fea0003800200 */
.L_x_2744:
        /* <DEDUP_REMOVED lines=13> */
.L_x_2747:
[----:B------:R-:W-:Y:S05]  /*59d0*/  BSYNC.RECONVERGENT B1 ;  /* 0x0000000000017941 */ /* 0x000fea0003800200 */
.L_x_2746:
[----:B------:R-:W-:Y:S01]  /*59e0*/  LOP3.LUT R31, R0, R31, RZ, 0x3c, !PT ;  /* 0x0000001f001f7212 */ /* 0x000fe200078e3cff */
[----:B------:R-:W-:Y:S01]  /*59f0*/  BSSY.RECONVERGENT B1, `(.L_x_2748) ;  /* 0x000000d000017945 */ /* 0x000fe20003800200 */
[----:B------:R-:W-:Y:S02]  /*5a00*/  IMAD.MOV.U32 R26, RZ, RZ, 0x1 ;  /* 0x00000001ff1a7424 */ /* 0x000fe400078e00ff */
[----:B------:R-:W-:-:S04]  /*5a10*/  ISETP.NE.AND P4, PT, R31, 0x1, PT ;  /* 0x000000011f00780c */ /* 0x000fc80003f85270 */
        /* <DEDUP_REMOVED lines=10> */
.L_x_2749:
[----:B------:R-:W-:Y:S05]  /*5ac0*/  BSYNC.RECONVERGENT B1 ;  /* 0x0000000000017941 */ /* 0x000fea0003800200 */
.L_x_2748:
        /* <DEDUP_REMOVED lines=13> */
.L_x_2751:
[----:B------:R-:W-:Y:S05]  /*5ba0*/  BSYNC.RECONVERGENT B1 ;  /* 0x0000000000017941 */ /* 0x000fea0003800200 */
.L_x_2750:
        /* <DEDUP_REMOVED lines=13> */
.L_x_2753:
[----:B------:R-:W-:Y:S05]  /*5c80*/  BSYNC.RECONVERGENT B1 ;  /* 0x0000000000017941 */ /* 0x000fea0003800200 */
.L_x_2752:
        /* <DEDUP_REMOVED lines=13> */
.L_x_2755:
[----:B------:R-:W-:Y:S05]  /*5d60*/  BSYNC.RECONVERGENT B1 ;  /* 0x0000000000017941 */ /* 0x000fea0003800200 */
.L_x_2754:
        /* <DEDUP_REMOVED lines=10> */
[----:B------:R-:W-:Y:S01]  /*5e10*/  ISETP.NE.U32.AND P4, PT, R25, 0x1, PT ;  /* 0x000000011900780c */ /* 0x000fe20003f85070 */
[----:B------:R-:W-:-:S03]  /*5e20*/  IMAD.MOV.U32 R25, RZ, RZ, 0x1 ;  /* 0x00000001ff197424 */ /* 0x000fc600078e00ff */
        /* <DEDUP_REMOVED lines=10> */
.L_x_2757:
[----:B------:R-:W-:Y:S05]  /*5ed0*/  BSYNC.RECONVERGENT B1 ;  /* 0x0000000000017941 */ /* 0x000fea0003800200 */
.L_x_2756:
[----:B------:R-:W-:Y:S01]  /*5ee0*/  ISETP.NE.AND P4, PT, R25, R0, PT ;  /* 0x000000001900720c */ /* 0x000fe20003f85270 */
[----:B------:R-:W-:Y:S03]  /*5ef0*/  BSSY.RECONVERGENT B1, `(.L_x_2758) ;  /* 0x000000c000017945 */ /* 0x000fe60003800200 */
[----:B------:R-:W-:Y:S01]  /*5f00*/  FSEL R32, R3, R16, !P4 ;  /* 0x0000001003207208 */ /* 0x000fe20006000000 */
[----:B------:R-:W-:Y:S01]  /*5f10*/  IMAD.MOV.U32 R16, RZ, RZ, 0x1 ;  /* 0x00000001ff107424 */ /* 0x000fe200078e00ff */
        /* <DEDUP_REMOVED lines=9> */
.L_x_2759:
[----:B------:R-:W-:Y:S05]  /*5fb0*/  BSYNC.RECONVERGENT B1 ;  /* 0x0000000000017941 */ /* 0x000fea0003800200 */
.L_x_2758:
        /* <DEDUP_REMOVED lines=13> */
.L_x_2761:
[----:B------:R-:W-:Y:S05]  /*6090*/  BSYNC.RECONVERGENT B1 ;  /* 0x0000000000017941 */ /* 0x000fea0003800200 */
.L_x_2760:
        /* <DEDUP_REMOVED lines=13> */
.L_x_2763:
[----:B------:R-:W-:Y:S05]  /*6170*/  BSYNC.RECONVERGENT B1 ;  /* 0x0000000000017941 */ /* 0x000fea0003800200 */
.L_x_2762:
        /* <DEDUP_REMOVED lines=13> */
.L_x_2765:
[----:B------:R-:W-:Y:S05]  /*6250*/  BSYNC.RECONVERGENT B1 ;  /* 0x0000000000017941 */ /* 0x000fea0003800200 */
.L_x_2764:
[----:B------:R-:W-:Y:S01]  /*6260*/  ISETP.NE.AND P3, PT, R26, R5, PT ;  /* 0x000000051a00720c */ /* 0x000fe20003f65270 */
[----:B------:R-:W-:Y:S02]  /*6270*/  IMAD.U32 R25, RZ, RZ, UR9 ;  /* 0x00000009ff197e24 */ /* 0x000fe4000f8e00ff */
[----:B------:R-:W-:Y:S01]  /*6280*/  IMAD.U32 R26, RZ, RZ, UR9 ;  /* 0x00000009ff1a7e24 */ /* 0x000fe2000f8e00ff */
[----:B------:R-:W-:Y:S01]  /*6290*/  SEL R15, R15, R32, !P3 ;  /* 0x000000200f0f7207 */ /* 0x000fe20005800000 */
[----:B------:R-:W-:Y:S01]  /*62a0*/  VIADD R24, R24, 0xffffffe0 ;  /* 0xffffffe018187836 */ /* 0x000fe20000000000 */
[----:B------:R-:W-:-:S03]  /*62b0*/  FSEL R16, R16, R3, !P3 ;  /* 0x0000000310107208 */ /* 0x000fc60005800000 */
[----:B------:R1:W2:Y:S04]  /*62c0*/  SHFL.IDX PT, R26, R15, R26, 0x1f ;  /* 0x00001f1a0f1a7589 */ /* 0x0002a800000e0000 */
[----:B------:R1:W3:Y:S02]  /*62d0*/  SHFL.IDX PT, R25, R16, R25, 0x1f ;  /* 0x00001f1910197589 */ /* 0x0002e400000e0000 */
.L_x_2725:
[----:B------:R4:W-:Y:S04]  /*62e0*/  @!P0 STS [R2+-0x80], R30 ;  /* 0xffff801e02008388 */ /* 0x0009e80000000800 */
[----:B------:R4:W-:Y:S01]  /*62f0*/  @!P0 STS [R2+UR4+-0x80], R29 ;  /* 0xffff801d02008988 */ /* 0x0009e20008000804 */
[----:B------:R-:W-:Y:S01]  /*6300*/  NOP ;  /* 0x0000000000007918 */ /* 0x000fe20000000000 */
.L_x_2724:
[----:B------:R-:W-:Y:S01]  /*6310*/  VIADD R27, R27, 0x20 ;  /* 0x000000201b1b7836 */ /* 0x000fe20000000000 */
[----:B------:R-:W-:Y:S06]  /*6320*/  @!P2 BRA `(.L_x_2766) ;  /* 0xffffffe8008ca947 */ /* 0x000fec000383ffff */
.L_x_2722:
[----:B------:R-:W-:Y:S05]  /*6330*/  @P1 BRA `(.L_x_2767) ;  /* 0xffffffe800601947 */ /* 0x000fea000383ffff */
[----:B------:R-:W-:Y:S05]  /*6340*/  BSYNC B0 ;  /* 0x0000000000007941 */ /* 0x000fea0003800000 */
.L_x_2720:
[----:B------:R-:W-:-:S13]  /*6350*/  ISETP.NE.AND P0, PT, R24, RZ, PT ;  /* 0x000000ff1800720c */ /* 0x000fda0003f05270 */
[----:B------:R-:W-:Y:S05]  /*6360*/  @!P0 BRA `(.L_x_2768) ;  /* 0x00000014005c8947 */ /* 0x000fea0003800000 */
[----:B------:R-:W-:Y:S01]  /*6370*/  ISETP.GE.AND P0, PT, R13, R24, PT ;  /* 0x000000180d00720c */ /* 0x000fe20003f06270 */
[----:B------:R-:W-:Y:S01]  /*6380*/  IMAD.MOV.U32 R24, RZ, RZ, -0x800000 ;  /* 0xff800000ff187424 */ /* 0x000fe200078e00ff */
[----:B------:R-:W-:Y:S01]  /*6390*/  UMOV UR5, 0xffffffff ;  /* 0xffffffff00057882 */ /* 0x000fe20000000000 */
[----:B---3--:R-:W-:-:S10]  /*63a0*/  IMAD.MOV.U32 R25, RZ, RZ, RZ ;  /* 0x000000ffff197224 */ /* 0x008fd400078e00ff */
[----:B------:R-:W3:Y:S01]  /*63b0*/  @!P0 S2R R3, SR_CgaCtaId ;  /* 0x0000000000038919 */ /* 0x000ee20000008800 */
[----:B01--4-:R-:W-:Y:S01]  /*63c0*/  @!P0 MOV R2, 0x400 ;  /* 0x0000040000028802 */ /* 0x013fe20000000f00 */
[----:B------:R0:W1:Y:S03]  /*63d0*/  @!P0 LDS R25, [R4] ;  /* 0x0000000004198984 */ /* 0x0000660000000800 */
[----:B---3--:R-:W-:-:S05]  /*63e0*/  @!P0 LEA R2, R3, R2, 0x18 ;  /* 0x0000000203028211 */ /* 0x008fca00078ec0ff */
[----:B------:R-:W-:-:S05]  /*63f0*/  @!P0 IMAD R2, R13, 0x4, R2 ;  /* 0x000000040d028824 */ /* 0x000fca00078e0202 */
[----:B------:R0:W3:Y:S01]  /*6400*/  @!P0 LDS R24, [R2] ;  /* 0x0000000002188984 */ /* 0x0000e20000000800 */
[----:B-1----:R-:W-:Y:S05]  /*6410*/  BRA.DIV UR5, `(.L_x_2769) ;  /* 0x0000001a05687947 */ /* 0x002fea000b800000 */
[----:B---3--:R1:W3:Y:S04]  /*6420*/  SHFL.BFLY PT, R27, R24, 0x1, 0x1f ;  /* 0x0c201f00181b7f89 */ /* 0x0082e800000e0000 */
[----:B------:R1:W4:Y:S02]  /*6430*/  SHFL.BFLY PT, R22, R25, 0x1, 0x1f ;  /* 0x0c201f0019167f89 */ /* 0x00032400000e0000 */
.L_x_2840:
[----:B---3--:R-:W-:Y:S01]  /*6440*/  FSETP.GT.FTZ.AND P0, PT, R24, R27, PT ;  /* 0x0000001b1800720b */ /* 0x008fe20003f14000 */
[----:B------:R-:W-:Y:S01]  /*6450*/  BSSY.RECONVERGENT B0, `(.L_x_2770) ;  /* 0x0000007000007945 */ /* 0x000fe20003800200 */
[----:B------:R-:W-:-:S11]  /*6460*/  IMAD.MOV.U32 R3, RZ, RZ, 0x1 ;  /* 0x00000001ff037424 */ /* 0x000fd600078e00ff */
[----:B------:R-:W-:Y:S05]  /*6470*/  @P0 BRA `(.L_x_2771) ;  /* 0x0000000000100947 */ /* 0x000fea0003800000 */
[----:B------:R-:W-:Y:S01]  /*6480*/  FSETP.NEU.FTZ.AND P0, PT, R24, R27, PT ;  /* 0x0000001b1800720b */ /* 0x000fe20003f1d000 */
[----:B------:R-:W-:-:S12]  /*6490*/  IMAD.MOV.U32 R3, RZ, RZ, RZ ;  /* 0x000000ffff037224 */ /* 0x000fd800078e00ff */
[----:B----4-:R-:W-:-:S04]  /*64a0*/  @!P0 ISETP.GE.AND P1, PT, R25, R22, PT ;  /* 0x000000161900820c */ /* 0x010fc80003f26270 */
[----:B------:R-:W-:-:S09]  /*64b0*/  @!P0 SEL R3, RZ, 0x1, P1 ;  /* 0x00000001ff038807 */ /* 0x000fd20000800000 */
.L_x_2771:
[----:B------:R-:W-:Y:S05]  /*64c0*/  BSYNC.RECONVERGENT B0 ;  /* 0x0000000000007941 */ /* 0x000fea0003800200 */
.L_x_2770:
[----:B------:R-:W-:Y:S01]  /*64d0*/  UMOV UR5, 0xffffffff ;  /* 0xffffffff00057882 */ /* 0x000fe20000000000 */
[----:B------:R-:W-:-:S04]  /*64e0*/  ISETP.NE.AND P0, PT, R3, R18, PT ;  /* 0x000000120300720c */ /* 0x000fc80003f05270 */
[----:B-1--4-:R-:W-:Y:S02]  /*64f0*/  SEL R25, R25, R22, !P0 ;  /* 0x0000001619197207 */ /* 0x012fe40004000000 */
[----:B------:R-:W-:Y:S01]  /*6500*/  FSEL R27, R24, R27, !P0 ;  /* 0x0000001b181b7208 */ /* 0x000fe20004000000 */
[----:B------:R-:W-:Y:S06]  /*6510*/  BRA.DIV UR5, `(.L_x_2772) ;  /* 0x0000001a05707947 */ /* 0x000fec000b800000 */
[----:B------:R1:W3:Y:S04]  /*6520*/  SHFL.BFLY PT, R18, R27, 0x2, 0x1f ;  /* 0x0c401f001b127f89 */ /* 0x0002e800000e0000 */
[----:B------:R1:W4:Y:S02]  /*6530*/  SHFL.BFLY PT, R22, R25, 0x2, 0x1f ;  /* 0x0c401f0019167f89 */ /* 0x00032400000e0000 */
.L_x_2844:
[----:B---3--:R-:W-:Y:S01]  /*6540*/  FSETP.GT.FTZ.AND P0, PT, R27, R18, PT ;  /* 0x000000121b00720b */ /* 0x008fe20003f14000 */
[----:B------:R-:W-:Y:S01]  /*6550*/  BSSY.RECONVERGENT B0, `(.L_x_2773) ;  /* 0x0000007000007945 */ /* 0x000fe20003800200 */
[----:B0-----:R-:W-:-:S11]  /*6560*/  IMAD.MOV.U32 R2, RZ, RZ, 0x1 ;  /* 0x00000001ff027424 */ /* 0x001fd600078e00ff */
[----:B------:R-:W-:Y:S05]  /*6570*/  @P0 BRA `(.L_x_2774) ;  /* 0x0000000000100947 */ /* 0x000fea0003800000 */
[----:B------:R-:W-:Y:S01]  /*6580*/  FSETP.NEU.FTZ.AND P0, PT, R27, R18, PT ;  /* 0x000000121b00720b */ /* 0x000fe20003f1d000 */
[----:B------:R-:W-:-:S12]  /*6590*/  IMAD.MOV.U32 R2, RZ, RZ, RZ ;  /* 0x000000ffff027224 */ /* 0x000fd800078e00ff */
[----:B----4-:R-:W-:-:S04]  /*65a0*/  @!P0 ISETP.GE.AND P1, PT, R25, R22, PT ;  /* 0x000000161900820c */ /* 0x010fc80003f26270 */
[----:B------:R-:W-:-:S09]  /*65b0*/  @!P0 SEL R2, RZ, 0x1, P1 ;  /* 0x00000001ff028807 */ /* 0x000fd20000800000 */
.L_x_2774:
[----:B------:R-:W-:Y:S05]  /*65c0*/  BSYNC.RECONVERGENT B0 ;  /* 0x0000000000007941 */ /* 0x000fea0003800200 */
.L_x_2773:
[----:B------:R-:W-:Y:S01]  /*65d0*/  UMOV UR5, 0xffffffff ;  /* 0xffffffff00057882 */ /* 0x000fe20000000000 */
[----:B------:R-:W-:-:S04]  /*65e0*/  ISETP.NE.AND P0, PT, R2, R11, PT ;  /* 0x0000000b0200720c */ /* 0x000fc80003f05270 */
[----:B-1--4-:R-:W-:Y:S02]  /*65f0*/  SEL R25, R25, R22, !P0 ;  /* 0x0000001619197207 */ /* 0x012fe40004000000 */
[----:B------:R-:W-:Y:S01]  /*6600*/  FSEL R18, R27, R18, !P0 ;  /* 0x000000121b127208 */ /* 0x000fe20004000000 */
[----:B------:R-:W-:Y:S06]  /*6610*/  BRA.DIV UR5, `(.L_x_2775) ;  /* 0x0000001a05787947 */ /* 0x000fec000b800000 */
[----:B------:R0:W1:Y:S04]  /*6620*/  SHFL.BFLY PT, R11, R18, 0x1, 0x1f ;  /* 0x0c201f00120b7f89 */ /* 0x00006800000e0000 */
[----:B------:R0:W3:Y:S02]  /*6630*/  SHFL.BFLY PT, R22, R25, 0x1, 0x1f ;  /* 0x0c201f0019167f89 */ /* 0x0000e400000e0000 */
.L_x_2848:
[----:B-1----:R-:W-:Y:S01]  /*6640*/  FSETP.GT.FTZ.AND P0, PT, R18, R11, PT ;  /* 0x0000000b1200720b */ /* 0x002fe20003f14000 */
[----:B------:R-:W-:Y:S01]  /*6650*/  BSSY.RECONVERGENT B0, `(.L_x_2776) ;  /* 0x0000007000007945 */ /* 0x000fe20003800200 */
[----:B------:R-:W-:-:S11]  /*6660*/  IMAD.MOV.U32 R2, RZ, RZ, 0x1 ;  /* 0x00000001ff027424 */ /* 0x000fd600078e00ff */
[----:B------:R-:W-:Y:S05]  /*6670*/  @P0 BRA `(.L_x_2777) ;  /* 0x0000000000100947 */ /* 0x000fea0003800000 */
[----:B------:R-:W-:Y:S01]  /*6680*/  FSETP.NEU.FTZ.AND P0, PT, R18, R11, PT ;  /* 0x0000000b1200720b */ /* 0x000fe20003f1d000 */
[----:B------:R-:W-:-:S12]  /*6690*/  IMAD.MOV.U32 R2, RZ, RZ, RZ ;  /* 0x000000ffff027224 */ /* 0x000fd800078e00ff */
[----:B---3--:R-:W-:-:S04]  /*66a0*/  @!P0 ISETP.GE.AND P1, PT, R25, R22, PT ;  /* 0x000000161900820c */ /* 0x008fc80003f26270 */
[----:B------:R-:W-:-:S09]  /*66b0*/  @!P0 SEL R2, RZ, 0x1, P1 ;  /* 0x00000001ff028807 */ /* 0x000fd20000800000 */
.L_x_2777:
[----:B------:R-:W-:Y:S05]  /*66c0*/  BSYNC.RECONVERGENT B0 ;  /* 0x0000000000007941 */ /* 0x000fea0003800200 */
.L_x_2776:
[----:B------:R-:W-:Y:S01]  /*66d0*/  UMOV UR5, 0xffffffff ;  /* 0xffffffff00057882 */ /* 0x000fe20000000000 */
[----:B------:R-:W-:-:S04]  /*66e0*/  ISETP.NE.AND P0, PT, R2, R17, PT ;  /* 0x000000110200720c */ /* 0x000fc80003f05270 */
[----:B0--3--:R-:W-:Y:S02]  /*66f0*/  SEL R25, R25, R22, !P0 ;  /* 0x0000001619197207 */ /* 0x009fe40004000000 */
[----:B------:R-:W-:Y:S01]  /*6700*/  FSEL R18, R18, R11, !P0 ;  /* 0x0000000b12127208 */ /* 0x000fe20004000000 */
[----:B------:R-:W-:Y:S06]  /*6710*/  BRA.DIV UR5, `(.L_x_2778) ;  /* 0x0000001a05807947 */ /* 0x000fec000b800000 */
[----:B------:R0:W1:Y:S04]  /*6720*/  SHFL.BFLY PT, R11, R18, 0x4, 0x1f ;  /* 0x0c801f00120b7f89 */ /* 0x00006800000e0000 */
[----:B------:R0:W3:Y:S02]  /*6730*/  SHFL.BFLY PT, R22, R25, 0x4, 0x1f ;  /* 0x0c801f0019167f89 */ /* 0x0000e400000e0000 */
.L_x_2852:
        /* <DEDUP_REMOVED lines=8> */
.L_x_2780:
[----:B------:R-:W-:Y:S05]  /*67c0*/  BSYNC.RECONVERGENT B0 ;  /* 0x0000000000007941 */ /* 0x000fea0003800200 */
.L_x_2779:
[----:B------:R-:W-:Y:S01]  /*67d0*/  UMOV UR5, 0xffffffff ;  /* 0xffffffff00057882 */ /* 0x000fe20000000000 */
[----:B------:R-:W-:-:S04]  /*67e0*/  ISETP.NE.AND P0, PT, R3, R10, PT ;  /* 0x0000000a0300720c */ /* 0x000fc80003f05270 */
[----:B0--3--:R-:W-:Y:S02]  /*67f0*/  SEL R25, R25, R22, !P0 ;  /* 0x0000001619197207 */ /* 0x009fe40004000000 */
[----:B------:R-:W-:Y:S01]  /*6800*/  FSEL R11, R18, R11, !P0 ;  /* 0x0000000b120b7208 */ /* 0x000fe20004000000 */
[----:B------:R-:W-:Y:S06]  /*6810*/  BRA.DIV UR5, `(.L_x_2781) ;  /* 0x0000001a05887947 */ /* 0x000fec000b800000 */
[----:B------:R0:W1:Y:S04]  /*6820*/  SHFL.BFLY PT, R10, R11, 0x2, 0x1f ;  /* 0x0c401f000b0a7f89 */ /* 0x00006800000e0000 */
[----:B------:R0:W3:Y:S02]  /*6830*/  SHFL.BFLY PT, R22, R25, 0x2, 0x1f ;  /* 0x0c401f0019167f89 */ /* 0x0000e400000e0000 */
.L_x_2856:
        /* <DEDUP_REMOVED lines=8> */
.L_x_2783:
[----:B------:R-:W-:Y:S05]  /*68c0*/  BSYNC.RECONVERGENT B0 ;  /* 0x0000000000007941 */ /* 0x000fea0003800200 */
.L_x_2782:
[----:B------:R-:W-:Y:S01]  /*68d0*/  UMOV UR5, 0xffffffff ;  /* 0xffffffff00057882 */ /* 0x000fe20000000000 */
[----:B------:R-:W-:-:S04]  /*68e0*/  ISETP.NE.AND P0, PT, R2, R9, PT ;  /* 0x000000090200720c */ /* 0x000fc80003f05270 */
[----:B0--3--:R-:W-:Y:S02]  /*68f0*/  SEL R25, R25, R22, !P0 ;  /* 0x0000001619197207 */ /* 0x009fe40004000000 */
[----:B------:R-:W-:Y:S01]  /*6900*/  FSEL R10, R11, R10, !P0 ;  /* 0x0000000a0b0a7208 */ /* 0x000fe20004000000 */
[----:B------:R-:W-:Y:S06]  /*6910*/  BRA.DIV UR5, `(.L_x_2784) ;  /* 0x0000001a05907947 */ /* 0x000fec000b800000 */
[----:B------:R0:W1:Y:S04]  /*6920*/  SHFL.BFLY PT, R9, R10, 0x1, 0x1f ;  /* 0x0c201f000a097f89 */ /* 0x00006800000e0000 */
[----:B------:R0:W3:Y:S02]  /*6930*/  SHFL.BFLY PT, R22, R25, 0x1, 0x1f ;  /* 0x0c201f0019167f89 */ /* 0x0000e400000e0000 */
.L_x_2860:
        /* <DEDUP_REMOVED lines=8> */
.L_x_2786:
[----:B------:R-:W-:Y:S05]  /*69c0*/  BSYNC.RECONVERGENT B0 ;  /* 0x0000000000007941 */ /* 0x000fea0003800200 */
.L_x_2785:
[----:B------:R-:W-:Y:S01]  /*69d0*/  UMOV UR5, 0xffffffff ;  /* 0xffffffff00057882 */ /* 0x000fe20000000000 */
[----:B------:R-:W-:-:S04]  /*69e0*/  ISETP.NE.AND P0, PT, R3, R14, PT ;  /* 0x0000000e0300720c */ /* 0x000fc80003f05270 */
[----:B0--3--:R-:W-:Y:S02]  /*69f0*/  SEL R25, R25, R22, !P0 ;  /* 0x0000001619197207 */ /* 0x009fe40004000000 */
[----:B------:R-:W-:Y:S01]  /*6a00*/  FSEL R10, R10, R9, !P0 ;  /* 0x000000090a0a7208 */ /* 0x000fe20004000000 */
[----:B------:R-:W-:Y:S06]  /*6a10*/  BRA.DIV UR5, `(.L_x_2787) ;  /* 0x0000001a05987947 */ /* 0x000fec000b800000 */
[----:B------:R0:W1:Y:S04]  /*6a20*/  SHFL.BFLY PT, R9, R10, 0x8, 0x1f ;  /* 0x0d001f000a097f89 */ /* 0x00006800000e0000 */
[----:B------:R0:W3:Y:S02]  /*6a30*/  SHFL.BFLY PT, R22, R25, 0x8, 0x1f ;  /* 0x0d001f0019167f89 */ /* 0x0000e400000e0000 */
.L_x_2864:
        /* <DEDUP_REMOVED lines=8> */
.L_x_2789:
[----:B------:R-:W-:Y:S05]  /*6ac0*/  BSYNC.RECONVERGENT B0 ;  /* 0x0000000000007941 */ /* 0x000fea0003800200 */
.L_x_2788:
[----:B------:R-:W-:Y:S01]  /*6ad0*/  UMOV UR5, 0xffffffff ;  /* 0xffffffff00057882 */ /* 0x000fe20000000000 */
[----:B------:R-:W-:-:S04]  /*6ae0*/  ISETP.NE.AND P0, PT, R3, R6, PT ;  /* 0x000000060300720c */ /* 0x000fc80003f05270 */
[----:B0--3--:R-:W-:Y:S02]  /*6af0*/  SEL R25, R25, R22, !P0 ;  /* 0x0000001619197207 */ /* 0x009fe40004000000 */
[----:B------:R-:W-:Y:S01]  /*6b00*/  FSEL R9, R10, R9, !P0 ;  /* 0x000000090a097208 */ /* 0x000fe20004000000 */
[----:B------:R-:W-:Y:S06]  /*6b10*/  BRA.DIV UR5, `(.L_x_2790) ;  /* 0x0000001a05a07947 */ /* 0x000fec000b800000 */
[----:B------:R0:W1:Y:S04]  /*6b20*/  SHFL.BFLY PT, R6, R9, 0x4, 0x1f ;  /* 0x0c801f0009067f89 */ /* 0x00006800000e0000 */
[----:B------:R0:W3:Y:S02]  /*6b30*/  SHFL.BFLY PT, R22, R25, 0x4, 0x1f ;  /* 0x0c801f0019167f89 */ /* 0x0000e400000e0000 */
.L_x_2868:
        /* <DEDUP_REMOVED lines=8> */
.L_x_2792:
[----:B------:R-:W-:Y:S05]  /*6bc0*/  BSYNC.RECONVERGENT B0 ;  /* 0x0000000000007941 */ /* 0x000fea0003800200 */
.L_x_2791:
[----:B------:R-:W-:Y:S01]  /*6bd0*/  UMOV UR5, 0xffffffff ;  /* 0xffffffff00057882 */ /* 0x000fe20000000000 */
[----:B------:R-:W-:-:S04]  /*6be0*/  ISETP.NE.AND P0, PT, R3, R8, PT ;  /* 0x000000080300720c */ /* 0x000fc80003f05270 */
[----:B0--3--:R-:W-:Y:S02]  /*6bf0*/  SEL R25, R25, R22, !P0 ;  /* 0x0000001619197207 */ /* 0x009fe40004000000 */
[----:B------:R-:W-:Y:S01]  /*6c00*/  FSEL R9, R9, R6, !P0 ;  /* 0x0000000609097208 */ /* 0x000fe20004000000 */
[----:B------:R-:W-:Y:S06]  /*6c10*/  BRA.DIV UR5, `(.L_x_2793) ;  /* 0x0000001a05a87947 */ /* 0x000fec000b800000 */
[----:B------:R0:W1:Y:S04]  /*6c20*/  SHFL.BFLY PT, R6, R9, 0x2, 0x1f ;  /* 0x0c401f0009067f89 */ /* 0x00006800000e0000 */
[----:B------:R0:W3:Y:S02]  /*6c30*/  SHFL.BFLY PT, R22, R25, 0x2, 0x1f ;  /* 0x0c401f0019167f89 */ /* 0x0000e400000e0000 */
.L_x_2872:
        /* <DEDUP_REMOVED lines=8> */
.L_x_2795:
[----:B------:R-:W-:Y:S05]  /*6cc0*/  BSYNC.RECONVERGENT B0 ;  /* 0x0000000000007941 */ /* 0x000fea0003800200 */
.L_x_2794:
[----:B------:R-:W-:Y:S01]  /*6cd0*/  UMOV UR5, 0xffffffff ;  /* 0xffffffff00057882 */ /* 0x000fe20000000000 */
[----:B------:R-:W-:-:S04]  /*6ce0*/  ISETP.NE.AND P0, PT, R2, R7, PT ;  /* 0x000000070200720c */ /* 0x000fc80003f05270 */
[----:B0--3--:R-:W-:Y:S02]  /*6cf0*/  SEL R25, R25, R22, !P0 ;  /* 0x0000001619197207 */ /* 0x009fe40004000000 */
[----:B------:R-:W-:Y:S01]  /*6d00*/  FSEL R9, R9, R6, !P0 ;  /* 0x0000000609097208 */ /* 0x000fe20004000000 */
[----:B------:R-:W-:Y:S06]  /*6d10*/  BRA.DIV UR5, `(.L_x_2796) ;  /* 0x0000001a05b07947 */ /* 0x000fec000b800000 */
[----:B------:R0:W1:Y:S04]  /*6d20*/  SHFL.BFLY PT, R6, R9, 0x1, 0x1f ;  /* 0x0c201f0009067f89 */ /* 0x00006800000e0000 */
[----:B------:R0:W3:Y:S02]  /*6d30*/  SHFL.BFLY PT, R22, R25, 0x1, 0x1f ;  /* 0x0c201f0019167f89 */ /* 0x0000e400000e0000 */
.L_x_2876:
        /* <DEDUP_REMOVED lines=8> */
.L_x_2798:
[----:B------:R-:W-:Y:S05]  /*6dc0*/  BSYNC.RECONVERGENT B0 ;  /* 0x0000000000007941 */ /* 0x000fea0003800200 */
.L_x_2797:
[----:B------:R-:W-:Y:S01]  /*6dd0*/  UMOV UR5, 0xffffffff ;  /* 0xffffffff00057882 */ /* 0x000fe20000000000 */
[----:B------:R-:W-:-:S04]  /*6de0*/  ISETP.NE.AND P0, PT, R3, R12, PT ;  /* 0x0000000c0300720c */ /* 0x000fc80003f05270 */
[----:B0--3--:R-:W-:Y:S02]  /*6df0*/  SEL R25, R25, R22, !P0 ;  /* 0x0000001619197207 */ /* 0x009fe40004000000 */
[----:B------:R-:W-:Y:S01]  /*6e00*/  FSEL R9, R9, R6, !P0 ;  /* 0x0000000609097208 */ /* 0x000fe20004000000 */
[----:B------:R-:W-:Y:S06]  /*6e10*/  BRA.DIV UR5, `(.L_x_2799) ;  /* 0x0000001a05b87947 */ /* 0x000fec000b800000 */
[----:B------:R0:W1:Y:S04]  /*6e20*/  SHFL.BFLY PT, R6, R9, 0x10, 0x1f ;  /* 0x0e001f0009067f89 */ /* 0x00006800000e0000 */
[----:B------:R0:W3:Y:S02]  /*6e30*/  SHFL.BFLY PT, R22, R25, 0x10, 0x1f ;  /* 0x0e001f0019167f89 */ /* 0x0000e400000e0000 */
.L_x_2880:
        /* <DEDUP_REMOVED lines=8> */
.L_x_2801:
[----:B------:R-:W-:Y:S05]  /*6ec0*/  BSYNC.RECONVERGENT B0 ;  /* 0x0000000000007941 */ /* 0x000fea0003800200 */
.L_x_2800:
[----:B------:R-:W-:Y:S01]  /*6ed0*/  LOP3.LUT R3, R0, R3, RZ, 0x3c, !PT ;  /* 0x0000000300037212 */ /* 0x000fe200078e3cff */
[----:B------:R-:W-:-:S03]  /*6ee0*/  UMOV UR5, 0xffffffff ;  /* 0xffffffff00057882 */ /* 0x000fc60000000000 */
[----:B------:R-:W-:-:S04]  /*6ef0*/  ISETP.NE.AND P0, PT, R3, 0x1, PT ;  /* 0x000000010300780c */ /* 0x000fc80003f05270 */
[----:B0--3--:R-:W-:Y:S02]  /*6f00*/  SEL R25, R22, R25, !P0 ;  /* 0x0000001916197207 */ /* 0x009fe40004000000 */
[----:B------:R-:W-:Y:S01]  /*6f10*/  FSEL R9, R6, R9, !P0 ;  /* 0x0000000906097208 */ /* 0x000fe20004000000 */
[----:B------:R-:W-:Y:S06]  /*6f20*/  BRA.DIV UR5, `(.L_x_2802) ;  /* 0x0000001a05bc7947 */ /* 0x000fec000b800000 */
[----:B------:R0:W1:Y:S04]  /*6f30*/  SHFL.BFLY PT, R6, R9, 0x8, 0x1f ;  /* 0x0d001f0009067f89 */ /* 0x00006800000e0000 */
[----:B------:R0:W3:Y:S02]  /*6f40*/  SHFL.BFLY PT, R22, R25, 0x8, 0x1f ;  /* 0x0d001f0019167f89 */ /* 0x0000e400000e0000 */
.L_x_2884:
        /* <DEDUP_REMOVED lines=8> */
.L_x_2804:
[----:B------:R-:W-:Y:S05]  /*6fd0*/  BSYNC.RECONVERGENT B0 ;  /* 0x0000000000007941 */ /* 0x000fea0003800200 */
.L_x_2803:
[----:B------:R-:W-:Y:S01]  /*6fe0*/  UMOV UR5, 0xffffffff ;  /* 0xffffffff00057882 */ /* 0x000fe20000000000 */
[----:B------:R-:W-:-:S04]  /*6ff0*/  ISETP.NE.AND P0, PT, R19, R2, PT ;  /* 0x000000021300720c */ /* 0x000fc80003f05270 */
[----:B0--3--:R-:W-:Y:S02]  /*7000*/  SEL R25, R25, R22, !P0 ;  /* 0x0000001619197207 */ /* 0x009fe40004000000 */
[----:B------:R-:W-:Y:S01]  /*7010*/  FSEL R9, R9, R6, !P0 ;  /* 0x0000000609097208 */ /* 0x000fe20004000000 */
[----:B------:R-:W-:Y:S06]  /*7020*/  BRA.DIV UR5, `(.L_x_2805) ;  /* 0x0000001a05c47947 */ /* 0x000fec000b800000 */
[----:B------:R0:W1:Y:S04]  /*7030*/  SHFL.BFLY PT, R6, R9, 0x4, 0x1f ;  /* 0x0c801f0009067f89 */ /* 0x00006800000e0000 */
[----:B------:R0:W3:Y:S02]  /*7040*/  SHFL.BFLY PT, R22, R25, 0x4, 0x1f ;  /* 0x0c801f0019167f89 */ /* 0x0000e400000e0000 */
.L_x_2888:
        /* <DEDUP_REMOVED lines=8> */
.L_x_2807:
[----:B------:R-:W-:Y:S05]  /*70d0*/  BSYNC.RECONVERGENT B0 ;  /* 0x0000000000007941 */ /* 0x000fea0003800200 */
.L_x_2806:
[----:B------:R-:W-:Y:S01]  /*70e0*/  UMOV UR5, 0xffffffff ;  /* 0xffffffff00057882 */ /* 0x000fe20000000000 */
[----:B------:R-:W-:-:S04]  /*70f0*/  ISETP.NE.AND P0, PT, R20, R3, PT ;  /* 0x000000031400720c */ /* 0x000fc80003f05270 */
[----:B0--3--:R-:W-:Y:S02]  /*7100*/  SEL R25, R25, R22, !P0 ;  /* 0x0000001619197207 */ /* 0x009fe40004000000 */
[----:B------:R-:W-:Y:S01]  /*7110*/  FSEL R9, R9, R6, !P0 ;  /* 0x0000000609097208 */ /* 0x000fe20004000000 */
[----:B------:R-:W-:Y:S06]  /*7120*/  BRA.DIV UR5, `(.L_x_2808) ;  /* 0x0000001a05cc7947 */ /* 0x000fec000b800000 */
[----:B------:R0:W1:Y:S04]  /*7130*/  SHFL.BFLY PT, R6, R9, 0x2, 0x1f ;  /* 0x0c401f0009067f89 */ /* 0x00006800000e0000 */
[----:B------:R0:W3:Y:S02]  /*7140*/  SHFL.BFLY PT, R22, R25, 0x2, 0x1f ;  /* 0x0c401f0019167f89 */ /* 0x0000e400000e0000 */
.L_x_2892:
        /* <DEDUP_REMOVED lines=8> */
.L_x_2810:
[----:B------:R-:W-:Y:S05]  /*71d0*/  BSYNC.RECONVERGENT B0 ;  /* 0x0000000000007941 */ /* 0x000fea0003800200 */
.L_x_2809:
[----:B------:R-:W-:Y:S01]  /*71e0*/  UMOV UR5, 0xffffffff ;  /* 0xffffffff00057882 */ /* 0x000fe20000000000 */
[----:B------:R-:W-:-:S04]  /*71f0*/  ISETP.NE.AND P0, PT, R21, R2, PT ;  /* 0x000000021500720c */ /* 0x000fc80003f05270 */
[----:B0--3--:R-:W-:Y:S02]  /*7200*/  SEL R25, R25, R22, !P0 ;  /* 0x0000001619197207 */ /* 0x009fe40004000000 */
[----:B------:R-:W-:Y:S01]  /*7210*/  FSEL R9, R9, R6, !P0 ;  /* 0x0000000609097208 */ /* 0x000fe20004000000 */
[----:B------:R-:W-:Y:S06]  /*7220*/  BRA.DIV UR5, `(.L_x_2811) ;  /* 0x0000001a05d47947 */ /* 0x000fec000b800000 */
[----:B------:R0:W1:Y:S04]  /*7230*/  SHFL.BFLY PT, R6, R9, 0x1, 0x1f ;  /* 0x0c201f0009067f89 */ /* 0x00006800000e0000 */
[----:B------:R0:W3:Y:S02]  /*7240*/  SHFL.BFLY PT, R22, R25, 0x1, 0x1f ;  /* 0x0c201f0019167f89 */ /* 0x0000e400000e0000 */
.L_x_2896:
        /* <DEDUP_REMOVED lines=8> */
.L_x_2813:
[----:B------:R-:W-:Y:S05]  /*72d0*/  BSYNC.RECONVERGENT B0 ;  /* 0x0000000000007941 */ /* 0x000fea0003800200 */
.L_x_2812:
[----:B------:R-:W-:Y:S01]  /*72e0*/  ISETP.NE.AND P0, PT, R5, R2, PT ;  /* 0x000000020500720c */ /* 0x000fe20003f05270 */
[----:B------:R-:W-:-:S03]  /*72f0*/  UMOV UR5, 0xffffffff ;  /* 0xffffffff00057882 */ /* 0x000fc60000000000 */
[----:B------:R-:W-:Y:S02]  /*7300*/  FSEL R3, R9, R6, !P0 ;  /* 0x0000000609037208 */ /* 0x000fe40004000000 */
[----:B---3--:R-:W-:Y:S02]  /*7310*/  SEL R22, R25, R22, !P0 ;  /* 0x0000001619167207 */ /* 0x008fe40004000000 */
[CC--:B------:R-:W-:Y:S02]  /*7320*/  FSETP.NEU.FTZ.AND P1, PT, R3.reuse, R16.reuse, PT ;  /* 0x000000100300720b */ /* 0x0c0fe40003f3d000 */
[----:B------:R-:W-:Y:S02]  /*7330*/  FSETP.GT.FTZ.AND P0, PT, R3, R16, PT ;  /* 0x000000100300720b */ /* 0x000fe40003f14000 */
[----:B------:R-:W-:Y:S02]  /*7340*/  ISETP.GE.AND P2, PT, R22, R15, PT ;  /* 0x0000000f1600720c */ /* 0x000fe40003f46270 */
[----:B------:R-:W-:-:S07]  /*7350*/  SEL R2, RZ, 0xffffffff, !P0 ;  /* 0xffffffffff027807 */ /* 0x000fce0004000000 */
[----:B------:R-:W-:-:S04]  /*7360*/  @!P1 SEL R2, RZ, 0xffffffff, P2 ;  /* 0xffffffffff029807 */ /* 0x000fc80001000000 */
[----:B------:R-:W-:-:S04]  /*7370*/  LOP3.LUT R2, R2, 0x1, RZ, 0xc0, !PT ;  /* 0x0000000102027812 */ /* 0x000fc800078ec0ff */
[----:B------:R-:W-:-:S04]  /*7380*/  ISETP.NE.U32.AND P0, PT, R2, 0x1, PT ;  /* 0x000000010200780c */ /* 0x000fc80003f05070 */
[----:B------:R-:W-:Y:S02]  /*7390*/  SEL R15, R22, R15, !P0 ;  /* 0x0000000f160f7207 */ /* 0x000fe40004000000 */
[----:B------:R-:W-:Y:S01]  /*73a0*/  FSEL R7, R3, R16, !P0 ;  /* 0x0000001003077208 */ /* 0x000fe20004000000 */
[----:B------:R-:W-:Y:S06]  /*73b0*/  BRA.DIV UR5, `(.L_x_2814) ;  /* 0x0000001a05b87947 */ /* 0x000fec000b800000 */
[----:B------:R1:W3:Y:S04]  /*73c0*/  SHFL.BFLY PT, R6, R7, 0x10, 0x1f ;  /* 0x0e001f0007067f89 */ /* 0x0002e800000e0000 */
[----:B------:R1:W4:Y:S02]  /*73d0*/  SHFL.BFLY PT, R22, R15, 0x10, 0x1f ;  /* 0x0e001f000f167f89 */ /* 0x00032400000e0000 */
.L_x_2900:
        /* <DEDUP_REMOVED lines=8> */
.L_x_2816:
[----:B------:R-:W-:Y:S05]  /*7460*/  BSYNC.RECONVERGENT B0 ;  /* 0x0000000000007941 */ /* 0x000fea0003800200 */
.L_x_2815:
[----:B------:R-:W-:Y:S01]  /*7470*/  UMOV UR5, 0xffffffff ;  /* 0xffffffff00057882 */ /* 0x000fe20000000000 */
[----:B------:R-:W-:-:S04]  /*7480*/  ISETP.NE.AND P0, PT, R3, R0, PT ;  /* 0x000000000300720c */ /* 0x000fc80003f05270 */
[----:B-1--4-:R-:W-:Y:S02]  /*7490*/  SEL R15, R22, R15, !P0 ;  /* 0x0000000f160f7207 */ /* 0x012fe40004000000 */
[----:B------:R-:W-:Y:S01]  /*74a0*/  FSEL R7, R6, R7, !P0 ;  /* 0x0000000706077208 */ /* 0x000fe20004000000 */
[----:B------:R-:W-:Y:S06]  /*74b0*/  BRA.DIV UR5, `(.L_x_2817) ;  /* 0x0000001a05c07947 */ /* 0x000fec000b800000 */
[----:B------:R1:W3:Y:S04]  /*74c0*/  SHFL.BFLY PT, R0, R7, 0x8, 0x1f ;  /* 0x0d001f0007007f89 */ /* 0x0002e800000e0000 */
[----:B------:R1:W4:Y:S02]  /*74d0*/  SHFL.BFLY PT, R22, R15, 0x8, 0x1f ;  /* 0x0d001f000f167f89 */ /* 0x00032400000e0000 */
.L_x_2904:
        /* <DEDUP_REMOVED lines=8> */
.L_x_2819:
[----:B------:R-:W-:Y:S05]  /*7560*/  BSYNC.RECONVERGENT B0 ;  /* 0x0000000000007941 */ /* 0x000fea0003800200 */
.L_x_2818:
[----:B------:R-:W-:Y:S01]  /*7570*/  UMOV UR5, 0xffffffff ;  /* 0xffffffff00057882 */ /* 0x000fe20000000000 */
[----:B------:R-:W-:-:S04]  /*7580*/  ISETP.NE.AND P0, PT, R2, R19, PT ;  /* 0x000000130200720c */ /* 0x000fc80003f05270 */
[----:B-1--4-:R-:W-:Y:S02]  /*7590*/  SEL R15, R22, R15, !P0 ;  /* 0x0000000f160f7207 */ /* 0x012fe40004000000 */
[----:B------:R-:W-:Y:S01]  /*75a0*/  FSEL R7, R0, R7, !P0 ;  /* 0x0000000700077208 */ /* 0x000fe20004000000 */
[----:B------:R-:W-:Y:S06]  /*75b0*/  BRA.DIV UR5, `(.L_x_2820) ;  /* 0x0000001a05c87947 */ /* 0x000fec000b800000 */
[----:B------:R1:W3:Y:S04]  /*75c0*/  SHFL.BFLY PT, R0, R7, 0x4, 0x1f ;  /* 0x0c801f0007007f89 */ /* 0x0002e800000e0000 */
[----:B------:R1:W4:Y:S02]  /*75d0*/  SHFL.BFLY PT, R22, R15, 0x4, 0x1f ;  /* 0x0c801f000f167f89 */ /* 0x00032400000e0000 */
.L_x_2908:
        /* <DEDUP_REMOVED lines=8> */
.L_x_2822:
[----:B------:R-:W-:Y:S05]  /*7660*/  BSYNC.RECONVERGENT B0 ;  /* 0x0000000000007941 */ /* 0x000fea0003800200 */
.L_x_2821:
[----:B------:R-:W-:Y:S01]  /*7670*/  UMOV UR5, 0xffffffff ;  /* 0xffffffff00057882 */ /* 0x000fe20000000000 */
[----:B------:R-:W-:-:S04]  /*7680*/  ISETP.NE.AND P0, PT, R3, R20, PT ;  /* 0x000000140300720c */ /* 0x000fc80003f05270 */
[----:B-1--4-:R-:W-:Y:S02]  /*7690*/  SEL R15, R22, R15, !P0 ;  /* 0x0000000f160f7207 */ /* 0x012fe40004000000 */
[----:B------:R-:W-:Y:S01]  /*76a0*/  FSEL R7, R0, R7, !P0 ;  /* 0x0000000700077208 */ /* 0x000fe20004000000 */
[----:B------:R-:W-:Y:S06]  /*76b0*/  BRA.DIV UR5, `(.L_x_2823) ;  /* 0x0000001a05d07947 */ /* 0x000fec000b800000 */
[----:B------:R1:W3:Y:S04]  /*76c0*/  SHFL.BFLY PT, R0, R7, 0x2, 0x1f ;  /* 0x0c401f0007007f89 */ /* 0x0002e800000e0000 */
[----:B------:R1:W4:Y:S02]  /*76d0*/  SHFL.BFLY PT, R22, R15, 0x2, 0x1f ;  /* 0x0c401f000f167f89 */ /* 0x00032400000e0000 */
.L_x_2912:
        /* <DEDUP_REMOVED lines=8> */
.L_x_2825:
[----:B------:R-:W-:Y:S05]  /*7760*/  BSYNC.RECONVERGENT B0 ;  /* 0x0000000000007941 */ /* 0x000fea0003800200 */
.L_x_2824:
[----:B------:R-:W-:Y:S01]  /*7770*/  UMOV UR5, 0xffffffff ;  /* 0xffffffff00057882 */ /* 0x000fe20000000000 */
[----:B------:R-:W-:-:S04]  /*7780*/  ISETP.NE.AND P0, PT, R2, R21, PT ;  /* 0x000000150200720c */ /* 0x000fc80003f05270 */
[----:B-1--4-:R-:W-:Y:S02]  /*7790*/  SEL R15, R22, R15, !P0 ;  /* 0x0000000f160f7207 */ /* 0x012fe40004000000 */
[----:B------:R-:W-:Y:S01]  /*77a0*/  FSEL R7, R0, R7, !P0 ;  /* 0x0000000700077208 */ /* 0x000fe20004000000 */
[----:B------:R-:W-:Y:S06]  /*77b0*/  BRA.DIV UR5, `(.L_x_2826) ;  /* 0x0000001a05d87947 */ /* 0x000fec000b800000 */
[----:B------:R1:W3:Y:S04]  /*77c0*/  SHFL.BFLY PT, R0, R7, 0x1, 0x1f ;  /* 0x0c201f0007007f89 */ /* 0x0002e800000e0000 */
[----:B------:R1:W4:Y:S02]  /*77d0*/  SHFL.BFLY PT, R22, R15, 0x1, 0x1f ;  /* 0x0c201f000f167f89 */ /* 0x00032400000e0000 */
.L_x_2916:
        /* <DEDUP_REMOVED lines=8> */
.L_x_2828:
[----:B------:R-:W-:Y:S05]  /*7860*/  BSYNC.RECONVERGENT B0 ;  /* 0x0000000000007941 */ /* 0x000fea0003800200 */
.L_x_2827:
[----:B------:R-:W-:Y:S01]  /*7870*/  UMOV UR5, 0xffffffff ;  /* 0xffffffff00057882 */ /* 0x000fe20000000000 */
[----:B------:R-:W-:-:S04]  /*7880*/  ISETP.NE.AND P0, PT, R2, R5, PT ;  /* 0x000000050200720c */ /* 0x000fc80003f05270 */
[----:B-1--4-:R-:W-:Y:S02]  /*7890*/  SEL R15, R22, R15, !P0 ;  /* 0x0000000f160f7207 */ /* 0x012fe40004000000 */
[----:B------:R-:W-:Y:S01]  /*78a0*/  SEL R0, R0, R7, !P0 ;  /* 0x0000000700007207 */ /* 0x000fe20004000000 */
[----:B------:R-:W-:Y:S06]  /*78b0*/  BRA.DIV UR5, `(.L_x_2829) ;  /* 0x0000001a05e07947 */ /* 0x000fec000b800000 */
.L_x_2919:
[----:B------:R-:W-:-:S03]  /*78c0*/  UMOV UR5, 0xffffffff ;  /* 0xffffffff00057882 */ /* 0x000fc60000000000 */
[----:B------:R-:W-:Y:S05]  /*78d0*/  BRA.DIV UR5, `(.L_x_2830) ;  /* 0x0000001e05047947 */ /* 0x000fea000b800000 */
.L_x_2768:
[----:B------:R-:W2:Y:S01]  /*78e0*/  LDCU UR5, c[0x0][0x3c0] ;  /* 0x00007800ff0577ac */ /* 0x000ea20008000800 */
[----:B01--4-:R-:W-:Y:S02]  /*78f0*/  IMAD.MOV.U32 R2, RZ, RZ, 0x4 ;  /* 0x00000004ff027424 */ /* 0x013fe400078e00ff */
[----:B------:R-:W-:Y:S01]  /*7900*/  IMAD.MOV.U32 R0, RZ, RZ, RZ ;  /* 0x000000ffff007224 */ /* 0x000fe200078e00ff */
[----:B--2---:R-:W-:Y:S01]  /*7910*/  ISETP.GE.AND P1, PT, R13, UR5, PT ;  /* 0x000000050d007c0c */ /* 0x004fe2000bf26270 */
[----:B------:R-:W0:-:S12]  /*7920*/  LDCU.U8 UR5, c[0x0][0x3c8] ;  /* 0x00007900ff0577ac */ /* 0x000e180008000000 */
[----:B------:R-:W-:-:S05]  /*7930*/  @!P1 IMAD.WIDE R2, R15, R2, UR6 ;  /* 0x000000060f029e25 */ /* 0x000fca000f8e0202 */
[----:B------:R1:W5:Y:S01]  /*7940*/  @!P1 LDG.E R0, desc[UR18][R2.64] ;  /* 0x0000001202009981 */ /* 0x000362000c1e1900 */
[----:B0-----:R-:W-:Y:S01]  /*7950*/  UPRMT UR5, UR5, 0x8880, URZ ;  /* 0x0000888005057896 */ /* 0x001fe200080000ff */
[----:B------:R-:W-:Y:S02]  /*7960*/  IMAD.MOV.U32 R7, RZ, RZ, RZ ;  /* 0x000000ffff077224 */ /* 0x000fe400078e00ff */
[----:B------:R-:W-:Y:S01]  /*7970*/  @!P1 IMAD.MOV.U32 R7, RZ, RZ, R15 ;  /* 0x000000ffff079224 */ /* 0x000fe200078e000f */
[----:B------:R-:W-:-:S09]  /*7980*/  UISETP.NE.AND UP0, UPT, UR5, URZ, UPT ;  /* 0x000000ff0500728c */ /* 0x000fd2000bf05270 */
[----:B-1----:R-:W-:Y:S05]  /*7990*/  BRA.U UP0, `(.L_x_2831) ;  /* 0x00000001002c7547 */ /* 0x002fea000b800000 */
[----:B------:R-:W0:Y:S01]  /*79a0*/  LDCU.64 UR10, c[0x0][0x3d0] ;  /* 0x00007a00ff0a77ac */ /* 0x000e220008000a00 */
[----:B------:R-:W-:Y:S02]  /*79b0*/  IMAD.MOV.U32 R2, RZ, RZ, -0x10000000 ;  /* 0xf0000000ff027424 */ /* 0x000fe400078e00ff */
[----:B------:R-:W-:-:S06]  /*79c0*/  IMAD.MOV.U32 R3, RZ, RZ, 0x380fffff ;  /* 0x380fffffff037424 */ /* 0x000fcc00078e00ff */
[----:B0-----:R-:W0:-:S15]  /*79d0*/  DSETP.LEU.AND P0, PT, R2, |UR10|, PT ;  /* 0x4000000a02007e2a */ /* 0x001e1e000bf0b000 */
[----:B------:R-:W-:-:S15]  /*79e0*/  NOP ;  /* 0x0000000000007918 */ /* 0x000fde0000000000 */
[----:B------:R-:W-:-:S15]  /*79f0*/  NOP ;  /* 0x0000000000007918 */ /* 0x000fde0000000000 */
[----:B------:R-:W-:-:S15]  /*7a00*/  NOP ;  /* 0x0000000000007918 */ /* 0x000fde0000000000 */
[----:B------:R-:W-:-:S04]  /*7a10*/  NOP ;  /* 0x0000000000007918 */ /* 0x000fc80000000000 */
[----:B------:R-:W0:Y:S02]  /*7a20*/  F2F.F32.F64 R9, UR10 ;  /* 0x0000000a00097d10 */ /* 0x000e240008301000 */
[----:B0-----:R-:W-:Y:S01]  /*7a30*/  @!P0 FMUL R9, R9, 1.175494350822287508e-38 ;  /* 0x0080000009098820 */ /* 0x001fe20000400000 */
[----:B------:R-:W-:Y:S06]  /*7a40*/  BRA `(.L_x_2832) ;  /* 0x0000000000647947 */ /* 0x000fec0003800000 */
.L_x_2831:
[----:B------:R-:W-:-:S03]  /*7a50*/  UMOV UR5, 0xffffffff ;  /* 0xffffffff00057882 */ /* 0x000fc60000000000 */
[----:B------:R-:W-:Y:S05]  /*7a60*/  BRA.DIV UR5, `(.L_x_2833) ;  /* 0x0000001a05cc7947 */ /* 0x000fea000b800000 */
[----:B-----5:R-:W0:Y:S02]  /*7a70*/  SHFL.BFLY PT, R22, R0, 0x10, 0x1f ;  /* 0x0e001f0000167f89 */ /* 0x020e2400000e0000 */
        /* <DEDUP_REMOVED lines=8> */
.L_x_2928:
        /* <DEDUP_REMOVED lines=14> */
.L_x_2832:
[----:B------:R-:W1:Y:S01]  /*7be0*/  LDCU.64 UR14, c[0x0][0x3c0] ;  /* 0x00007800ff0e77ac */ /* 0x000e620008000a00 */
[----:B-----5:R-:W-:Y:S01]  /*7bf0*/  @!P1 FMUL.FTZ R9, R9, R0 ;  /* 0x0000000009099220 */ /* 0x020fe20000410000 */
[----:B------:R-:W2:Y:S01]  /*7c00*/  LDCU.64 UR22, c[0x0][0x390] ;  /* 0x00007200ff1677ac */ /* 0x000ea20008000a00 */
[----:B------:R-:W4:Y:S01]  /*7c10*/  LDCU.64 UR16, c[0x0][0x388] ;  /* 0x00007100ff1077ac */ /* 0x000f220008000a00 */
[----:B-1----:R-:W-:-:S04]  /*7c20*/  UIMAD.WIDE.U32 UR10, UR21, UR14, URZ ;  /* 0x0000000e150a72a5 */ /* 0x002fc8000f8e00ff */
[----:B------:R-:W-:Y:S02]  /*7c30*/  UIMAD UR15, UR21, UR15, UR11 ;  /* 0x0000000f150f72a4 */ /* 0x000fe4000f8e020b */
[----:B------:R-:W-:Y:S02]  /*7c40*/  USHF.L.U32 UR5, UR10, 0x2, URZ ;  /* 0x000000020a057899 */ /* 0x000fe400080006ff */
[----:B------:R-:W-:Y:S02]  /*7c50*/  USHF.L.U64.HI UR15, UR10, 0x2, UR15 ;  /* 0x000000020a0f7899 */ /* 0x000fe4000801020f */
[----:B--2---:R-:W-:Y:S02]  /*7c60*/  UIADD3 UR22, UP1, UPT, UR5, UR22, URZ ;  /* 0x0000001605167290 */ /* 0x004fe4000ff3e0ff */
[----:B----4-:R-:W-:Y:S02]  /*7c70*/  UIADD3 UR16, UP0, UPT, UR5, UR16, URZ ;  /* 0x0000001005107290 */ /* 0x010fe4000ff1e0ff */
[----:B------:R-:W-:-:S02]  /*7c80*/  UIADD3.X UR23, UPT, UPT, UR15, UR23, URZ, UP1, !UPT ;  /* 0x000000170f177290 */ /* 0x000fc40008ffe4ff */
[----:B------:R-:W-:Y:S01]  /*7c90*/  UIADD3.X UR17, UPT, UPT, UR15, UR17, URZ, UP0, !UPT ;  /* 0x000000110f117290 */ /* 0x000fe200087fe4ff */
[----:B------:R-:W-:Y:S02]  /*7ca0*/  IMAD.U32 R2, RZ, RZ, UR22 ;  /* 0x00000016ff027e24 */ /* 0x000fe4000f8e00ff */
[----:B------:R-:W-:Y:S02]  /*7cb0*/  IMAD.U32 R4, RZ, RZ, UR16 ;  /* 0x00000010ff047e24 */ /* 0x000fe4000f8e00ff */
        /* <DEDUP_REMOVED lines=8> */
.L_x_2721:
[----:B------:R-:W-:Y:S01]  /*7d40*/  BSSY B1, `(.L_x_2834) ;  /* 0x0000006000017945 */ /* 0x000fe20003800000 */
[----:B------:R-:W-:Y:S02]  /*7d50*/  IMAD.MOV.U32 R3, RZ, RZ, 0x1f ;  /* 0x0000001fff037424 */ /* 0x000fe400078e00ff */
[----:B------:R-:W-:-:S07]  /*7d60*/  IMAD.MOV.U32 R2, RZ, RZ, -0x1 ;  /* 0xffffffffff027424 */ /* 0x000fce00078e00ff */
[----:B------:R-:W-:Y:S05]  /*7d70*/  WARPSYNC.COLLECTIVE R2, `(.L_x_2835) ;  /* 0x0000000002087348 */ /* 0x000fea0003c00000 */
[----:B------:R0:W1:Y:S02]  /*7d80*/  SHFL.IDX P1, R2, R22, R23, R3 ;  /* 0x0000001716027389 */ /* 0x0000640000020003 */
[----:B01----:R-:W-:Y:S05]  /*7d90*/  ENDCOLLECTIVE ;  /* 0x000000000000791b */ /* 0x003fea0003800000 */
.L_x_2835:
[----:B------:R-:W-:Y:S05]  /*7da0*/  BSYNC B1 ;  /* 0x0000000000017941 */ /* 0x000fea0003800000 */
.L_x_2834:
[----:B------:R-:W-:Y:S05]  /*7db0*/  BRA `(.L_x_2836) ;  /* 0xffffffcc00d07947 */ /* 0x000fea000383ffff */
.L_x_2769:
[----:B------:R-:W-:Y:S01]  /*7dc0*/  BSSY B0, `(.L_x_2837) ;  /* 0x0000008000007945 */ /* 0x000fe20003800000 */
[----:B---3--:R-:W-:Y:S02]  /*7dd0*/  IMAD.MOV.U32 R23, RZ, RZ, R24 ;  /* 0x000000ffff177224 */ /* 0x008fe400078e0018 */
[----:B0-----:R-:W-:Y:S02]  /*7de0*/  IMAD.MOV.U32 R4, RZ, RZ, 0x1 ;  /* 0x00000001ff047424 */ /* 0x001fe400078e00ff */
[----:B------:R-:W-:Y:S02]  /*7df0*/  IMAD.MOV.U32 R3, RZ, RZ, 0x1f ;  /* 0x0000001fff037424 */ /* 0x000fe400078e00ff */
[----:B------:R-:W-:-:S07]  /*7e00*/  IMAD.MOV.U32 R2, RZ, RZ, -0x1 ;  /* 0xffffffffff027424 */ /* 0x000fce00078e00ff */
[----:B--2---:R-:W-:Y:S05]  /*7e10*/  WARPSYNC.COLLECTIVE R2, `(.L_x_2838) ;  /* 0x0000000002087348 */ /* 0x004fea0003c00000 */
[----:B------:R0:W1:Y:S02]  /*7e20*/  SHFL.BFLY P0, R22, R23, R4, R3 ;  /* 0x0c00000417167389 */ /* 0x0000640000000003 */
[----:B012---:R-:W-:Y:S05]  /*7e30*/  ENDCOLLECTIVE ;  /* 0x000000000000791b */ /* 0x007fea0003800000 */
.L_x_2838:
[----:B------:R-:W-:Y:S05]  /*7e40*/  BSYNC B0 ;  /* 0x0000000000007941 */ /* 0x000fea0003800000 */
.L_x_2837:
        /* <DEDUP_REMOVED lines=8> */
.L_x_2839:
[----:B------:R-:W-:Y:S05]  /*7ed0*/  BRA `(.L_x_2840) ;  /* 0xffffffe400587947 */ /* 0x000fea000383ffff */
.L_x_2772:
[----:B------:R-:W-:Y:S01]  /*7ee0*/  BSSY B0, `(.L_x_2841) ;  /* 0x0000008000007945 */ /* 0x000fe20003800000 */
[----:B------:R-:W-:Y:S02]  /*7ef0*/  IMAD.MOV.U32 R23, RZ, RZ, R27 ;  /* 0x000000ffff177224 */ /* 0x000fe400078e001b */
[----:B0-----:R-:W-:Y:S02]  /*7f00*/  IMAD.MOV.U32 R4, RZ, RZ, 0x2 ;  /* 0x00000002ff047424 */ /* 0x001fe400078e00ff */
[----:B------:R-:W-:Y:S02]  /*7f10*/  IMAD.MOV.U32 R3, RZ, RZ, 0x1f ;  /* 0x0000001fff037424 */ /* 0x000fe400078e00ff */
[----:B------:R-:W-:-:S07]  /*7f20*/  IMAD.MOV.U32 R2, RZ, RZ, -0x1 ;  /* 0xffffffffff027424 */ /* 0x000fce00078e00ff */
[----:B--2---:R-:W-:Y:S05]  /*7f30*/  WARPSYNC.COLLECTIVE R2, `(.L_x_2842) ;  /* 0x0000000002087348 */ /* 0x004fea0003c00000 */
[----:B------:R0:W1:Y:S02]  /*7f40*/  SHFL.BFLY P0, R22, R23, R4, R3 ;  /* 0x0c00000417167389 */ /* 0x0000640000000003 */
[----:B012---:R-:W-:Y:S05]  /*7f50*/  ENDCOLLECTIVE ;  /* 0x000000000000791b */ /* 0x007fea0003800000 */
.L_x_2842:
[----:B------:R-:W-:Y:S05]  /*7f60*/  BSYNC B0 ;  /* 0x0000000000007941 */ /* 0x000fea0003800000 */
.L_x_2841:
        /* <DEDUP_REMOVED lines=8> */
.L_x_2843:
[----:B------:R-:W-:Y:S05]  /*7ff0*/  BRA `(.L_x_2844) ;  /* 0xffffffe400507947 */ /* 0x000fea000383ffff */
.L_x_2775:
[----:B------:R-:W-:Y:S01]  /*8000*/  BSSY B0, `(.L_x_2845) ;  /* 0x0000008000007945 */ /* 0x000fe20003800000 */
[----:B------:R-:W-:Y:S02]  /*8010*/  IMAD.MOV.U32 R23, RZ, RZ, R18 ;  /* 0x000000ffff177224 */ /* 0x000fe400078e0012 */
[----:B------:R-:W-:Y:S02]  /*8020*/  IMAD.MOV.U32 R4, RZ, RZ, 0x1 ;  /* 0x00000001ff047424 */ /* 0x000fe400078e00ff */
[----:B------:R-:W-:Y:S02]  /*8030*/  IMAD.MOV.U32 R3, RZ, RZ, 0x1f ;  /* 0x0000001fff037424 */ /* 0x000fe400078e00ff */
[----:B------:R-:W-:-:S07]  /*8040*/  IMAD.MOV.U32 R2, RZ, RZ, -0x1 ;  /* 0xffffffffff027424 */ /* 0x000fce00078e00ff */
[----:B--2---:R-:W-:Y:S05]  /*8050*/  WARPSYNC.COLLECTIVE R2, `(.L_x_2846) ;  /* 0x0000000002087348 */ /* 0x004fea0003c00000 */
[----:B------:R0:W1:Y:S02]  /*8060*/  SHFL.BFLY P0, R22, R23, R4, R3 ;  /* 0x0c00000417167389 */ /* 0x0000640000000003 */
[----:B012---:R-:W-:Y:S05]  /*8070*/  ENDCOLLECTIVE ;  /* 0x000000000000791b */ /* 0x007fea0003800000 */
.L_x_2846:
[----:B------:R-:W-:Y:S05]  /*8080*/  BSYNC B0 ;  /* 0x0000000000007941 */ /* 0x000fea0003800000 */
.L_x_2845:
        /* <DEDUP_REMOVED lines=8> */
.L_x_2847:
[----:B------:R-:W-:Y:S05]  /*8110*/  BRA `(.L_x_2848) ;  /* 0xffffffe400487947 */ /* 0x000fea000383ffff */
.L_x_2778:
        /* <DEDUP_REMOVED lines=8> */
.L_x_2850:
[----:B------:R-:W-:Y:S05]  /*81a0*/  BSYNC B0 ;  /* 0x0000000000007941 */ /* 0x000fea0003800000 */
.L_x_2849:
        /* <DEDUP_REMOVED lines=8> */
.L_x_2851:
[----:B------:R-:W-:Y:S05]  /*8230*/  BRA `(.L_x_2852) ;  /* 0xffffffe400407947 */ /* 0x000fea000383ffff */
.L_x_2781:
        /* <DEDUP_REMOVED lines=8> */
.L_x_2854:
[----:B------:R-:W-:Y:S05]  /*82c0*/  BSYNC B0 ;  /* 0x0000000000007941 */ /* 0x000fea0003800000 */
.L_x_2853:
        /* <DEDUP_REMOVED lines=8> */
.L_x_2855:
[----:B------:R-:W-:Y:S05]  /*8350*/  BRA `(.L_x_2856) ;  /* 0xffffffe400387947 */ /* 0x000fea000383ffff */
.L_x_2784:
        /* <DEDUP_REMOVED lines=8> */
.L_x_2858:
[----:B------:R-:W-:Y:S05]  /*83e0*/  BSYNC B0 ;  /* 0x0000000000007941 */ /* 0x000fea0003800000 */
.L_x_2857:
        /* <DEDUP_REMOVED lines=8> */
.L_x_2859:
[----:B------:R-:W-:Y:S05]  /*8470*/  BRA `(.L_x_2860) ;  /* 0xffffffe400307947 */ /* 0x000fea000383ffff */
.L_x_2787:
        /* <DEDUP_REMOVED lines=8> */
.L_x_2862:
[----:B------:R-:W-:Y:S05]  /*8500*/  BSYNC B0 ;  /* 0x0000000000007941 */ /* 0x000fea0003800000 */
.L_x_2861:
        /* <DEDUP_REMOVED lines=8> */
.L_x_2863:
[----:B------:R-:W-:Y:S05]  /*8590*/  BRA `(.L_x_2864) ;  /* 0xffffffe400287947 */ /* 0x000fea000383ffff */
.L_x_2790:
        /* <DEDUP_REMOVED lines=8> */
.L_x_2866:
[----:B------:R-:W-:Y:S05]  /*8620*/  BSYNC B0 ;  /* 0x0000000000007941 */ /* 0x000fea0003800000 */
.L_x_2865:
        /* <DEDUP_REMOVED lines=8> */
.L_x_2867:
[----:B------:R-:W-:Y:S05]  /*86b0*/  BRA `(.L_x_2868) ;  /* 0xffffffe400207947 */ /* 0x000fea000383ffff */
.L_x_2793:
        /* <DEDUP_REMOVED lines=8> */
.L_x_2870:
[----:B------:R-:W-:Y:S05]  /*8740*/  BSYNC B0 ;  /* 0x0000000000007941 */ /* 0x000fea0003800000 */
.L_x_2869:
        /* <DEDUP_REMOVED lines=8> */
.L_x_2871:
[----:B------:R-:W-:Y:S05]  /*87d0*/  BRA `(.L_x_2872) ;  /* 0xffffffe400187947 */ /* 0x000fea000383ffff */
.L_x_2796:
        /* <DEDUP_REMOVED lines=8> */
.L_x_2874:
[----:B------:R-:W-:Y:S05]  /*8860*/  BSYNC B0 ;  /* 0x0000000000007941 */ /* 0x000fea0003800000 */
.L_x_2873:
        /* <DEDUP_REMOVED lines=8> */
.L_x_2875:
[----:B------:R-:W-:Y:S05]  /*88f0*/  BRA `(.L_x_2876) ;  /* 0xffffffe400107947 */ /* 0x000fea000383ffff */
.L_x_2799:
        /* <DEDUP_REMOVED lines=8> */
.L_x_2878:
[----:B------:R-:W-:Y:S05]  /*8980*/  BSYNC B0 ;  /* 0x0000000000007941 */ /* 0x000fea0003800000 */
.L_x_2877:
        /* <DEDUP_REMOVED lines=8> */
.L_x_2879:
[----:B------:R-:W-:Y:S05]  /*8a10*/  BRA `(.L_x_2880) ;  /* 0xffffffe400087947 */ /* 0x000fea000383ffff */
.L_x_2802:
        /* <DEDUP_REMOVED lines=8> */
.L_x_2882:
[----:B------:R-:W-:Y:S05]  /*8aa0*/  BSYNC B0 ;  /* 0x0000000000007941 */ /* 0x000fea0003800000 */
.L_x_2881:
        /* <DEDUP_REMOVED lines=8> */
.L_x_2883:
[----:B------:R-:W-:Y:S05]  /*8b30*/  BRA `(.L_x_2884) ;  /* 0xffffffe400047947 */ /* 0x000fea000383ffff */
.L_x_2805:
        /* <DEDUP_REMOVED lines=8> */
.L_x_2886:
[----:B------:R-:W-:Y:S05]  /*8bc0*/  BSYNC B0 ;  /* 0x0000000000007941 */ /* 0x000fea0003800000 */
.L_x_2885:
        /* <DEDUP_REMOVED lines=8> */
.L_x_2887:
[----:B------:R-:W-:Y:S05]  /*8c50*/  BRA `(.L_x_2888) ;  /* 0xffffffe000fc7947 */ /* 0x000fea000383ffff */
.L_x_2808:
        /* <DEDUP_REMOVED lines=8> */
.L_x_2890:
[----:B------:R-:W-:Y:S05]  /*8ce0*/  BSYNC B0 ;  /* 0x0000000000007941 */ /* 0x000fea0003800000 */
.L_x_2889:
        /* <DEDUP_REMOVED lines=8> */
.L_x_2891:
[----:B------:R-:W-:Y:S05]  /*8d70*/  BRA `(.L_x_2892) ;  /* 0xffffffe000f47947 */ /* 0x000fea000383ffff */
.L_x_2811:
        /* <DEDUP_REMOVED lines=8> */
.L_x_2894:
[----:B------:R-:W-:Y:S05]  /*8e00*/  BSYNC B0 ;  /* 0x0000000000007941 */ /* 0x000fea0003800000 */
.L_x_2893:
        /* <DEDUP_REMOVED lines=8> */
.L_x_2895:
[----:B------:R-:W-:Y:S05]  /*8e90*/  BRA `(.L_x_2896) ;  /* 0xffffffe000ec7947 */ /* 0x000fea000383ffff */
.L_x_2814:
[----:B------:R-:W-:Y:S01]  /*8ea0*/  BSSY B0, `(.L_x_2897) ;  /* 0x0000008000007945 */ /* 0x000fe20003800000 */
[----:B------:R-:W-:Y:S02]  /*8eb0*/  IMAD.MOV.U32 R23, RZ, RZ, R7 ;  /* 0x000000ffff177224 */ /* 0x000fe400078e0007 */
[----:B------:R-:W-:Y:S02]  /*8ec0*/  IMAD.MOV.U32 R4, RZ, RZ, 0x10 ;  /* 0x00000010ff047424 */ /* 0x000fe400078e00ff */
[----:B------:R-:W-:Y:S02]  /*8ed0*/  IMAD.MOV.U32 R3, RZ, RZ, 0x1f ;  /* 0x0000001fff037424 */ /* 0x000fe400078e00ff */
[----:B------:R-:W-:-:S07]  /*8ee0*/  IMAD.MOV.U32 R2, RZ, RZ, -0x1 ;  /* 0xffffffffff027424 */ /* 0x000fce00078e00ff */
[----:B0-2---:R-:W-:Y:S05]  /*8ef0*/  WARPSYNC.COLLECTIVE R2, `(.L_x_2898) ;  /* 0x0000000002087348 */ /* 0x005fea0003c00000 */
[----:B------:R1:W3:Y:S02]  /*8f00*/  SHFL.BFLY P0, R22, R23, R4, R3 ;  /* 0x0c00000417167389 */ /* 0x0002e40000000003 */
[----:B0123--:R-:W-:Y:S05]  /*8f10*/  ENDCOLLECTIVE ;  /* 0x000000000000791b */ /* 0x00ffea0003800000 */
.L_x_2898:
[----:B------:R-:W-:Y:S05]  /*8f20*/  BSYNC B0 ;  /* 0x0000000000007941 */ /* 0x000fea0003800000 */
.L_x_2897:
        /* <DEDUP_REMOVED lines=8> */
.L_x_2899:
[----:B------:R-:W-:Y:S05]  /*8fb0*/  BRA `(.L_x_2900) ;  /* 0xffffffe400087947 */ /* 0x000fea000383ffff */
.L_x_2817:
        /* <DEDUP_REMOVED lines=8> */
.L_x_2902:
[----:B------:R-:W-:Y:S05]  /*9040*/  BSYNC B0 ;  /* 0x0000000000007941 */ /* 0x000fea0003800000 */
.L_x_2901:
        /* <DEDUP_REMOVED lines=8> */
.L_x_2903:
[----:B------:R-:W-:Y:S05]  /*90d0*/  BRA `(.L_x_2904) ;  /* 0xffffffe400007947 */ /* 0x000fea000383ffff */
.L_x_2820:
        /* <DEDUP_REMOVED lines=8> */
.L_x_2906:
[----:B------:R-:W-:Y:S05]  /*9160*/  BSYNC B0 ;  /* 0x0000000000007941 */ /* 0x000fea0003800000 */
.L_x_2905:
        /* <DEDUP_REMOVED lines=8> */
.L_x_2907:
[----:B------:R-:W-:Y:S05]  /*91f0*/  BRA `(.L_x_2908) ;  /* 0xffffffe000f87947 */ /* 0x000fea000383ffff */
.L_x_2823:
        /* <DEDUP_REMOVED lines=8> */
.L_x_2910:
[----:B------:R-:W-:Y:S05]  /*9280*/  BSYNC B0 ;  /* 0x0000000000007941 */ /* 0x000fea0003800000 */
.L_x_2909:
        /* <DEDUP_REMOVED lines=8> */
.L_x_2911:
[----:B------:R-:W-:Y:S05]  /*9310*/  BRA `(.L_x_2912) ;  /* 0xffffffe000f07947 */ /* 0x000fea000383ffff */
.L_x_2826:
        /* <DEDUP_REMOVED lines=8> */
.L_x_2914:
[----:B------:R-:W-:Y:S05]  /*93a0*/  BSYNC B0 ;  /* 0x0000000000007941 */ /* 0x000fea0003800000 */
.L_x_2913:
        /* <DEDUP_REMOVED lines=8> */
.L_x_2915:
[----:B------:R-:W-:Y:S05]  /*9430*/  BRA `(.L_x_2916) ;  /* 0xffffffe000e87947 */ /* 0x000fea000383ffff */
.L_x_2829:
[----:B------:R-:W-:Y:S01]  /*9440*/  IMAD.U32 R2, RZ, RZ, UR9 ;  /* 0x00000009ff027e24 */ /* 0x000fe2000f8e00ff */
[----:B------:R-:W-:Y:S01]  /*9450*/  BSSY B0, `(.L_x_2917) ;  /* 0x0000008000007945 */ /* 0x000fe20003800000 */
[----:B------:R-:W-:Y:S02]  /*9460*/  IMAD.MOV.U32 R22, RZ, RZ, R0 ;  /* 0x000000ffff167224 */ /* 0x000fe400078e0000 */
[----:B------:R-:W-:Y:S02]  /*9470*/  IMAD.MOV.U32 R23, RZ, RZ, R2 ;  /* 0x000000ffff177224 */ /* 0x000fe400078e0002 */
[----:B------:R-:W-:Y:S02]  /*9480*/  IMAD.MOV.U32 R3, RZ, RZ, 0x1f ;  /* 0x0000001fff037424 */ /* 0x000fe400078e00ff */
[----:B------:R-:W-:-:S07]  /*9490*/  IMAD.MOV.U32 R2, RZ, RZ, -0x1 ;  /* 0xffffffffff027424 */ /* 0x000fce00078e00ff */
[----:B0-2---:R-:W-:Y:S05]  /*94a0*/  WARPSYNC.COLLECTIVE R2, `(.L_x_2918) ;  /* 0x0000000002087348 */ /* 0x005fea0003c00000 */
[----:B------:R1:W3:Y:S02]  /*94b0*/  SHFL.IDX P1, R2, R22, R23, R3 ;  /* 0x0000001716027389 */ /* 0x0002e40000020003 */
[----:B0123--:R-:W-:Y:S05]  /*94c0*/  ENDCOLLECTIVE ;  /* 0x000000000000791b */ /* 0x00ffea0003800000 */
.L_x_2918:
[----:B------:R-:W-:Y:S05]  /*94d0*/  BSYNC B0 ;  /* 0x0000000000007941 */ /* 0x000fea0003800000 */
.L_x_2917:
[----:B------:R-:W-:Y:S05]  /*94e0*/  BRA `(.L_x_2919) ;  /* 0xffffffe000f47947 */ /* 0x000fea000383ffff */
.L_x_2830:
        /* <DEDUP_REMOVED lines=9> */
.L_x_2921:
[----:B------:R-:W-:Y:S05]  /*9580*/  BSYNC B0 ;  /* 0x0000000000007941 */ /* 0x000fea0003800000 */
.L_x_2920:
[----:B------:R-:W-:Y:S05]  /*9590*/  BRA `(.L_x_2768) ;  /* 0xffffffe000d07947 */ /* 0x000fea000383ffff */
.L_x_2833:
[----:B------:R-:W-:Y:S01]  /*95a0*/  BSSY B0, `(.L_x_2922) ;  /* 0x0000008000007945 */ /* 0x000fe20003800000 */
[----:B-----5:R-:W-:Y:S02]  /*95b0*/  IMAD.MOV.U32 R23, RZ, RZ, R0 ;  /* 0x000000ffff177224 */ /* 0x020fe400078e0000 */
[----:B------:R-:W-:Y:S02]  /*95c0*/  IMAD.MOV.U32 R4, RZ, RZ, 0x10 ;  /* 0x00000010ff047424 */ /* 0x000fe400078e00ff */
[----:B------:R-:W-:Y:S02]  /*95d0*/  IMAD.MOV.U32 R3, RZ, RZ, 0x1f ;  /* 0x0000001fff037424 */ /* 0x000fe400078e00ff */
[----:B------:R-:W-:-:S07]  /*95e0*/  IMAD.MOV.U32 R2, RZ, RZ, -0x1 ;  /* 0xffffffffff027424 */ /* 0x000fce00078e00ff */
[----:B---3--:R-:W-:Y:S05]  /*95f0*/  WARPSYNC.COLLECTIVE R2, `(.L_x_2923) ;  /* 0x0000000002087348 */ /* 0x008fea0003c00000 */
[----:B------:R0:W1:Y:S02]  /*9600*/  SHFL.BFLY P0, R22, R23, R4, R3 ;  /* 0x0c00000417167389 */ /* 0x0000640000000003 */
[----:B01-3--:R-:W-:Y:S05]  /*9610*/  ENDCOLLECTIVE ;  /* 0x000000000000791b */ /* 0x00bfea0003800000 */
.L_x_2923:
[----:B------:R-:W-:Y:S05]  /*9620*/  BSYNC B0 ;  /* 0x0000000000007941 */ /* 0x000fea0003800000 */
.L_x_2922:
[----:B------:R-:W-:Y:S01]  /*9630*/  FADD.FTZ R23, R22, R0 ;  /* 0x0000000016177221 */ /* 0x000fe20000010000 */
[----:B------:R-:W-:Y:S02]  /*9640*/  IMAD.MOV.U32 R4, RZ, RZ, 0x8 ;  /* 0x00000008ff047424 */ /* 0x000fe400078e00ff */
[----:B------:R-:W-:Y:S02]  /*9650*/  IMAD.MOV.U32 R3, RZ, RZ, 0x1f ;  /* 0x0000001fff037424 */ /* 0x000fe400078e00ff */
[----:B------:R-:W-:-:S07]  /*9660*/  IMAD.MOV.U32 R2, RZ, RZ, -0x1 ;  /* 0xffffffffff027424 */ /* 0x000fce00078e00ff */
[----:B------:R-:W-:Y:S05]  /*9670*/  WARPSYNC.COLLECTIVE R2, `(.L_x_2924) ;  /* 0x0000000002087348 */ /* 0x000fea0003c00000 */
[----:B------:R0:W1:Y:S02]  /*9680*/  SHFL.BFLY P0, R22, R23, R4, R3 ;  /* 0x0c00000417167389 */ /* 0x0000640000000003 */
[----:B01----:R-:W-:Y:S05]  /*9690*/  ENDCOLLECTIVE ;  /* 0x000000000000791b */ /* 0x003fea0003800000 */
.L_x_2924:
[----:B------:R-:W-:Y:S02]  /*96a0*/  IMAD.MOV.U32 R4, RZ, RZ, 0x4 ;  /* 0x00000004ff047424 */ /* 0x000fe400078e00ff */
[----:B------:R-:W-:-:S04]  /*96b0*/  FADD.FTZ R5, R23, R22 ;  /* 0x0000001617057221 */ /* 0x000fc80000010000 */
[----:B------:R-:W-:-:S07]  /*96c0*/  IMAD.MOV.U32 R23, RZ, RZ, R5 ;  /* 0x000000ffff177224 */ /* 0x000fce00078e0005 */
[----:B------:R-:W-:Y:S05]  /*96d0*/  WARPSYNC.COLLECTIVE R2, `(.L_x_2925) ;  /* 0x0000000002087348 */ /* 0x000fea0003c00000 */
[----:B------:R0:W1:Y:S02]  /*96e0*/  SHFL.BFLY P0, R22, R23, R4, R3 ;  /* 0x0c00000417167389 */ /* 0x0000640000000003 */
[----:B01----:R-:W-:Y:S05]  /*96f0*/  ENDCOLLECTIVE ;  /* 0x000000000000791b */ /* 0x003fea0003800000 */
.L_x_2925:
[----:B------:R-:W-:Y:S02]  /*9700*/  IMAD.MOV.U32 R4, RZ, RZ, 0x2 ;  /* 0x00000002ff047424 */ /* 0x000fe400078e00ff */
[----:B------:R-:W-:-:S04]  /*9710*/  FADD.FTZ R6, R5, R22 ;  /* 0x0000001605067221 */ /* 0x000fc80000010000 */
[----:B------:R-:W-:-:S07]  /*9720*/  IMAD.MOV.U32 R23, RZ, RZ, R6 ;  /* 0x000000ffff177224 */ /* 0x000fce00078e0006 */
[----:B------:R-:W-:Y:S05]  /*9730*/  WARPSYNC.COLLECTIVE R2, `(.L_x_2926) ;  /* 0x0000000002087348 */ /* 0x000fea0003c00000 */
[----:B------:R0:W1:Y:S02]  /*9740*/  SHFL.BFLY P0, R22, R23, R4, R3 ;  /* 0x0c00000417167389 */ /* 0x0000640000000003 */
[----:B01----:R-:W-:Y:S05]  /*9750*/  ENDCOLLECTIVE ;  /* 0x000000000000791b */ /* 0x003fea0003800000 */
.L_x_2926:
[----:B------:R-:W-:Y:S02]  /*9760*/  IMAD.MOV.U32 R4, RZ, RZ, 0x1 ;  /* 0x00000001ff047424 */ /* 0x000fe400078e00ff */
[----:B------:R-:W-:-:S04]  /*9770*/  FADD.FTZ R8, R6, R22 ;  /* 0x0000001606087221 */ /* 0x000fc80000010000 */
[----:B------:R-:W-:-:S07]  /*9780*/  IMAD.MOV.U32 R23, RZ, RZ, R8 ;  /* 0x000000ffff177224 */ /* 0x000fce00078e0008 */
[----:B------:R-:W-:Y:S05]  /*9790*/  WARPSYNC.COLLECTIVE R2, `(.L_x_2927) ;  /* 0x0000000002087348 */ /* 0x000fea0003c00000 */
[----:B------:R0:W1:Y:S02]  /*97a0*/  SHFL.BFLY P0, R22, R23, R4, R3 ;  /* 0x0c00000417167389 */ /* 0x0000640000000003 */
[----:B01----:R-:W-:Y:S05]  /*97b0*/  ENDCOLLECTIVE ;  /* 0x000000000000791b */ /* 0x003fea0003800000 */
.L_x_2927:
[----:B------:R-:W-:Y:S05]  /*97c0*/  BRA `(.L_x_2928) ;  /* 0xffffffe000cc7947 */ /* 0x000fea000383ffff */
.L_x_2929:
        /* <DEDUP_REMOVED lines=11> */
.L_x_7873:


//--------------------- .text._ZN4vllm3moe44grouped_topk_fused_small_expert_count_kernelIf13__nv_bfloat16iLNS0_11ScoringFuncE0ELi128ELb0ELi8EEEvPT_PfPT1_PKT0_llllllbd --------------------------
	.section	.text._ZN4vllm3moe44grouped_topk_fused_small_expert_count_kernelIf13__nv_bfloat16iLNS0_11ScoringFuncE0ELi128ELb0ELi8EEEvPT_PfPT1_PKT0_llllllbd,"ax",@progbits
	.align	128
        .global         _ZN4vllm3moe44grouped_topk_fused_small_expert_count_kernelIf13__nv_bfloat16iLNS0_11ScoringFuncE0ELi128ELb0ELi8EEEvPT_PfPT1_PKT0_llllllbd
        .type           _ZN4vllm3moe44grouped_topk_fused_small_expert_count_kernelIf13__nv_bfloat16iLNS0_11ScoringFuncE0ELi128ELb0ELi8EEEvPT_PfPT1_PKT0_llllllbd,@function
        .size           _ZN4vllm3moe44grouped_topk_fused_small_expert_count_kernelIf13__nv_bfloat16iLNS0_11ScoringFuncE0ELi128ELb0ELi8EEEvPT_PfPT1_PKT0_llllllbd,(.L_x_7777 - _ZN4vllm3moe44grouped_topk_fused_small_expert_count_kernelIf13__nv_bfloat16iLNS0_11ScoringFuncE0ELi128ELb0ELi8EEEvPT_PfPT1_PKT0_llllllbd)
        .other          _ZN4vllm3moe44grouped_topk_fused_small_expert_count_kernelIf13__nv_bfloat16iLNS0_11ScoringFuncE0ELi128ELb0ELi8EEEvPT_PfPT1_PKT0_llllllbd,@"STO_CUDA_ENTRY STV_DEFAULT"
_ZN4vllm3moe44grouped_topk_fused_small_expert_count_kernelIf13__nv_bfloat16iLNS0_11ScoringFuncE0ELi128ELb0ELi8EEEvPT_PfPT1_PKT0_llllllbd:
.text._ZN4vllm3moe44grouped_topk_fused_small_expert_count_kernelIf13__nv_bfloat16iLNS0_11ScoringFuncE0ELi128ELb0ELi8EEEvPT_PfPT1_PKT0_llllllbd:
        /* <DEDUP_REMOVED lines=19> */
[----:B------:R-:W-:Y:S02]  /*0130*/  LEA.HI.X R3, R8, UR5, RZ, 0x1, P0 ;  /* 0x0000000508037c11 */ /* 0x000fe400080f0cff */
[----:B--2---:R-:W-:-:S03]  /*0140*/  LEA R10, P0, R4, UR6, 0x2 ;  /* 0x00000006040a7c11 */ /* 0x004fc6000f8010ff */
[----:B------:R-:W2:Y:S01]  /*0150*/  LDG.E.U16 R2, desc[UR8][R2.64] ;  /* 0x0000000802027981 */ /* 0x000ea2000c1e1500 */
[----:B------:R-:W-:-:S06]  /*0160*/  LEA.HI.X R11, R4, UR7, R5, 0x2, P0 ;  /* 0x00000007040b7c11 */ /* 0x000fcc00080f1405 */
        /* <DEDUP_REMOVED lines=8> */
[----:B--2---:R-:W-:-:S04]  /*01f0*/  IMAD.U32 R4, R2, 0x10000, RZ ;  /* 0x0001000002047824 */ /* 0x004fc800078e00ff */
[----:B---3--:R-:W-:Y:S01]  /*0200*/  FADD.FTZ R4, R4, R11 ;  /* 0x0000000b04047221 */ /* 0x008fe20000010000 */
[----:B------:R1:W-:Y:S04]  /*0210*/  STS [R6], R11 ;  /* 0x0000000b06007388 */ /* 0x0003e80000000800 */
[----:B------:R1:W-:Y:S02]  /*0220*/  STS [R5], R4 ;  /* 0x0000000405007388 */ /* 0x0003e40000000800 */
.L_x_2931:
[----:B------:R-:W-:Y:S05]  /*0230*/  BSYNC.RECONVERGENT B0 ;  /* 0x0000000000007941 */ /* 0x000fea0003800200 */
.L_x_2930:
[----:B------:R-:W-:Y:S01]  /*0240*/  BAR.SYNC.DEFER_BLOCKING 0x0 ;  /* 0x0000000000007b1d */ /* 0x000fe20000010000 */
[----:B0-----:R-:W-:Y:S02]  /*0250*/  ISETP.NE.AND P0, PT, R0, RZ, PT ;  /* 0x000000ff0000720c */ /* 0x001fe40003f05270 */
[----:B------:R-:W-:-:S11]  /*0260*/  LOP3.LUT R2, R8, 0x1f, RZ, 0xc0, !PT ;  /* 0x0000001f08027812 */ /* 0x000fd600078ec0ff */
[----:B------:R-:W-:Y:S05]  /*0270*/  @P0 BRA `(.L_x_2932) ;  /* 0x0000001c00340947 */ /* 0x000fea0003800000 */
[----:B-1----:R-:W0:Y:S01]  /*0280*/  S2R R11, SR_CgaCtaId ;  /* 0x00000000000b7919 */ /* 0x002e220000008800 */
[----:B------:R-:W-:Y:S01]  /*0290*/  MOV R6, 0x400 ;  /* 0x0000040000067802 */ /* 0x000fe20000000f00 */
        /* <DEDUP_REMOVED lines=95> */
.L_x_2935:
        /* <DEDUP_REMOVED lines=173> */
.L_x_2934:
[----:B------:R-:W-:Y:S05]  /*1360*/  BRA.U !UP0, `(.L_x_2933) ;  /* 0x0000000108cc7547 */ /* 0x000fea000b800000 */
[----:B------:R-:W-:Y:S01]  /*1370*/  IMAD R4, R12, 0x4, R1 ;  /* 0x000000040c047824 */ /* 0x000fe200078e0201 */
[----:B------:R-:W-:-:S12]  /*1380*/  UIADD3 UR5, UPT, UPT, -UR5, URZ, URZ ;  /* 0x000000ff05057290 */ /* 0x000fd8000fffe1ff */
.L_x_2936:
        /* <DEDUP_REMOVED lines=49> */
.L_x_2933:
        /* <DEDUP_REMOVED lines=107> */
[----:B------:R-:W-:Y:S05]  /*1d50*/  CALL.REL.NOINC `($__internal_30_$__cuda_sm20_div_rn_f64_full) ;  /* 0x0000000000847944 */ /* 0x000fea0003c00000 */
[----:B------:R-:W-:Y:S02]  /*1d60*/  IMAD.MOV.U32 R4, RZ, RZ, R14 ;  /* 0x000000ffff047224 */ /* 0x000fe400078e000e */
[----:B------:R-:W-:-:S07]  /*1d70*/  IMAD.MOV.U32 R5, RZ, RZ, R15 ;  /* 0x000000ffff057224 */ /* 0x000fce00078e000f */
.L_x_2939:
[----:B------:R-:W-:Y:S05]  /*1d80*/  BSYNC.RECONVERGENT B0 ;  /* 0x0000000000007941 */ /* 0x000fea0003800200 */
.L_x_2938:
        /* <DEDUP_REMOVED lines=9> */
.L_x_2937:
        /* <DEDUP_REMOVED lines=18> */
.L_x_2940:
[----:B------:R-:W-:Y:S05]  /*1f40*/  BSYNC.RECONVERGENT B0 ;  /* 0x0000000000007941 */ /* 0x000fea0003800200 */
.L_x_2932:
[----:B------:R-:W-:Y:S01]  /*1f50*/  PREEXIT ;  /* 0x000000000000782d */ /* 0x000fe20000000000 */
[----:B------:R-:W-:Y:S05]  /*1f60*/  EXIT ;  /* 0x000000000000794d */ /* 0x000fea0003800000 */
        .weak           $__internal_30_$__cuda_sm20_div_rn_f64_full
        .type           $__internal_30_$__cuda_sm20_div_rn_f64_full,@function
        .size           $__internal_30_$__cuda_sm20_div_rn_f64_full,(.L_x_7777 - $__internal_30_$__cuda_sm20_div_rn_f64_full)
$__internal_30_$__cuda_sm20_div_rn_f64_full:
        /* <DEDUP_REMOVED lines=104> */
.L_x_2942:
        /* <DEDUP_REMOVED lines=16> */
.L_x_2945:
[----:B------:R-:W-:Y:S01]  /*26f0*/  LOP3.LUT R15, R11, 0x80000, RZ, 0xfc, !PT ;  /* 0x000800000b0f7812 */ /* 0x000fe200078efcff */
[----:B------:R-:W-:Y:S01]  /*2700*/  IMAD.MOV.U32 R14, RZ, RZ, R10 ;  /* 0x000000ffff0e7224 */ /* 0x000fe200078e000a */
[----:B------:R-:W-:Y:S06]  /*2710*/  BRA `(.L_x_2943) ;  /* 0x0000000000087947 */ /* 0x000fec0003800000 */
.L_x_2944:
[----:B------:R-:W-:Y:S01]  /*2720*/  LOP3.LUT R15, R9, 0x80000, RZ, 0xfc, !PT ;  /* 0x00080000090f7812 */ /* 0x000fe200078efcff */
[----:B------:R-:W-:-:S07]  /*2730*/  IMAD.MOV.U32 R14, RZ, RZ, R8 ;  /* 0x000000ffff0e7224 */ /* 0x000fce00078e0008 */
.L_x_2943:
[----:B------:R-:W-:Y:S05]  /*2740*/  BSYNC.RECONVERGENT B1 ;  /* 0x0000000000017941 */ /* 0x000fea0003800200 */
.L_x_2941:
[----:B------:R-:W-:Y:S02]  /*2750*/  IMAD.MOV.U32 R4, RZ, RZ, R6 ;  /* 0x000000ffff047224 */ /* 0x000fe400078e0006 */
[----:B------:R-:W-:-:S04]  /*2760*/  IMAD.MOV.U32 R5, RZ, RZ, 0x0 ;  /* 0x00000000ff057424 */ /* 0x000fc800078e00ff */
[----:B------:R-:W-:Y:S05]  /*2770*/  RET.REL.NODEC R4 `(_ZN4vllm3moe44grouped_topk_fused_small_expert_count_kernelIf13__nv_bfloat16iLNS0_11ScoringFuncE0ELi128ELb0ELi8EEEvPT_PfPT1_PKT0_llllllbd) ;  /* 0xffffffd804207950 */ /* 0x000fea0003c3ffff */
.L_x_2946:
        /* <DEDUP_REMOVED lines=16> */
.L_x_7777:


//--------------------- .text._ZN4vllm3moe44grouped_topk_fused_small_expert_count_kernelIf13__nv_bfloat16iLNS0_11ScoringFuncE0ELi384ELb0ELi8EEEvPT_PfPT1_PKT0_llllllbd --------------------------
	.section	.text._ZN4vllm3moe44grouped_topk_fused_small_expert_count_kernelIf13__nv_bfloat16iLNS0_11ScoringFuncE0ELi384ELb0ELi8EEEvPT_PfPT1_PKT0_llllllbd,"ax",@progbits
	.align	128
        .global         _ZN4vllm3moe44grouped_topk_fused_small_expert_count_kernelIf13__nv_bfloat16iLNS0_11ScoringFuncE0ELi384ELb0ELi8EEEvPT_PfPT1_PKT0_llllllbd
        .type           _ZN4vllm3moe44grouped_topk_fused_small_expert_count_kernelIf13__nv_bfloat16iLNS0_11ScoringFuncE0ELi384ELb0ELi8EEEvPT_PfPT1_PKT0_llllllbd,@function
        .size           _ZN4vllm3moe44grouped_topk_fused_small_expert_count_kernelIf13__nv_bfloat16iLNS0_11ScoringFuncE0ELi384ELb0ELi8EEEvPT_PfPT1_PKT0_llllllbd,(.L_x_7778 - _ZN4vllm3moe44grouped_topk_fused_small_expert_count_kernelIf13__nv_bfloat16iLNS0_11ScoringFuncE0ELi384ELb0ELi8EEEvPT_PfPT1_PKT0_llllllbd)
        .other          _ZN4vllm3moe44grouped_topk_fused_small_expert_count_kernelIf13__nv_bfloat16iLNS0_11ScoringFuncE0ELi384ELb0ELi8EEEvPT_PfPT1_PKT0_llllllbd,@"STO_CUDA_ENTRY STV_DEFAULT"
_ZN4vllm3moe44grouped_topk_fused_small_expert_count_kernelIf13__nv_bfloat16iLNS0_11ScoringFuncE0ELi384ELb0ELi8EEEvPT_PfPT1_PKT0_llllllbd:
.text._ZN4vllm3moe44grouped_topk_fused_small_expert_count_kernelIf13__nv_bfloat16iLNS0_11ScoringFuncE0ELi384ELb0ELi8EEEvPT_PfPT1_PKT0_llllllbd:
        /* <DEDUP_REMOVED lines=35> */
.L_x_2948:
[----:B------:R-:W-:Y:S05]  /*0230*/  BSYNC.RECONVERGENT B0 ;  /* 0x0000000000007941 */ /* 0x000fea0003800200 */
.L_x_2947:
        /* <DEDUP_REMOVED lines=112> */
.L_x_2952:
        /* <DEDUP_REMOVED lines=99> */
.L_x_2951:
        /* <DEDUP_REMOVED lines=44> */
.L_x_2950:
        /* <DEDUP_REMOVED lines=18> */
.L_x_2953:
        /* <DEDUP_REMOVED lines=13> */
.L_x_2954:
[----:B------:R-:W-:Y:S05]  /*1420*/  BSYNC.RECONVERGENT B0 ;  /* 0x0000000000007941 */ /* 0x000fea0003800200 */
.L_x_2949:
        /* <DEDUP_REMOVED lines=23> */
.L_x_2957:
[----:B------:R-:W-:Y:S05]  /*15a0*/  BSYNC.RECONVERGENT B0 ;  /* 0x0000000000007941 */ /* 0x000fea0003800200 */
.L_x_2956:
        /* <DEDUP_REMOVED lines=21> */
.L_x_2960:
        /* <DEDUP_REMOVED lines=168> */
.L_x_2959:
[----:B------:R-:W-:Y:S05]  /*2180*/  @!P1 BRA `(.L_x_2958) ;  /* 0x0000000000d09947 */ /* 0x000fea0003800000 */
[C---:B------:R-:W-:Y:S02]  /*2190*/  IMAD R0, R10.reuse, 0x4, R0 ;  /* 0x000000040a007824 */ /* 0x040fe400078e0200 */
[----:B------:R-:W-:Y:S02]  /*21a0*/  IMAD.MOV R6, RZ, RZ, -R6 ;  /* 0x000000ffff067224 */ /* 0x000fe400078e0a06 */
[----:B------:R-:W-:-:S07]  /*21b0*/  IMAD R12, R10, 0x4, R1 ;  /* 0x000000040a0c7824 */ /* 0x000fce00078e0201 */
.L_x_2961:
        /* <DEDUP_REMOVED lines=49> */
.L_x_2958:
        /* <DEDUP_REMOVED lines=109> */
[----:B------:R-:W-:Y:S05]  /*2ba0*/  CALL.REL.NOINC `($__internal_31_$__cuda_sm20_div_rn_f64_full) ;  /* 0x0000000000847944 */ /* 0x000fea0003c00000 */
[----:B------:R-:W-:Y:S02]  /*2bb0*/  IMAD.MOV.U32 R4, RZ, RZ, R14 ;  /* 0x000000ffff047224 */ /* 0x000fe400078e000e */
[----:B------:R-:W-:-:S07]  /*2bc0*/  IMAD.MOV.U32 R5, RZ, RZ, R15 ;  /* 0x000000ffff057224 */ /* 0x000fce00078e000f */
.L_x_2964:
[----:B------:R-:W-:Y:S05]  /*2bd0*/  BSYNC.RECONVERGENT B0 ;  /* 0x0000000000007941 */ /* 0x000fea0003800200 */
.L_x_2963:
        /* <DEDUP_REMOVED lines=9> */
.L_x_2962:
        /* <DEDUP_REMOVED lines=18> */
.L_x_2965:
[----:B------:R-:W-:Y:S05]  /*2d90*/  BSYNC.RECONVERGENT B0 ;  /* 0x0000000000007941 */ /* 0x000fea0003800200 */
.L_x_2955:
[----:B------:R-:W-:Y:S01]  /*2da0*/  PREEXIT ;  /* 0x000000000000782d */ /* 0x000fe20000000000 */
[----:B------:R-:W-:Y:S05]  /*2db0*/  EXIT ;  /* 0x000000000000794d */ /* 0x000fea0003800000 */
        .weak           $__internal_31_$__cuda_sm20_div_rn_f64_full
        .type           $__internal_31_$__cuda_sm20_div_rn_f64_full,@function
        .size           $__internal_31_$__cuda_sm20_div_rn_f64_full,(.L_x_7778 - $__internal_31_$__cuda_sm20_div_rn_f64_full)
$__internal_31_$__cuda_sm20_div_rn_f64_full:
        /* <DEDUP_REMOVED lines=104> */
.L_x_2967:
        /* <DEDUP_REMOVED lines=16> */
.L_x_2970:
[----:B------:R-:W-:Y:S01]  /*3540*/  LOP3.LUT R15, R11, 0x80000, RZ, 0xfc, !PT ;  /* 0x000800000b0f7812 */ /* 0x000fe200078efcff */
[----:B------:R-:W-:Y:S01]  /*3550*/  IMAD.MOV.U32 R14, RZ, RZ, R10 ;  /* 0x000000ffff0e7224 */ /* 0x000fe200078e000a */
[----:B------:R-:W-:Y:S06]  /*3560*/  BRA `(.L_x_2968) ;  /* 0x0000000000087947 */ /* 0x000fec0003800000 */
.L_x_2969:
[----:B------:R-:W-:Y:S01]  /*3570*/  LOP3.LUT R15, R9, 0x80000, RZ, 0xfc, !PT ;  /* 0x00080000090f7812 */ /* 0x000fe200078efcff */
[----:B------:R-:W-:-:S07]  /*3580*/  IMAD.MOV.U32 R14, RZ, RZ, R8 ;  /* 0x000000ffff0e7224 */ /* 0x000fce00078e0008 */
.L_x_2968:
[----:B------:R-:W-:Y:S05]  /*3590*/  BSYNC.RECONVERGENT B1 ;  /* 0x0000000000017941 */ /* 0x000fea0003800200 */
.L_x_2966:
[----:B------:R-:W-:Y:S02]  /*35a0*/  IMAD.MOV.U32 R4, RZ, RZ, R6 ;  /* 0x000000ffff047224 */ /* 0x000fe400078e0006 */
[----:B------:R-:W-:-:S04]  /*35b0*/  IMAD.MOV.U32 R5, RZ, RZ, 0x0 ;  /* 0x00000000ff057424 */ /* 0x000fc800078e00ff */
[----:B------:R-:W-:Y:S05]  /*35c0*/  RET.REL.NODEC R4 `(_ZN4vllm3moe44grouped_topk_fused_small_expert_count_kernelIf13__nv_bfloat16iLNS0_11ScoringFuncE0ELi384ELb0ELi8EEEvPT_PfPT1_PKT0_llllllbd) ;  /* 0xffffffc8048c7950 */ /* 0x000fea0003c3ffff */
.L_x_2971:
        /* <DEDUP_REMOVED lines=11> */
.L_x_7778:


//--------------------- .text._ZN4vllm3moe44grouped_topk_fused_small_expert_count_kernelIf13__nv_bfloat16iLNS0_11ScoringFuncE0ELi512ELb0ELi8EEEvPT_PfPT1_PKT0_llllllbd --------------------------
	.section	.text._ZN4vllm3moe44grouped_topk_fused_small_expert_count_kernelIf13__nv_bfloat16iLNS0_11ScoringFuncE0ELi512ELb0ELi8EEEvPT_PfPT1_PKT0_llllllbd,"ax",@progbits
	.align	128
        .global         _ZN4vllm3moe44grouped_topk_fused_small_expert_count_kernelIf13__nv_bfloat16iLNS0_11ScoringFuncE0ELi512ELb0ELi8EEEvPT_PfPT1_PKT0_llllllbd
        .type           _ZN4vllm3moe44grouped_topk_fused_small_expert_count_kernelIf13__nv_bfloat16iLNS0_11ScoringFuncE0ELi512ELb0ELi8EEEvPT_PfPT1_PKT0_llllllbd,@function
        .size           _ZN4vllm3moe44grouped_topk_fused_small_expert_count_kernelIf13__nv_bfloat16iLNS0_11ScoringFuncE0ELi512ELb0ELi8EEEvPT_PfPT1_PKT0_llllllbd,(.L_x_7779 - _ZN4vllm3moe44grouped_topk_fused_small_expert_count_kernelIf13__nv_bfloat16iLNS0_11ScoringFuncE0ELi512ELb0ELi8EEEvPT_PfPT1_PKT0_llllllbd)
        .other          _ZN4vllm3moe44grouped_topk_fused_small_expert_count_kernelIf13__nv_bfloat16iLNS0_11ScoringFuncE0ELi512ELb0ELi8EEEvPT_PfPT1_PKT0_llllllbd,@"STO_CUDA_ENTRY STV_DEFAULT"
_ZN4vllm3moe44grouped_topk_fused_small_expert_count_kernelIf13__nv_bfloat16iLNS0_11ScoringFuncE0ELi512ELb0ELi8EEEvPT_PfPT1_PKT0_llllllbd:
.text._ZN4vllm3moe44grouped_topk_fused_small_expert_count_kernelIf13__nv_bfloat16iLNS0_11ScoringFuncE0ELi512ELb0ELi8EEEvPT_PfPT1_PKT0_llllllbd:
        /* <DEDUP_REMOVED lines=35> */
.L_x_2973:
[----:B------:R-:W-:Y:S05]  /*0230*/  BSYNC.RECONVERGENT B0 ;  /* 0x0000000000007941 */ /* 0x000fea0003800200 */
.L_x_2972:
        /* <DEDUP_REMOVED lines=112> */
.L_x_2977:
        /* <DEDUP_REMOVED lines=99> */
.L_x_2976:
        /* <DEDUP_REMOVED lines=44> */
.L_x_2975:
        /* <DEDUP_REMOVED lines=18> */
.L_x_2978:
        /* <DEDUP_REMOVED lines=13> */
.L_x_2979:
[----:B------:R-:W-:Y:S05]  /*1420*/  BSYNC.RECONVERGENT B0 ;  /* 0x0000000000007941 */ /* 0x000fea0003800200 */
.L_x_2974:
        /* <DEDUP_REMOVED lines=37> */
.L_x_2983:
        /* <DEDUP_REMOVED lines=168> */
.L_x_2982:
[----:B------:R-:W-:Y:S05]  /*2100*/  @!P1 BRA `(.L_x_2981) ;  /* 0x0000000000d09947 */ /* 0x000fea0003800000 */
[C---:B------:R-:W-:Y:S02]  /*2110*/  IMAD R0, R11.reuse, 0x4, R0 ;  /* 0x000000040b007824 */ /* 0x040fe400078e0200 */
[----:B------:R-:W-:Y:S02]  /*2120*/  IMAD.MOV R8, RZ, RZ, -R8 ;  /* 0x000000ffff087224 */ /* 0x000fe400078e0a08 */
[----:B------:R-:W-:-:S07]  /*2130*/  IMAD R13, R11, 0x4, R1 ;  /* 0x000000040b0d7824 */ /* 0x000fce00078e0201 */
.L_x_2984:
        /* <DEDUP_REMOVED lines=49> */
.L_x_2981:
        /* <DEDUP_REMOVED lines=107> */
[----:B------:R-:W-:Y:S05]  /*2b00*/  CALL.REL.NOINC `($__internal_32_$__cuda_sm20_div_rn_f64_full) ;  /* 0x0000000000847944 */ /* 0x000fea0003c00000 */
[----:B------:R-:W-:Y:S02]  /*2b10*/  IMAD.MOV.U32 R4, RZ, RZ, R14 ;  /* 0x000000ffff047224 */ /* 0x000fe400078e000e */
[----:B------:R-:W-:-:S07]  /*2b20*/  IMAD.MOV.U32 R5, RZ, RZ, R15 ;  /* 0x000000ffff057224 */ /* 0x000fce00078e000f */
.L_x_2987:
[----:B------:R-:W-:Y:S05]  /*2b30*/  BSYNC.RECONVERGENT B0 ;  /* 0x0000000000007941 */ /* 0x000fea0003800200 */
.L_x_2986:
        /* <DEDUP_REMOVED lines=9> */
.L_x_2985:
        /* <DEDUP_REMOVED lines=18> */
.L_x_2988:
[----:B------:R-:W-:Y:S05]  /*2cf0*/  BSYNC.RECONVERGENT B0 ;  /* 0x0000000000007941 */ /* 0x000fea0003800200 */
.L_x_2980:
[----:B------:R-:W-:Y:S01]  /*2d00*/  PREEXIT ;  /* 0x000000000000782d */ /* 0x000fe20000000000 */
[----:B------:R-:W-:Y:S05]  /*2d10*/  EXIT ;  /* 0x000000000000794d */ /* 0x000fea0003800000 */
        .weak           $__internal_32_$__cuda_sm20_div_rn_f64_full
        .type           $__internal_32_$__cuda_sm20_div_rn_f64_full,@function
        .size           $__internal_32_$__cuda_sm20_div_rn_f64_full,(.L_x_7779 - $__internal_32_$__cuda_sm20_div_rn_f64_full)
$__internal_32_$__cuda_sm20_div_rn_f64_full:
        /* <DEDUP_REMOVED lines=104> */
.L_x_2990:
        /* <DEDUP_REMOVED lines=16> */
.L_x_2993:
[----:B------:R-:W-:Y:S01]  /*34a0*/  LOP3.LUT R15, R11, 0x80000, RZ, 0xfc, !PT ;  /* 0x000800000b0f7812 */ /* 0x000fe200078efcff */
[----:B------:R-:W-:Y:S01]  /*34b0*/  IMAD.MOV.U32 R14, RZ, RZ, R10 ;  /* 0x000000ffff0e7224 */ /* 0x000fe200078e000a */
[----:B------:R-:W-:Y:S06]  /*34c0*/  BRA `(.L_x_2991) ;  /* 0x0000000000087947 */ /* 0x000fec0003800000 */
.L_x_2992:
[----:B------:R-:W-:Y:S01]  /*34d0*/  LOP3.LUT R15, R9, 0x80000, RZ, 0xfc, !PT ;  /* 0x00080000090f7812 */ /* 0x000fe200078efcff */
[----:B------:R-:W-:-:S07]  /*34e0*/  IMAD.MOV.U32 R14, RZ, RZ, R8 ;  /* 0x000000ffff0e7224 */ /* 0x000fce00078e0008 */
.L_x_2991:
[----:B------:R-:W-:Y:S05]  /*34f0*/  BSYNC.RECONVERGENT B1 ;  /* 0x0000000000017941 */ /* 0x000fea0003800200 */
.L_x_2989:
[----:B------:R-:W-:Y:S02]  /*3500*/  IMAD.MOV.U32 R4, RZ, RZ, R6 ;  /* 0x000000ffff047224 */ /* 0x000fe400078e0006 */
[----:B------:R-:W-:-:S04]  /*3510*/  IMAD.MOV.U32 R5, RZ, RZ, 0x0 ;  /* 0x00000000ff057424 */ /* 0x000fc800078e00ff */
[----:B------:R-:W-:Y:S05]  /*3520*/  RET.REL.NODEC R4 `(_ZN4vllm3moe44grouped_topk_fused_small_expert_count_kernelIf13__nv_bfloat16iLNS0_11ScoringFuncE0ELi512ELb0ELi8EEEvPT_PfPT1_PKT0_llllllbd) ;  /* 0xffffffc804b47950 */ /* 0x000fea0003c3ffff */
.L_x_2994:
        /* <DEDUP_REMOVED lines=13> */
.L_x_7779:


//--------------------- .text._ZN4vllm3moe44grouped_topk_fused_small_expert_count_kernelIf13__nv_bfloat16iLNS0_11ScoringFuncE0ELi512ELb0ELi22EEEvPT_PfPT1_PKT0_llllllbd --------------------------
	.section	.text._ZN4vllm3moe44grouped_topk_fused_small_expert_count_kernelIf13__nv_bfloat16iLNS0_11ScoringFuncE0ELi512ELb0ELi22EEEvPT_PfPT1_PKT0_llllllbd,"ax",@progbits
	.align	128
        .global         _ZN4vllm3moe44grouped_topk_fused_small_expert_count_kernelIf13__nv_bfloat16iLNS0_11ScoringFuncE0ELi512ELb0ELi22EEEvPT_PfPT1_PKT0_llllllbd
        .type           _ZN4vllm3moe44grouped_topk_fused_small_expert_count_kernelIf13__nv_bfloat16iLNS0_11ScoringFuncE0ELi512ELb0ELi22EEEvPT_PfPT1_PKT0_llllllbd,@function
        .size           _ZN4vllm3moe44grouped_topk_fused_small_expert_count_kernelIf13__nv_bfloat16iLNS0_11ScoringFuncE0ELi512ELb0ELi22EEEvPT_PfPT1_PKT0_llllllbd,(.L_x_7780 - _ZN4vllm3moe44grouped_topk_fused_small_expert_count_kernelIf13__nv_bfloat16iLNS0_11ScoringFuncE0ELi512ELb0ELi22EEEvPT_PfPT1_PKT0_llllllbd)
        .other          _ZN4vllm3moe44grouped_topk_fused_small_expert_count_kernelIf13__nv_bfloat16iLNS0_11ScoringFuncE0ELi512ELb0ELi22EEEvPT_PfPT1_PKT0_llllllbd,@"STO_CUDA_ENTRY STV_DEFAULT"
_ZN4vllm3moe44grouped_topk_fused_small_expert_count_kernelIf13__nv_bfloat16iLNS0_11ScoringFuncE0ELi512ELb0ELi22EEEvPT_PfPT1_PKT0_llllllbd:
.text._ZN4vllm3moe44grouped_topk_fused_small_expert_count_kernelIf13__nv_bfloat16iLNS0_11ScoringFuncE0ELi512ELb0ELi22EEEvPT_PfPT1_PKT0_llllllbd:
        /* <DEDUP_REMOVED lines=35> */
.L_x_2996:
[----:B------:R-:W-:Y:S05]  /*0230*/  BSYNC.RECONVERGENT B0 ;  /* 0x0000000000007941 */ /* 0x000fea0003800200 */
.L_x_2995:
        /* <DEDUP_REMOVED lines=112> */
.L_x_3000:
        /* <DEDUP_REMOVED lines=99> */
.L_x_2999:
        /* <DEDUP_REMOVED lines=44> */
.L_x_2998:
        /* <DEDUP_REMOVED lines=18> */
.L_x_3001:
        /* <DEDUP_REMOVED lines=13> */
.L_x_3002:
[----:B------:R-:W-:Y:S05]  /*1420*/  BSYNC.RECONVERGENT B0 ;  /* 0x0000000000007941 */ /* 0x000fea0003800200 */
.L_x_2997:
        /* <DEDUP_REMOVED lines=77> */
.L_x_3006:
        /* <DEDUP_REMOVED lines=183> */
.L_x_3005:
[----:B------:R-:W-:Y:S05]  /*2470*/  @!P2 BRA `(.L_x_3004) ;  /* 0x0000000000dca947 */ /* 0x000fea0003800000 */
[C---:B------:R-:W-:Y:S02]  /*2480*/  IMAD R0, R13.reuse, 0x4, R0 ;  /* 0x000000040d007824 */ /* 0x040fe400078e0200 */
[----:B------:R-:W-:Y:S02]  /*2490*/  IMAD.MOV R10, RZ, RZ, -R10 ;  /* 0x000000ffff0a7224 */ /* 0x000fe400078e0a0a */
[----:B------:R-:W-:-:S07]  /*24a0*/  IMAD R15, R13, 0x4, R1 ;  /* 0x000000040d0f7824 */ /* 0x000fce00078e0201 */
.L_x_3007:
        /* <DEDUP_REMOVED lines=52> */
.L_x_3004:
        /* <DEDUP_REMOVED lines=107> */
[----:B------:R-:W-:Y:S05]  /*2ea0*/  CALL.REL.NOINC `($__internal_33_$__cuda_sm20_div_rn_f64_full) ;  /* 0x0000000000847944 */ /* 0x000fea0003c00000 */
[----:B------:R-:W-:Y:S02]  /*2eb0*/  IMAD.MOV.U32 R4, RZ, RZ, R14 ;  /* 0x000000ffff047224 */ /* 0x000fe400078e000e */
[----:B------:R-:W-:-:S07]  /*2ec0*/  IMAD.MOV.U32 R5, RZ, RZ, R15 ;  /* 0x000000ffff057224 */ /* 0x000fce00078e000f */
.L_x_3010:
[----:B------:R-:W-:Y:S05]  /*2ed0*/  BSYNC.RECONVERGENT B0 ;  /* 0x0000000000007941 */ /* 0x000fea0003800200 */
.L_x_3009:
        /* <DEDUP_REMOVED lines=9> */
.L_x_3008:
        /* <DEDUP_REMOVED lines=18> */
.L_x_3011:
[----:B------:R-:W-:Y:S05]  /*3090*/  BSYNC.RECONVERGENT B0 ;  /* 0x0000000000007941 */ /* 0x000fea0003800200 */
.L_x_3003:
[----:B------:R-:W-:Y:S01]  /*30a0*/  PREEXIT ;  /* 0x000000000000782d */ /* 0x000fe20000000000 */
[----:B------:R-:W-:Y:S05]  /*30b0*/  EXIT ;  /* 0x000000000000794d */ /* 0x000fea0003800000 */
        .weak           $__internal_33_$__cuda_sm20_div_rn_f64_full
        .type           $__internal_33_$__cuda_sm20_div_rn_f64_full,@function
        .size           $__internal_33_$__cuda_sm20_div_rn_f64_full,(.L_x_7780 - $__internal_33_$__cuda_sm20_div_rn_f64_full)
$__internal_33_$__cuda_sm20_div_rn_f64_full:
        /* <DEDUP_REMOVED lines=104> */
.L_x_3013:
        /* <DEDUP_REMOVED lines=16> */
.L_x_3016:
[----:B------:R-:W-:Y:S01]  /*3840*/  LOP3.LUT R15, R11, 0x80000, RZ, 0xfc, !PT ;  /* 0x000800000b0f7812 */ /* 0x000fe200078efcff */
[----:B------:R-:W-:Y:S01]  /*3850*/  IMAD.MOV.U32 R14, RZ, RZ, R10 ;  /* 0x000000ffff0e7224 */ /* 0x000fe200078e000a */
[----:B------:R-:W-:Y:S06]  /*3860*/  BRA `(.L_x_3014) ;  /* 0x0000000000087947 */ /* 0x000fec0003800000 */
.L_x_3015:
[----:B------:R-:W-:Y:S01]  /*3870*/  LOP3.LUT R15, R9, 0x80000, RZ, 0xfc, !PT ;  /* 0x00080000090f7812 */ /* 0x000fe200078efcff */
[----:B------:R-:W-:-:S07]  /*3880*/  IMAD.MOV.U32 R14, RZ, RZ, R8 ;  /* 0x000000ffff0e7224 */ /* 0x000fce00078e0008 */
.L_x_3014:
[----:B------:R-:W-:Y:S05]  /*3890*/  BSYNC.RECONVERGENT B1 ;  /* 0x0000000000017941 */ /* 0x000fea0003800200 */
.L_x_3012:
[----:B------:R-:W-:Y:S02]  /*38a0*/  IMAD.MOV.U32 R4, RZ, RZ, R6 ;  /* 0x000000ffff047224 */ /* 0x000fe400078e0006 */
[----:B------:R-:W-:-:S04]  /*38b0*/  IMAD.MOV.U32 R5, RZ, RZ, 0x0 ;  /* 0x00000000ff057424 */ /* 0x000fc800078e00ff */
[----:B------:R-:W-:Y:S05]  /*38c0*/  RET.REL.NODEC R4 `(_ZN4vllm3moe44grouped_topk_fused_small_expert_count_kernelIf13__nv_bfloat16iLNS0_11ScoringFuncE0ELi512ELb0ELi22EEEvPT_PfPT1_PKT0_llllllbd) ;  /* 0xffffffc404cc7950 */ /* 0x000fea0003c3ffff */
.L_x_3017:
        /* <DEDUP_REMOVED lines=11> */
.L_x_7780:


//--------------------- .text._ZN4vllm3moe44grouped_topk_fused_small_expert_count_kernelIf13__nv_bfloat16iLNS0_11ScoringFuncE0ELi256ELb1ELi8EEEvPT_PfPT1_PKT0_llllllbd --------------------------
	.section	.text._ZN4vllm3moe44grouped_topk_fused_small_expert_count_kernelIf13__nv_bfloat16iLNS0_11ScoringFuncE0ELi256ELb1ELi8EEEvPT_PfPT1_PKT0_llllllbd,"ax",@progbits
	.align	128
        .global         _ZN4vllm3moe44grouped_topk_fused_small_expert_count_kernelIf13__nv_bfloat16iLNS0_11ScoringFuncE0ELi256ELb1ELi8EEEvPT_PfPT1_PKT0_llllllbd
        .type           _ZN4vllm3moe44grouped_topk_fused_small_expert_count_kernelIf13__nv_bfloat16iLNS0_11ScoringFuncE0ELi256ELb1ELi8EEEvPT_PfPT1_PKT0_llllllbd,@function
        .size           _ZN4vllm3moe44grouped_topk_fused_small_expert_count_kernelIf13__nv_bfloat16iLNS0_11ScoringFuncE0ELi256ELb1ELi8EEEvPT_PfPT1_PKT0_llllllbd,(.L_x_7781 - _ZN4vllm3moe44grouped_topk_fused_small_expert_count_kernelIf13__nv_bfloat16iLNS0_11ScoringFuncE0ELi256ELb1ELi8EEEvPT_PfPT1_PKT0_llllllbd)
        .other          _ZN4vllm3moe44grouped_topk_fused_small_expert_count_kernelIf13__nv_bfloat16iLNS0_11ScoringFuncE0ELi256ELb1ELi8EEEvPT_PfPT1_PKT0_llllllbd,@"STO_CUDA_ENTRY STV_DEFAULT"
_ZN4vllm3moe44grouped_topk_fused_small_expert_count_kernelIf13__nv_bfloat16iLNS0_11ScoringFuncE0ELi256ELb1ELi8EEEvPT_PfPT1_PKT0_llllllbd:
.text._ZN4vllm3moe44grouped_topk_fused_small_expert_count_kernelIf13__nv_bfloat16iLNS0_11ScoringFuncE0ELi256ELb1ELi8EEEvPT_PfPT1_PKT0_llllllbd:
        /* <DEDUP_REMOVED lines=26> */
[----:B-1----:R-:W-:-:S04]  /*01a0*/  LEA R8, P0, R6, UR4, 0x1 ;  /* 0x0000000406087c11 */ /* 0x002fc8000f8008ff */
[----:B------:R-:W-:Y:S01]  /*01b0*/  LEA.HI.X R9, R6, UR5, RZ, 0x1, P0 ;  /* 0x0000000506097c11 */ /* 0x000fe200080f0cff */
[----:B0-----:R-:W-:-:S04]  /*01c0*/  IMAD.WIDE.U32 R10, R12, UR7, R6 ;  /* 0x000000070c0a7c25 */ /* 0x001fc8000f8e0006 */
[----:B------:R-:W-:Y:S01]  /*01d0*/  IMAD R11, R13, UR7, R11 ;  /* 0x000000070d0b7c24 */ /* 0x000fe2000f8e020b */
[C---:B--2---:R-:W-:Y:S01]  /*01e0*/  LEA R12, P0, R10.reuse, UR14, 0x2 ;  /* 0x0000000e0a0c7c11 */ /* 0x044fe2000f8010ff */
[----:B------:R-:W2:Y:S03]  /*01f0*/  LDG.E.U16 R8, desc[UR8][R8.64] ;  /* 0x0000000808087981 */ /* 0x000ea6000c1e1500 */
[----:B------:R-:W-:-:S06]  /*0200*/  LEA.HI.X R13, R10, UR15, R11, 0x2, P0 ;  /* 0x0000000f0a0d7c11 */ /* 0x000fcc00080f140b */
[----:B------:R-:W3:Y:S01]  /*0210*/  LDG.E R13, desc[UR8][R12.64] ;  /* 0x000000080c0d7981 */ /* 0x000ee2000c1e1900 */
[----:B------:R-:W0:Y:S01]  /*0220*/  S2UR UR6, SR_CgaCtaId ;  /* 0x00000000000679c3 */ /* 0x000e220000008800 */
[----:B------:R-:W-:Y:S02]  /*0230*/  UMOV UR4, 0x400 ;  /* 0x0000040000047882 */ /* 0x000fe40000000000 */
[----:B------:R-:W-:Y:S02]  /*0240*/  UIADD3 UR5, UPT, UPT, UR4, 0x400, URZ ;  /* 0x0000040004057890 */ /* 0x000fe4000fffe0ff */
[----:B0-----:R-:W-:Y:S02]  /*0250*/  ULEA UR4, UR6, UR4, 0x18 ;  /* 0x0000000406047291 */ /* 0x001fe4000f8ec0ff */
[----:B------:R-:W-:-:S04]  /*0260*/  ULEA UR5, UR6, UR5, 0x18 ;  /* 0x0000000506057291 */ /* 0x000fc8000f8ec0ff */
[C---:B------:R-:W-:Y:S02]  /*0270*/  LEA R10, R6.reuse, UR4, 0x2 ;  /* 0x00000004060a7c11 */ /* 0x040fe4000f8e10ff */
[----:B------:R-:W-:Y:S01]  /*0280*/  LEA R11, R6, UR5, 0x2 ;  /* 0x00000005060b7c11 */ /* 0x000fe2000f8e10ff */
[----:B--2---:R-:W-:-:S04]  /*0290*/  IMAD.U32 R4, R8, 0x10000, RZ ;  /* 0x0001000008047824 */ /* 0x004fc800078e00ff */
[----:B---3--:R-:W-:Y:S01]  /*02a0*/  FADD.FTZ R4, R4, R13 ;  /* 0x0000000d04047221 */ /* 0x008fe20000010000 */
[----:B------:R0:W-:Y:S04]  /*02b0*/  STS [R10], R13 ;  /* 0x0000000d0a007388 */ /* 0x0001e80000000800 */
[----:B------:R0:W-:Y:S02]  /*02c0*/  STS [R11], R4 ;  /* 0x000000040b007388 */ /* 0x0001e40000000800 */
.L_x_3019:
[----:B------:R-:W-:Y:S05]  /*02d0*/  BSYNC.RECONVERGENT B0 ;  /* 0x0000000000007941 */ /* 0x000fea0003800200 */
.L_x_3018:
        /* <DEDUP_REMOVED lines=86> */
.L_x_3021:
[----:B------:R-:W-:Y:S05]  /*0840*/  BSYNC.RECONVERGENT B0 ;  /* 0x0000000000007941 */ /* 0x000fea0003800200 */
.L_x_3020:
        /* <DEDUP_REMOVED lines=263> */
.L_x_3025:
        /* <DEDUP_REMOVED lines=173> */
.L_x_3024:
[----:B------:R-:W-:Y:S05]  /*2390*/  BRA.U !UP0, `(.L_x_3023) ;  /* 0x0000000108c87547 */ /* 0x000fea000b800000 */
[----:B------:R-:W-:Y:S01]  /*23a0*/  IMAD R5, R4, 0x4, R1 ;  /* 0x0000000404057824 */ /* 0x000fe200078e0201 */
[----:B------:R-:W-:-:S12]  /*23b0*/  UIADD3 UR5, UPT, UPT, -UR5, URZ, URZ ;  /* 0x000000ff05057290 */ /* 0x000fd8000fffe1ff */
.L_x_3026:
        /* <DEDUP_REMOVED lines=48> */
.L_x_3023:
        /* <DEDUP_REMOVED lines=109> */
[----:B------:R-:W-:Y:S05]  /*2d90*/  CALL.REL.NOINC `($__internal_34_$__cuda_sm20_div_rn_f64_full) ;  /* 0x00000000007c7944 */ /* 0x000fea0003c00000 */
.L_x_3029:
[----:B------:R-:W-:Y:S05]  /*2da0*/  BSYNC.RECONVERGENT B0 ;  /* 0x0000000000007941 */ /* 0x000fea0003800200 */
.L_x_3028:
        /* <DEDUP_REMOVED lines=9> */
.L_x_3027:
        /* <DEDUP_REMOVED lines=18> */
.L_x_3030:
[----:B------:R-:W-:Y:S05]  /*2f60*/  BSYNC.RECONVERGENT B0 ;  /* 0x0000000000007941 */ /* 0x000fea0003800200 */
.L_x_3022:
[----:B------:R-:W-:Y:S01]  /*2f70*/  PREEXIT ;  /* 0x000000000000782d */ /* 0x000fe20000000000 */
[----:B------:R-:W-:Y:S05]  /*2f80*/  EXIT ;  /* 0x000000000000794d */ /* 0x000fea0003800000 */
        .weak           $__internal_34_$__cuda_sm20_div_rn_f64_full
        .type           $__internal_34_$__cuda_sm20_div_rn_f64_full,@function
        .size           $__internal_34_$__cuda_sm20_div_rn_f64_full,(.L_x_7781 - $__internal_34_$__cuda_sm20_div_rn_f64_full)
$__internal_34_$__cuda_sm20_div_rn_f64_full:
        /* <DEDUP_REMOVED lines=106> */
.L_x_3032:
        /* <DEDUP_REMOVED lines=16> */
.L_x_3035:
[----:B------:R-:W-:Y:S01]  /*3730*/  LOP3.LUT R17, R9, 0x80000, RZ, 0xfc, !PT ;  /* 0x0008000009117812 */ /* 0x000fe200078efcff */
[----:B------:R-:W-:Y:S01]  /*3740*/  IMAD.MOV.U32 R16, RZ, RZ, R8 ;  /* 0x000000ffff107224 */ /* 0x000fe200078e0008 */
[----:B------:R-:W-:Y:S06]  /*3750*/  BRA `(.L_x_3033) ;  /* 0x0000000000087947 */ /* 0x000fec0003800000 */
.L_x_3034:
[----:B------:R-:W-:Y:S01]  /*3760*/  LOP3.LUT R17, R5, 0x80000, RZ, 0xfc, !PT ;  /* 0x0008000005117812 */ /* 0x000fe200078efcff */
[----:B------:R-:W-:-:S07]  /*3770*/  IMAD.MOV.U32 R16, RZ, RZ, R4 ;  /* 0x000000ffff107224 */ /* 0x000fce00078e0004 */
.L_x_3033:
[----:B------:R-:W-:Y:S05]  /*3780*/  BSYNC.RECONVERGENT B1 ;  /* 0x0000000000017941 */ /* 0x000fea0003800200 */
.L_x_3031:
[----:B------:R-:W-:Y:S02]  /*3790*/  IMAD.MOV.U32 R13, RZ, RZ, 0x0 ;  /* 0x00000000ff0d7424 */ /* 0x000fe400078e00ff */
[----:B------:R-:W-:Y:S02]  /*37a0*/  IMAD.MOV.U32 R4, RZ, RZ, R16 ;  /* 0x000000ffff047224 */ /* 0x000fe400078e0010 */
[----:B------:R-:W-:Y:S01]  /*37b0*/  IMAD.MOV.U32 R5, RZ, RZ, R17 ;  /* 0x000000ffff057224 */ /* 0x000fe200078e0011 */
[----:B------:R-:W-:Y:S06]  /*37c0*/  RET.REL.NODEC R12 `(_ZN4vllm3moe44grouped_topk_fused_small_expert_count_kernelIf13__nv_bfloat16iLNS0_11ScoringFuncE0ELi256ELb1ELi8EEEvPT_PfPT1_PKT0_llllllbd) ;  /* 0xffffffc80c0c7950 */ /* 0x000fec0003c3ffff */
.L_x_3036:
        /* <DEDUP_REMOVED lines=11> */
.L_x_7781:


//--------------------- .text._ZN4vllm3moe25grouped_topk_fused_kernelIf6__halfiLNS0_11ScoringFuncE0EEEvPT_PfPT1_PKT0_lllllbd --------------------------
	.section	.text._ZN4vllm3moe25grouped_topk_fused_kernelIf6__halfiLNS0_11ScoringFuncE0EEEvPT_PfPT1_PKT0_lllllbd,"ax",@progbits
	.align	128
        .global         _ZN4vllm3moe25grouped_topk_fused_kernelIf6__halfiLNS0_11ScoringFuncE0EEEvPT_PfPT1_PKT0_lllllbd
        .type           _ZN4vllm3moe25grouped_topk_fused_kernelIf6__halfiLNS0_11ScoringFuncE0EEEvPT_PfPT1_PKT0_lllllbd,@function
        .size           _ZN4vllm3moe25grouped_topk_fused_kernelIf6__halfiLNS0_11ScoringFuncE0EEEvPT_PfPT1_PKT0_lllllbd,(.L_x_7879 - _ZN4vllm3moe25grouped_topk_fused_kernelIf6__halfiLNS0_11ScoringFuncE0EEEvPT_PfPT1_PKT0_lllllbd)
        .other          _ZN4vllm3moe25grouped_topk_fused_kernelIf6__halfiLNS0_11ScoringFuncE0EEEvPT_PfPT1_PKT0_lllllbd,@"STO_CUDA_ENTRY STV_DEFAULT"
_ZN4vllm3moe25grouped_topk_fused_kernelIf6__halfiLNS0_11ScoringFuncE0EEEvPT_PfPT1_PKT0_lllllbd:
.text._ZN4vllm3moe25grouped_topk_fused_kernelIf6__halfiLNS0_11ScoringFuncE0EEEvPT_PfPT1_PKT0_lllllbd:
        /* <DEDUP_REMOVED lines=103> */
.L_x_3041:
        /* <DEDUP_REMOVED lines=16> */
[----:B--2---:R-:W-:-:S03]  /*0770*/  HADD2.F32 R35, -RZ, R18.H0_H0 ;  /* 0x20000012ff237230 */ /* 0x004fc60000004100 */
[----:B------:R-:W2:Y:S02]  /*0780*/  LDG.E.U16 R18, desc[UR18][R10.64+0x180] ;  /* 0x000180120a127981 */ /* 0x000ea4000c1e1500 */
[----:B---3--:R-:W-:Y:S02]  /*0790*/  FADD.FTZ R34, R34, R35 ;  /* 0x0000002322227221 */ /* 0x008fe40000010000 */
[----:B------:R0:W3:Y:S01]  /*07a0*/  LDG.E R35, desc[UR18][R8.64+0x380] ;  /* 0x0003801208237981 */ /* 0x0000e2000c1e1900 */
[----:B----4-:R-:W-:Y:S02]  /*07b0*/  HADD2.F32 R31, -RZ, R31.H0_H0 ;  /* 0x2000001fff1f7230 */ /* 0x010fe40000004100 */
[----:B------:R-:W-:-:S03]  /*07c0*/  FSETP.GT.FTZ.AND P1, PT, R34, R32, PT ;  /* 0x000000202200720b */ /* 0x000fc60003f34000 */
[----:B-----5:R-:W-:Y:S01]  /*07d0*/  FADD.FTZ R33, R33, R31 ;  /* 0x0000001f21217221 */ /* 0x020fe20000010000 */
[C---:B------:R-:W-:Y:S01]  /*07e0*/  FSEL R31, R34.reuse, R32, P1 ;  /* 0x00000020221f7208 */ /* 0x040fe20000800000 */
[----:B------:R-:W-:Y:S01]  /*07f0*/  HADD2.F32 R37, -RZ, R28.H0_H0 ;  /* 0x2000001cff257230 */ /* 0x000fe20000004100 */
[----:B------:R-:W-:Y:S02]  /*0800*/  FSETP.GT.FTZ.AND P2, PT, R34, R27, PT ;  /* 0x0000001b2200720b */ /* 0x000fe40003f54000 */
[CC--:B------:R-:W-:Y:S02]  /*0810*/  FSETP.GT.FTZ.AND P3, PT, R33.reuse, R31.reuse, PT ;  /* 0x0000001f2100720b */ /* 0x0c0fe40003f74000 */
[----:B------:R-:W-:Y:S02]  /*0820*/  FADD.FTZ R26, R26, R37 ;  /* 0x000000251a1a7221 */ /* 0x000fe40000010000 */
[----:B0-----:R-:W-:Y:S01]  /*0830*/  FSEL R8, R33, R31, P3 ;  /* 0x0000001f21087208 */ /* 0x001fe20001800000 */
[----:B------:R-:W-:Y:S01]  /*0840*/  HADD2.F32 R24, -RZ, R24.H0_H0 ;  /* 0x20000018ff187230 */ /* 0x000fe20000004100 */
[----:B------:R-:W-:-:S02]  /*0850*/  @!P1 FSEL R32, R34, R27, P2 ;  /* 0x0000001b22209208 */ /* 0x000fc40001000000 */
[C---:B------:R-:W-:Y:S02]  /*0860*/  FSETP.GT.FTZ.AND P2, PT, R26.reuse, R8, PT ;  /* 0x000000081a00720b */ /* 0x040fe40003f54000 */
[----:B------:R-:W-:Y:S01]  /*0870*/  FSETP.GT.FTZ.AND P1, PT, R33, R32, PT ;  /* 0x000000202100720b */ /* 0x000fe20003f34000 */
[----:B------:R-:W-:Y:S01]  /*0880*/  FADD.FTZ R24, R25, R24 ;  /* 0x0000001819187221 */ /* 0x000fe20000010000 */
[----:B------:R-:W-:Y:S01]  /*0890*/  FSEL R9, R26, R8, P2 ;  /* 0x000000081a097208 */ /* 0x000fe20001000000 */
[----:B------:R-:W-:Y:S01]  /*08a0*/  HADD2.F32 R23, -RZ, R23.H0_H0 ;  /* 0x20000017ff177230 */ /* 0x000fe20000004100 */
[----:B------:R-:W-:Y:S02]  /*08b0*/  @!P3 FSEL R31, R33, R32, P1 ;  /* 0x00000020211fb208 */ /* 0x000fe40000800000 */
[----:B------:R-:W-:Y:S02]  /*08c0*/  FSETP.GT.FTZ.AND P3, PT, R24, R9, PT ;  /* 0x000000091800720b */ /* 0x000fe40003f74000 */
[----:B------:R-:W-:Y:S01]  /*08d0*/  FSETP.GT.FTZ.AND P1, PT, R26, R31, PT ;  /* 0x0000001f1a00720b */ /* 0x000fe20003f34000 */
[----:B------:R-:W-:Y:S01]  /*08e0*/  FADD.FTZ R22, R22, R23 ;  /* 0x0000001716167221 */ /* 0x000fe20000010000 */
[----:B------:R-:W-:Y:S01]  /*08f0*/  FSEL R10, R24, R9, P3 ;  /* 0x00000009180a7208 */ /* 0x000fe20001800000 */
[----:B------:R-:W-:Y:S01]  /*0900*/  HADD2.F32 R21, -RZ, R21.H0_H0 ;  /* 0x20000015ff157230 */ /* 0x000fe20000004100 */
[----:B------:R-:W-:-:S02]  /*0910*/  @!P2 FSEL R8, R26, R31, P1 ;  /* 0x0000001f1a08a208 */ /* 0x000fc40000800000 */
[----:B------:R-:W-:Y:S02]  /*0920*/  FSETP.GT.FTZ.AND P2, PT, R22, R10, PT ;  /* 0x0000000a1600720b */ /* 0x000fe40003f54000 */
[----:B------:R-:W-:Y:S01]  /*0930*/  FSETP.GT.FTZ.AND P1, PT, R24, R8, PT ;  /* 0x000000081800720b */ /* 0x000fe20003f34000 */
[----:B------:R-:W-:Y:S01]  /*0940*/  FADD.FTZ R20, R20, R21 ;  /* 0x0000001514147221 */ /* 0x000fe20000010000 */
[----:B------:R-:W-:Y:S02]  /*0950*/  FSEL R11, R22, R10, P2 ;  /* 0x0000000a160b7208 */ /* 0x000fe40001000000 */
[----:B------:R-:W-:Y:S02]  /*0960*/  @!P3 FSEL R9, R24, R8, P1 ;  /* 0x000000081809b208 */ /* 0x000fe40000800000 */
[----:B------:R-:W-:Y:S02]  /*0970*/  FSETP.GT.FTZ.AND P3, PT, R20, R11, PT ;  /* 0x0000000b1400720b */ /* 0x000fe40003f74000 */
[----:B------:R-:W-:-:S02]  /*0980*/  FSETP.GT.FTZ.AND P1, PT, R22, R9, PT ;  /* 0x000000091600720b */ /* 0x000fc40003f34000 */
[----:B------:R-:W-:Y:S02]  /*0990*/  FSEL R8, R20, R11, P3 ;  /* 0x0000000b14087208 */ /* 0x000fe40001800000 */
[----:B------:R-:W-:-:S04]  /*09a0*/  @!P2 FSEL R10, R22, R9, P1 ;  /* 0x00000009160aa208 */ /* 0x000fc80000800000 */
[----:B------:R-:W-:-:S04]  /*09b0*/  FSETP.GT.FTZ.AND P1, PT, R20, R10, PT ;  /* 0x0000000a1400720b */ /* 0x000fc80003f34000 */
[----:B------:R-:W-:Y:S01]  /*09c0*/  @!P3 FSEL R11, R20, R10, P1 ;  /* 0x0000000a140bb208 */ /* 0x000fe20000800000 */
[----:B------:R-:W-:Y:S02]  /*09d0*/  VIADD R12, R12, 0x8 ;  /* 0x000000080c0c7836 */ /* 0x000fe40000000000 */
[----:B------:R-:W-:Y:S02]  /*09e0*/  VIADD R19, R19, 0x100 ;  /* 0x0000010013137836 */ /* 0x000fe40000000000 */
[----:B--2---:R-:W-:-:S05]  /*09f0*/  HADD2.F32 R21, -RZ, R18.H0_H0 ;  /* 0x20000012ff157230 */ /* 0x004fca0000004100 */
[----:B------:R-:W-:-:S05]  /*0a00*/  FADD.FTZ R21, R30, R21 ;  /* 0x000000151e157221 */ /* 0x000fca0000010000 */
[CC--:B------:R-:W-:Y:S01]  /*0a10*/  FSETP.GT.FTZ.AND P2, PT, R21.reuse, R8.reuse, PT ;  /* 0x000000081500720b */ /* 0x0c0fe20003f54000 */
[----:B------:R-:W-:Y:S01]  /*0a20*/  HADD2.F32 R18, -RZ, R29.H0_H0 ;  /* 0x2000001dff127230 */ /* 0x000fe20000004100 */
[C---:B------:R-:W-:Y:S02]  /*0a30*/  FSETP.GT.FTZ.AND P1, PT, R21.reuse, R11, PT ;  /* 0x0000000b1500720b */ /* 0x040fe40003f34000 */
[----:B------:R-:W-:Y:S02]  /*0a40*/  FSEL R27, R21, R8, P2 ;  /* 0x00000008151b7208 */ /* 0x000fe40001000000 */
[----:B---3--:R-:W-:-:S07]  /*0a50*/  FADD.FTZ R18, R35, R18 ;  /* 0x0000001223127221 */ /* 0x008fce0000010000 */
[----:B------:R-:W-:Y:S02]  /*0a60*/  @!P2 FSEL R8, R21, R11, P1 ;  /* 0x0000000b1508a208 */ /* 0x000fe40000800000 */
[----:B------:R-:W-:Y:S02]  /*0a70*/  ISETP.NE.AND P2, PT, R12, R17, PT ;  /* 0x000000110c00720c */ /* 0x000fe40003f45270 */
[CC--:B------:R-:W-:Y:S02]  /*0a80*/  FSETP.GT.FTZ.AND P3, PT, R18.reuse, R27.reuse, PT ;  /* 0x0000001b1200720b */ /* 0x0c0fe40003f74000 */
[C---:B------:R-:W-:Y:S02]  /*0a90*/  FSETP.GT.FTZ.AND P1, PT, R18.reuse, R8, PT ;  /* 0x000000081200720b */ /* 0x040fe40003f34000 */
[----:B------:R-:W-:-:S09]  /*0aa0*/  FSEL R32, R18, R27, P3 ;  /* 0x0000001b12207208 */ /* 0x000fd20001800000 */
[----:B------:R-:W-:Y:S01]  /*0ab0*/  @!P3 FSEL R27, R18, R8, P1 ;  /* 0x00000008121bb208 */ /* 0x000fe20000800000 */
[----:B------:R-:W-:Y:S06]  /*0ac0*/  @P2 BRA `(.L_x_3041) ;  /* 0xfffffff800e82947 */ /* 0x000fec000383ffff */
.L_x_3040:
[----:B------:R-:W-:Y:S05]  /*0ad0*/  BSYNC.RECONVERGENT B1 ;  /* 0x0000000000017941 */ /* 0x000fea0003800200 */
.L_x_3039:
        /* <DEDUP_REMOVED lines=16> */
[----:B--2---:R-:W-:-:S05]  /*0be0*/  HADD2.F32 R17, -RZ, R16.H0_H0 ;  /* 0x20000010ff117230 */ /* 0x004fca0000004100 */
[----:B---3--:R-:W-:Y:S01]  /*0bf0*/  FADD.FTZ R12, R12, R17 ;  /* 0x000000110c0c7221 */ /* 0x008fe20000010000 */
[----:B----4-:R-:W-:-:S04]  /*0c00*/  HADD2.F32 R17, -RZ, R20.H0_H0 ;  /* 0x20000014ff117230 */ /* 0x010fc80000004100 */
[CC--:B------:R-:W-:Y:S02]  /*0c10*/  FSETP.GT.FTZ.AND P1, PT, R12.reuse, R32.reuse, PT ;  /* 0x000000200c00720b */ /* 0x0c0fe40003f34000 */
[----:B------:R-:W-:Y:S01]  /*0c20*/  FSETP.GT.FTZ.AND P2, PT, R12, R27, PT ;  /* 0x0000001b0c00720b */ /* 0x000fe20003f54000 */
[----:B-----5:R-:W-:Y:S01]  /*0c30*/  FADD.FTZ R17, R18, R17 ;  /* 0x0000001112117221 */ /* 0x020fe20000010000 */
[----:B------:R-:W-:Y:S01]  /*0c40*/  FSEL R16, R12, R32, P1 ;  /* 0x000000200c107208 */ /* 0x000fe20000800000 */
[----:B------:R-:W-:-:S03]  /*0c50*/  HADD2.F32 R22, -RZ, R22.H0_H0 ;  /* 0x20000016ff167230 */ /* 0x000fc60000004100 */
[-C--:B------:R-:W-:Y:S02]  /*0c60*/  FSETP.GT.FTZ.AND P3, PT, R17, R16.reuse, PT ;  /* 0x000000101100720b */ /* 0x080fe40003f74000 */
[----:B------:R-:W-:Y:S02]  /*0c70*/  FADD.FTZ R21, R21, R22 ;  /* 0x0000001615157221 */ /* 0x000fe40000010000 */
[----:B0-----:R-:W-:Y:S02]  /*0c80*/  FSEL R8, R17, R16, P3 ;  /* 0x0000001011087208 */ /* 0x001fe40001800000 */
[----:B------:R-:W-:Y:S01]  /*0c90*/  @!P1 FSEL R32, R12, R27, P2 ;  /* 0x0000001b0c209208 */ /* 0x000fe20001000000 */
[----:B------:R-:W-:Y:S01]  /*0ca0*/  HADD2.F32 R24, -RZ, R24.H0_H0 ;  /* 0x20000018ff187230 */ /* 0x000fe20000004100 */
[----:B------:R-:W-:Y:S02]  /*0cb0*/  FSETP.GT.FTZ.AND P2, PT, R21, R8, PT ;  /* 0x000000081500720b */ /* 0x000fe40003f54000 */
[----:B------:R-:W-:-:S02]  /*0cc0*/  FSETP.GT.FTZ.AND P1, PT, R17, R32, PT ;  /* 0x000000201100720b */ /* 0x000fc40003f34000 */
[----:B------:R-:W-:Y:S01]  /*0cd0*/  FADD.FTZ R23, R23, R24 ;  /* 0x0000001817177221 */ /* 0x000fe20000010000 */
[----:B------:R-:W-:Y:S02]  /*0ce0*/  FSEL R27, R21, R8, P2 ;  /* 0x00000008151b7208 */ /* 0x000fe40001000000 */
[----:B------:R-:W-:Y:S02]  /*0cf0*/  @!P3 FSEL R16, R17, R32, P1 ;  /* 0x000000201110b208 */ /* 0x000fe40000800000 */
[-C--:B------:R-:W-:Y:S02]  /*0d00*/  FSETP.GT.FTZ.AND P3, PT, R23, R27.reuse, PT ;  /* 0x0000001b1700720b */ /* 0x080fe40003f74000 */
[-C--:B------:R-:W-:Y:S02]  /*0d10*/  FSETP.GT.FTZ.AND P1, PT, R21, R16.reuse, PT ;  /* 0x000000101500720b */ /* 0x080fe40003f34000 */
[----:B------:R-:W-:Y:S02]  /*0d20*/  FSEL R32, R23, R27, P3 ;  /* 0x0000001b17207208 */ /* 0x000fe40001800000 */
[----:B------:R-:W-:-:S04]  /*0d30*/  @!P2 FSEL R8, R21, R16, P1 ;  /* 0x000000101508a208 */ /* 0x000fc80000800000 */
[----:B------:R-:W-:-:S04]  /*0d40*/  FSETP.GT.FTZ.AND P1, PT, R23, R8, PT ;  /* 0x000000081700720b */ /* 0x000fc80003f34000 */
[----:B------:R-:W-:-:S09]  /*0d50*/  @!P3 FSEL R27, R23, R8, P1 ;  /* 0x00000008171bb208 */ /* 0x000fd20000800000 */
.L_x_3044:
[----:B------:R-:W-:Y:S05]  /*0d60*/  BSYNC.RECONVERGENT B1 ;  /* 0x0000000000017941 */ /* 0x000fea0003800200 */
.L_x_3043:
        /* <DEDUP_REMOVED lines=12> */
[----:B--2---:R-:W-:-:S05]  /*0e30*/  HADD2.F32 R17, -RZ, R14.H0_H0 ;  /* 0x2000000eff117230 */ /* 0x004fca0000004100 */
[----:B---3--:R-:W-:Y:S01]  /*0e40*/  FADD.FTZ R12, R12, R17 ;  /* 0x000000110c0c7221 */ /* 0x008fe20000010000 */
[----:B----4-:R-:W-:-:S04]  /*0e50*/  HADD2.F32 R17, -RZ, R18.H0_H0 ;  /* 0x20000012ff117230 */ /* 0x010fc80000004100 */
        /* <DEDUP_REMOVED lines=11> */
.L_x_3046:
[----:B------:R-:W-:Y:S05]  /*0f10*/  BSYNC.RECONVERGENT B1 ;  /* 0x0000000000017941 */ /* 0x000fea0003800200 */
.L_x_3045:
[----:B------:R-:W-:Y:S05]  /*0f20*/  @P0 BRA `(.L_x_3042) ;  /* 0x0000000400580947 */ /* 0x000fea0003800000 */
[----:B------:R-:W-:-:S04]  /*0f30*/  IMAD.WIDE.U32 R4, R19, 0x2, R4 ;  /* 0x0000000213047825 */ /* 0x000fc800078e0004 */
[----:B------:R-:W-:Y:S02]  /*0f40*/  IMAD.WIDE.U32 R6, R19, 0x4, R6 ;  /* 0x0000000413067825 */ /* 0x000fe400078e0006 */
[----:B------:R-:W2:Y:S04]  /*0f50*/  LDG.E.U16 R4, desc[UR18][R4.64] ;  /* 0x0000001204047981 */ /* 0x000ea8000c1e1500 */
[----:B------:R-:W3:Y:S01]  /*0f60*/  LDG.E R6, desc[UR18][R6.64] ;  /* 0x0000001206067981 */ /* 0x000ee2000c1e1900 */
[----:B--2---:R-:W-:-:S05]  /*0f70*/  HADD2.F32 R9, -RZ, R4.H0_H0 ;  /* 0x20000004ff097230 */ /* 0x004fca0000004100 */
        /* <DEDUP_REMOVED lines=8> */
.L_x_3038:
        /* <DEDUP_REMOVED lines=15> */
.L_x_3050:
        /* <DEDUP_REMOVED lines=8> */
.L_x_3049:
[----:B------:R-:W-:-:S06]  /*1170*/  IMAD.WIDE.U32 R10, R11, 0x2, R4 ;  /* 0x000000020b0a7825 */ /* 0x000fcc00078e0004 */
[----:B------:R-:W2:Y:S02]  /*1180*/  LDG.E.U16 R10, desc[UR18][R10.64+0x3c0] ;  /* 0x0003c0120a0a7981 */ /* 0x000ea4000c1e1500 */
[----:B--2---:R-:W-:-:S07]  /*1190*/  HADD2.F32 R32, -RZ, R10.H0_H0 ;  /* 0x2000000aff207230 */ /* 0x004fce0000004100 */
.L_x_3048:
[----:B------:R-:W-:Y:S05]  /*11a0*/  BSYNC.RECONVERGENT B1 ;  /* 0x0000000000017941 */ /* 0x000fea0003800200 */
.L_x_3047:
        /* <DEDUP_REMOVED lines=13> */
[----:B--2---:R-:W-:-:S07]  /*1280*/  HADD2.F32 R32, -RZ, R10.H0_H0 ;  /* 0x2000000aff207230 */ /* 0x004fce0000004100 */
.L_x_3054:
[----:B------:R-:W-:Y:S05]  /*1290*/  BSYNC.RECONVERGENT B2 ;  /* 0x0000000000027941 */ /* 0x000fea0003800200 */
.L_x_3053:
        /* <DEDUP_REMOVED lines=12> */
.L_x_3056:
[----:B------:R-:W-:Y:S05]  /*1360*/  BSYNC.RECONVERGENT B2 ;  /* 0x0000000000027941 */ /* 0x000fea0003800200 */
.L_x_3055:
[----:B------:R-:W-:Y:S05]  /*1370*/  @!P1 BRA `(.L_x_3052) ;  /* 0x0000000000309947 */ /* 0x000fea0003800000 */
[----:B------:R-:W-:Y:S01]  /*1380*/  BSSY.RECONVERGENT B2, `(.L_x_3057) ;  /* 0x0000009000027945 */ /* 0x000fe20003800200 */
[----:B------:R-:W-:-:S07]  /*1390*/  IMAD.MOV.U32 R12, RZ, RZ, RZ ;  /* 0x000000ffff0c7224 */ /* 0x000fce00078e00ff */
.L_x_3058:
        /* <DEDUP_REMOVED lines=8> */
.L_x_3057:
[----:B------:R-:W2:Y:S02]  /*1420*/  LDG.E.U16 R10, desc[UR18][R10.64] ;  /* 0x000000120a0a7981 */ /* 0x000ea4000c1e1500 */
[----:B--2---:R-:W-:-:S07]  /*1430*/  HADD2.F32 R32, -RZ, R10.H0_H0 ;  /* 0x2000000aff207230 */ /* 0x004fce0000004100 */
.L_x_3052:
[----:B------:R-:W-:Y:S05]  /*1440*/  BSYNC.RECONVERGENT B1 ;  /* 0x0000000000017941 */ /* 0x000fea0003800200 */
.L_x_3051:
[----:B------:R-:W-:-:S04]  /*1450*/  LEA R4, P0, R8, R6, 0x2 ;  /* 0x0000000608047211 */ /* 0x000fc800078010ff */
[----:B------:R-:W-:-:S06]  /*1460*/  LEA.HI.X R5, R8, R7, R9, 0x2, P0 ;  /* 0x0000000708057211 */ /* 0x000fcc00000f1409 */
[----:B------:R-:W2:Y:S02]  /*1470*/  LDG.E R5, desc[UR18][R4.64] ;  /* 0x0000001204057981 */ /* 0x000ea4000c1e1900 */
[----:B--2---:R-:W-:-:S07]  /*1480*/  FADD.FTZ R32, R5, R32 ;  /* 0x0000002005207221 */ /* 0x004fce0000010000 */
.L_x_3042:
[----:B------:R-:W-:Y:S05]  /*1490*/  BSYNC.RECONVERGENT B0 ;  /* 0x0000000000007941 */ /* 0x000fea0003800200 */
.L_x_3037:
        /* <DEDUP_REMOVED lines=39> */
.L_x_3059:
        /* <DEDUP_REMOVED lines=68> */
.L_x_3063:
[----:B------:R-:W-:Y:S05]  /*1b50*/  BSYNC.RECONVERGENT B0 ;  /* 0x0000000000007941 */ /* 0x000fea0003800200 */
.L_x_3062:
        /* <DEDUP_REMOVED lines=17> */
.L_x_3065:
[----:B------:R-:W-:Y:S05]  /*1c70*/  BSYNC.RECONVERGENT B0 ;  /* 0x0000000000007941 */ /* 0x000fea0003800200 */
.L_x_3064:
        /* <DEDUP_REMOVED lines=15> */
.L_x_3067:
[----:B------:R-:W-:Y:S05]  /*1d70*/  BSYNC.RECONVERGENT B0 ;  /* 0x0000000000007941 */ /* 0x000fea0003800200 */
.L_x_3066:
        /* <DEDUP_REMOVED lines=17> */
.L_x_3069:
[----:B------:R-:W-:Y:S05]  /*1e90*/  BSYNC.RECONVERGENT B0 ;  /* 0x0000000000007941 */ /* 0x000fea0003800200 */
.L_x_3068:
        /* <DEDUP_REMOVED lines=15> */
.L_x_3071:
[----:B------:R-:W-:Y:S05]  /*1f90*/  BSYNC.RECONVERGENT B0 ;  /* 0x0000000000007941 */ /* 0x000fea0003800200 */
.L_x_3070:
        /* <DEDUP_REMOVED lines=15> */
.L_x_3073:
[----:B------:R-:W-:Y:S05]  /*2090*/  BSYNC.RECONVERGENT B0 ;  /* 0x0000000000007941 */ /* 0x000fea0003800200 */
.L_x_3072:
        /* <DEDUP_REMOVED lines=17> */
.L_x_3075:
[----:B------:R-:W-:Y:S05]  /*21b0*/  BSYNC.RECONVERGENT B0 ;  /* 0x0000000000007941 */ /* 0x000fea0003800200 */
.L_x_3074:
        /* <DEDUP_REMOVED lines=15> */
.L_x_3077:
[----:B------:R-:W-:Y:S05]  /*22b0*/  BSYNC.RECONVERGENT B0 ;  /* 0x0000000000007941 */ /* 0x000fea0003800200 */
.L_x_3076:
        /* <DEDUP_REMOVED lines=15> */
.L_x_3079:
[----:B------:R-:W-:Y:S05]  /*23b0*/  BSYNC.RECONVERGENT B0 ;  /* 0x0000000000007941 */ /* 0x000fea0003800200 */
.L_x_3078:
        /* <DEDUP_REMOVED lines=15> */
.L_x_3081:
[----:B------:R-:W-:Y:S05]  /*24b0*/  BSYNC.RECONVERGENT B0 ;  /* 0x0000000000007941 */ /* 0x000fea0003800200 */
.L_x_3080:
        /* <DEDUP_REMOVED lines=14> */
.L_x_3083:
[----:B------:R-:W-:Y:S05]  /*25a0*/  BSYNC.RECONVERGENT B0 ;  /* 0x0000000000007941 */ /* 0x000fea0003800200 */
.L_x_3082:
        /* <DEDUP_REMOVED lines=16> */
.L_x_3085:
[----:B------:R-:W-:Y:S05]  /*26b0*/  BSYNC.RECONVERGENT B0 ;  /* 0x0000000000007941 */ /* 0x000fea0003800200 */
.L_x_3084:
        /* <DEDUP_REMOVED lines=15> */
.L_x_3087:
[----:B------:R-:W-:Y:S05]  /*27b0*/  BSYNC.RECONVERGENT B0 ;  /* 0x0000000000007941 */ /* 0x000fea0003800200 */
.L_x_3086:
        /* <DEDUP_REMOVED lines=15> */
.L_x_3089:
[----:B------:R-:W-:Y:S05]  /*28b0*/  BSYNC.RECONVERGENT B0 ;  /* 0x0000000000007941 */ /* 0x000fea0003800200 */
.L_x_3088:
        /* <DEDUP_REMOVED lines=13> */
.L_x_3091:
[----:B------:R-:W-:Y:S05]  /*2990*/  BSYNC.RECONVERGENT B0 ;  /* 0x0000000000007941 */ /* 0x000fea0003800200 */
.L_x_3090:
        /* <DEDUP_REMOVED lines=21> */
.L_x_3093:
[----:B------:R-:W-:Y:S05]  /*2af0*/  BSYNC.RECONVERGENT B0 ;  /* 0x0000000000007941 */ /* 0x000fea0003800200 */
.L_x_3092:
        /* <DEDUP_REMOVED lines=13> */
.L_x_3095:
[----:B------:R-:W-:Y:S05]  /*2bd0*/  BSYNC.RECONVERGENT B0 ;  /* 0x0000000000007941 */ /* 0x000fea0003800200 */
.L_x_3094:
        /* <DEDUP_REMOVED lines=13> */
.L_x_3097:
[----:B------:R-:W-:Y:S05]  /*2cb0*/  BSYNC.RECONVERGENT B0 ;  /* 0x0000000000007941 */ /* 0x000fea0003800200 */
.L_x_3096:
        /* <DEDUP_REMOVED lines=13> */
.L_x_3099:
[----:B------:R-:W-:Y:S05]  /*2d90*/  BSYNC.RECONVERGENT B0 ;  /* 0x0000000000007941 */ /* 0x000fea0003800200 */
.L_x_3098:
        /* <DEDUP_REMOVED lines=13> */
.L_x_3101:
[----:B------:R-:W-:Y:S05]  /*2e70*/  BSYNC.RECONVERGENT B0 ;  /* 0x0000000000007941 */ /* 0x000fea0003800200 */
.L_x_3100:
[----:B------:R-:W-:Y:S01]  /*2e80*/  ISETP.NE.AND P0, PT, R12, R11, PT ;  /* 0x0000000b0c00720c */ /* 0x000fe20003f05270 */
[----:B------:R-:W-:-:S03]  /*2e90*/  VIADD R10, R10, 0xffffffe0 ;  /* 0xffffffe00a0a7836 */ /* 0x000fc60000000000 */
[----:B------:R-:W-:Y:S02]  /*2ea0*/  FSEL R12, R16, R17, !P0 ;  /* 0x00000011100c7208 */ /* 0x000fe40004000000 */
[----:B------:R-:W-:-:S07]  /*2eb0*/  SEL R11, R15, R14, !P0 ;  /* 0x0000000e0f0b7207 */ /* 0x000fce0004000000 */
.L_x_3061:
[----:B------:R-:W-:Y:S01]  /*2ec0*/  NOP ;  /* 0x0000000000007918 */ /* 0x000fe20000000000 */
.L_x_3060:
        /* <DEDUP_REMOVED lines=22> */
.L_x_3104:
[----:B------:R-:W-:Y:S05]  /*3030*/  BSYNC.RECONVERGENT B0 ;  /* 0x0000000000007941 */ /* 0x000fea0003800200 */
.L_x_3103:
        /* <DEDUP_REMOVED lines=17> */
.L_x_3106:
[----:B------:R-:W-:Y:S05]  /*3150*/  BSYNC.RECONVERGENT B0 ;  /* 0x0000000000007941 */ /* 0x000fea0003800200 */
.L_x_3105:
        /* <DEDUP_REMOVED lines=15> */
.L_x_3108:
[----:B------:R-:W-:Y:S05]  /*3250*/  BSYNC.RECONVERGENT B0 ;  /* 0x0000000000007941 */ /* 0x000fea0003800200 */
.L_x_3107:
        /* <DEDUP_REMOVED lines=17> */
.L_x_3110:
[----:B------:R-:W-:Y:S05]  /*3370*/  BSYNC.RECONVERGENT B0 ;  /* 0x0000000000007941 */ /* 0x000fea0003800200 */
.L_x_3109:
        /* <DEDUP_REMOVED lines=15> */
.L_x_3112:
[----:B------:R-:W-:Y:S05]  /*3470*/  BSYNC.RECONVERGENT B0 ;  /* 0x0000000000007941 */ /* 0x000fea0003800200 */
.L_x_3111:
        /* <DEDUP_REMOVED lines=15> */
.L_x_3114:
[----:B------:R-:W-:Y:S05]  /*3570*/  BSYNC.RECONVERGENT B0 ;  /* 0x0000000000007941 */ /* 0x000fea0003800200 */
.L_x_3113:
        /* <DEDUP_REMOVED lines=17> */
.L_x_3116:
[----:B------:R-:W-:Y:S05]  /*3690*/  BSYNC.RECONVERGENT B0 ;  /* 0x0000000000007941 */ /* 0x000fea0003800200 */
.L_x_3115:
        /* <DEDUP_REMOVED lines=15> */
.L_x_3118:
[----:B------:R-:W-:Y:S05]  /*3790*/  BSYNC.RECONVERGENT B0 ;  /* 0x0000000000007941 */ /* 0x000fea0003800200 */
.L_x_3117:
        /* <DEDUP_REMOVED lines=15> */
.L_x_3120:
[----:B------:R-:W-:Y:S05]  /*3890*/  BSYNC.RECONVERGENT B0 ;  /* 0x0000000000007941 */ /* 0x000fea0003800200 */
.L_x_3119:
        /* <DEDUP_REMOVED lines=15> */
.L_x_3122:
[----:B------:R-:W-:Y:S05]  /*3990*/  BSYNC.RECONVERGENT B0 ;  /* 0x0000000000007941 */ /* 0x000fea0003800200 */
.L_x_3121:
        /* <DEDUP_REMOVED lines=14> */
.L_x_3124:
[----:B------:R-:W-:Y:S05]  /*3a80*/  BSYNC.RECONVERGENT B0 ;  /* 0x0000000000007941 */ /* 0x000fea0003800200 */
.L_x_3123:
        /* <DEDUP_REMOVED lines=16> */
.L_x_3126:
[----:B------:R-:W-:Y:S05]  /*3b90*/  BSYNC.RECONVERGENT B0 ;  /* 0x0000000000007941 */ /* 0x000fea0003800200 */
.L_x_3125:
        /* <DEDUP_REMOVED lines=15> */
.L_x_3128:
[----:B------:R-:W-:Y:S05]  /*3c90*/  BSYNC.RECONVERGENT B0 ;  /* 0x0000000000007941 */ /* 0x000fea0003800200 */
.L_x_3127:
        /* <DEDUP_REMOVED lines=15> */
.L_x_3130:
[----:B------:R-:W-:Y:S05]  /*3d90*/  BSYNC.RECONVERGENT B0 ;  /* 0x0000000000007941 */ /* 0x000fea0003800200 */
.L_x_3129:
        /* <DEDUP_REMOVED lines=13> */
.L_x_3132:
[----:B------:R-:W-:Y:S05]  /*3e70*/  BSYNC.RECONVERGENT B0 ;  /* 0x0000000000007941 */ /* 0x000fea0003800200 */
.L_x_3131:
        /* <DEDUP_REMOVED lines=22> */
.L_x_3134:
[----:B------:R-:W-:Y:S05]  /*3fe0*/  BSYNC.RECONVERGENT B0 ;  /* 0x0000000000007941 */ /* 0x000fea0003800200 */
.L_x_3133:
        /* <DEDUP_REMOVED lines=13> */
.L_x_3136:
[----:B------:R-:W-:Y:S05]  /*40c0*/  BSYNC.RECONVERGENT B0 ;  /* 0x0000000000007941 */ /* 0x000fea0003800200 */
.L_x_3135:
        /* <DEDUP_REMOVED lines=13> */
.L_x_3138:
[----:B------:R-:W-:Y:S05]  /*41a0*/  BSYNC.RECONVERGENT B0 ;  /* 0x0000000000007941 */ /* 0x000fea0003800200 */
.L_x_3137:
        /* <DEDUP_REMOVED lines=13> */
.L_x_3140:
[----:B------:R-:W-:Y:S05]  /*4280*/  BSYNC.RECONVERGENT B0 ;  /* 0x0000000000007941 */ /* 0x000fea0003800200 */
.L_x_3139:
        /* <DEDUP_REMOVED lines=13> */
.L_x_3142:
[----:B------:R-:W-:Y:S05]  /*4360*/  BSYNC.RECONVERGENT B0 ;  /* 0x0000000000007941 */ /* 0x000fea0003800200 */
.L_x_3141:
[----:B------:R-:W-:-:S04]  /*4370*/  ISETP.NE.AND P0, PT, R9, R10, PT ;  /* 0x0000000a0900720c */ /* 0x000fc80003f05270 */
[----:B------:R-:W-:Y:S02]  /*4380*/  FSEL R12, R15, R14, !P0 ;  /* 0x0000000e0f0c7208 */ /* 0x000fe40004000000 */
[----:B------:R-:W-:-:S07]  /*4390*/  SEL R11, R16, R11, !P0 ;  /* 0x0000000b100b7207 */ /* 0x000fce0004000000 */
.L_x_3102:
[----:B------:R-:W-:-:S13]  /*43a0*/  ISETP.GE.AND P0, PT, R8, 0x1, PT ;  /* 0x000000010800780c */ /* 0x000fda0003f06270 */
[----:B------:R-:W-:Y:S05]  /*43b0*/  @!P0 BRA `(.L_x_3143) ;  /* 0x00000000000c8947 */ /* 0x000fea0003800000 */
[----:B------:R-:W0:Y:S02]  /*43c0*/  SHFL.IDX PT, R5, R12, R5, 0x1f ;  /* 0x00001f050c057589 */ /* 0x000e2400000e0000 */
[----:B0-----:R-:W-:-:S13]  /*43d0*/  FSETP.NEU.FTZ.AND P0, PT, R5, -INF , PT ;  /* 0xff8000000500780b */ /* 0x001fda0003f1d000 */
[----:B------:R-:W-:Y:S05]  /*43e0*/  @P0 BRA `(.L_x_3144) ;  /* 0x00000004005c0947 */ /* 0x000fea0003800000 */
.L_x_3143:
        /* <DEDUP_REMOVED lines=16> */
.L_x_3150:
        /* <DEDUP_REMOVED lines=30> */
.L_x_3149:
[----:B------:R-:W-:-:S07]  /*46d0*/  VIADD R13, R13, 0xffffff80 ;  /* 0xffffff800d0d7836 */ /* 0x000fce0000000000 */
.L_x_3148:
[----:B------:R-:W-:Y:S05]  /*46e0*/  BSYNC.RECONVERGENT B1 ;  /* 0x0000000000017941 */ /* 0x000fea0003800200 */
.L_x_3147:
        /* <DEDUP_REMOVED lines=20> */
.L_x_3152:
[----:B------:R-:W-:Y:S05]  /*4830*/  BSYNC.RECONVERGENT B1 ;  /* 0x0000000000017941 */ /* 0x000fea0003800200 */
.L_x_3151:
        /* <DEDUP_REMOVED lines=15> */
.L_x_3146:
[----:B------:R-:W-:Y:S05]  /*4930*/  BSYNC.RECONVERGENT B0 ;  /* 0x0000000000007941 */ /* 0x000fea0003800200 */
.L_x_3145:
[----:B------:R-:W-:Y:S01]  /*4940*/  PREEXIT ;  /* 0x000000000000782d */ /* 0x000fe20000000000 */
[----:B------:R-:W-:Y:S05]  /*4950*/  EXIT ;  /* 0x000000000000794d */ /* 0x000fea0003800000 */
.L_x_3144:
        /* <DEDUP_REMOVED lines=54> */
.L_x_3200:
[----:B------:R-:W-:Y:S01]  /*4cc0*/  UMOV UR5, 0xffffffff ;  /* 0xffffffff00057882 */ /* 0x000fe20000000000 */
[----:B------:R-:W-:Y:S02]  /*4cd0*/  ISETP.GE.AND P0, PT, R13, UR12, PT ;  /* 0x0000000c0d007c0c */ /* 0x000fe4000bf06270 */
[----:B01234-:R-:W-:Y:S11]  /*4ce0*/  BRA.DIV UR5, `(.L_x_3154) ;  /* 0x0000003205147947 */ /* 0x01fff6000b800000 */
[----:B------:R0:W1:Y:S02]  /*4cf0*/  SHFL.IDX PT, R2, R22, R23, 0x1f ;  /* 0x00001f1716027589 */ /* 0x00006400000e0000 */
.L_x_3269:
[----:B------:R-:W2:Y:S01]  /*4d00*/  LDCU UR5, c[0x0][0x3b8] ;  /* 0x00007700ff0577ac */ /* 0x000ea20008000800 */
[----:B0-----:R-:W-:-:S05]  /*4d10*/  VIADD R23, R23, 0x1 ;  /* 0x0000000117177836 */ /* 0x001fca0000000000 */
[----:B--2---:R-:W-:Y:S01]  /*4d20*/  ISETP.NE.AND P1, PT, R23, UR5, PT ;  /* 0x0000000517007c0c */ /* 0x004fe2000bf25270 */
[----:B------:R-:W-:-:S12]  /*4d30*/  @P0 BRA `(.L_x_3155) ;  /* 0x00000014007c0947 */ /* 0x000fd80003800000 */
[--C-:B-1----:R-:W-:Y:S02]  /*4d40*/  IMAD R27, R2, UR8, R13.reuse ;  /* 0x00000008021b7c24 */ /* 0x102fe4000f8e020d */
[----:B------:R-:W-:-:S07]  /*4d50*/  IMAD.MOV.U32 R28, RZ, RZ, R13 ;  /* 0x000000ffff1c7224 */ /* 0x000fce00078e000d */
.L_x_3199:
        /* <DEDUP_REMOVED lines=13> */
[----:B--2---:R-:W-:-:S05]  /*4e30*/  HADD2.F32 R30, -RZ, R2.H0_H0 ;  /* 0x20000002ff1e7230 */ /* 0x004fca0000004100 */
[----:B------:R-:W-:-:S07]  /*4e40*/  FADD.FTZ R30, R31, R30 ;  /* 0x0000001e1f1e7221 */ /* 0x000fce0000010000 */
.L_x_3156:
        /* <DEDUP_REMOVED lines=44> */
.L_x_3160:
[----:B------:R-:W-:Y:S05]  /*5110*/  BSYNC.RECONVERGENT B1 ;  /* 0x0000000000017941 */ /* 0x000fea0003800200 */
.L_x_3159:
        /* <DEDUP_REMOVED lines=13> */
.L_x_3162:
[----:B------:R-:W-:Y:S05]  /*51f0*/  BSYNC.RECONVERGENT B1 ;  /* 0x0000000000017941 */ /* 0x000fea0003800200 */
.L_x_3161:
        /* <DEDUP_REMOVED lines=13> */
.L_x_3164:
[----:B------:R-:W-:Y:S05]  /*52d0*/  BSYNC.RECONVERGENT B1 ;  /* 0x0000000000017941 */ /* 0x000fea0003800200 */
.L_x_3163:
        /* <DEDUP_REMOVED lines=13> */
.L_x_3166:
[----:B------:R-:W-:Y:S05]  /*53b0*/  BSYNC.RECONVERGENT B1 ;  /* 0x0000000000017941 */ /* 0x000fea0003800200 */
.L_x_3165:
        /* <DEDUP_REMOVED lines=13> */
.L_x_3168:
[----:B------:R-:W-:Y:S05]  /*5490*/  BSYNC.RECONVERGENT B1 ;  /* 0x0000000000017941 */ /* 0x000fea0003800200 */
.L_x_3167:
        /* <DEDUP_REMOVED lines=13> */
.L_x_3170:
[----:B------:R-:W-:Y:S05]  /*5570*/  BSYNC.RECONVERGENT B1 ;  /* 0x0000000000017941 */ /* 0x000fea0003800200 */
.L_x_3169:
        /* <DEDUP_REMOVED lines=13> */
.L_x_3172:
[----:B------:R-:W-:Y:S05]  /*5650*/  BSYNC.RECONVERGENT B1 ;  /* 0x0000000000017941 */ /* 0x000fea0003800200 */
.L_x_3171:
        /* <DEDUP_REMOVED lines=13> */
.L_x_3174:
[----:B------:R-:W-:Y:S05]  /*5730*/  BSYNC.RECONVERGENT B1 ;  /* 0x0000000000017941 */ /* 0x000fea0003800200 */
.L_x_3173:
        /* <DEDUP_REMOVED lines=13> */
.L_x_3176:
[----:B------:R-:W-:Y:S05]  /*5810*/  BSYNC.RECONVERGENT B1 ;  /* 0x0000000000017941 */ /* 0x000fea0003800200 */
.L_x_3175:
        /* <DEDUP_REMOVED lines=13> */
.L_x_3178:
[----:B------:R-:W-:Y:S05]  /*58f0*/  BSYNC.RECONVERGENT B1 ;  /* 0x0000000000017941 */ /* 0x000fea0003800200 */
.L_x_3177:
        /* <DEDUP_REMOVED lines=13> */
.L_x_3180:
[----:B------:R-:W-:Y:S05]  /*59d0*/  BSYNC.RECONVERGENT B1 ;  /* 0x0000000000017941 */ /* 0x000fea0003800200 */
.L_x_3179:
        /* <DEDUP_REMOVED lines=14> */
.L_x_3182:
[----:B------:R-:W-:Y:S05]  /*5ac0*/  BSYNC.RECONVERGENT B1 ;  /* 0x0000000000017941 */ /* 0x000fea0003800200 */
.L_x_3181:
        /* <DEDUP_REMOVED lines=13> */
.L_x_3184:
[----:B------:R-:W-:Y:S05]  /*5ba0*/  BSYNC.RECONVERGENT B1 ;  /* 0x0000000000017941 */ /* 0x000fea0003800200 */
.L_x_3183:
        /* <DEDUP_REMOVED lines=13> */
.L_x_3186:
[----:B------:R-:W-:Y:S05]  /*5c80*/  BSYNC.RECONVERGENT B1 ;  /* 0x0000000000017941 */ /* 0x000fea0003800200 */
.L_x_3185:
        /* <DEDUP_REMOVED lines=13> */
.L_x_3188:
[----:B------:R-:W-:Y:S05]  /*5d60*/  BSYNC.RECONVERGENT B1 ;  /* 0x0000000000017941 */ /* 0x000fea0003800200 */
.L_x_3187:
        /* <DEDUP_REMOVED lines=22> */
.L_x_3190:
[----:B------:R-:W-:Y:S05]  /*5ed0*/  BSYNC.RECONVERGENT B1 ;  /* 0x0000000000017941 */ /* 0x000fea0003800200 */
.L_x_3189:
        /* <DEDUP_REMOVED lines=13> */
.L_x_3192:
[----:B------:R-:W-:Y:S05]  /*5fb0*/  BSYNC.RECONVERGENT B1 ;  /* 0x0000000000017941 */ /* 0x000fea0003800200 */
.L_x_3191:
        /* <DEDUP_REMOVED lines=13> */
.L_x_3194:
[----:B------:R-:W-:Y:S05]  /*6090*/  BSYNC.RECONVERGENT B1 ;  /* 0x0000000000017941 */ /* 0x000fea0003800200 */
.L_x_3193:
        /* <DEDUP_REMOVED lines=13> */
.L_x_3196:
[----:B------:R-:W-:Y:S05]  /*6170*/  BSYNC.RECONVERGENT B1 ;  /* 0x0000000000017941 */ /* 0x000fea0003800200 */
.L_x_3195:
        /* <DEDUP_REMOVED lines=13> */
.L_x_3198:
[----:B------:R-:W-:Y:S05]  /*6250*/  BSYNC.RECONVERGENT B1 ;  /* 0x0000000000017941 */ /* 0x000fea0003800200 */
.L_x_3197:
        /* <DEDUP_REMOVED lines=8> */
.L_x_3158:
[----:B------:R4:W-:Y:S04]  /*62e0*/  @!P0 STS [R2+-0x80], R30 ;  /* 0xffff801e02008388 */ /* 0x0009e80000000800 */
[----:B------:R4:W-:Y:S01]  /*62f0*/  @!P0 STS [R2+UR4+-0x80], R29 ;  /* 0xffff801d02008988 */ /* 0x0009e20008000804 */
[----:B------:R-:W-:Y:S01]  /*6300*/  NOP ;  /* 0x0000000000007918 */ /* 0x000fe20000000000 */
.L_x_3157:
[----:B------:R-:W-:Y:S01]  /*6310*/  VIADD R27, R27, 0x20 ;  /* 0x000000201b1b7836 */ /* 0x000fe20000000000 */
[----:B------:R-:W-:Y:S06]  /*6320*/  @!P2 BRA `(.L_x_3199) ;  /* 0xffffffe8008ca947 */ /* 0x000fec000383ffff */
.L_x_3155:
[----:B------:R-:W-:Y:S05]  /*6330*/  @P1 BRA `(.L_x_3200) ;  /* 0xffffffe800601947 */ /* 0x000fea000383ffff */
[----:B------:R-:W-:Y:S05]  /*6340*/  BSYNC B0 ;  /* 0x0000000000007941 */ /* 0x000fea0003800000 */
.L_x_3153:
        /* <DEDUP_REMOVED lines=15> */
.L_x_3273:
        /* <DEDUP_REMOVED lines=8> */
.L_x_3204:
[----:B------:R-:W-:Y:S05]  /*64c0*/  BSYNC.RECONVERGENT B0 ;  /* 0x0000000000007941 */ /* 0x000fea0003800200 */
.L_x_3203:
[----:B------:R-:W-:Y:S01]  /*64d0*/  UMOV UR5, 0xffffffff ;  /* 0xffffffff00057882 */ /* 0x000fe20000000000 */
[----:B------:R-:W-:-:S04]  /*64e0*/  ISETP.NE.AND P0, PT, R3, R18, PT ;  /* 0x000000120300720c */ /* 0x000fc80003f05270 */
[----:B-1--4-:R-:W-:Y:S02]  /*64f0*/  SEL R25, R25, R22, !P0 ;  /* 0x0000001619197207 */ /* 0x012fe40004000000 */
[----:B------:R-:W-:Y:S01]  /*6500*/  FSEL R27, R24, R27, !P0 ;  /* 0x0000001b181b7208 */ /* 0x000fe20004000000 */
[----:B------:R-:W-:Y:S06]  /*6510*/  BRA.DIV UR5, `(.L_x_3205) ;  /* 0x0000001a05707947 */ /* 0x000fec000b800000 */
[----:B------:R1:W3:Y:S04]  /*6520*/  SHFL.BFLY PT, R18, R27, 0x2, 0x1f ;  /* 0x0c401f001b127f89 */ /* 0x0002e800000e0000 */
[----:B------:R1:W4:Y:S02]  /*6530*/  SHFL.BFLY PT, R22, R25, 0x2, 0x1f ;  /* 0x0c401f0019167f89 */ /* 0x00032400000e0000 */
.L_x_3277:
        /* <DEDUP_REMOVED lines=8> */
.L_x_3207:
[----:B------:R-:W-:Y:S05]  /*65c0*/  BSYNC.RECONVERGENT B0 ;  /* 0x0000000000007941 */ /* 0x000fea0003800200 */
.L_x_3206:
[----:B------:R-:W-:Y:S01]  /*65d0*/  UMOV UR5, 0xffffffff ;  /* 0xffffffff00057882 */ /* 0x000fe20000000000 */
[----:B------:R-:W-:-:S04]  /*65e0*/  ISETP.NE.AND P0, PT, R2, R11, PT ;  /* 0x0000000b0200720c */ /* 0x000fc80003f05270 */
[----:B-1--4-:R-:W-:Y:S02]  /*65f0*/  SEL R25, R25, R22, !P0 ;  /* 0x0000001619197207 */ /* 0x012fe40004000000 */
[----:B------:R-:W-:Y:S01]  /*6600*/  FSEL R18, R27, R18, !P0 ;  /* 0x000000121b127208 */ /* 0x000fe20004000000 */
[----:B------:R-:W-:Y:S06]  /*6610*/  BRA.DIV UR5, `(.L_x_3208) ;  /* 0x0000001a05787947 */ /* 0x000fec000b800000 */
[----:B------:R0:W1:Y:S04]  /*6620*/  SHFL.BFLY PT, R11, R18, 0x1, 0x1f ;  /* 0x0c201f00120b7f89 */ /* 0x00006800000e0000 */
[----:B------:R0:W3:Y:S02]  /*6630*/  SHFL.BFLY PT, R22, R25, 0x1, 0x1f ;  /* 0x0c201f0019167f89 */ /* 0x0000e400000e0000 */
.L_x_3281:
        /* <DEDUP_REMOVED lines=8> */
.L_x_3210:
[----:B------:R-:W-:Y:S05]  /*66c0*/  BSYNC.RECONVERGENT B0 ;  /* 0x0000000000007941 */ /* 0x000fea0003800200 */
.L_x_3209:
[----:B------:R-:W-:Y:S01]  /*66d0*/  UMOV UR5, 0xffffffff ;  /* 0xffffffff00057882 */ /* 0x000fe20000000000 */
[----:B------:R-:W-:-:S04]  /*66e0*/  ISETP.NE.AND P0, PT, R2, R17, PT ;  /* 0x000000110200720c */ /* 0x000fc80003f05270 */
[----:B0--3--:R-:W-:Y:S02]  /*66f0*/  SEL R25, R25, R22, !P0 ;  /* 0x0000001619197207 */ /* 0x009fe40004000000 */
[----:B------:R-:W-:Y:S01]  /*6700*/  FSEL R18, R18, R11, !P0 ;  /* 0x0000000b12127208 */ /* 0x000fe20004000000 */
[----:B------:R-:W-:Y:S06]  /*6710*/  BRA.DIV UR5, `(.L_x_3211) ;  /* 0x0000001a05807947 */ /* 0x000fec000b800000 */
[----:B------:R0:W1:Y:S04]  /*6720*/  SHFL.BFLY PT, R11, R18, 0x4, 0x1f ;  /* 0x0c801f00120b7f89 */ /* 0x00006800000e0000 */
[----:B------:R0:W3:Y:S02]  /*6730*/  SHFL.BFLY PT, R22, R25, 0x4, 0x1f ;  /* 0x0c801f0019167f89 */ /* 0x0000e400000e0000 */
.L_x_3285:
        /* <DEDUP_REMOVED lines=8> */
.L_x_3213:
[----:B------:R-:W-:Y:S05]  /*67c0*/  BSYNC.RECONVERGENT B0 ;  /* 0x0000000000007941 */ /* 0x000fea0003800200 */
.L_x_3212:
[----:B------:R-:W-:Y:S01]  /*67d0*/  UMOV UR5, 0xffffffff ;  /* 0xffffffff00057882 */ /* 0x000fe20000000000 */
[----:B------:R-:W-:-:S04]  /*67e0*/  ISETP.NE.AND P0, PT, R3, R10, PT ;  /* 0x0000000a0300720c */ /* 0x000fc80003f05270 */
[----:B0--3--:R-:W-:Y:S02]  /*67f0*/  SEL R25, R25, R22, !P0 ;  /* 0x0000001619197207 */ /* 0x009fe40004000000 */
[----:B------:R-:W-:Y:S01]  /*6800*/  FSEL R11, R18, R11, !P0 ;  /* 0x0000000b120b7208 */ /* 0x000fe20004000000 */
[----:B------:R-:W-:Y:S06]  /*6810*/  BRA.DIV UR5, `(.L_x_3214) ;  /* 0x0000001a05887947 */ /* 0x000fec000b800000 */
[----:B------:R0:W1:Y:S04]  /*6820*/  SHFL.BFLY PT, R10, R11, 0x2, 0x1f ;  /* 0x0c401f000b0a7f89 */ /* 0x00006800000e0000 */
[----:B------:R0:W3:Y:S02]  /*6830*/  SHFL.BFLY PT, R22, R25, 0x2, 0x1f ;  /* 0x0c401f0019167f89 */ /* 0x0000e400000e0000 */
.L_x_3289:
        /* <DEDUP_REMOVED lines=8> */
.L_x_3216:
[----:B------:R-:W-:Y:S05]  /*68c0*/  BSYNC.RECONVERGENT B0 ;  /* 0x0000000000007941 */ /* 0x000fea0003800200 */
.L_x_3215:
[----:B------:R-:W-:Y:S01]  /*68d0*/  UMOV UR5, 0xffffffff ;  /* 0xffffffff00057882 */ /* 0x000fe20000000000 */
[----:B------:R-:W-:-:S04]  /*68e0*/  ISETP.NE.AND P0, PT, R2, R9, PT ;  /* 0x000000090200720c */ /* 0x000fc80003f05270 */
[----:B0--3--:R-:W-:Y:S02]  /*68f0*/  SEL R25, R25, R22, !P0 ;  /* 0x0000001619197207 */ /* 0x009fe40004000000 */
[----:B------:R-:W-:Y:S01]  /*6900*/  FSEL R10, R11, R10, !P0 ;  /* 0x0000000a0b0a7208 */ /* 0x000fe20004000000 */
[----:B------:R-:W-:Y:S06]  /*6910*/  BRA.DIV UR5, `(.L_x_3217) ;  /* 0x0000001a05907947 */ /* 0x000fec000b800000 */
[----:B------:R0:W1:Y:S04]  /*6920*/  SHFL.BFLY PT, R9, R10, 0x1, 0x1f ;  /* 0x0c201f000a097f89 */ /* 0x00006800000e0000 */
[----:B------:R0:W3:Y:S02]  /*6930*/  SHFL.BFLY PT, R22, R25, 0x1, 0x1f ;  /* 0x0c201f0019167f89 */ /* 0x0000e400000e0000 */
.L_x_3293:
        /* <DEDUP_REMOVED lines=8> */
.L_x_3219:
[----:B------:R-:W-:Y:S05]  /*69c0*/  BSYNC.RECONVERGENT B0 ;  /* 0x0000000000007941 */ /* 0x000fea0003800200 */
.L_x_3218:
[----:B------:R-:W-:Y:S01]  /*69d0*/  UMOV UR5, 0xffffffff ;  /* 0xffffffff00057882 */ /* 0x000fe20000000000 */
[----:B------:R-:W-:-:S04]  /*69e0*/  ISETP.NE.AND P0, PT, R3, R14, PT ;  /* 0x0000000e0300720c */ /* 0x000fc80003f05270 */
[----:B0--3--:R-:W-:Y:S02]  /*69f0*/  SEL R25, R25, R22, !P0 ;  /* 0x0000001619197207 */ /* 0x009fe40004000000 */
[----:B------:R-:W-:Y:S01]  /*6a00*/  FSEL R10, R10, R9, !P0 ;  /* 0x000000090a0a7208 */ /* 0x000fe20004000000 */
[----:B------:R-:W-:Y:S06]  /*6a10*/  BRA.DIV UR5, `(.L_x_3220) ;  /* 0x0000001a05987947 */ /* 0x000fec000b800000 */
[----:B------:R0:W1:Y:S04]  /*6a20*/  SHFL.BFLY PT, R9, R10, 0x8, 0x1f ;  /* 0x0d001f000a097f89 */ /* 0x00006800000e0000 */
[----:B------:R0:W3:Y:S02]  /*6a30*/  SHFL.BFLY PT, R22, R25, 0x8, 0x1f ;  /* 0x0d001f0019167f89 */ /* 0x0000e400000e0000 */
.L_x_3297:
        /* <DEDUP_REMOVED lines=8> */
.L_x_3222:
[----:B------:R-:W-:Y:S05]  /*6ac0*/  BSYNC.RECONVERGENT B0 ;  /* 0x0000000000007941 */ /* 0x000fea0003800200 */
.L_x_3221:
[----:B------:R-:W-:Y:S01]  /*6ad0*/  UMOV UR5, 0xffffffff ;  /* 0xffffffff00057882 */ /* 0x000fe20000000000 */
[----:B------:R-:W-:-:S04]  /*6ae0*/  ISETP.NE.AND P0, PT, R3, R6, PT ;  /* 0x000000060300720c */ /* 0x000fc80003f05270 */
[----:B0--3--:R-:W-:Y:S02]  /*6af0*/  SEL R25, R25, R22, !P0 ;  /* 0x0000001619197207 */ /* 0x009fe40004000000 */
[----:B------:R-:W-:Y:S01]  /*6b00*/  FSEL R9, R10, R9, !P0 ;  /* 0x000000090a097208 */ /* 0x000fe20004000000 */
[----:B------:R-:W-:Y:S06]  /*6b10*/  BRA.DIV UR5, `(.L_x_3223) ;  /* 0x0000001a05a07947 */ /* 0x000fec000b800000 */
[----:B------:R0:W1:Y:S04]  /*6b20*/  SHFL.BFLY PT, R6, R9, 0x4, 0x1f ;  /* 0x0c801f0009067f89 */ /* 0x00006800000e0000 */
[----:B------:R0:W3:Y:S02]  /*6b30*/  SHFL.BFLY PT, R22, R25, 0x4, 0x1f ;  /* 0x0c801f0019167f89 */ /* 0x0000e400000e0000 */
.L_x_3301:
        /* <DEDUP_REMOVED lines=8> */
.L_x_3225:
[----:B------:R-:W-:Y:S05]  /*6bc0*/  BSYNC.RECONVERGENT B0 ;  /* 0x0000000000007941 */ /* 0x000fea0003800200 */
.L_x_3224:
[----:B------:R-:W-:Y:S01]  /*6bd0*/  UMOV UR5, 0xffffffff ;  /* 0xffffffff00057882 */ /* 0x000fe20000000000 */
[----:B------:R-:W-:-:S04]  /*6be0*/  ISETP.NE.AND P0, PT, R3, R8, PT ;  /* 0x000000080300720c */ /* 0x000fc80003f05270 */
[----:B0--3--:R-:W-:Y:S02]  /*6bf0*/  SEL R25, R25, R22, !P0 ;  /* 0x0000001619197207 */ /* 0x009fe40004000000 */
[----:B------:R-:W-:Y:S01]  /*6c00*/  FSEL R9, R9, R6, !P0 ;  /* 0x0000000609097208 */ /* 0x000fe20004000000 */
[----:B------:R-:W-:Y:S06]  /*6c10*/  BRA.DIV UR5, `(.L_x_3226) ;  /* 0x0000001a05a87947 */ /* 0x000fec000b800000 */
[----:B------:R0:W1:Y:S04]  /*6c20*/  SHFL.BFLY PT, R6, R9, 0x2, 0x1f ;  /* 0x0c401f0009067f89 */ /* 0x00006800000e0000 */
[----:B------:R0:W3:Y:S02]  /*6c30*/  SHFL.BFLY PT, R22, R25, 0x2, 0x1f ;  /* 0x0c401f0019167f89 */ /* 0x0000e400000e0000 */
.L_x_3305:
        /* <DEDUP_REMOVED lines=8> */
.L_x_3228:
[----:B------:R-:W-:Y:S05]  /*6cc0*/  BSYNC.RECONVERGENT B0 ;  /* 0x0000000000007941 */ /* 0x000fea0003800200 */
.L_x_3227:
[----:B------:R-:W-:Y:S01]  /*6cd0*/  UMOV UR5, 0xffffffff ;  /* 0xffffffff00057882 */ /* 0x000fe20000000000 */
[----:B------:R-:W-:-:S04]  /*6ce0*/  ISETP.NE.AND P0, PT, R2, R7, PT ;  /* 0x000000070200720c */ /* 0x000fc80003f05270 */
[----:B0--3--:R-:W-:Y:S02]  /*6cf0*/  SEL R25, R25, R22, !P0 ;  /* 0x0000001619197207 */ /* 0x009fe40004000000 */
[----:B------:R-:W-:Y:S01]  /*6d00*/  FSEL R9, R9, R6, !P0 ;  /* 0x0000000609097208 */ /* 0x000fe20004000000 */
[----:B------:R-:W-:Y:S06]  /*6d10*/  BRA.DIV UR5, `(.L_x_3229) ;  /* 0x0000001a05b07947 */ /* 0x000fec000b800000 */
[----:B------:R0:W1:Y:S04]  /*6d20*/  SHFL.BFLY PT, R6, R9, 0x1, 0x1f ;  /* 0x0c201f0009067f89 */ /* 0x00006800000e0000 */
[----:B------:R0:W3:Y:S02]  /*6d30*/  SHFL.BFLY PT, R22, R25, 0x1, 0x1f ;  /* 0x0c201f0019167f89 */ /* 0x0000e400000e0000 */
.L_x_3309:
        /* <DEDUP_REMOVED lines=8> */
.L_x_3231:
[----:B------:R-:W-:Y:S05]  /*6dc0*/  BSYNC.RECONVERGENT B0 ;  /* 0x0000000000007941 */ /* 0x000fea0003800200 */
.L_x_3230:
[----:B------:R-:W-:Y:S01]  /*6dd0*/  UMOV UR5, 0xffffffff ;  /* 0xffffffff00057882 */ /* 0x000fe20000000000 */
[----:B------:R-:W-:-:S04]  /*6de0*/  ISETP.NE.AND P0, PT, R3, R12, PT ;  /* 0x0000000c0300720c */ /* 0x000fc80003f05270 */
[----:B0--3--:R-:W-:Y:S02]  /*6df0*/  SEL R25, R25, R22, !P0 ;  /* 0x0000001619197207 */ /* 0x009fe40004000000 */
[----:B------:R-:W-:Y:S01]  /*6e00*/  FSEL R9, R9, R6, !P0 ;  /* 0x0000000609097208 */ /* 0x000fe20004000000 */
[----:B------:R-:W-:Y:S06]  /*6e10*/  BRA.DIV UR5, `(.L_x_3232) ;  /* 0x0000001a05b87947 */ /* 0x000fec000b800000 */
[----:B------:R0:W1:Y:S04]  /*6e20*/  SHFL.BFLY PT, R6, R9, 0x10, 0x1f ;  /* 0x0e001f0009067f89 */ /* 0x00006800000e0000 */
[----:B------:R0:W3:Y:S02]  /*6e30*/  SHFL.BFLY PT, R22, R25, 0x10, 0x1f ;  /* 0x0e001f0019167f89 */ /* 0x0000e400000e0000 */
.L_x_3313:
        /* <DEDUP_REMOVED lines=8> */
.L_x_3234:
[----:B------:R-:W-:Y:S05]  /*6ec0*/  BSYNC.RECONVERGENT B0 ;  /* 0x0000000000007941 */ /* 0x000fea0003800200 */
.L_x_3233:
        /* <DEDUP_REMOVED lines=8> */
.L_x_3317:
        /* <DEDUP_REMOVED lines=8> */
.L_x_3237:
[----:B------:R-:W-:Y:S05]  /*6fd0*/  BSYNC.RECONVERGENT B0 ;  /* 0x0000000000007941 */ /* 0x000fea0003800200 */
.L_x_3236:
[----:B------:R-:W-:Y:S01]  /*6fe0*/  UMOV UR5, 0xffffffff ;  /* 0xffffffff00057882 */ /* 0x000fe20000000000 */
[----:B------:R-:W-:-:S04]  /*6ff0*/  ISETP.NE.AND P0, PT, R19, R2, PT ;  /* 0x000000021300720c */ /* 0x000fc80003f05270 */
[----:B0--3--:R-:W-:Y:S02]  /*7000*/  SEL R25, R25, R22, !P0 ;  /* 0x0000001619197207 */ /* 0x009fe40004000000 */
[----:B------:R-:W-:Y:S01]  /*7010*/  FSEL R9, R9, R6, !P0 ;  /* 0x0000000609097208 */ /* 0x000fe20004000000 */
[----:B------:R-:W-:Y:S06]  /*7020*/  BRA.DIV UR5, `(.L_x_3238) ;  /* 0x0000001a05c47947 */ /* 0x000fec000b800000 */
[----:B------:R0:W1:Y:S04]  /*7030*/  SHFL.BFLY PT, R6, R9, 0x4, 0x1f ;  /* 0x0c801f0009067f89 */ /* 0x00006800000e0000 */
[----:B------:R0:W3:Y:S02]  /*7040*/  SHFL.BFLY PT, R22, R25, 0x4, 0x1f ;  /* 0x0c801f0019167f89 */ /* 0x0000e400000e0000 */
.L_x_3321:
        /* <DEDUP_REMOVED lines=8> */
.L_x_3240:
[----:B------:R-:W-:Y:S05]  /*70d0*/  BSYNC.RECONVERGENT B0 ;  /* 0x0000000000007941 */ /* 0x000fea0003800200 */
.L_x_3239:
[----:B------:R-:W-:Y:S01]  /*70e0*/  UMOV UR5, 0xffffffff ;  /* 0xffffffff00057882 */ /* 0x000fe20000000000 */
[----:B------:R-:W-:-:S04]  /*70f0*/  ISETP.NE.AND P0, PT, R20, R3, PT ;  /* 0x000000031400720c */ /* 0x000fc80003f05270 */
[----:B0--3--:R-:W-:Y:S02]  /*7100*/  SEL R25, R25, R22, !P0 ;  /* 0x0000001619197207 */ /* 0x009fe40004000000 */
[----:B------:R-:W-:Y:S01]  /*7110*/  FSEL R9, R9, R6, !P0 ;  /* 0x0000000609097208 */ /* 0x000fe20004000000 */
[----:B------:R-:W-:Y:S06]  /*7120*/  BRA.DIV UR5, `(.L_x_3241) ;  /* 0x0000001a05cc7947 */ /* 0x000fec000b800000 */
[----:B------:R0:W1:Y:S04]  /*7130*/  SHFL.BFLY PT, R6, R9, 0x2, 0x1f ;  /* 0x0c401f0009067f89 */ /* 0x00006800000e0000 */
[----:B------:R0:W3:Y:S02]  /*7140*/  SHFL.BFLY PT, R22, R25, 0x2, 0x1f ;  /* 0x0c401f0019167f89 */ /* 0x0000e400000e0000 */
.L_x_3325:
        /* <DEDUP_REMOVED lines=8> */
.L_x_3243:
[----:B------:R-:W-:Y:S05]  /*71d0*/  BSYNC.RECONVERGENT B0 ;  /* 0x0000000000007941 */ /* 0x000fea0003800200 */
.L_x_3242:
[----:B------:R-:W-:Y:S01]  /*71e0*/  UMOV UR5, 0xffffffff ;  /* 0xffffffff00057882 */ /* 0x000fe20000000000 */
[----:B------:R-:W-:-:S04]  /*71f0*/  ISETP.NE.AND P0, PT, R21, R2, PT ;  /* 0x000000021500720c */ /* 0x000fc80003f05270 */
[----:B0--3--:R-:W-:Y:S02]  /*7200*/  SEL R25, R25, R22, !P0 ;  /* 0x0000001619197207 */ /* 0x009fe40004000000 */
[----:B------:R-:W-:Y:S01]  /*7210*/  FSEL R9, R9, R6, !P0 ;  /* 0x0000000609097208 */ /* 0x000fe20004000000 */
[----:B------:R-:W-:Y:S06]  /*7220*/  BRA.DIV UR5, `(.L_x_3244) ;  /* 0x0000001a05d47947 */ /* 0x000fec000b800000 */
[----:B------:R0:W1:Y:S04]  /*7230*/  SHFL.BFLY PT, R6, R9, 0x1, 0x1f ;  /* 0x0c201f0009067f89 */ /* 0x00006800000e0000 */
[----:B------:R0:W3:Y:S02]  /*7240*/  SHFL.BFLY PT, R22, R25, 0x1, 0x1f ;  /* 0x0c201f0019167f89 */ /* 0x0000e400000e0000 */
.L_x_3329:
        /* <DEDUP_REMOVED lines=8> */
.L_x_3246:
[----:B------:R-:W-:Y:S05]  /*72d0*/  BSYNC.RECONVERGENT B0 ;  /* 0x0000000000007941 */ /* 0x000fea0003800200 */
.L_x_3245:
        /* <DEDUP_REMOVED lines=16> */
.L_x_3333:
        /* <DEDUP_REMOVED lines=8> */
.L_x_3249:
[----:B------:R-:W-:Y:S05]  /*7460*/  BSYNC.RECONVERGENT B0 ;  /* 0x0000000000007941 */ /* 0x000fea0003800200 */
.L_x_3248:
[----:B------:R-:W-:Y:S01]  /*7470*/  UMOV UR5, 0xffffffff ;  /* 0xffffffff00057882 */ /* 0x000fe20000000000 */
[----:B------:R-:W-:-:S04]  /*7480*/  ISETP.NE.AND P0, PT, R3, R0, PT ;  /* 0x000000000300720c */ /* 0x000fc80003f05270 */
[----:B-1--4-:R-:W-:Y:S02]  /*7490*/  SEL R15, R22, R15, !P0 ;  /* 0x0000000f160f7207 */ /* 0x012fe40004000000 */
[----:B------:R-:W-:Y:S01]  /*74a0*/  FSEL R7, R6, R7, !P0 ;  /* 0x0000000706077208 */ /* 0x000fe20004000000 */
[----:B------:R-:W-:Y:S06]  /*74b0*/  BRA.DIV UR5, `(.L_x_3250) ;  /* 0x0000001a05c07947 */ /* 0x000fec000b800000 */
[----:B------:R1:W3:Y:S04]  /*74c0*/  SHFL.BFLY PT, R0, R7, 0x8, 0x1f ;  /* 0x0d001f0007007f89 */ /* 0x0002e800000e0000 */
[----:B------:R1:W4:Y:S02]  /*74d0*/  SHFL.BFLY PT, R22, R15, 0x8, 0x1f ;  /* 0x0d001f000f167f89 */ /* 0x00032400000e0000 */
.L_x_3337:
        /* <DEDUP_REMOVED lines=8> */
.L_x_3252:
[----:B------:R-:W-:Y:S05]  /*7560*/  BSYNC.RECONVERGENT B0 ;  /* 0x0000000000007941 */ /* 0x000fea0003800200 */
.L_x_3251:
[----:B------:R-:W-:Y:S01]  /*7570*/  UMOV UR5, 0xffffffff ;  /* 0xffffffff00057882 */ /* 0x000fe20000000000 */
[----:B------:R-:W-:-:S04]  /*7580*/  ISETP.NE.AND P0, PT, R2, R19, PT ;  /* 0x000000130200720c */ /* 0x000fc80003f05270 */
[----:B-1--4-:R-:W-:Y:S02]  /*7590*/  SEL R15, R22, R15, !P0 ;  /* 0x0000000f160f7207 */ /* 0x012fe40004000000 */
[----:B------:R-:W-:Y:S01]  /*75a0*/  FSEL R7, R0, R7, !P0 ;  /* 0x0000000700077208 */ /* 0x000fe20004000000 */
[----:B------:R-:W-:Y:S06]  /*75b0*/  BRA.DIV UR5, `(.L_x_3253) ;  /* 0x0000001a05c87947 */ /* 0x000fec000b800000 */
[----:B------:R1:W3:Y:S04]  /*75c0*/  SHFL.BFLY PT, R0, R7, 0x4, 0x1f ;  /* 0x0c801f0007007f89 */ /* 0x0002e800000e0000 */
[----:B------:R1:W4:Y:S02]  /*75d0*/  SHFL.BFLY PT, R22, R15, 0x4, 0x1f ;  /* 0x0c801f000f167f89 */ /* 0x00032400000e0000 */
.L_x_3341:
        /* <DEDUP_REMOVED lines=8> */
.L_x_3255:
[----:B------:R-:W-:Y:S05]  /*7660*/  BSYNC.RECONVERGENT B0 ;  /* 0x0000000000007941 */ /* 0x000fea0003800200 */
.L_x_3254:
[----:B------:R-:W-:Y:S01]  /*7670*/  UMOV UR5, 0xffffffff ;  /* 0xffffffff00057882 */ /* 0x000fe20000000000 */
[----:B------:R-:W-:-:S04]  /*7680*/  ISETP.NE.AND P0, PT, R3, R20, PT ;  /* 0x000000140300720c */ /* 0x000fc80003f05270 */
[----:B-1--4-:R-:W-:Y:S02]  /*7690*/  SEL R15, R22, R15, !P0 ;  /* 0x0000000f160f7207 */ /* 0x012fe40004000000 */
[----:B------:R-:W-:Y:S01]  /*76a0*/  FSEL R7, R0, R7, !P0 ;  /* 0x0000000700077208 */ /* 0x000fe20004000000 */
[----:B------:R-:W-:Y:S06]  /*76b0*/  BRA.DIV UR5, `(.L_x_3256) ;  /* 0x0000001a05d07947 */ /* 0x000fec000b800000 */
[----:B------:R1:W3:Y:S04]  /*76c0*/  SHFL.BFLY PT, R0, R7, 0x2, 0x1f ;  /* 0x0c401f0007007f89 */ /* 0x0002e800000e0000 */
[----:B------:R1:W4:Y:S02]  /*76d0*/  SHFL.BFLY PT, R22, R15, 0x2, 0x1f ;  /* 0x0c401f000f167f89 */ /* 0x00032400000e0000 */
.L_x_3345:
        /* <DEDUP_REMOVED lines=8> */
.L_x_3258:
[----:B------:R-:W-:Y:S05]  /*7760*/  BSYNC.RECONVERGENT B0 ;  /* 0x0000000000007941 */ /* 0x000fea0003800200 */
.L_x_3257:
[----:B------:R-:W-:Y:S01]  /*7770*/  UMOV UR5, 0xffffffff ;  /* 0xffffffff00057882 */ /* 0x000fe20000000000 */
[----:B------:R-:W-:-:S04]  /*7780*/  ISETP.NE.AND P0, PT, R2, R21, PT ;  /* 0x000000150200720c */ /* 0x000fc80003f05270 */
[----:B-1--4-:R-:W-:Y:S02]  /*7790*/  SEL R15, R22, R15, !P0 ;  /* 0x0000000f160f7207 */ /* 0x012fe40004000000 */
[----:B------:R-:W-:Y:S01]  /*77a0*/  FSEL R7, R0, R7, !P0 ;  /* 0x0000000700077208 */ /* 0x000fe20004000000 */
[----:B------:R-:W-:Y:S06]  /*77b0*/  BRA.DIV UR5, `(.L_x_3259) ;  /* 0x0000001a05d87947 */ /* 0x000fec000b800000 */
[----:B------:R1:W3:Y:S04]  /*77c0*/  SHFL.BFLY PT, R0, R7, 0x1, 0x1f ;  /* 0x0c201f0007007f89 */ /* 0x0002e800000e0000 */
[----:B------:R1:W4:Y:S02]  /*77d0*/  SHFL.BFLY PT, R22, R15, 0x1, 0x1f ;  /* 0x0c201f000f167f89 */ /* 0x00032400000e0000 */
.L_x_3349:
        /* <DEDUP_REMOVED lines=8> */
.L_x_3261:
[----:B------:R-:W-:Y:S05]  /*7860*/  BSYNC.RECONVERGENT B0 ;  /* 0x0000000000007941 */ /* 0x000fea0003800200 */
.L_x_3260:
[----:B------:R-:W-:Y:S01]  /*7870*/  UMOV UR5, 0xffffffff ;  /* 0xffffffff00057882 */ /* 0x000fe20000000000 */
[----:B------:R-:W-:-:S04]  /*7880*/  ISETP.NE.AND P0, PT, R2, R5, PT ;  /* 0x000000050200720c */ /* 0x000fc80003f05270 */
[----:B-1--4-:R-:W-:Y:S02]  /*7890*/  SEL R15, R22, R15, !P0 ;  /* 0x0000000f160f7207 */ /* 0x012fe40004000000 */
[----:B------:R-:W-:Y:S01]  /*78a0*/  SEL R0, R0, R7, !P0 ;  /* 0x0000000700007207 */ /* 0x000fe20004000000 */
[----:B------:R-:W-:Y:S06]  /*78b0*/  BRA.DIV UR5, `(.L_x_3262) ;  /* 0x0000001a05e07947 */ /* 0x000fec000b800000 */
.L_x_3352:
[----:B------:R-:W-:-:S03]  /*78c0*/  UMOV UR5, 0xffffffff ;  /* 0xffffffff00057882 */ /* 0x000fc60000000000 */
[----:B------:R-:W-:Y:S05]  /*78d0*/  BRA.DIV UR5, `(.L_x_3263) ;  /* 0x0000001e05047947 */ /* 0x000fea000b800000 */
.L_x_3201:
        /* <DEDUP_REMOVED lines=23> */
.L_x_3264:
        /* <DEDUP_REMOVED lines=11> */
.L_x_3361:
        /* <DEDUP_REMOVED lines=14> */
.L_x_3265:
        /* <DEDUP_REMOVED lines=22> */
.L_x_3154:
[----:B------:R-:W-:Y:S01]  /*7d40*/  BSSY B1, `(.L_x_3267) ;  /* 0x0000006000017945 */ /* 0x000fe20003800000 */
[----:B------:R-:W-:Y:S02]  /*7d50*/  IMAD.MOV.U32 R3, RZ, RZ, 0x1f ;  /* 0x0000001fff037424 */ /* 0x000fe400078e00ff */
[----:B------:R-:W-:-:S07]  /*7d60*/  IMAD.MOV.U32 R2, RZ, RZ, -0x1 ;  /* 0xffffffffff027424 */ /* 0x000fce00078e00ff */
[----:B------:R-:W-:Y:S05]  /*7d70*/  WARPSYNC.COLLECTIVE R2, `(.L_x_3268) ;  /* 0x0000000002087348 */ /* 0x000fea0003c00000 */
[----:B------:R0:W1:Y:S02]  /*7d80*/  SHFL.IDX P1, R2, R22, R23, R3 ;  /* 0x0000001716027389 */ /* 0x0000640000020003 */
[----:B01----:R-:W-:Y:S05]  /*7d90*/  ENDCOLLECTIVE ;  /* 0x000000000000791b */ /* 0x003fea0003800000 */
.L_x_3268:
[----:B------:R-:W-:Y:S05]  /*7da0*/  BSYNC B1 ;  /* 0x0000000000017941 */ /* 0x000fea0003800000 */
.L_x_3267:
[----:B------:R-:W-:Y:S05]  /*7db0*/  BRA `(.L_x_3269) ;  /* 0xffffffcc00d07947 */ /* 0x000fea000383ffff */
.L_x_3202:
        /* <DEDUP_REMOVED lines=8> */
.L_x_3271:
[----:B------:R-:W-:Y:S05]  /*7e40*/  BSYNC B0 ;  /* 0x0000000000007941 */ /* 0x000fea0003800000 */
.L_x_3270:
        /* <DEDUP_REMOVED lines=8> */
.L_x_3272:
[----:B------:R-:W-:Y:S05]  /*7ed0*/  BRA `(.L_x_3273) ;  /* 0xffffffe400587947 */ /* 0x000fea000383ffff */
.L_x_3205:
        /* <DEDUP_REMOVED lines=8> */
.L_x_3275:
[----:B------:R-:W-:Y:S05]  /*7f60*/  BSYNC B0 ;  /* 0x0000000000007941 */ /* 0x000fea0003800000 */
.L_x_3274:
        /* <DEDUP_REMOVED lines=8> */
.L_x_3276:
[----:B------:R-:W-:Y:S05]  /*7ff0*/  BRA `(.L_x_3277) ;  /* 0xffffffe400507947 */ /* 0x000fea000383ffff */
.L_x_3208:
        /* <DEDUP_REMOVED lines=8> */
.L_x_3279:
[----:B------:R-:W-:Y:S05]  /*8080*/  BSYNC B0 ;  /* 0x0000000000007941 */ /* 0x000fea0003800000 */
.L_x_3278:
        /* <DEDUP_REMOVED lines=8> */
.L_x_3280:
[----:B------:R-:W-:Y:S05]  /*8110*/  BRA `(.L_x_3281) ;  /* 0xffffffe400487947 */ /* 0x000fea000383ffff */
.L_x_3211:
        /* <DEDUP_REMOVED lines=8> */
.L_x_3283:
[----:B------:R-:W-:Y:S05]  /*81a0*/  BSYNC B0 ;  /* 0x0000000000007941 */ /* 0x000fea0003800000 */
.L_x_3282:
        /* <DEDUP_REMOVED lines=8> */
.L_x_3284:
[----:B------:R-:W-:Y:S05]  /*8230*/  BRA `(.L_x_3285) ;  /* 0xffffffe400407947 */ /* 0x000fea000383ffff */
.L_x_3214:
        /* <DEDUP_REMOVED lines=8> */
.L_x_3287:
[----:B------:R-:W-:Y:S05]  /*82c0*/  BSYNC B0 ;  /* 0x0000000000007941 */ /* 0x000fea0003800000 */
.L_x_3286:
        /* <DEDUP_REMOVED lines=8> */
.L_x_3288:
[----:B------:R-:W-:Y:S05]  /*8350*/  BRA `(.L_x_3289) ;  /* 0xffffffe400387947 */ /* 0x000fea000383ffff */
.L_x_3217:
        /* <DEDUP_REMOVED lines=8> */
.L_x_3291:
[----:B------:R-:W-:Y:S05]  /*83e0*/  BSYNC B0 ;  /* 0x0000000000007941 */ /* 0x000fea0003800000 */
.L_x_3290:
        /* <DEDUP_REMOVED lines=8> */
.L_x_3292:
[----:B------:R-:W-:Y:S05]  /*8470*/  BRA `(.L_x_3293) ;  /* 0xffffffe400307947 */ /* 0x000fea000383ffff */
.L_x_3220:
        /* <DEDUP_REMOVED lines=8> */
.L_x_3295:
[----:B------:R-:W-:Y:S05]  /*8500*/  BSYNC B0 ;  /* 0x0000000000007941 */ /* 0x000fea0003800000 */
.L_x_3294:
        /* <DEDUP_REMOVED lines=8> */
.L_x_3296:
[----:B------:R-:W-:Y:S05]  /*8590*/  BRA `(.L_x_3297) ;  /* 0xffffffe400287947 */ /* 0x000fea000383ffff */
.L_x_3223:
        /* <DEDUP_REMOVED lines=8> */
.L_x_3299:
[----:B------:R-:W-:Y:S05]  /*8620*/  BSYNC B0 ;  /* 0x0000000000007941 */ /* 0x000fea0003800000 */
.L_x_3298:
        /* <DEDUP_REMOVED lines=8> */
.L_x_3300:
[----:B------:R-:W-:Y:S05]  /*86b0*/  BRA `(.L_x_3301) ;  /* 0xffffffe400207947 */ /* 0x000fea000383ffff */
.L_x_3226:
        /* <DEDUP_REMOVED lines=8> */
.L_x_3303:
[----:B------:R-:W-:Y:S05]  /*8740*/  BSYNC B0 ;  /* 0x0000000000007941 */ /* 0x000fea0003800000 */
.L_x_3302:
        /* <DEDUP_REMOVED lines=8> */
.L_x_3304:
[----:B------:R-:W-:Y:S05]  /*87d0*/  BRA `(.L_x_3305) ;  /* 0xffffffe400187947 */ /* 0x000fea000383ffff */
.L_x_3229:
        /* <DEDUP_REMOVED lines=8> */
.L_x_3307:
[----:B------:R-:W-:Y:S05]  /*8860*/  BSYNC B0 ;  /* 0x0000000000007941 */ /* 0x000fea0003800000 */
.L_x_3306:
        /* <DEDUP_REMOVED lines=8> */
.L_x_3308:
[----:B------:R-:W-:Y:S05]  /*88f0*/  BRA `(.L_x_3309) ;  /* 0xffffffe400107947 */ /* 0x000fea000383ffff */
.L_x_3232:
        /* <DEDUP_REMOVED lines=8> */
.L_x_3311:
[----:B------:R-:W-:Y:S05]  /*8980*/  BSYNC B0 ;  /* 0x0000000000007941 */ /* 0x000fea0003800000 */
.L_x_3310:
        /* <DEDUP_REMOVED lines=8> */
.L_x_3312:
[----:B------:R-:W-:Y:S05]  /*8a10*/  BRA `(.L_x_3313) ;  /* 0xffffffe400087947 */ /* 0x000fea000383ffff */
.L_x_3235:
        /* <DEDUP_REMOVED lines=8> */
.L_x_3315:
[----:B------:R-:W-:Y:S05]  /*8aa0*/  BSYNC B0 ;  /* 0x0000000000007941 */ /* 0x000fea0003800000 */
.L_x_3314:
        /* <DEDUP_REMOVED lines=8> */
.L_x_3316:
[----:B------:R-:W-:Y:S05]  /*8b30*/  BRA `(.L_x_3317) ;  /* 0xffffffe400047947 */ /* 0x000fea000383ffff */
.L_x_3238:
        /* <DEDUP_REMOVED lines=8> */
.L_x_3319:
[----:B------:R-:W-:Y:S05]  /*8bc0*/  BSYNC B0 ;  /* 0x0000000000007941 */ /* 0x000fea0003800000 */
.L_x_3318:
        /* <DEDUP_REMOVED lines=8> */
.L_x_3320:
[----:B------:R-:W-:Y:S05]  /*8c50*/  BRA `(.L_x_3321) ;  /* 0xffffffe000fc7947 */ /* 0x000fea000383ffff */
.L_x_3241:
        /* <DEDUP_REMOVED lines=8> */
.L_x_3323:
[----:B------:R-:W-:Y:S05]  /*8ce0*/  BSYNC B0 ;  /* 0x0000000000007941 */ /* 0x000fea0003800000 */
.L_x_3322:
        /* <DEDUP_REMOVED lines=8> */
.L_x_3324:
[----:B------:R-:W-:Y:S05]  /*8d70*/  BRA `(.L_x_3325) ;  /* 0xffffffe000f47947 */ /* 0x000fea000383ffff */
.L_x_3244:
        /* <DEDUP_REMOVED lines=8> */
.L_x_3327:
[----:B------:R-:W-:Y:S05]  /*8e00*/  BSYNC B0 ;  /* 0x0000000000007941 */ /* 0x000fea0003800000 */
.L_x_3326:
        /* <DEDUP_REMOVED lines=8> */
.L_x_3328:
[----:B------:R-:W-:Y:S05]  /*8e90*/  BRA `(.L_x_3329) ;  /* 0xffffffe000ec7947 */ /* 0x000fea000383ffff */
.L_x_3247:
        /* <DEDUP_REMOVED lines=8> */
.L_x_3331:
[----:B------:R-:W-:Y:S05]  /*8f20*/  BSYNC B0 ;  /* 0x0000000000007941 */ /* 0x000fea0003800000 */
.L_x_3330:
        /* <DEDUP_REMOVED lines=8> */
.L_x_3332:
[----:B------:R-:W-:Y:S05]  /*8fb0*/  BRA `(.L_x_3333) ;  /* 0xffffffe400087947 */ /* 0x000fea000383ffff */
.L_x_3250:
        /* <DEDUP_REMOVED lines=8> */
.L_x_3335:
[----:B------:R-:W-:Y:S05]  /*9040*/  BSYNC B0 ;  /* 0x0000000000007941 */ /* 0x000fea0003800000 */
.L_x_3334:
        /* <DEDUP_REMOVED lines=8> */
.L_x_3336:
[----:B------:R-:W-:Y:S05]  /*90d0*/  BRA `(.L_x_3337) ;  /* 0xffffffe400007947 */ /* 0x000fea000383ffff */
.L_x_3253:
        /* <DEDUP_REMOVED lines=8> */
.L_x_3339:
[----:B------:R-:W-:Y:S05]  /*9160*/  BSYNC B0 ;  /* 0x0000000000007941 */ /* 0x000fea0003800000 */
.L_x_3338:
        /* <DEDUP_REMOVED lines=8> */
.L_x_3340:
[----:B------:R-:W-:Y:S05]  /*91f0*/  BRA `(.L_x_3341) ;  /* 0xffffffe000f87947 */ /* 0x000fea000383ffff */
.L_x_3256:
        /* <DEDUP_REMOVED lines=8> */
.L_x_3343:
[----:B------:R-:W-:Y:S05]  /*9280*/  BSYNC B0 ;  /* 0x0000000000007941 */ /* 0x000fea0003800000 */
.L_x_3342:
        /* <DEDUP_REMOVED lines=8> */
.L_x_3344:
[----:B------:R-:W-:Y:S05]  /*9310*/  BRA `(.L_x_3345) ;  /* 0xffffffe000f07947 */ /* 0x000fea000383ffff */
.L_x_3259:
        /* <DEDUP_REMOVED lines=8> */
.L_x_3347:
[----:B------:R-:W-:Y:S05]  /*93a0*/  BSYNC B0 ;  /* 0x0000000000007941 */ /* 0x000fea0003800000 */
.L_x_3346:
        /* <DEDUP_REMOVED lines=8> */
.L_x_3348:
[----:B------:R-:W-:Y:S05]  /*9430*/  BRA `(.L_x_3349) ;  /* 0xffffffe000e87947 */ /* 0x000fea000383ffff */
.L_x_3262:
        /* <DEDUP_REMOVED lines=9> */
.L_x_3351:
[----:B------:R-:W-:Y:S05]  /*94d0*/  BSYNC B0 ;  /* 0x0000000000007941 */ /* 0x000fea0003800000 */
.L_x_3350:
[----:B------:R-:W-:Y:S05]  /*94e0*/  BRA `(.L_x_3352) ;  /* 0xffffffe000f47947 */ /* 0x000fea000383ffff */
.L_x_3263:
        /* <DEDUP_REMOVED lines=9> */
.L_x_3354:
[----:B------:R-:W-:Y:S05]  /*9580*/  BSYNC B0 ;  /* 0x0000000000007941 */ /* 0x000fea0003800000 */
.L_x_3353:
[----:B------:R-:W-:Y:S05]  /*9590*/  BRA `(.L_x_3201) ;  /* 0xffffffe000d07947 */ /* 0x000fea000383ffff */
.L_x_3266:
        /* <DEDUP_REMOVED lines=8> */
.L_x_3356:
[----:B------:R-:W-:Y:S05]  /*9620*/  BSYNC B0 ;  /* 0x0000000000007941 */ /* 0x000fea0003800000 */
.L_x_3355:
[----:B------:R-:W-:Y:S01]  /*9630*/  FADD.FTZ R23, R22, R0 ;  /* 0x0000000016177221 */ /* 0x000fe20000010000 */
[----:B------:R-:W-:Y:S02]  /*9640*/  IMAD.MOV.U32 R4, RZ, RZ, 0x8 ;  /* 0x00000008ff047424 */ /* 0x000fe400078e00ff */
[----:B------:R-:W-:Y:S02]  /*9650*/  IMAD.MOV.U32 R3, RZ, RZ, 0x1f ;  /* 0x0000001fff037424 */ /* 0x000fe400078e00ff */
[----:B------:R-:W-:-:S07]  /*9660*/  IMAD.MOV.U32 R2, RZ, RZ, -0x1 ;  /* 0xffffffffff027424 */ /* 0x000fce00078e00ff */
[----:B------:R-:W-:Y:S05]  /*9670*/  WARPSYNC.COLLECTIVE R2, `(.L_x_3357) ;  /* 0x0000000002087348 */ /* 0x000fea0003c00000 */
[----:B------:R0:W1:Y:S02]  /*9680*/  SHFL.BFLY P0, R22, R23, R4, R3 ;  /* 0x0c00000417167389 */ /* 0x0000640000000003 */
[----:B01----:R-:W-:Y:S05]  /*9690*/  ENDCOLLECTIVE ;  /* 0x000000000000791b */ /* 0x003fea0003800000 */
.L_x_3357:
[----:B------:R-:W-:Y:S02]  /*96a0*/  IMAD.MOV.U32 R4, RZ, RZ, 0x4 ;  /* 0x00000004ff047424 */ /* 0x000fe400078e00ff */
[----:B------:R-:W-:-:S04]  /*96b0*/  FADD.FTZ R5, R23, R22 ;  /* 0x0000001617057221 */ /* 0x000fc80000010000 */
[----:B------:R-:W-:-:S07]  /*96c0*/  IMAD.MOV.U32 R23, RZ, RZ, R5 ;  /* 0x000000ffff177224 */ /* 0x000fce00078e0005 */
[----:B------:R-:W-:Y:S05]  /*96d0*/  WARPSYNC.COLLECTIVE R2, `(.L_x_3358) ;  /* 0x0000000002087348 */ /* 0x000fea0003c00000 */
[----:B------:R0:W1:Y:S02]  /*96e0*/  SHFL.BFLY P0, R22, R23, R4, R3 ;  /* 0x0c00000417167389 */ /* 0x0000640000000003 */
[----:B01----:R-:W-:Y:S05]  /*96f0*/  ENDCOLLECTIVE ;  /* 0x000000000000791b */ /* 0x003fea0003800000 */
.L_x_3358:
[----:B------:R-:W-:Y:S02]  /*9700*/  IMAD.MOV.U32 R4, RZ, RZ, 0x2 ;  /* 0x00000002ff047424 */ /* 0x000fe400078e00ff */
[----:B------:R-:W-:-:S04]  /*9710*/  FADD.FTZ R6, R5, R22 ;  /* 0x0000001605067221 */ /* 0x000fc80000010000 */
[----:B------:R-:W-:-:S07]  /*9720*/  IMAD.MOV.U32 R23, RZ, RZ, R6 ;  /* 0x000000ffff177224 */ /* 0x000fce00078e0006 */
[----:B------:R-:W-:Y:S05]  /*9730*/  WARPSYNC.COLLECTIVE R2, `(.L_x_3359) ;  /* 0x0000000002087348 */ /* 0x000fea0003c00000 */
[----:B------:R0:W1:Y:S02]  /*9740*/  SHFL.BFLY P0, R22, R23, R4, R3 ;  /* 0x0c00000417167389 */ /* 0x0000640000000003 */
[----:B01----:R-:W-:Y:S05]  /*9750*/  ENDCOLLECTIVE ;  /* 0x000000000000791b */ /* 0x003fea0003800000 */
.L_x_3359:
[----:B------:R-:W-:Y:S02]  /*9760*/  IMAD.MOV.U32 R4, RZ, RZ, 0x1 ;  /* 0x00000001ff047424 */ /* 0x000fe400078e00ff */
[----:B------:R-:W-:-:S04]  /*9770*/  FADD.FTZ R8, R6, R22 ;  /* 0x0000001606087221 */ /* 0x000fc80000010000 */
[----:B------:R-:W-:-:S07]  /*9780*/  IMAD.MOV.U32 R23, RZ, RZ, R8 ;  /* 0x000000ffff177224 */ /* 0x000fce00078e0008 */
[----:B------:R-:W-:Y:S05]  /*9790*/  WARPSYNC.COLLECTIVE R2, `(.L_x_3360) ;  /* 0x0000000002087348 */ /* 0x000fea0003c00000 */
[----:B------:R0:W1:Y:S02]  /*97a0*/  SHFL.BFLY P0, R22, R23, R4, R3 ;  /* 0x0c00000417167389 */ /* 0x0000640000000003 */
[----:B01----:R-:W-:Y:S05]  /*97b0*/  ENDCOLLECTIVE ;  /* 0x000000000000791b */ /* 0x003fea0003800000 */
.L_x_3360:
[----:B------:R-:W-:Y:S05]  /*97c0*/  BRA `(.L_x_3361) ;  /* 0xffffffe000cc7947 */ /* 0x000fea000383ffff */
.L_x_3362:
        /* <DEDUP_REMOVED lines=11> */
.L_x_7879:


//--------------------- .text._ZN4vllm3moe44grouped_topk_fused_small_expert_count_kernelIf6__halfiLNS0_11ScoringFuncE0ELi128ELb0ELi8EEEvPT_PfPT1_PKT0_llllllbd --------------------------
	.section	.text._ZN4vllm3moe44grouped_topk_fused_small_expert_count_kernelIf6__halfiLNS0_11ScoringFuncE0ELi128ELb0ELi8EEEvPT_PfPT1_PKT0_llllllbd,"ax",@progbits
	.align	128
        .global         _ZN4vllm3moe44grouped_topk_fused_small_expert_count_kernelIf6__halfiLNS0_11ScoringFuncE0ELi128ELb0ELi8EEEvPT_PfPT1_PKT0_llllllbd
        .type           _ZN4vllm3moe44grouped_topk_fused_small_expert_count_kernelIf6__halfiLNS0_11ScoringFuncE0ELi128ELb0ELi8EEEvPT_PfPT1_PKT0_llllllbd,@function
        .size           _ZN4vllm3moe44grouped_topk_fused_small_expert_count_kernelIf6__halfiLNS0_11ScoringFuncE0ELi128ELb0ELi8EEEvPT_PfPT1_PKT0_llllllbd,(.L_x_7782 - _ZN4vllm3moe44grouped_topk_fused_small_expert_count_kernelIf6__halfiLNS0_11ScoringFuncE0ELi128ELb0ELi8EEEvPT_PfPT1_PKT0_llllllbd)
        .other          _ZN4vllm3moe44grouped_topk_fused_small_expert_count_kernelIf6__halfiLNS0_11ScoringFuncE0ELi128ELb0ELi8EEEvPT_PfPT1_PKT0_llllllbd,@"STO_CUDA_ENTRY STV_DEFAULT"
_ZN4vllm3moe44grouped_topk_fused_small_expert_count_kernelIf6__halfiLNS0_11ScoringFuncE0ELi128ELb0ELi8EEEvPT_PfPT1_PKT0_llllllbd:
.text._ZN4vllm3moe44grouped_topk_fused_small_expert_count_kernelIf6__halfiLNS0_11ScoringFuncE0ELi128ELb0ELi8EEEvPT_PfPT1_PKT0_llllllbd:
        /* <DEDUP_REMOVED lines=35> */
.L_x_3364:
[----:B------:R-:W-:Y:S05]  /*0230*/  BSYNC.RECONVERGENT B0 ;  /* 0x0000000000007941 */ /* 0x000fea0003800200 */
.L_x_3363:
        /* <DEDUP_REMOVED lines=101> */
.L_x_3368:
        /* <DEDUP_REMOVED lines=173> */
.L_x_3367:
[----:B------:R-:W-:Y:S05]  /*1360*/  BRA.U !UP0, `(.L_x_3366) ;  /* 0x0000000108cc7547 */ /* 0x000fea000b800000 */
[----:B------:R-:W-:Y:S01]  /*1370*/  IMAD R4, R12, 0x4, R1 ;  /* 0x000000040c047824 */ /* 0x000fe200078e0201 */
[----:B------:R-:W-:-:S12]  /*1380*/  UIADD3 UR5, UPT, UPT, -UR5, URZ, URZ ;  /* 0x000000ff05057290 */ /* 0x000fd8000fffe1ff */
.L_x_3369:
        /* <DEDUP_REMOVED lines=49> */
.L_x_3366:
        /* <DEDUP_REMOVED lines=107> */
[----:B------:R-:W-:Y:S05]  /*1d50*/  CALL.REL.NOINC `($__internal_35_$__cuda_sm20_div_rn_f64_full) ;  /* 0x0000000000847944 */ /* 0x000fea0003c00000 */
[----:B------:R-:W-:Y:S02]  /*1d60*/  IMAD.MOV.U32 R4, RZ, RZ, R14 ;  /* 0x000000ffff047224 */ /* 0x000fe400078e000e */
[----:B------:R-:W-:-:S07]  /*1d70*/  IMAD.MOV.U32 R5, RZ, RZ, R15 ;  /* 0x000000ffff057224 */ /* 0x000fce00078e000f */
.L_x_3372:
[----:B------:R-:W-:Y:S05]  /*1d80*/  BSYNC.RECONVERGENT B0 ;  /* 0x0000000000007941 */ /* 0x000fea0003800200 */
.L_x_3371:
        /* <DEDUP_REMOVED lines=9> */
.L_x_3370:
        /* <DEDUP_REMOVED lines=18> */
.L_x_3373:
[----:B------:R-:W-:Y:S05]  /*1f40*/  BSYNC.RECONVERGENT B0 ;  /* 0x0000000000007941 */ /* 0x000fea0003800200 */
.L_x_3365:
[----:B------:R-:W-:Y:S01]  /*1f50*/  PREEXIT ;  /* 0x000000000000782d */ /* 0x000fe20000000000 */
[----:B------:R-:W-:Y:S05]  /*1f60*/  EXIT ;  /* 0x000000000000794d */ /* 0x000fea0003800000 */
        .weak           $__internal_35_$__cuda_sm20_div_rn_f64_full
        .type           $__internal_35_$__cuda_sm20_div_rn_f64_full,@function
        .size           $__internal_35_$__cuda_sm20_div_rn_f64_full,(.L_x_7782 - $__internal_35_$__cuda_sm20_div_rn_f64_full)
$__internal_35_$__cuda_sm20_div_rn_f64_full:
        /* <DEDUP_REMOVED lines=104> */
.L_x_3375:
        /* <DEDUP_REMOVED lines=16> */
.L_x_3378:
[----:B------:R-:W-:Y:S01]  /*26f0*/  LOP3.LUT R15, R11, 0x80000, RZ, 0xfc, !PT ;  /* 0x000800000b0f7812 */ /* 0x000fe200078efcff */
[----:B------:R-:W-:Y:S01]  /*2700*/  IMAD.MOV.U32 R14, RZ, RZ, R10 ;  /* 0x000000ffff0e7224 */ /* 0x000fe200078e000a */
[----:B------:R-:W-:Y:S06]  /*2710*/  BRA `(.L_x_3376) ;  /* 0x0000000000087947 */ /* 0x000fec0003800000 */
.L_x_3377:
[----:B------:R-:W-:Y:S01]  /*2720*/  LOP3.LUT R15, R9, 0x80000, RZ, 0xfc, !PT ;  /* 0x00080000090f7812 */ /* 0x000fe200078efcff */
[----:B------:R-:W-:-:S07]  /*2730*/  IMAD.MOV.U32 R14, RZ, RZ, R8 ;  /* 0x000000ffff0e7224 */ /* 0x000fce00078e0008 */
.L_x_3376:
[----:B------:R-:W-:Y:S05]  /*2740*/  BSYNC.RECONVERGENT B1 ;  /* 0x0000000000017941 */ /* 0x000fea0003800200 */
.L_x_3374:
[----:B------:R-:W-:Y:S02]  /*2750*/  IMAD.MOV.U32 R4, RZ, RZ, R6 ;  /* 0x000000ffff047224 */ /* 0x000fe400078e0006 */
[----:B------:R-:W-:-:S04]  /*2760*/  IMAD.MOV.U32 R5, RZ, RZ, 0x0 ;  /* 0x00000000ff057424 */ /* 0x000fc800078e00ff */
[----:B------:R-:W-:Y:S05]  /*2770*/  RET.REL.NODEC R4 `(_ZN4vllm3moe44grouped_topk_fused_small_expert_count_kernelIf6__halfiLNS0_11ScoringFuncE0ELi128ELb0ELi8EEEvPT_PfPT1_PKT0_llllllbd) ;  /* 0xffffffd804207950 */ /* 0x000fea0003c3ffff */
.L_x_3379:
        /* <DEDUP_REMOVED lines=16> */
.L_x_7782:


//--------------------- .text._ZN4vllm3moe44grouped_topk_fused_small_expert_count_kernelIf6__halfiLNS0_11ScoringFuncE0ELi384ELb0ELi8EEEvPT_PfPT1_PKT0_llllllbd --------------------------
	.section	.text._ZN4vllm3moe44grouped_topk_fused_small_expert_count_kernelIf6__halfiLNS0_11ScoringFuncE0ELi384ELb0ELi8EEEvPT_PfPT1_PKT0_llllllbd,"ax",@progbits
	.align	128
        .global         _ZN4vllm3moe44grouped_topk_fused_small_expert_count_kernelIf6__halfiLNS0_11ScoringFuncE0ELi384ELb0ELi8EEEvPT_PfPT1_PKT0_llllllbd
        .type           _ZN4vllm3moe44grouped_topk_fused_small_expert_count_kernelIf6__halfiLNS0_11ScoringFuncE0ELi384ELb0ELi8EEEvPT_PfPT1_PKT0_llllllbd,@function
        .size           _ZN4vllm3moe44grouped_topk_fused_small_expert_count_kernelIf6__halfiLNS0_11ScoringFuncE0ELi384ELb0ELi8EEEvPT_PfPT1_PKT0_llllllbd,(.L_x_7783 - _ZN4vllm3moe44grouped_topk_fused_small_expert_count_kernelIf6__halfiLNS0_11ScoringFuncE0ELi384ELb0ELi8EEEvPT_PfPT1_PKT0_llllllbd)
        .other          _ZN4vllm3moe44grouped_topk_fused_small_expert_count_kernelIf6__halfiLNS0_11ScoringFuncE0ELi384ELb0ELi8EEEvPT_PfPT1_PKT0_llllllbd,@"STO_CUDA_ENTRY STV_DEFAULT"
_ZN4vllm3moe44grouped_topk_fused_small_expert_count_kernelIf6__halfiLNS0_11ScoringFuncE0ELi384ELb0ELi8EEEvPT_PfPT1_PKT0_llllllbd:
.text._ZN4vllm3moe44grouped_topk_fused_small_expert_count_kernelIf6__halfiLNS0_11ScoringFuncE0ELi384ELb0ELi8EEEvPT_PfPT1_PKT0_llllllbd:
        /* <DEDUP_REMOVED lines=35> */
.L_x_3381:
[----:B------:R-:W-:Y:S05]  /*0230*/  BSYNC.RECONVERGENT B0 ;  /* 0x0000000000007941 */ /* 0x000fea0003800200 */
.L_x_3380:
        /* <DEDUP_REMOVED lines=112> */
.L_x_3385:
        /* <DEDUP_REMOVED lines=99> */
.L_x_3384:
        /* <DEDUP_REMOVED lines=44> */
.L_x_3383:
        /* <DEDUP_REMOVED lines=18> */
.L_x_3386:
        /* <DEDUP_REMOVED lines=13> */
.L_x_3387:
[----:B------:R-:W-:Y:S05]  /*1420*/  BSYNC.RECONVERGENT B0 ;  /* 0x0000000000007941 */ /* 0x000fea0003800200 */
.L_x_3382:
        /* <DEDUP_REMOVED lines=23> */
.L_x_3390:
[----:B------:R-:W-:Y:S05]  /*15a0*/  BSYNC.RECONVERGENT B0 ;  /* 0x0000000000007941 */ /* 0x000fea0003800200 */
.L_x_3389:
        /* <DEDUP_REMOVED lines=21> */
.L_x_3393:
        /* <DEDUP_REMOVED lines=168> */
.L_x_3392:
[----:B------:R-:W-:Y:S05]  /*2180*/  @!P1 BRA `(.L_x_3391) ;  /* 0x0000000000d09947 */ /* 0x000fea0003800000 */
[C---:B------:R-:W-:Y:S02]  /*2190*/  IMAD R0, R10.reuse, 0x4, R0 ;  /* 0x000000040a007824 */ /* 0x040fe400078e0200 */
[----:B------:R-:W-:Y:S02]  /*21a0*/  IMAD.MOV R6, RZ, RZ, -R6 ;  /* 0x000000ffff067224 */ /* 0x000fe400078e0a06 */
[----:B------:R-:W-:-:S07]  /*21b0*/  IMAD R12, R10, 0x4, R1 ;  /* 0x000000040a0c7824 */ /* 0x000fce00078e0201 */
.L_x_3394:
        /* <DEDUP_REMOVED lines=49> */
.L_x_3391:
        /* <DEDUP_REMOVED lines=109> */
[----:B------:R-:W-:Y:S05]  /*2ba0*/  CALL.REL.NOINC `($__internal_36_$__cuda_sm20_div_rn_f64_full) ;  /* 0x0000000000847944 */ /* 0x000fea0003c00000 */
[----:B------:R-:W-:Y:S02]  /*2bb0*/  IMAD.MOV.U32 R4, RZ, RZ, R14 ;  /* 0x000000ffff047224 */ /* 0x000fe400078e000e */
[----:B------:R-:W-:-:S07]  /*2bc0*/  IMAD.MOV.U32 R5, RZ, RZ, R15 ;  /* 0x000000ffff057224 */ /* 0x000fce00078e000f */
.L_x_3397:
[----:B------:R-:W-:Y:S05]  /*2bd0*/  BSYNC.RECONVERGENT B0 ;  /* 0x0000000000007941 */ /* 0x000fea0003800200 */
.L_x_3396:
        /* <DEDUP_REMOVED lines=9> */
.L_x_3395:
        /* <DEDUP_REMOVED lines=18> */
.L_x_3398:
[----:B------:R-:W-:Y:S05]  /*2d90*/  BSYNC.RECONVERGENT B0 ;  /* 0x0000000000007941 */ /* 0x000fea0003800200 */
.L_x_3388:
[----:B------:R-:W-:Y:S01]  /*2da0*/  PREEXIT ;  /* 0x000000000000782d */ /* 0x000fe20000000000 */
[----:B------:R-:W-:Y:S05]  /*2db0*/  EXIT ;  /* 0x000000000000794d */ /* 0x000fea0003800000 */
        .weak           $__internal_36_$__cuda_sm20_div_rn_f64_full
        .type           $__internal_36_$__cuda_sm20_div_rn_f64_full,@function
        .size           $__internal_36_$__cuda_sm20_div_rn_f64_full,(.L_x_7783 - $__internal_36_$__cuda_sm20_div_rn_f64_full)
$__internal_36_$__cuda_sm20_div_rn_f64_full:
        /* <DEDUP_REMOVED lines=104> */
.L_x_3400:
        /* <DEDUP_REMOVED lines=16> */
.L_x_3403:
[----:B------:R-:W-:Y:S01]  /*3540*/  LOP3.LUT R15, R11, 0x80000, RZ, 0xfc, !PT ;  /* 0x000800000b0f7812 */ /* 0x000fe200078efcff */
[----:B------:R-:W-:Y:S01]  /*3550*/  IMAD.MOV.U32 R14, RZ, RZ, R10 ;  /* 0x000000ffff0e7224 */ /* 0x000fe200078e000a */
[----:B------:R-:W-:Y:S06]  /*3560*/  BRA `(.L_x_3401) ;  /* 0x0000000000087947 */ /* 0x000fec0003800000 */
.L_x_3402:
[----:B------:R-:W-:Y:S01]  /*3570*/  LOP3.LUT R15, R9, 0x80000, RZ, 0xfc, !PT ;  /* 0x00080000090f7812 */ /* 0x000fe200078efcff */
[----:B------:R-:W-:-:S07]  /*3580*/  IMAD.MOV.U32 R14, RZ, RZ, R8 ;  /* 0x000000ffff0e7224 */ /* 0x000fce00078e0008 */
.L_x_3401:
[----:B------:R-:W-:Y:S05]  /*3590*/  BSYNC.RECONVERGENT B1 ;  /* 0x0000000000017941 */ /* 0x000fea0003800200 */
.L_x_3399:
[----:B------:R-:W-:Y:S02]  /*35a0*/  IMAD.MOV.U32 R4, RZ, RZ, R6 ;  /* 0x000000ffff047224 */ /* 0x000fe400078e0006 */
[----:B------:R-:W-:-:S04]  /*35b0*/  IMAD.MOV.U32 R5, RZ, RZ, 0x0 ;  /* 0x00000000ff057424 */ /* 0x000fc800078e00ff */
[----:B------:R-:W-:Y:S05]  /*35c0*/  RET.REL.NODEC R4 `(_ZN4vllm3moe44grouped_topk_fused_small_expert_count_kernelIf6__halfiLNS0_11ScoringFuncE0ELi384ELb0ELi8EEEvPT_PfPT1_PKT0_llllllbd) ;  /* 0xffffffc8048c7950 */ /* 0x000fea0003c3ffff */
.L_x_3404:
        /* <DEDUP_REMOVED lines=11> */
.L_x_7783:


//--------------------- .text._ZN4vllm3moe44grouped_topk_fused_small_expert_count_kernelIf6__halfiLNS0_11ScoringFuncE0ELi512ELb0ELi8EEEvPT_PfPT1_PKT0_llllllbd --------------------------
	.section	.text._ZN4vllm3moe44grouped_topk_fused_small_expert_count_kernelIf6__halfiLNS0_11ScoringFuncE0ELi512ELb0ELi8EEEvPT_PfPT1_PKT0_llllllbd,"ax",@progbits
	.align	128
        .global         _ZN4vllm3moe44grouped_topk_fused_small_expert_count_kernelIf6__halfiLNS0_11ScoringFuncE0ELi512ELb0ELi8EEEvPT_PfPT1_PKT0_llllllbd
        .type           _ZN4vllm3moe44grouped_topk_fused_small_expert_count_kernelIf6__halfiLNS0_11ScoringFuncE0ELi512ELb0ELi8EEEvPT_PfPT1_PKT0_llllllbd,@function
        .size           _ZN4vllm3moe44grouped_topk_fused_small_expert_count_kernelIf6__halfiLNS0_11ScoringFuncE0ELi512ELb0ELi8EEEvPT_PfPT1_PKT0_llllllbd,(.L_x_7784 - _ZN4vllm3moe44grouped_topk_fused_small_expert_count_kernelIf6__halfiLNS0_11ScoringFuncE0ELi512ELb0ELi8EEEvPT_PfPT1_PKT0_llllllbd)
        .other          _ZN4vllm3moe44grouped_topk_fused_small_expert_count_kernelIf6__halfiLNS0_11ScoringFuncE0ELi512ELb0ELi8EEEvPT_PfPT1_PKT0_llllllbd,@"STO_CUDA_ENTRY STV_DEFAULT"
_ZN4vllm3moe44grouped_topk_fused_small_expert_count_kernelIf6__halfiLNS0_11ScoringFuncE0ELi512ELb0ELi8EEEvPT_PfPT1_PKT0_llllllbd:
.text._ZN4vllm3moe44grouped_topk_fused_small_expert_count_kernelIf6__halfiLNS0_11ScoringFuncE0ELi512ELb0ELi8EEEvPT_PfPT1_PKT0_llllllbd:
        /* <DEDUP_REMOVED lines=35> */
.L_x_3406:
[----:B------:R-:W-:Y:S05]  /*0230*/  BSYNC.RECONVERGENT B0 ;  /* 0x0000000000007941 */ /* 0x000fea0003800200 */
.L_x_3405:
        /* <DEDUP_REMOVED lines=112> */
.L_x_3410:
        /* <DEDUP_REMOVED lines=99> */
.L_x_3409:
        /* <DEDUP_REMOVED lines=44> */
.L_x_3408:
        /* <DEDUP_REMOVED lines=18> */
.L_x_3411:
        /* <DEDUP_REMOVED lines=13> */
.L_x_3412:
[----:B------:R-:W-:Y:S05]  /*1420*/  BSYNC.RECONVERGENT B0 ;  /* 0x0000000000007941 */ /* 0x000fea0003800200 */
.L_x_3407:
        /* <DEDUP_REMOVED lines=37> */
.L_x_3416:
        /* <DEDUP_REMOVED lines=168> */
.L_x_3415:
[----:B------:R-:W-:Y:S05]  /*2100*/  @!P1 BRA `(.L_x_3414) ;  /* 0x0000000000d09947 */ /* 0x000fea0003800000 */
[C---:B------:R-:W-:Y:S02]  /*2110*/  IMAD R0, R11.reuse, 0x4, R0 ;  /* 0x000000040b007824 */ /* 0x040fe400078e0200 */
[----:B------:R-:W-:Y:S02]  /*2120*/  IMAD.MOV R8, RZ, RZ, -R8 ;  /* 0x000000ffff087224 */ /* 0x000fe400078e0a08 */
[----:B------:R-:W-:-:S07]  /*2130*/  IMAD R13, R11, 0x4, R1 ;  /* 0x000000040b0d7824 */ /* 0x000fce00078e0201 */
.L_x_3417:
        /* <DEDUP_REMOVED lines=49> */
.L_x_3414:
        /* <DEDUP_REMOVED lines=107> */
[----:B------:R-:W-:Y:S05]  /*2b00*/  CALL.REL.NOINC `($__internal_37_$__cuda_sm20_div_rn_f64_full) ;  /* 0x0000000000847944 */ /* 0x000fea0003c00000 */
[----:B------:R-:W-:Y:S02]  /*2b10*/  IMAD.MOV.U32 R4, RZ, RZ, R14 ;  /* 0x000000ffff047224 */ /* 0x000fe400078e000e */
[----:B------:R-:W-:-:S07]  /*2b20*/  IMAD.MOV.U32 R5, RZ, RZ, R15 ;  /* 0x000000ffff057224 */ /* 0x000fce00078e000f */
.L_x_3420:
[----:B------:R-:W-:Y:S05]  /*2b30*/  BSYNC.RECONVERGENT B0 ;  /* 0x0000000000007941 */ /* 0x000fea0003800200 */
.L_x_3419:
        /* <DEDUP_REMOVED lines=9> */
.L_x_3418:
        /* <DEDUP_REMOVED lines=18> */
.L_x_3421:
[----:B------:R-:W-:Y:S05]  /*2cf0*/  BSYNC.RECONVERGENT B0 ;  /* 0x0000000000007941 */ /* 0x000fea0003800200 */
.L_x_3413:
[----:B------:R-:W-:Y:S01]  /*2d00*/  PREEXIT ;  /* 0x000000000000782d */ /* 0x000fe20000000000 */
[----:B------:R-:W-:Y:S05]  /*2d10*/  EXIT ;  /* 0x000000000000794d */ /* 0x000fea0003800000 */
        .weak           $__internal_37_$__cuda_sm20_div_rn_f64_full
        .type           $__internal_37_$__cuda_sm20_div_rn_f64_full,@function
        .size           $__internal_37_$__cuda_sm20_div_rn_f64_full,(.L_x_7784 - $__internal_37_$__cuda_sm20_div_rn_f64_full)
$__internal_37_$__cuda_sm20_div_rn_f64_full:
        /* <DEDUP_REMOVED lines=104> */
.L_x_3423:
        /* <DEDUP_REMOVED lines=16> */
.L_x_3426:
[----:B------:R-:W-:Y:S01]  /*34a0*/  LOP3.LUT R15, R11, 0x80000, RZ, 0xfc, !PT ;  /* 0x000800000b0f7812 */ /* 0x000fe200078efcff */
[----:B------:R-:W-:Y:S01]  /*34b0*/  IMAD.MOV.U32 R14, RZ, RZ, R10 ;  /* 0x000000ffff0e7224 */ /* 0x000fe200078e000a */
[----:B------:R-:W-:Y:S06]  /*34c0*/  BRA `(.L_x_3424) ;  /* 0x0000000000087947 */ /* 0x000fec0003800000 */
.L_x_3425:
[----:B------:R-:W-:Y:S01]  /*34d0*/  LOP3.LUT R15, R9, 0x80000, RZ, 0xfc, !PT ;  /* 0x00080000090f7812 */ /* 0x000fe200078efcff */
[----:B------:R-:W-:-:S07]  /*34e0*/  IMAD.MOV.U32 R14, RZ, RZ, R8 ;  /* 0x000000ffff0e7224 */ /* 0x000fce00078e0008 */
.L_x_3424:
[----:B------:R-:W-:Y:S05]  /*34f0*/  BSYNC.RECONVERGENT B1 ;  /* 0x0000000000017941 */ /* 0x000fea0003800200 */
.L_x_3422:
[----:B------:R-:W-:Y:S02]  /*3500*/  IMAD.MOV.U32 R4, RZ, RZ, R6 ;  /* 0x000000ffff047224 */ /* 0x000fe400078e0006 */
[----:B------:R-:W-:-:S04]  /*3510*/  IMAD.MOV.U32 R5, RZ, RZ, 0x0 ;  /* 0x00000000ff057424 */ /* 0x000fc800078e00ff */
[----:B------:R-:W-:Y:S05]  /*3520*/  RET.REL.NODEC R4 `(_ZN4vllm3moe44grouped_topk_fused_small_expert_count_kernelIf6__halfiLNS0_11ScoringFuncE0ELi512ELb0ELi8EEEvPT_PfPT1_PKT0_llllllbd) ;  /* 0xffffffc804b47950 */ /* 0x000fea0003c3ffff */
.L_x_3427:
        /* <DEDUP_REMOVED lines=13> */
.L_x_7784:


//--------------------- .text._ZN4vllm3moe44grouped_topk_fused_small_expert_count_kernelIf6__halfiLNS0_11ScoringFuncE0ELi512ELb0ELi22EEEvPT_PfPT1_PKT0_llllllbd --------------------------
	.section	.text._ZN4vllm3moe44grouped_topk_fused_small_expert_count_kernelIf6__halfiLNS0_11ScoringFuncE0ELi512ELb0ELi22EEEvPT_PfPT1_PKT0_llllllbd,"ax",@progbits
	.align	128
        .global         _ZN4vllm3moe44grouped_topk_fused_small_expert_count_kernelIf6__halfiLNS0_11ScoringFuncE0ELi512ELb0ELi22EEEvPT_PfPT1_PKT0_llllllbd
        .type           _ZN4vllm3moe44grouped_topk_fused_small_expert_count_kernelIf6__halfiLNS0_11ScoringFuncE0ELi512ELb0ELi22EEEvPT_PfPT1_PKT0_llllllbd,@function
        .size           _ZN4vllm3moe44grouped_topk_fused_small_expert_count_kernelIf6__halfiLNS0_11ScoringFuncE0ELi512ELb0ELi22EEEvPT_PfPT1_PKT0_llllllbd,(.L_x_7785 - _ZN4vllm3moe44grouped_topk_fused_small_expert_count_kernelIf6__halfiLNS0_11ScoringFuncE0ELi512ELb0ELi22EEEvPT_PfPT1_PKT0_llllllbd)
        .other          _ZN4vllm3moe44grouped_topk_fused_small_expert_count_kernelIf6__halfiLNS0_11ScoringFuncE0ELi512ELb0ELi22EEEvPT_PfPT1_PKT0_llllllbd,@"STO_CUDA_ENTRY STV_DEFAULT"
_ZN4vllm3moe44grouped_topk_fused_small_expert_count_kernelIf6__halfiLNS0_11ScoringFuncE0ELi512ELb0ELi22EEEvPT_PfPT1_PKT0_llllllbd:
.text._ZN4vllm3moe44grouped_topk_fused_small_expert_count_kernelIf6__halfiLNS0_11ScoringFuncE0ELi512ELb0ELi22EEEvPT_PfPT1_PKT0_llllllbd:
        /* <DEDUP_REMOVED lines=35> */
.L_x_3429:
[----:B------:R-:W-:Y:S05]  /*0230*/  BSYNC.RECONVERGENT B0 ;  /* 0x0000000000007941 */ /* 0x000fea0003800200 */
.L_x_3428:
        /* <DEDUP_REMOVED lines=112> */
.L_x_3433:
        /* <DEDUP_REMOVED lines=99> */
.L_x_3432:
        /* <DEDUP_REMOVED lines=44> */
.L_x_3431:
        /* <DEDUP_REMOVED lines=18> */
.L_x_3434:
        /* <DEDUP_REMOVED lines=13> */
.L_x_3435:
[----:B------:R-:W-:Y:S05]  /*1420*/  BSYNC.RECONVERGENT B0 ;  /* 0x0000000000007941 */ /* 0x000fea0003800200 */
.L_x_3430:
        /* <DEDUP_REMOVED lines=77> */
.L_x_3439:
        /* <DEDUP_REMOVED lines=183> */
.L_x_3438:
[----:B------:R-:W-:Y:S05]  /*2470*/  @!P2 BRA `(.L_x_3437) ;  /* 0x0000000000dca947 */ /* 0x000fea0003800000 */
[C---:B------:R-:W-:Y:S02]  /*2480*/  IMAD R0, R13.reuse, 0x4, R0 ;  /* 0x000000040d007824 */ /* 0x040fe400078e0200 */
[----:B------:R-:W-:Y:S02]  /*2490*/  IMAD.MOV R10, RZ, RZ, -R10 ;  /* 0x000000ffff0a7224 */ /* 0x000fe400078e0a0a */
[----:B------:R-:W-:-:S07]  /*24a0*/  IMAD R15, R13, 0x4, R1 ;  /* 0x000000040d0f7824 */ /* 0x000fce00078e0201 */
.L_x_3440:
        /* <DEDUP_REMOVED lines=52> */
.L_x_3437:
        /* <DEDUP_REMOVED lines=107> */
[----:B------:R-:W-:Y:S05]  /*2ea0*/  CALL.REL.NOINC `($__internal_38_$__cuda_sm20_div_rn_f64_full) ;  /* 0x0000000000847944 */ /* 0x000fea0003c00000 */
[----:B------:R-:W-:Y:S02]  /*2eb0*/  IMAD.MOV.U32 R4, RZ, RZ, R14 ;  /* 0x000000ffff047224 */ /* 0x000fe400078e000e */
[----:B------:R-:W-:-:S07]  /*2ec0*/  IMAD.MOV.U32 R5, RZ, RZ, R15 ;  /* 0x000000ffff057224 */ /* 0x000fce00078e000f */
.L_x_3443:
[----:B------:R-:W-:Y:S05]  /*2ed0*/  BSYNC.RECONVERGENT B0 ;  /* 0x0000000000007941 */ /* 0x000fea0003800200 */
.L_x_3442:
        /* <DEDUP_REMOVED lines=9> */
.L_x_3441:
        /* <DEDUP_REMOVED lines=18> */
.L_x_3444:
[----:B------:R-:W-:Y:S05]  /*3090*/  BSYNC.RECONVERGENT B0 ;  /* 0x0000000000007941 */ /* 0x000fea0003800200 */
.L_x_3436:
[----:B------:R-:W-:Y:S01]  /*30a0*/  PREEXIT ;  /* 0x000000000000782d */ /* 0x000fe20000000000 */
[----:B------:R-:W-:Y:S05]  /*30b0*/  EXIT ;  /* 0x000000000000794d */ /* 0x000fea0003800000 */
        .weak           $__internal_38_$__cuda_sm20_div_rn_f64_full
        .type           $__internal_38_$__cuda_sm20_div_rn_f64_full,@function
        .size           $__internal_38_$__cuda_sm20_div_rn_f64_full,(.L_x_7785 - $__internal_38_$__cuda_sm20_div_rn_f64_full)
$__internal_38_$__cuda_sm20_div_rn_f64_full:
        /* <DEDUP_REMOVED lines=104> */
.L_x_3446:
        /* <DEDUP_REMOVED lines=16> */
.L_x_3449:
[----:B------:R-:W-:Y:S01]  /*3840*/  LOP3.LUT R15, R11, 0x80000, RZ, 0xfc, !PT ;  /* 0x000800000b0f7812 */ /* 0x000fe200078efcff */
[----:B------:R-:W-:Y:S01]  /*3850*/  IMAD.MOV.U32 R14, RZ, RZ, R10 ;  /* 0x000000ffff0e7224 */ /* 0x000fe200078e000a */
[----:B------:R-:W-:Y:S06]  /*3860*/  BRA `(.L_x_3447) ;  /* 0x0000000000087947 */ /* 0x000fec0003800000 */
.L_x_3448:
[----:B------:R-:W-:Y:S01]  /*3870*/  LOP3.LUT R15, R9, 0x80000, RZ, 0xfc, !PT ;  /* 0x00080000090f7812 */ /* 0x000fe200078efcff */
[----:B------:R-:W-:-:S07]  /*3880*/  IMAD.MOV.U32 R14, RZ, RZ, R8 ;  /* 0x000000ffff0e7224 */ /* 0x000fce00078e0008 */
.L_x_3447:
[----:B------:R-:W-:Y:S05]  /*3890*/  BSYNC.RECONVERGENT B1 ;  /* 0x0000000000017941 */ /* 0x000fea0003800200 */
.L_x_3445:
[----:B------:R-:W-:Y:S02]  /*38a0*/  IMAD.MOV.U32 R4, RZ, RZ, R6 ;  /* 0x000000ffff047224 */ /* 0x000fe400078e0006 */
[----:B------:R-:W-:-:S04]  /*38b0*/  IMAD.MOV.U32 R5, RZ, RZ, 0x0 ;  /* 0x00000000ff057424 */ /* 0x000fc800078e00ff */
[----:B------:R-:W-:Y:S05]  /*38c0*/  RET.REL.NODEC R4 `(_ZN4vllm3moe44grouped_topk_fused_small_expert_count_kernelIf6__halfiLNS0_11ScoringFuncE0ELi512ELb0ELi22EEEvPT_PfPT1_PKT0_llllllbd) ;  /* 0xffffffc404cc7950 */ /* 0x000fea0003c3ffff */
.L_x_3450:
        /* <DEDUP_REMOVED lines=11> */
.L_x_7785:


//--------------------- .text._ZN4vllm3moe44grouped_topk_fused_small_expert_count_kernelIf6__halfiLNS0_11ScoringFuncE0ELi256ELb1ELi8EEEvPT_PfPT1_PKT0_llllllbd --------------------------
	.section	.text._ZN4vllm3moe44grouped_topk_fused_small_expert_count_kernelIf6__halfiLNS0_11ScoringFuncE0ELi256ELb1ELi8EEEvPT_PfPT1_PKT0_llllllbd,"ax",@progbits
	.align	128
        .global         _ZN4vllm3moe44grouped_topk_fused_small_expert_count_kernelIf6__halfiLNS0_11ScoringFuncE0ELi256ELb1ELi8EEEvPT_PfPT1_PKT0_llllllbd
        .type           _ZN4vllm3moe44grouped_topk_fused_small_expert_count_kernelIf6__halfiLNS0_11ScoringFuncE0ELi256ELb1ELi8EEEvPT_PfPT1_PKT0_llllllbd,@function
        .size           _ZN4vllm3moe44grouped_topk_fused_small_expert_count_kernelIf6__halfiLNS0_11ScoringFuncE0ELi256ELb1ELi8EEEvPT_PfPT1_PKT0_llllllbd,(.L_x_7786 - _ZN4vllm3moe44grouped_topk_fused_small_expert_count_kernelIf6__halfiLNS0_11ScoringFuncE0ELi256ELb1ELi8EEEvPT_PfPT1_PKT0_llllllbd)
        .other          _ZN4vllm3moe44grouped_topk_fused_small_expert_count_kernelIf6__halfiLNS0_11ScoringFuncE0ELi256ELb1ELi8EEEvPT_PfPT1_PKT0_llllllbd,@"STO_CUDA_ENTRY STV_DEFAULT"
_ZN4vllm3moe44grouped_topk_fused_small_expert_count_kernelIf6__halfiLNS0_11ScoringFuncE0ELi256ELb1ELi8EEEvPT_PfPT1_PKT0_llllllbd:
.text._ZN4vllm3moe44grouped_topk_fused_small_expert_count_kernelIf6__halfiLNS0_11ScoringFuncE0ELi256ELb1ELi8EEEvPT_PfPT1_PKT0_llllllbd:
        /* <DEDUP_REMOVED lines=41> */
[----:B--2---:R-:W-:-:S05]  /*0290*/  HADD2.F32 R4, -RZ, R8.H0_H0 ;  /* 0x20000008ff047230 */ /* 0x004fca0000004100 */
[----:B---3--:R-:W-:Y:S01]  /*02a0*/  FADD.FTZ R4, R4, R13 ;  /* 0x0000000d04047221 */ /* 0x008fe20000010000 */
[----:B------:R0:W-:Y:S04]  /*02b0*/  STS [R10], R13 ;  /* 0x0000000d0a007388 */ /* 0x0001e80000000800 */
[----:B------:R0:W-:Y:S02]  /*02c0*/  STS [R11], R4 ;  /* 0x000000040b007388 */ /* 0x0001e40000000800 */
.L_x_3452:
[----:B------:R-:W-:Y:S05]  /*02d0*/  BSYNC.RECONVERGENT B0 ;  /* 0x0000000000007941 */ /* 0x000fea0003800200 */
.L_x_3451:
        /* <DEDUP_REMOVED lines=86> */
.L_x_3454:
[----:B------:R-:W-:Y:S05]  /*0840*/  BSYNC.RECONVERGENT B0 ;  /* 0x0000000000007941 */ /* 0x000fea0003800200 */
.L_x_3453:
        /* <DEDUP_REMOVED lines=263> */
.L_x_3458:
        /* <DEDUP_REMOVED lines=173> */
.L_x_3457:
[----:B------:R-:W-:Y:S05]  /*2390*/  BRA.U !UP0, `(.L_x_3456) ;  /* 0x0000000108c87547 */ /* 0x000fea000b800000 */
[----:B------:R-:W-:Y:S01]  /*23a0*/  IMAD R5, R4, 0x4, R1 ;  /* 0x0000000404057824 */ /* 0x000fe200078e0201 */
[----:B------:R-:W-:-:S12]  /*23b0*/  UIADD3 UR5, UPT, UPT, -UR5, URZ, URZ ;  /* 0x000000ff05057290 */ /* 0x000fd8000fffe1ff */
.L_x_3459:
        /* <DEDUP_REMOVED lines=48> */
.L_x_3456:
        /* <DEDUP_REMOVED lines=109> */
[----:B------:R-:W-:Y:S05]  /*2d90*/  CALL.REL.NOINC `($__internal_39_$__cuda_sm20_div_rn_f64_full) ;  /* 0x00000000007c7944 */ /* 0x000fea0003c00000 */
.L_x_3462:
[----:B------:R-:W-:Y:S05]  /*2da0*/  BSYNC.RECONVERGENT B0 ;  /* 0x0000000000007941 */ /* 0x000fea0003800200 */
.L_x_3461:
        /* <DEDUP_REMOVED lines=9> */
.L_x_3460:
        /* <DEDUP_REMOVED lines=18> */
.L_x_3463:
[----:B------:R-:W-:Y:S05]  /*2f60*/  BSYNC.RECONVERGENT B0 ;  /* 0x0000000000007941 */ /* 0x000fea0003800200 */
.L_x_3455:
[----:B------:R-:W-:Y:S01]  /*2f70*/  PREEXIT ;  /* 0x000000000000782d */ /* 0x000fe20000000000 */
[----:B------:R-:W-:Y:S05]  /*2f80*/  EXIT ;  /* 0x000000000000794d */ /* 0x000fea0003800000 */
        .weak           $__internal_39_$__cuda_sm20_div_rn_f64_full
        .type           $__internal_39_$__cuda_sm20_div_rn_f64_full,@function
        .size           $__internal_39_$__cuda_sm20_div_rn_f64_full,(.L_x_7786 - $__internal_39_$__cuda_sm20_div_rn_f64_full)
$__internal_39_$__cuda_sm20_div_rn_f64_full:
        /* <DEDUP_REMOVED lines=106> */
.L_x_3465:
        /* <DEDUP_REMOVED lines=16> */
.L_x_3468:
[----:B------:R-:W-:Y:S01]  /*3730*/  LOP3.LUT R17, R9, 0x80000, RZ, 0xfc, !PT ;  /* 0x0008000009117812 */ /* 0x000fe200078efcff */
[----:B------:R-:W-:Y:S01]  /*3740*/  IMAD.MOV.U32 R16, RZ, RZ, R8 ;  /* 0x000000ffff107224 */ /* 0x000fe200078e0008 */
[----:B------:R-:W-:Y:S06]  /*3750*/  BRA `(.L_x_3466) ;  /* 0x0000000000087947 */ /* 0x000fec0003800000 */
.L_x_3467:
[----:B------:R-:W-:Y:S01]  /*3760*/  LOP3.LUT R17, R5, 0x80000, RZ, 0xfc, !PT ;  /* 0x0008000005117812 */ /* 0x000fe200078efcff */
[----:B------:R-:W-:-:S07]  /*3770*/  IMAD.MOV.U32 R16, RZ, RZ, R4 ;  /* 0x000000ffff107224 */ /* 0x000fce00078e0004 */
.L_x_3466:
[----:B------:R-:W-:Y:S05]  /*3780*/  BSYNC.RECONVERGENT B1 ;  /* 0x0000000000017941 */ /* 0x000fea0003800200 */
.L_x_3464:
[----:B------:R-:W-:Y:S02]  /*3790*/  IMAD.MOV.U32 R13, RZ, RZ, 0x0 ;  /* 0x00000000ff0d7424 */ /* 0x000fe400078e00ff */
[----:B------:R-:W-:Y:S02]  /*37a0*/  IMAD.MOV.U32 R4, RZ, RZ, R16 ;  /* 0x000000ffff047224 */ /* 0x000fe400078e0010 */
[----:B------:R-:W-:Y:S01]  /*37b0*/  IMAD.MOV.U32 R5, RZ, RZ, R17 ;  /* 0x000000ffff057224 */ /* 0x000fe200078e0011 */
[----:B------:R-:W-:Y:S06]  /*37c0*/  RET.REL.NODEC R12 `(_ZN4vllm3moe44grouped_topk_fused_small_expert_count_kernelIf6__halfiLNS0_11ScoringFuncE0ELi256ELb1ELi8EEEvPT_PfPT1_PKT0_llllllbd) ;  /* 0xffffffc80c0c7950 */ /* 0x000fec0003c3ffff */
.L_x_3469:
        /* <DEDUP_REMOVED lines=11> */
.L_x_7786:


//--------------------- .text._ZN4vllm3moe25grouped_topk_fused_kernelIffiLNS0_11ScoringFuncE0EEEvPT_PfPT1_PKT0_lllllbd --------------------------
	.section	.text._ZN4vllm3moe25grouped_topk_fused_kernelIffiLNS0_11ScoringFuncE0EEEvPT_PfPT1_PKT0_lllllbd,"ax",@progbits
	.align	128
        .global         _ZN4vllm3moe25grouped_topk_fused_kernelIffiLNS0_11ScoringFuncE0EEEvPT_PfPT1_PKT0_lllllbd
        .type           _ZN4vllm3moe25grouped_topk_fused_kernelIffiLNS0_11ScoringFuncE0EEEvPT_PfPT1_PKT0_lllllbd,@function
        .size           _ZN4vllm3moe25grouped_topk_fused_kernelIffiLNS0_11ScoringFuncE0EEEvPT_PfPT1_PKT0_lllllbd,(.L_x_7885 - _ZN4vllm3moe25grouped_topk_fused_kernelIffiLNS0_11ScoringFuncE0EEEvPT_PfPT1_PKT0_lllllbd)
        .other          _ZN4vllm3moe25grouped_topk_fused_kernelIffiLNS0_11ScoringFuncE0EEEvPT_PfPT1_PKT0_lllllbd,@"STO_CUDA_ENTRY STV_DEFAULT"
_ZN4vllm3moe25grouped_topk_fused_kernelIffiLNS0_11ScoringFuncE0EEEvPT_PfPT1_PKT0_lllllbd:
.text._ZN4vllm3moe25grouped_topk_fused_kernelIffiLNS0_11ScoringFuncE0EEEvPT_PfPT1_PKT0_lllllbd:
        /* <DEDUP_REMOVED lines=56> */
[----:B------:R-:W-:Y:S01]  /*0380*/  UMOV UR4, URZ ;  /* 0x000000ff00047c82 */ /* 0x000fe20008000000 */
[----:B0-----:R-:W-:-:S11]  /*0390*/  UIMAD UR5, UR22, UR5, UR17 ;  /* 0x00000005160572a4 */ /* 0x001fd6000f8e0211 */
[----:B------:R-:W-:Y:S01]  /*03a0*/  VOTEU.ANY UP4, P0 ;  /* 0x0000000000ff7886 */ /* 0x000fe20000080100 */
[----:B------:R-:W-:Y:S01]  /*03b0*/  PLOP3.LUT P0, PT, PT, PT, UP4, 0x80, 0x8 ;  /* 0x000000000008781c */ /* 0x000fe20003f0f048 */
[----:B------:R-:W-:Y:S02]  /*03c0*/  ULEA.HI.X UR7, UR16, UR9, UR5, 0x2, UP0 ;  /* 0x0000000910077291 */ /* 0x000fe400080f1405 */
[----:B------:R-:W-:Y:S02]  /*03d0*/  UISETP.GE.AND UP0, UPT, UR11, URZ, UPT ;  /* 0x000000ff0b00728c */ /* 0x000fe4000bf06270 */
[----:B------:R-:W-:Y:S02]  /*03e0*/  @!UP4 UIADD3 UR10, UPT, UPT, UR10, 0x1, URZ ;  /* 0x000000010a0ac890 */ /* 0x000fe4000fffe0ff */
[----:B------:R-:W-:Y:S01]  /*03f0*/  @UP2 ULOP3.LUT UR11, UR15, 0xffffff00, URZ, 0xc0, !UPT ;  /* 0xffffff000f0b2892 */ /* 0x000fe2000f8ec0ff */
[----:B------:R-:W-:Y:S01]  /*0400*/  UMOV UR8, UR13 ;  /* 0x0000000d00087c82 */ /* 0x000fe20008000000 */
[----:B----4-:R-:W-:Y:S01]  /*0410*/  UMOV UR9, UR14 ;  /* 0x0000000e00097c82 */ /* 0x010fe20008000000 */
[----:B------:R-:W-:Y:S01]  /*0420*/  UMOV UR5, URZ ;  /* 0x000000ff00057c82 */ /* 0x000fe20008000000 */
[----:B------:R-:W-:-:S02]  /*0430*/  @UP2 UIADD3 UR4, UP4, UPT, UR11, 0x100, URZ ;  /* 0x000001000b042890 */ /* 0x000fc4000ff9e0ff */
        /* <DEDUP_REMOVED lines=35> */
.L_x_3474:
[----:B------:R-:W-:-:S04]  /*0670*/  IMAD.WIDE.U32 R10, R19, 0x4, R6 ;  /* 0x00000004130a7825 */ /* 0x000fc800078e0006 */
[----:B------:R-:W-:Y:S01]  /*0680*/  IMAD.WIDE.U32 R8, R19, 0x4, R4 ;  /* 0x0000000413087825 */ /* 0x000fe200078e0004 */
[----:B------:R-:W2:Y:S04]  /*0690*/  LDG.E R28, desc[UR20][R10.64] ;  /* 0x000000140a1c7981 */ /* 0x000ea8000c1e1900 */
[----:B------:R-:W2:Y:S04]  /*06a0*/  LDG.E R21, desc[UR20][R8.64] ;  /* 0x0000001408157981 */ /* 0x000ea8000c1e1900 */
[----:B------:R-:W3:Y:S04]  /*06b0*/  LDG.E R32, desc[UR20][R10.64+0x80] ;  /* 0x000080140a207981 */ /* 0x000ee8000c1e1900 */
[----:B------:R-:W3:Y:S04]  /*06c0*/  LDG.E R33, desc[UR20][R8.64+0x80] ;  /* 0x0000801408217981 */ /* 0x000ee8000c1e1900 */
[----:B------:R-:W4:Y:S04]  /*06d0*/  LDG.E R26, desc[UR20][R10.64+0x100] ;  /* 0x000100140a1a7981 */ /* 0x000f28000c1e1900 */
[----:B------:R-:W4:Y:S04]  /*06e0*/  LDG.E R29, desc[UR20][R8.64+0x100] ;  /* 0x00010014081d7981 */ /* 0x000f28000c1e1900 */
[----:B------:R-:W5:Y:S04]  /*06f0*/  LDG.E R27, desc[UR20][R10.64+0x180] ;  /* 0x000180140a1b7981 */ /* 0x000f68000c1e1900 */
[----:B------:R-:W5:Y:S04]  /*0700*/  LDG.E R24, desc[UR20][R8.64+0x180] ;  /* 0x0001801408187981 */ /* 0x000f68000c1e1900 */
[----:B------:R-:W5:Y:S04]  /*0710*/  LDG.E R22, desc[UR20][R10.64+0x200] ;  /* 0x000200140a167981 */ /* 0x000f68000c1e1900 */
[----:B------:R-:W5:Y:S04]  /*0720*/  LDG.E R25, desc[UR20][R8.64+0x200] ;  /* 0x0002001408197981 */ /* 0x000f68000c1e1900 */
[----:B------:R-:W5:Y:S04]  /*0730*/  LDG.E R20, desc[UR20][R10.64+0x280] ;  /* 0x000280140a147981 */ /* 0x000f68000c1e1900 */
[----:B------:R-:W5:Y:S04]  /*0740*/  LDG.E R23, desc[UR20][R8.64+0x280] ;  /* 0x0002801408177981 */ /* 0x000f68000c1e1900 */
[----:B------:R-:W5:Y:S04]  /*0750*/  LDG.E R18, desc[UR20][R10.64+0x300] ;  /* 0x000300140a127981 */ /* 0x000f68000c1e1900 */
[----:B------:R-:W5:Y:S04]  /*0760*/  LDG.E R34, desc[UR20][R10.64+0x380] ;  /* 0x000380140a227981 */ /* 0x000f68000c1e1900 */
[----:B------:R-:W5:Y:S01]  /*0770*/  LDG.E R35, desc[UR20][R8.64+0x380] ;  /* 0x0003801408237981 */ /* 0x000f62000c1e1900 */
[----:B--2---:R-:W-:-:S03]  /*0780*/  FADD.FTZ R28, R28, R21 ;  /* 0x000000151c1c7221 */ /* 0x004fc60000010000 */
[----:B------:R0:W2:Y:S02]  /*0790*/  LDG.E R21, desc[UR20][R8.64+0x300] ;  /* 0x0003001408157981 */ /* 0x0000a4000c1e1900 */
[----:B------:R-:W-:Y:S01]  /*07a0*/  FSETP.GT.FTZ.AND P1, PT, R28, R30, PT ;  /* 0x0000001e1c00720b */ /* 0x000fe20003f34000 */
[----:B---3--:R-:W-:-:S03]  /*07b0*/  FADD.FTZ R33, R32, R33 ;  /* 0x0000002120217221 */ /* 0x008fc60000010000 */
[C---:B------:R-:W-:Y:S02]  /*07c0*/  FSEL R32, R28.reuse, R30, P1 ;  /* 0x0000001e1c207208 */ /* 0x040fe40000800000 */
[----:B------:R-:W-:Y:S02]  /*07d0*/  FSETP.GT.FTZ.AND P2, PT, R28, R31, PT ;  /* 0x0000001f1c00720b */ /* 0x000fe40003f54000 */
[----:B------:R-:W-:Y:S01]  /*07e0*/  FSETP.GT.FTZ.AND P3, PT, R33, R32, PT ;  /* 0x000000202100720b */ /* 0x000fe20003f74000 */
[----:B----4-:R-:W-:-:S03]  /*07f0*/  FADD.FTZ R29, R26, R29 ;  /* 0x0000001d1a1d7221 */ /* 0x010fc60000010000 */
[----:B------:R-:W-:Y:S02]  /*0800*/  FSEL R26, R33, R32, P3 ;  /* 0x00000020211a7208 */ /* 0x000fe40001800000 */
[----:B------:R-:W-:Y:S02]  /*0810*/  @!P1 FSEL R30, R28, R31, P2 ;  /* 0x0000001f1c1e9208 */ /* 0x000fe40001000000 */
[----:B------:R-:W-:Y:S02]  /*0820*/  FSETP.GT.FTZ.AND P2, PT, R29, R26, PT ;  /* 0x0000001a1d00720b */ /* 0x000fe40003f54000 */
[----:B------:R-:W-:Y:S01]  /*0830*/  FSETP.GT.FTZ.AND P1, PT, R33, R30, PT ;  /* 0x0000001e2100720b */ /* 0x000fe20003f34000 */
[----:B-----5:R-:W-:Y:S01]  /*0840*/  FADD.FTZ R27, R27, R24 ;  /* 0x000000181b1b7221 */ /* 0x020fe20000010000 */
[----:B0-----:R-:W-:Y:S02]  /*0850*/  FSEL R8, R29, R26, P2 ;  /* 0x0000001a1d087208 */ /* 0x001fe40001000000 */
[----:B------:R-:W-:-:S02]  /*0860*/  @!P3 FSEL R32, R33, R30, P1 ;  /* 0x0000001e2120b208 */ /* 0x000fc40000800000 */
[----:B------:R-:W-:Y:S02]  /*0870*/  FSETP.GT.FTZ.AND P3, PT, R27, R8, PT ;  /* 0x000000081b00720b */ /* 0x000fe40003f74000 */
[----:B------:R-:W-:Y:S01]  /*0880*/  FSETP.GT.FTZ.AND P1, PT, R29, R32, PT ;  /* 0x000000201d00720b */ /* 0x000fe20003f34000 */
[----:B------:R-:W-:Y:S01]  /*0890*/  FADD.FTZ R22, R22, R25 ;  /* 0x0000001916167221 */ /* 0x000fe20000010000 */
[----:B------:R-:W-:Y:S02]  /*08a0*/  FSEL R9, R27, R8, P3 ;  /* 0x000000081b097208 */ /* 0x000fe40001800000 */
[----:B------:R-:W-:Y:S02]  /*08b0*/  @!P2 FSEL R26, R29, R32, P1 ;  /* 0x000000201d1aa208 */ /* 0x000fe40000800000 */
[-C--:B------:R-:W-:Y:S02]  /*08c0*/  FSETP.GT.FTZ.AND P2, PT, R22, R9.reuse, PT ;  /* 0x000000091600720b */ /* 0x080fe40003f54000 */
[----:B------:R-:W-:Y:S01]  /*08d0*/  FSETP.GT.FTZ.AND P1, PT, R27, R26, PT ;  /* 0x0000001a1b00720b */ /* 0x000fe20003f34000 */
[----:B------:R-:W-:Y:S01]  /*08e0*/  FADD.FTZ R20, R20, R23 ;  /* 0x0000001714147221 */ /* 0x000fe20000010000 */
[----:B------:R-:W-:-:S02]  /*08f0*/  FSEL R10, R22, R9, P2 ;  /* 0x00000009160a7208 */ /* 0x000fc40001000000 */
[----:B------:R-:W-:Y:S02]  /*0900*/  @!P3 FSEL R8, R27, R26, P1 ;  /* 0x0000001a1b08b208 */ /* 0x000fe40000800000 */
[----:B------:R-:W-:Y:S02]  /*0910*/  FSETP.GT.FTZ.AND P3, PT, R20, R10, PT ;  /* 0x0000000a1400720b */ /* 0x000fe40003f74000 */
[----:B------:R-:W-:Y:S02]  /*0920*/  FSETP.GT.FTZ.AND P1, PT, R22, R8, PT ;  /* 0x000000081600720b */ /* 0x000fe40003f34000 */
[----:B------:R-:W-:Y:S02]  /*0930*/  FSEL R11, R20, R10, P3 ;  /* 0x0000000a140b7208 */ /* 0x000fe40001800000 */
[----:B------:R-:W-:-:S04]  /*0940*/  @!P2 FSEL R9, R22, R8, P1 ;  /* 0x000000081609a208 */ /* 0x000fc80000800000 */
[----:B------:R-:W-:-:S04]  /*0950*/  FSETP.GT.FTZ.AND P1, PT, R20, R9, PT ;  /* 0x000000091400720b */ /* 0x000fc80003f34000 */
[----:B------:R-:W-:Y:S01]  /*0960*/  @!P3 FSEL R10, R20, R9, P1 ;  /* 0x00000009140ab208 */ /* 0x000fe20000800000 */
[----:B------:R-:W-:Y:S02]  /*0970*/  VIADD R12, R12, 0x8 ;  /* 0x000000080c0c7836 */ /* 0x000fe40000000000 */
[----:B------:R-:W-:Y:S01]  /*0980*/  FADD.FTZ R34, R34, R35 ;  /* 0x0000002322227221 */ /* 0x000fe20000010000 */
[----:B------:R-:W-:Y:S02]  /*0990*/  VIADD R19, R19, 0x100 ;  /* 0x0000010013137836 */ /* 0x000fe40000000000 */
[----:B--2---:R-:W-:-:S05]  /*09a0*/  FADD.FTZ R18, R18, R21 ;  /* 0x0000001512127221 */ /* 0x004fca0000010000 */
[CC--:B------:R-:W-:Y:S02]  /*09b0*/  FSETP.GT.FTZ.AND P2, PT, R18.reuse, R11.reuse, PT ;  /* 0x0000000b1200720b */ /* 0x0c0fe40003f54000 */
[C---:B------:R-:W-:Y:S02]  /*09c0*/  FSETP.GT.FTZ.AND P1, PT, R18.reuse, R10, PT ;  /* 0x0000000a1200720b */ /* 0x040fe40003f34000 */
[----:B------:R-:W-:-:S04]  /*09d0*/  FSEL R31, R18, R11, P2 ;  /* 0x0000000b121f7208 */ /* 0x000fc80001000000 */
[----:B------:R-:W-:-:S05]  /*09e0*/  FSETP.GT.FTZ.AND P3, PT, R34, R31, PT ;  /* 0x0000001f2200720b */ /* 0x000fca0003f74000 */
[----:B------:R-:W-:Y:S02]  /*09f0*/  @!P2 FSEL R11, R18, R10, P1 ;  /* 0x0000000a120ba208 */ /* 0x000fe40000800000 */
[----:B------:R-:W-:Y:S02]  /*0a00*/  ISETP.NE.AND P2, PT, R12, R17, PT ;  /* 0x000000110c00720c */ /* 0x000fe40003f45270 */
[C---:B------:R-:W-:Y:S02]  /*0a10*/  FSETP.GT.FTZ.AND P1, PT, R34.reuse, R11, PT ;  /* 0x0000000b2200720b */ /* 0x040fe40003f34000 */
[C---:B------:R-:W-:Y:S02]  /*0a20*/  FSEL R30, R34.reuse, R31, P3 ;  /* 0x0000001f221e7208 */ /* 0x040fe40001800000 */
[----:B------:R-:W-:-:S07]  /*0a30*/  @!P3 FSEL R31, R34, R11, P1 ;  /* 0x0000000b221fb208 */ /* 0x000fce0000800000 */
[----:B------:R-:W-:Y:S05]  /*0a40*/  @P2 BRA `(.L_x_3474) ;  /* 0xfffffffc00082947 */ /* 0x000fea000383ffff */
.L_x_3473:
[----:B------:R-:W-:Y:S05]  /*0a50*/  BSYNC.RECONVERGENT B1 ;  /* 0x0000000000017941 */ /* 0x000fea0003800200 */
.L_x_3472:
        /* <DEDUP_REMOVED lines=8> */
[----:B------:R-:W2:Y:S04]  /*0ae0*/  LDG.E R17, desc[UR20][R8.64] ;  /* 0x0000001408117981 */ /* 0x000ea8000c1e1900 */
[----:B------:R-:W3:Y:S04]  /*0af0*/  LDG.E R16, desc[UR20][R10.64+0x80] ;  /* 0x000080140a107981 */ /* 0x000ee8000c1e1900 */
[----:B------:R-:W3:Y:S04]  /*0b00*/  LDG.E R21, desc[UR20][R8.64+0x80] ;  /* 0x0000801408157981 */ /* 0x000ee8000c1e1900 */
[----:B------:R-:W4:Y:S04]  /*0b10*/  LDG.E R18, desc[UR20][R10.64+0x100] ;  /* 0x000100140a127981 */ /* 0x000f28000c1e1900 */
[----:B------:R-:W4:Y:S04]  /*0b20*/  LDG.E R23, desc[UR20][R8.64+0x100] ;  /* 0x0001001408177981 */ /* 0x000f28000c1e1900 */
[----:B------:R-:W5:Y:S04]  /*0b30*/  LDG.E R20, desc[UR20][R10.64+0x180] ;  /* 0x000180140a147981 */ /* 0x000f68000c1e1900 */
[----:B------:R-:W5:Y:S01]  /*0b40*/  LDG.E R25, desc[UR20][R8.64+0x180] ;  /* 0x0001801408197981 */ /* 0x000f62000c1e1900 */
[----:B------:R-:W-:-:S02]  /*0b50*/  VIADD R19, R19, 0x80 ;  /* 0x0000008013137836 */ /* 0x000fc40000000000 */
[----:B--2---:R-:W-:-:S05]  /*0b60*/  FADD.FTZ R12, R12, R17 ;  /* 0x000000110c0c7221 */ /* 0x004fca0000010000 */
[CC--:B------:R-:W-:Y:S02]  /*0b70*/  FSETP.GT.FTZ.AND P1, PT, R12.reuse, R30.reuse, PT ;  /* 0x0000001e0c00720b */ /* 0x0c0fe40003f34000 */
[----:B------:R-:W-:Y:S01]  /*0b80*/  FSETP.GT.FTZ.AND P2, PT, R12, R31, PT ;  /* 0x0000001f0c00720b */ /* 0x000fe20003f54000 */
[----:B---3--:R-:W-:Y:S01]  /*0b90*/  FADD.FTZ R21, R16, R21 ;  /* 0x0000001510157221 */ /* 0x008fe20000010000 */
[----:B------:R-:W-:-:S04]  /*0ba0*/  FSEL R16, R12, R30, P1 ;  /* 0x0000001e0c107208 */ /* 0x000fc80000800000 */
[----:B------:R-:W-:Y:S01]  /*0bb0*/  FSETP.GT.FTZ.AND P3, PT, R21, R16, PT ;  /* 0x000000101500720b */ /* 0x000fe20003f74000 */
[----:B----4-:R-:W-:-:S03]  /*0bc0*/  FADD.FTZ R18, R18, R23 ;  /* 0x0000001712127221 */ /* 0x010fc60000010000 */
[C---:B------:R-:W-:Y:S02]  /*0bd0*/  FSEL R17, R21.reuse, R16, P3 ;  /* 0x0000001015117208 */ /* 0x040fe40001800000 */
[----:B------:R-:W-:Y:S02]  /*0be0*/  @!P1 FSEL R30, R12, R31, P2 ;  /* 0x0000001f0c1e9208 */ /* 0x000fe40001000000 */
[-C--:B------:R-:W-:Y:S02]  /*0bf0*/  FSETP.GT.FTZ.AND P2, PT, R18, R17.reuse, PT ;  /* 0x000000111200720b */ /* 0x080fe40003f54000 */
[CC--:B------:R-:W-:Y:S01]  /*0c00*/  FSETP.GT.FTZ.AND P1, PT, R21.reuse, R30.reuse, PT ;  /* 0x0000001e1500720b */ /* 0x0c0fe20003f34000 */
[----:B-----5:R-:W-:Y:S01]  /*0c10*/  FADD.FTZ R20, R20, R25 ;  /* 0x0000001914147221 */ /* 0x020fe20000010000 */
        /* <DEDUP_REMOVED lines=8> */
.L_x_3477:
[----:B------:R-:W-:Y:S05]  /*0ca0*/  BSYNC.RECONVERGENT B1 ;  /* 0x0000000000017941 */ /* 0x000fea0003800200 */
.L_x_3476:
[----:B------:R-:W-:Y:S05]  /*0cb0*/  @!P0 BRA `(.L_x_3475) ;  /* 0x0000000000c08947 */ /* 0x000fea0003800000 */
[----:B------:R-:W-:Y:S01]  /*0cc0*/  ISETP.NE.AND P1, PT, R22, 0x1, PT ;  /* 0x000000011600780c */ /* 0x000fe20003f25270 */
[----:B------:R-:W-:Y:S01]  /*0cd0*/  BSSY.RECONVERGENT B1, `(.L_x_3478) ;  /* 0x0000016000017945 */ /* 0x000fe20003800200 */
[----:B------:R-:W-:-:S11]  /*0ce0*/  LOP3.LUT P0, RZ, R14, 0x20, RZ, 0xc0, !PT ;  /* 0x000000200eff7812 */ /* 0x000fd6000780c0ff */
[----:B------:R-:W-:Y:S05]  /*0cf0*/  @!P1 BRA `(.L_x_3479) ;  /* 0x00000000004c9947 */ /* 0x000fea0003800000 */
[----:B------:R-:W-:-:S04]  /*0d00*/  IMAD.WIDE.U32 R8, R19, 0x4, R6 ;  /* 0x0000000413087825 */ /* 0x000fc800078e0006 */
[C---:B------:R-:W-:Y:S01]  /*0d10*/  IMAD.WIDE.U32 R10, R19.reuse, 0x4, R4 ;  /* 0x00000004130a7825 */ /* 0x040fe200078e0004 */
[----:B------:R-:W2:Y:S04]  /*0d20*/  LDG.E R12, desc[UR20][R8.64] ;  /* 0x00000014080c7981 */ /* 0x000ea8000c1e1900 */
[----:B------:R-:W2:Y:S04]  /*0d30*/  LDG.E R17, desc[UR20][R10.64] ;  /* 0x000000140a117981 */ /* 0x000ea8000c1e1900 */
[----:B------:R-:W3:Y:S04]  /*0d40*/  LDG.E R14, desc[UR20][R8.64+0x80] ;  /* 0x00008014080e7981 */ /* 0x000ee8000c1e1900 */
[----:B------:R-:W3:Y:S01]  /*0d50*/  LDG.E R21, desc[UR20][R10.64+0x80] ;  /* 0x000080140a157981 */ /* 0x000ee2000c1e1900 */
[----:B------:R-:W-:-:S02]  /*0d60*/  VIADD R19, R19, 0x40 ;  /* 0x0000004013137836 */ /* 0x000fc40000000000 */
[----:B--2---:R-:W-:-:S05]  /*0d70*/  FADD.FTZ R12, R12, R17 ;  /* 0x000000110c0c7221 */ /* 0x004fca0000010000 */
[CC--:B------:R-:W-:Y:S02]  /*0d80*/  FSETP.GT.FTZ.AND P1, PT, R12.reuse, R30.reuse, PT ;  /* 0x0000001e0c00720b */ /* 0x0c0fe40003f34000 */
[----:B------:R-:W-:Y:S01]  /*0d90*/  FSETP.GT.FTZ.AND P2, PT, R12, R31, PT ;  /* 0x0000001f0c00720b */ /* 0x000fe20003f54000 */
[----:B---3--:R-:W-:Y:S01]  /*0da0*/  FADD.FTZ R21, R14, R21 ;  /* 0x000000150e157221 */ /* 0x008fe20000010000 */
[----:B------:R-:W-:-:S04]  /*0db0*/  FSEL R14, R12, R30, P1 ;  /* 0x0000001e0c0e7208 */ /* 0x000fc80000800000 */
[----:B------:R-:W-:-:S05]  /*0dc0*/  FSETP.GT.FTZ.AND P3, PT, R21, R14, PT ;  /* 0x0000000e1500720b */ /* 0x000fca0003f74000 */
[----:B------:R-:W-:Y:S02]  /*0dd0*/  @!P1 FSEL R30, R12, R31, P2 ;  /* 0x0000001f0c1e9208 */ /* 0x000fe40001000000 */
[C---:B------:R-:W-:Y:S02]  /*0de0*/  FSEL R12, R21.reuse, R14, P3 ;  /* 0x0000000e150c7208 */ /* 0x040fe40001800000 */
[----:B------:R-:W-:-:S04]  /*0df0*/  FSETP.GT.FTZ.AND P1, PT, R21, R30, PT ;  /* 0x0000001e1500720b */ /* 0x000fc80003f34000 */
[----:B------:R-:W-:Y:S01]  /*0e00*/  @!P3 FSEL R14, R21, R30, P1 ;  /* 0x0000001e150eb208 */ /* 0x000fe20000800000 */
[----:B------:R-:W-:-:S04]  /*0e10*/  IMAD.MOV.U32 R30, RZ, RZ, R12 ;  /* 0x000000ffff1e7224 */ /* 0x000fc800078e000c */
[----:B------:R-:W-:-:S07]  /*0e20*/  IMAD.MOV.U32 R31, RZ, RZ, R14 ;  /* 0x000000ffff1f7224 */ /* 0x000fce00078e000e */
.L_x_3479:
[----:B------:R-:W-:Y:S05]  /*0e30*/  BSYNC.RECONVERGENT B1 ;  /* 0x0000000000017941 */ /* 0x000fea0003800200 */
.L_x_3478:
[----:B------:R-:W-:Y:S05]  /*0e40*/  @P0 BRA `(.L_x_3475) ;  /* 0x00000000005c0947 */ /* 0x000fea0003800000 */
[----:B------:R-:W-:-:S04]  /*0e50*/  IMAD.WIDE.U32 R6, R19, 0x4, R6 ;  /* 0x0000000413067825 */ /* 0x000fc800078e0006 */
[----:B------:R-:W-:Y:S02]  /*0e60*/  IMAD.WIDE.U32 R4, R19, 0x4, R4 ;  /* 0x0000000413047825 */ /* 0x000fe400078e0004 */
[----:B------:R-:W2:Y:S04]  /*0e70*/  LDG.E R6, desc[UR20][R6.64] ;  /* 0x0000001406067981 */ /* 0x000ea8000c1e1900 */
[----:B------:R-:W2:Y:S02]  /*0e80*/  LDG.E R5, desc[UR20][R4.64] ;  /* 0x0000001404057981 */ /* 0x000ea4000c1e1900 */
[----:B--2---:R-:W-:-:S05]  /*0e90*/  FADD.FTZ R8, R6, R5 ;  /* 0x0000000506087221 */ /* 0x004fca0000010000 */
[CC--:B------:R-:W-:Y:S02]  /*0ea0*/  FSETP.GT.FTZ.AND P0, PT, R8.reuse, R30.reuse, PT ;  /* 0x0000001e0800720b */ /* 0x0c0fe40003f14000 */
[C---:B------:R-:W-:Y:S02]  /*0eb0*/  FSETP.GT.FTZ.AND P1, PT, R8.reuse, R31, PT ;  /* 0x0000001f0800720b */ /* 0x040fe40003f34000 */
[----:B------:R-:W-:-:S09]  /*0ec0*/  FSEL R9, R8, R30, P0 ;  /* 0x0000001e08097208 */ /* 0x000fd20000000000 */
[----:B------:R-:W-:-:S05]  /*0ed0*/  @!P0 FSEL R30, R8, R31, P1 ;  /* 0x0000001f081e8208 */ /* 0x000fca0000800000 */
[----:B------:R-:W-:Y:S02]  /*0ee0*/  IMAD.MOV.U32 R31, RZ, RZ, R30 ;  /* 0x000000ffff1f7224 */ /* 0x000fe400078e001e */
[----:B------:R-:W-:Y:S01]  /*0ef0*/  IMAD.MOV.U32 R30, RZ, RZ, R9 ;  /* 0x000000ffff1e7224 */ /* 0x000fe200078e0009 */
[----:B------:R-:W-:Y:S06]  /*0f00*/  BRA `(.L_x_3475) ;  /* 0x00000000002c7947 */ /* 0x000fec0003800000 */
.L_x_3471:
[----:B------:R-:W-:Y:S01]  /*0f10*/  ISETP.GE.AND P0, PT, R13, UR8, PT ;  /* 0x000000080d007c0c */ /* 0x000fe2000bf06270 */
[----:B------:R-:W-:-:S12]  /*0f20*/  IMAD.MOV.U32 R30, RZ, RZ, -0x800000 ;  /* 0xff800000ff1e7424 */ /* 0x000fd800078e00ff */
[----:B------:R-:W-:Y:S05]  /*0f30*/  @P0 BRA `(.L_x_3475) ;  /* 0x0000000000200947 */ /* 0x000fea0003800000 */
[----:B------:R-:W-:-:S05]  /*0f40*/  LOP3.LUT R8, RZ, R13, RZ, 0x33, !PT ;  /* 0x0000000dff087212 */ /* 0x000fca00078e33ff */
[----:B------:R-:W-:-:S05]  /*0f50*/  VIADD R8, R8, UR8 ;  /* 0x0000000808087c36 */ /* 0x000fca0008000000 */
[----:B------:R-:W-:-:S05]  /*0f60*/  LOP3.LUT R9, R13, 0xffffffe0, R8, 0xf8, !PT ;  /* 0xffffffe00d097812 */ /* 0x000fca00078ef808 */
[----:B------:R-:W-:-:S04]  /*0f70*/  IMAD.WIDE.U32 R6, R9, 0x4, R6 ;  /* 0x0000000409067825 */ /* 0x000fc800078e0006 */
[----:B------:R-:W-:Y:S02]  /*0f80*/  IMAD.WIDE.U32 R4, R9, 0x4, R4 ;  /* 0x0000000409047825 */ /* 0x000fe400078e0004 */
[----:B------:R-:W2:Y:S04]  /*0f90*/  LDG.E R6, desc[UR20][R6.64] ;  /* 0x0000001406067981 */ /* 0x000ea8000c1e1900 */
[----:B------:R-:W2:Y:S02]  /*0fa0*/  LDG.E R5, desc[UR20][R4.64] ;  /* 0x0000001404057981 */ /* 0x000ea4000c1e1900 */
[----:B--2---:R-:W-:-:S07]  /*0fb0*/  FADD.FTZ R30, R6, R5 ;  /* 0x00000005061e7221 */ /* 0x004fce0000010000 */
.L_x_3475:
[----:B------:R-:W-:Y:S05]  /*0fc0*/  BSYNC.RECONVERGENT B0 ;  /* 0x0000000000007941 */ /* 0x000fea0003800200 */
.L_x_3470:
        /* <DEDUP_REMOVED lines=39> */
.L_x_3480:
[----:B------:R-:W-:Y:S01]  /*1240*/  @!P0 FADD.FTZ R7, R11, R7 ;  /* 0x000000070b078221 */ /* 0x000fe20000010000 */
[----:B------:R-:W-:-:S04]  /*1250*/  ISETP.GT.U32.AND P1, PT, R0, 0x1f, PT ;  /* 0x0000001f0000780c */ /* 0x000fc80003f24070 */
[----:B------:R0:W-:Y:S01]  /*1260*/  @!P0 ST.E desc[UR20][R4.64], R7 ;  /* 0x0000000704008985 */ /* 0x0001e2000c101914 */
[----:B------:R-:W-:Y:S08]  /*1270*/  BAR.SYNC.DEFER_BLOCKING 0x0 ;  /* 0x0000000000007b1d */ /* 0x000ff00000010000 */
[----:B------:R-:W-:Y:S05]  /*1280*/  @P1 EXIT ;  /* 0x000000000000194d */ /* 0x000fea0003800000 */
[C---:B------:R-:W-:Y:S01]  /*1290*/  ISETP.GE.U32.AND P0, PT, R13.reuse, UR18, PT ;  /* 0x000000120d007c0c */ /* 0x040fe2000bf06070 */
[----:B------:R-:W-:Y:S01]  /*12a0*/  IMAD.MOV.U32 R14, RZ, RZ, -0x800000 ;  /* 0xff800000ff0e7424 */ /* 0x000fe200078e00ff */
[----:B------:R-:W1:Y:S01]  /*12b0*/  LDCU.64 UR14, c[0x0][0x3c0] ;  /* 0x00007800ff0e77ac */ /* 0x000e620008000a00 */
[----:B------:R-:W2:Y:S01]  /*12c0*/  LDC R8, c[0x0][0x3b8] ;  /* 0x0000ee00ff087b82 */ /* 0x000ea20000000800 */
[----:B------:R-:W3:Y:S01]  /*12d0*/  LDCU.64 UR16, c[0x0][0x388] ;  /* 0x00007100ff1077ac */ /* 0x000ee20008000a00 */
[----:B------:R-:W4:Y:S08]  /*12e0*/  LDCU.64 UR18, c[0x0][0x390] ;  /* 0x00007200ff1277ac */ /* 0x000f300008000a00 */
[----:B------:R-:W-:-:S05]  /*12f0*/  @!P0 IMAD.WIDE.U32 R2, R13, 0x4, R2 ;  /* 0x000000040d028825 */ /* 0x000fca00078e0002 */
[----:B------:R5:W5:Y:S01]  /*1300*/  @!P0 LD.E R14, desc[UR20][R2.64] ;  /* 0x00000014020e8980 */ /* 0x000b62000c101900 */
[----:B------:R-:W-:Y:S01]  /*1310*/  LEA R9, R13, UR13, 0x2 ;  /* 0x0000000d0d097c11 */ /* 0x000fe2000f8e10ff */
[----:B-1----:R-:W-:Y:S01]  /*1320*/  UIMAD.WIDE.U32 UR10, UR22, UR14, URZ ;  /* 0x0000000e160a72a5 */ /* 0x002fe2000f8e00ff */
[----:B------:R-:W-:Y:S01]  /*1330*/  CS2R R10, SRZ ;  /* 0x00000000000a7805 */ /* 0x000fe2000001ff00 */
[----:B------:R-:W-:Y:S02]  /*1340*/  IMAD.MOV.U32 R12, RZ, RZ, -0x800000 ;  /* 0xff800000ff0c7424 */ /* 0x000fe400078e00ff */
[----:B------:R-:W-:Y:S01]  /*1350*/  UIMAD UR9, UR22, UR15, UR11 ;  /* 0x0000000f160972a4 */ /* 0x000fe2000f8e020b */
[----:B0-----:R-:W-:Y:S01]  /*1360*/  VIADD R4, R9, UR4 ;  /* 0x0000000409047c36 */ /* 0x001fe20008000000 */
[----:B------:R-:W-:Y:S01]  /*1370*/  USHF.L.U32 UR5, UR10, 0x2, URZ ;  /* 0x000000020a057899 */ /* 0x000fe200080006ff */
[----:B--2---:R-:W-:Y:S01]  /*1380*/  VIADD R5, R8, 0xffffffff ;  /* 0xffffffff08057836 */ /* 0x004fe20000000000 */
[----:B------:R-:W-:-:S02]  /*1390*/  USHF.L.U64.HI UR10, UR10, 0x2, UR9 ;  /* 0x000000020a0a7899 */ /* 0x000fc40008010209 */
[----:B---3--:R-:W-:Y:S02]  /*13a0*/  UIADD3 UR9, UP0, UPT, UR5, UR16, URZ ;  /* 0x0000001005097290 */ /* 0x008fe4000ff1e0ff */
[----:B----4-:R-:W-:Y:S02]  /*13b0*/  UIADD3 UR11, UP1, UPT, UR5, UR18, URZ ;  /* 0x00000012050b7290 */ /* 0x010fe4000ff3e0ff */
[----:B------:R-:W-:Y:S02]  /*13c0*/  UIADD3.X UR5, UPT, UPT, UR10, UR17, URZ, UP0, !UPT ;  /* 0x000000110a057290 */ /* 0x000fe400087fe4ff */
[----:B------:R-:W-:Y:S01]  /*13d0*/  UIADD3.X UR10, UPT, UPT, UR10, UR19, URZ, UP1, !UPT ;  /* 0x000000130a0a7290 */ /* 0x000fe20008ffe4ff */
[----:B------:R-:W-:Y:S02]  /*13e0*/  IMAD.U32 R6, RZ, RZ, UR9 ;  /* 0x00000009ff067e24 */ /* 0x000fe4000f8e00ff */
[----:B-----5:R-:W-:Y:S02]  /*13f0*/  IMAD.U32 R2, RZ, RZ, UR11 ;  /* 0x0000000bff027e24 */ /* 0x020fe4000f8e00ff */
[----:B------:R-:W-:-:S02]  /*1400*/  IMAD.U32 R7, RZ, RZ, UR5 ;  /* 0x00000005ff077e24 */ /* 0x000fc4000f8e00ff */
[----:B------:R-:W-:Y:S01]  /*1410*/  IMAD.U32 R3, RZ, RZ, UR10 ;  /* 0x0000000aff037e24 */ /* 0x000fe2000f8e00ff */
        /* <DEDUP_REMOVED lines=34> */
.L_x_3484:
[----:B------:R-:W-:Y:S05]  /*1640*/  BSYNC.RECONVERGENT B0 ;  /* 0x0000000000007941 */ /* 0x000fea0003800200 */
.L_x_3483:
        /* <DEDUP_REMOVED lines=17> */
.L_x_3486:
[----:B------:R-:W-:Y:S05]  /*1760*/  BSYNC.RECONVERGENT B0 ;  /* 0x0000000000007941 */ /* 0x000fea0003800200 */
.L_x_3485:
        /* <DEDUP_REMOVED lines=15> */
.L_x_3488:
[----:B------:R-:W-:Y:S05]  /*1860*/  BSYNC.RECONVERGENT B0 ;  /* 0x0000000000007941 */ /* 0x000fea0003800200 */
.L_x_3487:
        /* <DEDUP_REMOVED lines=17> */
.L_x_3490:
[----:B------:R-:W-:Y:S05]  /*1980*/  BSYNC.RECONVERGENT B0 ;  /* 0x0000000000007941 */ /* 0x000fea0003800200 */
.L_x_3489:
        /* <DEDUP_REMOVED lines=15> */
.L_x_3492:
[----:B------:R-:W-:Y:S05]  /*1a80*/  BSYNC.RECONVERGENT B0 ;  /* 0x0000000000007941 */ /* 0x000fea0003800200 */
.L_x_3491:
        /* <DEDUP_REMOVED lines=15> */
.L_x_3494:
[----:B------:R-:W-:Y:S05]  /*1b80*/  BSYNC.RECONVERGENT B0 ;  /* 0x0000000000007941 */ /* 0x000fea0003800200 */
.L_x_3493:
        /* <DEDUP_REMOVED lines=17> */
.L_x_3496:
[----:B------:R-:W-:Y:S05]  /*1ca0*/  BSYNC.RECONVERGENT B0 ;  /* 0x0000000000007941 */ /* 0x000fea0003800200 */
.L_x_3495:
        /* <DEDUP_REMOVED lines=15> */
.L_x_3498:
[----:B------:R-:W-:Y:S05]  /*1da0*/  BSYNC.RECONVERGENT B0 ;  /* 0x0000000000007941 */ /* 0x000fea0003800200 */
.L_x_3497:
        /* <DEDUP_REMOVED lines=15> */
.L_x_3500:
[----:B------:R-:W-:Y:S05]  /*1ea0*/  BSYNC.RECONVERGENT B0 ;  /* 0x0000000000007941 */ /* 0x000fea0003800200 */
.L_x_3499:
        /* <DEDUP_REMOVED lines=15> */
.L_x_3502:
[----:B------:R-:W-:Y:S05]  /*1fa0*/  BSYNC.RECONVERGENT B0 ;  /* 0x0000000000007941 */ /* 0x000fea0003800200 */
.L_x_3501:
        /* <DEDUP_REMOVED lines=14> */
.L_x_3504:
[----:B------:R-:W-:Y:S05]  /*2090*/  BSYNC.RECONVERGENT B0 ;  /* 0x0000000000007941 */ /* 0x000fea0003800200 */
.L_x_3503:
        /* <DEDUP_REMOVED lines=16> */
.L_x_3506:
[----:B------:R-:W-:Y:S05]  /*21a0*/  BSYNC.RECONVERGENT B0 ;  /* 0x0000000000007941 */ /* 0x000fea0003800200 */
.L_x_3505:
        /* <DEDUP_REMOVED lines=15> */
.L_x_3508:
[----:B------:R-:W-:Y:S05]  /*22a0*/  BSYNC.RECONVERGENT B0 ;  /* 0x0000000000007941 */ /* 0x000fea0003800200 */
.L_x_3507:
        /* <DEDUP_REMOVED lines=15> */
.L_x_3510:
[----:B------:R-:W-:Y:S05]  /*23a0*/  BSYNC.RECONVERGENT B0 ;  /* 0x0000000000007941 */ /* 0x000fea0003800200 */
.L_x_3509:
        /* <DEDUP_REMOVED lines=13> */
.L_x_3512:
[----:B------:R-:W-:Y:S05]  /*2480*/  BSYNC.RECONVERGENT B0 ;  /* 0x0000000000007941 */ /* 0x000fea0003800200 */
.L_x_3511:
        /* <DEDUP_REMOVED lines=21> */
.L_x_3514:
[----:B------:R-:W-:Y:S05]  /*25e0*/  BSYNC.RECONVERGENT B0 ;  /* 0x0000000000007941 */ /* 0x000fea0003800200 */
.L_x_3513:
        /* <DEDUP_REMOVED lines=13> */
.L_x_3516:
[----:B------:R-:W-:Y:S05]  /*26c0*/  BSYNC.RECONVERGENT B0 ;  /* 0x0000000000007941 */ /* 0x000fea0003800200 */
.L_x_3515:
        /* <DEDUP_REMOVED lines=13> */
.L_x_3518:
[----:B------:R-:W-:Y:S05]  /*27a0*/  BSYNC.RECONVERGENT B0 ;  /* 0x0000000000007941 */ /* 0x000fea0003800200 */
.L_x_3517:
        /* <DEDUP_REMOVED lines=13> */
.L_x_3520:
[----:B------:R-:W-:Y:S05]  /*2880*/  BSYNC.RECONVERGENT B0 ;  /* 0x0000000000007941 */ /* 0x000fea0003800200 */
.L_x_3519:
        /* <DEDUP_REMOVED lines=13> */
.L_x_3522:
[----:B------:R-:W-:Y:S05]  /*2960*/  BSYNC.RECONVERGENT B0 ;  /* 0x0000000000007941 */ /* 0x000fea0003800200 */
.L_x_3521:
[----:B------:R-:W-:Y:S01]  /*2970*/  ISETP.NE.AND P0, PT, R12, R11, PT ;  /* 0x0000000b0c00720c */ /* 0x000fe20003f05270 */
[----:B------:R-:W-:-:S03]  /*2980*/  VIADD R10, R10, 0xffffffe0 ;  /* 0xffffffe00a0a7836 */ /* 0x000fc60000000000 */
[----:B------:R-:W-:Y:S02]  /*2990*/  FSEL R12, R16, R17, !P0 ;  /* 0x00000011100c7208 */ /* 0x000fe40004000000 */
[----:B------:R-:W-:-:S07]  /*29a0*/  SEL R11, R15, R14, !P0 ;  /* 0x0000000e0f0b7207 */ /* 0x000fce0004000000 */
.L_x_3482:
[----:B------:R-:W-:Y:S01]  /*29b0*/  NOP ;  /* 0x0000000000007918 */ /* 0x000fe20000000000 */
.L_x_3481:
        /* <DEDUP_REMOVED lines=22> */
.L_x_3525:
[----:B------:R-:W-:Y:S05]  /*2b20*/  BSYNC.RECONVERGENT B0 ;  /* 0x0000000000007941 */ /* 0x000fea0003800200 */
.L_x_3524:
        /* <DEDUP_REMOVED lines=17> */
.L_x_3527:
[----:B------:R-:W-:Y:S05]  /*2c40*/  BSYNC.RECONVERGENT B0 ;  /* 0x0000000000007941 */ /* 0x000fea0003800200 */
.L_x_3526:
        /* <DEDUP_REMOVED lines=15> */
.L_x_3529:
[----:B------:R-:W-:Y:S05]  /*2d40*/  BSYNC.RECONVERGENT B0 ;  /* 0x0000000000007941 */ /* 0x000fea0003800200 */
.L_x_3528:
        /* <DEDUP_REMOVED lines=17> */
.L_x_3531:
[----:B------:R-:W-:Y:S05]  /*2e60*/  BSYNC.RECONVERGENT B0 ;  /* 0x0000000000007941 */ /* 0x000fea0003800200 */
.L_x_3530:
        /* <DEDUP_REMOVED lines=15> */
.L_x_3533:
[----:B------:R-:W-:Y:S05]  /*2f60*/  BSYNC.RECONVERGENT B0 ;  /* 0x0000000000007941 */ /* 0x000fea0003800200 */
.L_x_3532:
        /* <DEDUP_REMOVED lines=15> */
.L_x_3535:
[----:B------:R-:W-:Y:S05]  /*3060*/  BSYNC.RECONVERGENT B0 ;  /* 0x0000000000007941 */ /* 0x000fea0003800200 */
.L_x_3534:
        /* <DEDUP_REMOVED lines=17> */
.L_x_3537:
[----:B------:R-:W-:Y:S05]  /*3180*/  BSYNC.RECONVERGENT B0 ;  /* 0x0000000000007941 */ /* 0x000fea0003800200 */
.L_x_3536:
        /* <DEDUP_REMOVED lines=15> */
.L_x_3539:
[----:B------:R-:W-:Y:S05]  /*3280*/  BSYNC.RECONVERGENT B0 ;  /* 0x0000000000007941 */ /* 0x000fea0003800200 */
.L_x_3538:
        /* <DEDUP_REMOVED lines=15> */
.L_x_3541:
[----:B------:R-:W-:Y:S05]  /*3380*/  BSYNC.RECONVERGENT B0 ;  /* 0x0000000000007941 */ /* 0x000fea0003800200 */
.L_x_3540:
        /* <DEDUP_REMOVED lines=15> */
.L_x_3543:
[----:B------:R-:W-:Y:S05]  /*3480*/  BSYNC.RECONVERGENT B0 ;  /* 0x0000000000007941 */ /* 0x000fea0003800200 */
.L_x_3542:
        /* <DEDUP_REMOVED lines=14> */
.L_x_3545:
[----:B------:R-:W-:Y:S05]  /*3570*/  BSYNC.RECONVERGENT B0 ;  /* 0x0000000000007941 */ /* 0x000fea0003800200 */
.L_x_3544:
        /* <DEDUP_REMOVED lines=16> */
.L_x_3547:
[----:B------:R-:W-:Y:S05]  /*3680*/  BSYNC.RECONVERGENT B0 ;  /* 0x0000000000007941 */ /* 0x000fea0003800200 */
.L_x_3546:
        /* <DEDUP_REMOVED lines=15> */
.L_x_3549:
[----:B------:R-:W-:Y:S05]  /*3780*/  BSYNC.RECONVERGENT B0 ;  /* 0x0000000000007941 */ /* 0x000fea0003800200 */
.L_x_3548:
        /* <DEDUP_REMOVED lines=15> */
.L_x_3551:
[----:B------:R-:W-:Y:S05]  /*3880*/  BSYNC.RECONVERGENT B0 ;  /* 0x0000000000007941 */ /* 0x000fea0003800200 */
.L_x_3550:
        /* <DEDUP_REMOVED lines=13> */
.L_x_3553:
[----:B------:R-:W-:Y:S05]  /*3960*/  BSYNC.RECONVERGENT B0 ;  /* 0x0000000000007941 */ /* 0x000fea0003800200 */
.L_x_3552:
        /* <DEDUP_REMOVED lines=22> */
.L_x_3555:
[----:B------:R-:W-:Y:S05]  /*3ad0*/  BSYNC.RECONVERGENT B0 ;  /* 0x0000000000007941 */ /* 0x000fea0003800200 */
.L_x_3554:
        /* <DEDUP_REMOVED lines=13> */
.L_x_3557:
[----:B------:R-:W-:Y:S05]  /*3bb0*/  BSYNC.RECONVERGENT B0 ;  /* 0x0000000000007941 */ /* 0x000fea0003800200 */
.L_x_3556:
        /* <DEDUP_REMOVED lines=13> */
.L_x_3559:
[----:B------:R-:W-:Y:S05]  /*3c90*/  BSYNC.RECONVERGENT B0 ;  /* 0x0000000000007941 */ /* 0x000fea0003800200 */
.L_x_3558:
        /* <DEDUP_REMOVED lines=13> */
.L_x_3561:
[----:B------:R-:W-:Y:S05]  /*3d70*/  BSYNC.RECONVERGENT B0 ;  /* 0x0000000000007941 */ /* 0x000fea0003800200 */
.L_x_3560:
        /* <DEDUP_REMOVED lines=13> */
.L_x_3563:
[----:B------:R-:W-:Y:S05]  /*3e50*/  BSYNC.RECONVERGENT B0 ;  /* 0x0000000000007941 */ /* 0x000fea0003800200 */
.L_x_3562:
[----:B------:R-:W-:-:S04]  /*3e60*/  ISETP.NE.AND P0, PT, R9, R10, PT ;  /* 0x0000000a0900720c */ /* 0x000fc80003f05270 */
[----:B------:R-:W-:Y:S02]  /*3e70*/  FSEL R12, R15, R14, !P0 ;  /* 0x0000000e0f0c7208 */ /* 0x000fe40004000000 */
[----:B------:R-:W-:-:S07]  /*3e80*/  SEL R11, R16, R11, !P0 ;  /* 0x0000000b100b7207 */ /* 0x000fce0004000000 */
.L_x_3523:
[----:B------:R-:W-:-:S13]  /*3e90*/  ISETP.GE.AND P0, PT, R8, 0x1, PT ;  /* 0x000000010800780c */ /* 0x000fda0003f06270 */
[----:B------:R-:W-:Y:S05]  /*3ea0*/  @!P0 BRA `(.L_x_3564) ;  /* 0x00000000000c8947 */ /* 0x000fea0003800000 */
[----:B------:R-:W0:Y:S02]  /*3eb0*/  SHFL.IDX PT, R5, R12, R5, 0x1f ;  /* 0x00001f050c057589 */ /* 0x000e2400000e0000 */
[----:B0-----:R-:W-:-:S13]  /*3ec0*/  FSETP.NEU.FTZ.AND P0, PT, R5, -INF , PT ;  /* 0xff8000000500780b */ /* 0x001fda0003f1d000 */
[----:B------:R-:W-:Y:S05]  /*3ed0*/  @P0 BRA `(.L_x_3565) ;  /* 0x00000004005c0947 */ /* 0x000fea0003800000 */
.L_x_3564:
        /* <DEDUP_REMOVED lines=16> */
.L_x_3571:
        /* <DEDUP_REMOVED lines=30> */
.L_x_3570:
[----:B------:R-:W-:-:S07]  /*41c0*/  VIADD R13, R13, 0xffffff80 ;  /* 0xffffff800d0d7836 */ /* 0x000fce0000000000 */
.L_x_3569:
[----:B------:R-:W-:Y:S05]  /*41d0*/  BSYNC.RECONVERGENT B1 ;  /* 0x0000000000017941 */ /* 0x000fea0003800200 */
.L_x_3568:
        /* <DEDUP_REMOVED lines=20> */
.L_x_3573:
[----:B------:R-:W-:Y:S05]  /*4320*/  BSYNC.RECONVERGENT B1 ;  /* 0x0000000000017941 */ /* 0x000fea0003800200 */
.L_x_3572:
        /* <DEDUP_REMOVED lines=15> */
.L_x_3567:
[----:B------:R-:W-:Y:S05]  /*4420*/  BSYNC.RECONVERGENT B0 ;  /* 0x0000000000007941 */ /* 0x000fea0003800200 */
.L_x_3566:
[----:B------:R-:W-:Y:S01]  /*4430*/  PREEXIT ;  /* 0x000000000000782d */ /* 0x000fe20000000000 */
[----:B------:R-:W-:Y:S05]  /*4440*/  EXIT ;  /* 0x000000000000794d */ /* 0x000fea0003800000 */
.L_x_3565:
        /* <DEDUP_REMOVED lines=54> */
.L_x_3621:
[----:B------:R-:W-:Y:S01]  /*47b0*/  UMOV UR5, 0xffffffff ;  /* 0xffffffff00057882 */ /* 0x000fe20000000000 */
[----:B------:R-:W-:Y:S02]  /*47c0*/  ISETP.GE.AND P0, PT, R13, UR12, PT ;  /* 0x0000000c0d007c0c */ /* 0x000fe4000bf06270 */
[----:B01234-:R-:W-:Y:S11]  /*47d0*/  BRA.DIV UR5, `(.L_x_3575) ;  /* 0x0000003205107947 */ /* 0x01fff6000b800000 */
[----:B------:R0:W1:Y:S02]  /*47e0*/  SHFL.IDX PT, R2, R22, R23, 0x1f ;  /* 0x00001f1716027589 */ /* 0x00006400000e0000 */
.L_x_3690:
[----:B------:R-:W2:Y:S01]  /*47f0*/  LDCU UR5, c[0x0][0x3b8] ;  /* 0x00007700ff0577ac */ /* 0x000ea20008000800 */
[----:B0-----:R-:W-:-:S05]  /*4800*/  VIADD R23, R23, 0x1 ;  /* 0x0000000117177836 */ /* 0x001fca0000000000 */
[----:B--2---:R-:W-:Y:S01]  /*4810*/  ISETP.NE.AND P1, PT, R23, UR5, PT ;  /* 0x0000000517007c0c */ /* 0x004fe2000bf25270 */
[----:B------:R-:W-:-:S12]  /*4820*/  @P0 BRA `(.L_x_3576) ;  /* 0x0000001400780947 */ /* 0x000fd80003800000 */
[--C-:B-1----:R-:W-:Y:S02]  /*4830*/  IMAD R27, R2, UR8, R13.reuse ;  /* 0x00000008021b7c24 */ /* 0x102fe4000f8e020d */
[----:B------:R-:W-:-:S07]  /*4840*/  IMAD.MOV.U32 R28, RZ, RZ, R13 ;  /* 0x000000ffff1c7224 */ /* 0x000fce00078e000d */
.L_x_3620:
        /* <DEDUP_REMOVED lines=12> */
[----:B------:R-:W2:Y:S02]  /*4910*/  LDG.E R2, desc[UR20][R2.64] ;  /* 0x0000001402027981 */ /* 0x000ea4000c1e1900 */
[----:B--2---:R-:W-:-:S07]  /*4920*/  FADD.FTZ R30, R31, R2 ;  /* 0x000000021f1e7221 */ /* 0x004fce0000010000 */
.L_x_3577:
        /* <DEDUP_REMOVED lines=44> */
.L_x_3581:
[----:B------:R-:W-:Y:S05]  /*4bf0*/  BSYNC.RECONVERGENT B1 ;  /* 0x0000000000017941 */ /* 0x000fea0003800200 */
.L_x_3580:
        /* <DEDUP_REMOVED lines=13> */
.L_x_3583:
[----:B------:R-:W-:Y:S05]  /*4cd0*/  BSYNC.RECONVERGENT B1 ;  /* 0x0000000000017941 */ /* 0x000fea0003800200 */
.L_x_3582:
        /* <DEDUP_REMOVED lines=13> */
.L_x_3585:
[----:B------:R-:W-:Y:S05]  /*4db0*/  BSYNC.RECONVERGENT B1 ;  /* 0x0000000000017941 */ /* 0x000fea0003800200 */
.L_x_3584:
        /* <DEDUP_REMOVED lines=13> */
.L_x_3587:
[----:B------:R-:W-:Y:S05]  /*4e90*/  BSYNC.RECONVERGENT B1 ;  /* 0x0000000000017941 */ /* 0x000fea0003800200 */
.L_x_3586:
        /* <DEDUP_REMOVED lines=13> */
.L_x_3589:
[----:B------:R-:W-:Y:S05]  /*4f70*/  BSYNC.RECONVERGENT B1 ;  /* 0x0000000000017941 */ /* 0x000fea0003800200 */
.L_x_3588:
        /* <DEDUP_REMOVED lines=13> */
.L_x_3591:
[----:B------:R-:W-:Y:S05]  /*5050*/  BSYNC.RECONVERGENT B1 ;  /* 0x0000000000017941 */ /* 0x000fea0003800200 */
.L_x_3590:
        /* <DEDUP_REMOVED lines=13> */
.L_x_3593:
[----:B------:R-:W-:Y:S05]  /*5130*/  BSYNC.RECONVERGENT B1 ;  /* 0x0000000000017941 */ /* 0x000fea0003800200 */
.L_x_3592:
        /* <DEDUP_REMOVED lines=13> */
.L_x_3595:
[----:B------:R-:W-:Y:S05]  /*5210*/  BSYNC.RECONVERGENT B1 ;  /* 0x0000000000017941 */ /* 0x000fea0003800200 */
.L_x_3594:
        /* <DEDUP_REMOVED lines=13> */
.L_x_3597:
[----:B------:R-:W-:Y:S05]  /*52f0*/  BSYNC.RECONVERGENT B1 ;  /* 0x0000000000017941 */ /* 0x000fea0003800200 */
.L_x_3596:
        /* <DEDUP_REMOVED lines=13> */
.L_x_3599:
[----:B------:R-:W-:Y:S05]  /*53d0*/  BSYNC.RECONVERGENT B1 ;  /* 0x0000000000017941 */ /* 0x000fea0003800200 */
.L_x_3598:
        /* <DEDUP_REMOVED lines=13> */
.L_x_3601:
[----:B------:R-:W-:Y:S05]  /*54b0*/  BSYNC.RECONVERGENT B1 ;  /* 0x0000000000017941 */ /* 0x000fea0003800200 */
.L_x_3600:
        /* <DEDUP_REMOVED lines=14> */
.L_x_3603:
[----:B------:R-:W-:Y:S05]  /*55a0*/  BSYNC.RECONVERGENT B1 ;  /* 0x0000000000017941 */ /* 0x000fea0003800200 */
.L_x_3602:
        /* <DEDUP_REMOVED lines=13> */
.L_x_3605:
[----:B------:R-:W-:Y:S05]  /*5680*/  BSYNC.RECONVERGENT B1 ;  /* 0x0000000000017941 */ /* 0x000fea0003800200 */
.L_x_3604:
        /* <DEDUP_REMOVED lines=13> */
.L_x_3607:
[----:B------:R-:W-:Y:S05]  /*5760*/  BSYNC.RECONVERGENT B1 ;  /* 0x0000000000017941 */ /* 0x000fea0003800200 */
.L_x_3606:
        /* <DEDUP_REMOVED lines=13> */
.L_x_3609:
[----:B------:R-:W-:Y:S05]  /*5840*/  BSYNC.RECONVERGENT B1 ;  /* 0x0000000000017941 */ /* 0x000fea0003800200 */
.L_x_3608:
        /* <DEDUP_REMOVED lines=22> */
.L_x_3611:
[----:B------:R-:W-:Y:S05]  /*59b0*/  BSYNC.RECONVERGENT B1 ;  /* 0x0000000000017941 */ /* 0x000fea0003800200 */
.L_x_3610:
        /* <DEDUP_REMOVED lines=13> */
.L_x_3613:
[----:B------:R-:W-:Y:S05]  /*5a90*/  BSYNC.RECONVERGENT B1 ;  /* 0x0000000000017941 */ /* 0x000fea0003800200 */
.L_x_3612:
        /* <DEDUP_REMOVED lines=13> */
.L_x_3615:
[----:B------:R-:W-:Y:S05]  /*5b70*/  BSYNC.RECONVERGENT B1 ;  /* 0x0000000000017941 */ /* 0x000fea0003800200 */
.L_x_3614:
        /* <DEDUP_REMOVED lines=13> */
.L_x_3617:
[----:B------:R-:W-:Y:S05]  /*5c50*/  BSYNC.RECONVERGENT B1 ;  /* 0x0000000000017941 */ /* 0x000fea0003800200 */
.L_x_3616:
        /* <DEDUP_REMOVED lines=13> */
.L_x_3619:
[----:B------:R-:W-:Y:S05]  /*5d30*/  BSYNC.RECONVERGENT B1 ;  /* 0x0000000000017941 */ /* 0x000fea0003800200 */
.L_x_3618:
        /* <DEDUP_REMOVED lines=8> */
.L_x_3579:
[----:B------:R4:W-:Y:S04]  /*5dc0*/  @!P0 STS [R2+-0x80], R30 ;  /* 0xffff801e02008388 */ /* 0x0009e80000000800 */
[----:B------:R4:W-:Y:S01]  /*5dd0*/  @!P0 STS [R2+UR4+-0x80], R29 ;  /* 0xffff801d02008988 */ /* 0x0009e20008000804 */
[----:B------:R-:W-:Y:S01]  /*5de0*/  NOP ;  /* 0x0000000000007918 */ /* 0x000fe20000000000 */
.L_x_3578:
[----:B------:R-:W-:Y:S01]  /*5df0*/  VIADD R27, R27, 0x20 ;  /* 0x000000201b1b7836 */ /* 0x000fe20000000000 */
[----:B------:R-:W-:Y:S06]  /*5e00*/  @!P2 BRA `(.L_x_3620) ;  /* 0xffffffe80090a947 */ /* 0x000fec000383ffff */
.L_x_3576:
[----:B------:R-:W-:Y:S05]  /*5e10*/  @P1 BRA `(.L_x_3621) ;  /* 0xffffffe800641947 */ /* 0x000fea000383ffff */
[----:B------:R-:W-:Y:S05]  /*5e20*/  BSYNC B0 ;  /* 0x0000000000007941 */ /* 0x000fea0003800000 */
.L_x_3574:
        /* <DEDUP_REMOVED lines=15> */
.L_x_3694:
        /* <DEDUP_REMOVED lines=8> */
.L_x_3625:
[----:B------:R-:W-:Y:S05]  /*5fa0*/  BSYNC.RECONVERGENT B0 ;  /* 0x0000000000007941 */ /* 0x000fea0003800200 */
.L_x_3624:
[----:B------:R-:W-:Y:S01]  /*5fb0*/  UMOV UR5, 0xffffffff ;  /* 0xffffffff00057882 */ /* 0x000fe20000000000 */
[----:B------:R-:W-:-:S04]  /*5fc0*/  ISETP.NE.AND P0, PT, R3, R18, PT ;  /* 0x000000120300720c */ /* 0x000fc80003f05270 */
[----:B-1--4-:R-:W-:Y:S02]  /*5fd0*/  SEL R25, R25, R22, !P0 ;  /* 0x0000001619197207 */ /* 0x012fe40004000000 */
[----:B------:R-:W-:Y:S01]  /*5fe0*/  FSEL R27, R24, R27, !P0 ;  /* 0x0000001b181b7208 */ /* 0x000fe20004000000 */
[----:B------:R-:W-:Y:S06]  /*5ff0*/  BRA.DIV UR5, `(.L_x_3626) ;  /* 0x0000001a05707947 */ /* 0x000fec000b800000 */
[----:B------:R1:W3:Y:S04]  /*6000*/  SHFL.BFLY PT, R18, R27, 0x2, 0x1f ;  /* 0x0c401f001b127f89 */ /* 0x0002e800000e0000 */
[----:B------:R1:W4:Y:S02]  /*6010*/  SHFL.BFLY PT, R22, R25, 0x2, 0x1f ;  /* 0x0c401f0019167f89 */ /* 0x00032400000e0000 */
.L_x_3698:
        /* <DEDUP_REMOVED lines=8> */
.L_x_3628:
[----:B------:R-:W-:Y:S05]  /*60a0*/  BSYNC.RECONVERGENT B0 ;  /* 0x0000000000007941 */ /* 0x000fea0003800200 */
.L_x_3627:
[----:B------:R-:W-:Y:S01]  /*60b0*/  UMOV UR5, 0xffffffff ;  /* 0xffffffff00057882 */ /* 0x000fe20000000000 */
[----:B------:R-:W-:-:S04]  /*60c0*/  ISETP.NE.AND P0, PT, R2, R11, PT ;  /* 0x0000000b0200720c */ /* 0x000fc80003f05270 */
[----:B-1--4-:R-:W-:Y:S02]  /*60d0*/  SEL R25, R25, R22, !P0 ;  /* 0x0000001619197207 */ /* 0x012fe40004000000 */
[----:B------:R-:W-:Y:S01]  /*60e0*/  FSEL R18, R27, R18, !P0 ;  /* 0x000000121b127208 */ /* 0x000fe20004000000 */
[----:B------:R-:W-:Y:S06]  /*60f0*/  BRA.DIV UR5, `(.L_x_3629) ;  /* 0x0000001a05787947 */ /* 0x000fec000b800000 */
[----:B------:R0:W1:Y:S04]  /*6100*/  SHFL.BFLY PT, R11, R18, 0x1, 0x1f ;  /* 0x0c201f00120b7f89 */ /* 0x00006800000e0000 */
[----:B------:R0:W3:Y:S02]  /*6110*/  SHFL.BFLY PT, R22, R25, 0x1, 0x1f ;  /* 0x0c201f0019167f89 */ /* 0x0000e400000e0000 */
.L_x_3702:
        /* <DEDUP_REMOVED lines=8> */
.L_x_3631:
[----:B------:R-:W-:Y:S05]  /*61a0*/  BSYNC.RECONVERGENT B0 ;  /* 0x0000000000007941 */ /* 0x000fea0003800200 */
.L_x_3630:
[----:B------:R-:W-:Y:S01]  /*61b0*/  UMOV UR5, 0xffffffff ;  /* 0xffffffff00057882 */ /* 0x000fe20000000000 */
[----:B------:R-:W-:-:S04]  /*61c0*/  ISETP.NE.AND P0, PT, R2, R17, PT ;  /* 0x000000110200720c */ /* 0x000fc80003f05270 */
[----:B0--3--:R-:W-:Y:S02]  /*61d0*/  SEL R25, R25, R22, !P0 ;  /* 0x0000001619197207 */ /* 0x009fe40004000000 */
[----:B------:R-:W-:Y:S01]  /*61e0*/  FSEL R18, R18, R11, !P0 ;  /* 0x0000000b12127208 */ /* 0x000fe20004000000 */
[----:B------:R-:W-:Y:S06]  /*61f0*/  BRA.DIV UR5, `(.L_x_3632) ;  /* 0x0000001a05807947 */ /* 0x000fec000b800000 */
[----:B------:R0:W1:Y:S04]  /*6200*/  SHFL.BFLY PT, R11, R18, 0x4, 0x1f ;  /* 0x0c801f00120b7f89 */ /* 0x00006800000e0000 */
[----:B------:R0:W3:Y:S02]  /*6210*/  SHFL.BFLY PT, R22, R25, 0x4, 0x1f ;  /* 0x0c801f0019167f89 */ /* 0x0000e400000e0000 */
.L_x_3706:
        /* <DEDUP_REMOVED lines=8> */
.L_x_3634:
[----:B------:R-:W-:Y:S05]  /*62a0*/  BSYNC.RECONVERGENT B0 ;  /* 0x0000000000007941 */ /* 0x000fea0003800200 */
.L_x_3633:
[----:B------:R-:W-:Y:S01]  /*62b0*/  UMOV UR5, 0xffffffff ;  /* 0xffffffff00057882 */ /* 0x000fe20000000000 */
[----:B------:R-:W-:-:S04]  /*62c0*/  ISETP.NE.AND P0, PT, R3, R10, PT ;  /* 0x0000000a0300720c */ /* 0x000fc80003f05270 */
[----:B0--3--:R-:W-:Y:S02]  /*62d0*/  SEL R25, R25, R22, !P0 ;  /* 0x0000001619197207 */ /* 0x009fe40004000000 */
[----:B------:R-:W-:Y:S01]  /*62e0*/  FSEL R11, R18, R11, !P0 ;  /* 0x0000000b120b7208 */ /* 0x000fe20004000000 */
[----:B------:R-:W-:Y:S06]  /*62f0*/  BRA.DIV UR5, `(.L_x_3635) ;  /* 0x0000001a05887947 */ /* 0x000fec000b800000 */
[----:B------:R0:W1:Y:S04]  /*6300*/  SHFL.BFLY PT, R10, R11, 0x2, 0x1f ;  /* 0x0c401f000b0a7f89 */ /* 0x00006800000e0000 */
[----:B------:R0:W3:Y:S02]  /*6310*/  SHFL.BFLY PT, R22, R25, 0x2, 0x1f ;  /* 0x0c401f0019167f89 */ /* 0x0000e400000e0000 */
.L_x_3710:
        /* <DEDUP_REMOVED lines=8> */
.L_x_3637:
[----:B------:R-:W-:Y:S05]  /*63a0*/  BSYNC.RECONVERGENT B0 ;  /* 0x0000000000007941 */ /* 0x000fea0003800200 */
.L_x_3636:
[----:B------:R-:W-:Y:S01]  /*63b0*/  UMOV UR5, 0xffffffff ;  /* 0xffffffff00057882 */ /* 0x000fe20000000000 */
[----:B------:R-:W-:-:S04]  /*63c0*/  ISETP.NE.AND P0, PT, R2, R9, PT ;  /* 0x000000090200720c */ /* 0x000fc80003f05270 */
[----:B0--3--:R-:W-:Y:S02]  /*63d0*/  SEL R25, R25, R22, !P0 ;  /* 0x0000001619197207 */ /* 0x009fe40004000000 */
[----:B------:R-:W-:Y:S01]  /*63e0*/  FSEL R10, R11, R10, !P0 ;  /* 0x0000000a0b0a7208 */ /* 0x000fe20004000000 */
[----:B------:R-:W-:Y:S06]  /*63f0*/  BRA.DIV UR5, `(.L_x_3638) ;  /* 0x0000001a05907947 */ /* 0x000fec000b800000 */
[----:B------:R0:W1:Y:S04]  /*6400*/  SHFL.BFLY PT, R9, R10, 0x1, 0x1f ;  /* 0x0c201f000a097f89 */ /* 0x00006800000e0000 */
[----:B------:R0:W3:Y:S02]  /*6410*/  SHFL.BFLY PT, R22, R25, 0x1, 0x1f ;  /* 0x0c201f0019167f89 */ /* 0x0000e400000e0000 */
.L_x_3714:
        /* <DEDUP_REMOVED lines=8> */
.L_x_3640:
[----:B------:R-:W-:Y:S05]  /*64a0*/  BSYNC.RECONVERGENT B0 ;  /* 0x0000000000007941 */ /* 0x000fea0003800200 */
.L_x_3639:
[----:B------:R-:W-:Y:S01]  /*64b0*/  UMOV UR5, 0xffffffff ;  /* 0xffffffff00057882 */ /* 0x000fe20000000000 */
[----:B------:R-:W-:-:S04]  /*64c0*/  ISETP.NE.AND P0, PT, R3, R14, PT ;  /* 0x0000000e0300720c */ /* 0x000fc80003f05270 */
[----:B0--3--:R-:W-:Y:S02]  /*64d0*/  SEL R25, R25, R22, !P0 ;  /* 0x0000001619197207 */ /* 0x009fe40004000000 */
[----:B------:R-:W-:Y:S01]  /*64e0*/  FSEL R10, R10, R9, !P0 ;  /* 0x000000090a0a7208 */ /* 0x000fe20004000000 */
[----:B------:R-:W-:Y:S06]  /*64f0*/  BRA.DIV UR5, `(.L_x_3641) ;  /* 0x0000001a05987947 */ /* 0x000fec000b800000 */
[----:B------:R0:W1:Y:S04]  /*6500*/  SHFL.BFLY PT, R9, R10, 0x8, 0x1f ;  /* 0x0d001f000a097f89 */ /* 0x00006800000e0000 */
[----:B------:R0:W3:Y:S02]  /*6510*/  SHFL.BFLY PT, R22, R25, 0x8, 0x1f ;  /* 0x0d001f0019167f89 */ /* 0x0000e400000e0000 */
.L_x_3718:
        /* <DEDUP_REMOVED lines=8> */
.L_x_3643:
[----:B------:R-:W-:Y:S05]  /*65a0*/  BSYNC.RECONVERGENT B0 ;  /* 0x0000000000007941 */ /* 0x000fea0003800200 */
.L_x_3642:
[----:B------:R-:W-:Y:S01]  /*65b0*/  UMOV UR5, 0xffffffff ;  /* 0xffffffff00057882 */ /* 0x000fe20000000000 */
[----:B------:R-:W-:-:S04]  /*65c0*/  ISETP.NE.AND P0, PT, R3, R6, PT ;  /* 0x000000060300720c */ /* 0x000fc80003f05270 */
[----:B0--3--:R-:W-:Y:S02]  /*65d0*/  SEL R25, R25, R22, !P0 ;  /* 0x0000001619197207 */ /* 0x009fe40004000000 */
[----:B------:R-:W-:Y:S01]  /*65e0*/  FSEL R9, R10, R9, !P0 ;  /* 0x000000090a097208 */ /* 0x000fe20004000000 */
[----:B------:R-:W-:Y:S06]  /*65f0*/  BRA.DIV UR5, `(.L_x_3644) ;  /* 0x0000001a05a07947 */ /* 0x000fec000b800000 */
[----:B------:R0:W1:Y:S04]  /*6600*/  SHFL.BFLY PT, R6, R9, 0x4, 0x1f ;  /* 0x0c801f0009067f89 */ /* 0x00006800000e0000 */
[----:B------:R0:W3:Y:S02]  /*6610*/  SHFL.BFLY PT, R22, R25, 0x4, 0x1f ;  /* 0x0c801f0019167f89 */ /* 0x0000e400000e0000 */
.L_x_3722:
        /* <DEDUP_REMOVED lines=8> */
.L_x_3646:
[----:B------:R-:W-:Y:S05]  /*66a0*/  BSYNC.RECONVERGENT B0 ;  /* 0x0000000000007941 */ /* 0x000fea0003800200 */
.L_x_3645:
[----:B------:R-:W-:Y:S01]  /*66b0*/  UMOV UR5, 0xffffffff ;  /* 0xffffffff00057882 */ /* 0x000fe20000000000 */
[----:B------:R-:W-:-:S04]  /*66c0*/  ISETP.NE.AND P0, PT, R3, R8, PT ;  /* 0x000000080300720c */ /* 0x000fc80003f05270 */
[----:B0--3--:R-:W-:Y:S02]  /*66d0*/  SEL R25, R25, R22, !P0 ;  /* 0x0000001619197207 */ /* 0x009fe40004000000 */
[----:B------:R-:W-:Y:S01]  /*66e0*/  FSEL R9, R9, R6, !P0 ;  /* 0x0000000609097208 */ /* 0x000fe20004000000 */
[----:B------:R-:W-:Y:S06]  /*66f0*/  BRA.DIV UR5, `(.L_x_3647) ;  /* 0x0000001a05a87947 */ /* 0x000fec000b800000 */
[----:B------:R0:W1:Y:S04]  /*6700*/  SHFL.BFLY PT, R6, R9, 0x2, 0x1f ;  /* 0x0c401f0009067f89 */ /* 0x00006800000e0000 */
[----:B------:R0:W3:Y:S02]  /*6710*/  SHFL.BFLY PT, R22, R25, 0x2, 0x1f ;  /* 0x0c401f0019167f89 */ /* 0x0000e400000e0000 */
.L_x_3726:
        /* <DEDUP_REMOVED lines=8> */
.L_x_3649:
[----:B------:R-:W-:Y:S05]  /*67a0*/  BSYNC.RECONVERGENT B0 ;  /* 0x0000000000007941 */ /* 0x000fea0003800200 */
.L_x_3648:
[----:B------:R-:W-:Y:S01]  /*67b0*/  UMOV UR5, 0xffffffff ;  /* 0xffffffff00057882 */ /* 0x000fe20000000000 */
[----:B------:R-:W-:-:S04]  /*67c0*/  ISETP.NE.AND P0, PT, R2, R7, PT ;  /* 0x000000070200720c */ /* 0x000fc80003f05270 */
[----:B0--3--:R-:W-:Y:S02]  /*67d0*/  SEL R25, R25, R22, !P0 ;  /* 0x0000001619197207 */ /* 0x009fe40004000000 */
[----:B------:R-:W-:Y:S01]  /*67e0*/  FSEL R9, R9, R6, !P0 ;  /* 0x0000000609097208 */ /* 0x000fe20004000000 */
[----:B------:R-:W-:Y:S06]  /*67f0*/  BRA.DIV UR5, `(.L_x_3650) ;  /* 0x0000001a05b07947 */ /* 0x000fec000b800000 */
[----:B------:R0:W1:Y:S04]  /*6800*/  SHFL.BFLY PT, R6, R9, 0x1, 0x1f ;  /* 0x0c201f0009067f89 */ /* 0x00006800000e0000 */
[----:B------:R0:W3:Y:S02]  /*6810*/  SHFL.BFLY PT, R22, R25, 0x1, 0x1f ;  /* 0x0c201f0019167f89 */ /* 0x0000e400000e0000 */
.L_x_3730:
        /* <DEDUP_REMOVED lines=8> */
.L_x_3652:
[----:B------:R-:W-:Y:S05]  /*68a0*/  BSYNC.RECONVERGENT B0 ;  /* 0x0000000000007941 */ /* 0x000fea0003800200 */
.L_x_3651:
[----:B------:R-:W-:Y:S01]  /*68b0*/  UMOV UR5, 0xffffffff ;  /* 0xffffffff00057882 */ /* 0x000fe20000000000 */
[----:B------:R-:W-:-:S04]  /*68c0*/  ISETP.NE.AND P0, PT, R3, R12, PT ;  /* 0x0000000c0300720c */ /* 0x000fc80003f05270 */
[----:B0--3--:R-:W-:Y:S02]  /*68d0*/  SEL R25, R25, R22, !P0 ;  /* 0x0000001619197207 */ /* 0x009fe40004000000 */
[----:B------:R-:W-:Y:S01]  /*68e0*/  FSEL R9, R9, R6, !P0 ;  /* 0x0000000609097208 */ /* 0x000fe20004000000 */
[----:B------:R-:W-:Y:S06]  /*68f0*/  BRA.DIV UR5, `(.L_x_3653) ;  /* 0x0000001a05b87947 */ /* 0x000fec000b800000 */
[----:B------:R0:W1:Y:S04]  /*6900*/  SHFL.BFLY PT, R6, R9, 0x10, 0x1f ;  /* 0x0e001f0009067f89 */ /* 0x00006800000e0000 */
[----:B------:R0:W3:Y:S02]  /*6910*/  SHFL.BFLY PT, R22, R25, 0x10, 0x1f ;  /* 0x0e001f0019167f89 */ /* 0x0000e400000e0000 */
.L_x_3734:
        /* <DEDUP_REMOVED lines=8> */
.L_x_3655:
[----:B------:R-:W-:Y:S05]  /*69a0*/  BSYNC.RECONVERGENT B0 ;  /* 0x0000000000007941 */ /* 0x000fea0003800200 */
.L_x_3654:
        /* <DEDUP_REMOVED lines=8> */
.L_x_3738:
        /* <DEDUP_REMOVED lines=8> */
.L_x_3658:
[----:B------:R-:W-:Y:S05]  /*6ab0*/  BSYNC.RECONVERGENT B0 ;  /* 0x0000000000007941 */ /* 0x000fea0003800200 */
.L_x_3657:
[----:B------:R-:W-:Y:S01]  /*6ac0*/  UMOV UR5, 0xffffffff ;  /* 0xffffffff00057882 */ /* 0x000fe20000000000 */
[----:B------:R-:W-:-:S04]  /*6ad0*/  ISETP.NE.AND P0, PT, R19, R2, PT ;  /* 0x000000021300720c */ /* 0x000fc80003f05270 */
[----:B0--3--:R-:W-:Y:S02]  /*6ae0*/  SEL R25, R25, R22, !P0 ;  /* 0x0000001619197207 */ /* 0x009fe40004000000 */
[----:B------:R-:W-:Y:S01]  /*6af0*/  FSEL R9, R9, R6, !P0 ;  /* 0x0000000609097208 */ /* 0x000fe20004000000 */
[----:B------:R-:W-:Y:S06]  /*6b00*/  BRA.DIV UR5, `(.L_x_3659) ;  /* 0x0000001a05c47947 */ /* 0x000fec000b800000 */
[----:B------:R0:W1:Y:S04]  /*6b10*/  SHFL.BFLY PT, R6, R9, 0x4, 0x1f ;  /* 0x0c801f0009067f89 */ /* 0x00006800000e0000 */
[----:B------:R0:W3:Y:S02]  /*6b20*/  SHFL.BFLY PT, R22, R25, 0x4, 0x1f ;  /* 0x0c801f0019167f89 */ /* 0x0000e400000e0000 */
.L_x_3742:
        /* <DEDUP_REMOVED lines=8> */
.L_x_3661:
[----:B------:R-:W-:Y:S05]  /*6bb0*/  BSYNC.RECONVERGENT B0 ;  /* 0x0000000000007941 */ /* 0x000fea0003800200 */
.L_x_3660:
[----:B------:R-:W-:Y:S01]  /*6bc0*/  UMOV UR5, 0xffffffff ;  /* 0xffffffff00057882 */ /* 0x000fe20000000000 */
[----:B------:R-:W-:-:S04]  /*6bd0*/  ISETP.NE.AND P0, PT, R20, R3, PT ;  /* 0x000000031400720c */ /* 0x000fc80003f05270 */
[----:B0--3--:R-:W-:Y:S02]  /*6be0*/  SEL R25, R25, R22, !P0 ;  /* 0x0000001619197207 */ /* 0x009fe40004000000 */
[----:B------:R-:W-:Y:S01]  /*6bf0*/  FSEL R9, R9, R6, !P0 ;  /* 0x0000000609097208 */ /* 0x000fe20004000000 */
[----:B------:R-:W-:Y:S06]  /*6c00*/  BRA.DIV UR5, `(.L_x_3662) ;  /* 0x0000001a05cc7947 */ /* 0x000fec000b800000 */
[----:B------:R0:W1:Y:S04]  /*6c10*/  SHFL.BFLY PT, R6, R9, 0x2, 0x1f ;  /* 0x0c401f0009067f89 */ /* 0x00006800000e0000 */
[----:B------:R0:W3:Y:S02]  /*6c20*/  SHFL.BFLY PT, R22, R25, 0x2, 0x1f ;  /* 0x0c401f0019167f89 */ /* 0x0000e400000e0000 */
.L_x_3746:
        /* <DEDUP_REMOVED lines=8> */
.L_x_3664:
[----:B------:R-:W-:Y:S05]  /*6cb0*/  BSYNC.RECONVERGENT B0 ;  /* 0x0000000000007941 */ /* 0x000fea0003800200 */
.L_x_3663:
[----:B------:R-:W-:Y:S01]  /*6cc0*/  UMOV UR5, 0xffffffff ;  /* 0xffffffff00057882 */ /* 0x000fe20000000000 */
[----:B------:R-:W-:-:S04]  /*6cd0*/  ISETP.NE.AND P0, PT, R21, R2, PT ;  /* 0x000000021500720c */ /* 0x000fc80003f05270 */
[----:B0--3--:R-:W-:Y:S02]  /*6ce0*/  SEL R25, R25, R22, !P0 ;  /* 0x0000001619197207 */ /* 0x009fe40004000000 */
[----:B------:R-:W-:Y:S01]  /*6cf0*/  FSEL R9, R9, R6, !P0 ;  /* 0x0000000609097208 */ /* 0x000fe20004000000 */
[----:B------:R-:W-:Y:S06]  /*6d00*/  BRA.DIV UR5, `(.L_x_3665) ;  /* 0x0000001a05d47947 */ /* 0x000fec000b800000 */
[----:B------:R0:W1:Y:S04]  /*6d10*/  SHFL.BFLY PT, R6, R9, 0x1, 0x1f ;  /* 0x0c201f0009067f89 */ /* 0x00006800000e0000 */
[----:B------:R0:W3:Y:S02]  /*6d20*/  SHFL.BFLY PT, R22, R25, 0x1, 0x1f ;  /* 0x0c201f0019167f89 */ /* 0x0000e400000e0000 */
.L_x_3750:
        /* <DEDUP_REMOVED lines=8> */
.L_x_3667:
[----:B------:R-:W-:Y:S05]  /*6db0*/  BSYNC.RECONVERGENT B0 ;  /* 0x0000000000007941 */ /* 0x000fea0003800200 */
.L_x_3666:
        /* <DEDUP_REMOVED lines=16> */
.L_x_3754:
        /* <DEDUP_REMOVED lines=8> */
.L_x_3670:
[----:B------:R-:W-:Y:S05]  /*6f40*/  BSYNC.RECONVERGENT B0 ;  /* 0x0000000000007941 */ /* 0x000fea0003800200 */
.L_x_3669:
[----:B------:R-:W-:Y:S01]  /*6f50*/  UMOV UR5, 0xffffffff ;  /* 0xffffffff00057882 */ /* 0x000fe20000000000 */
[----:B------:R-:W-:-:S04]  /*6f60*/  ISETP.NE.AND P0, PT, R3, R0, PT ;  /* 0x000000000300720c */ /* 0x000fc80003f05270 */
[----:B-1--4-:R-:W-:Y:S02]  /*6f70*/  SEL R15, R22, R15, !P0 ;  /* 0x0000000f160f7207 */ /* 0x012fe40004000000 */
[----:B------:R-:W-:Y:S01]  /*6f80*/  FSEL R7, R6, R7, !P0 ;  /* 0x0000000706077208 */ /* 0x000fe20004000000 */
[----:B------:R-:W-:Y:S06]  /*6f90*/  BRA.DIV UR5, `(.L_x_3671) ;  /* 0x0000001a05c07947 */ /* 0x000fec000b800000 */
[----:B------:R1:W3:Y:S04]  /*6fa0*/  SHFL.BFLY PT, R0, R7, 0x8, 0x1f ;  /* 0x0d001f0007007f89 */ /* 0x0002e800000e0000 */
[----:B------:R1:W4:Y:S02]  /*6fb0*/  SHFL.BFLY PT, R22, R15, 0x8, 0x1f ;  /* 0x0d001f000f167f89 */ /* 0x00032400000e0000 */
.L_x_3758:
        /* <DEDUP_REMOVED lines=8> */
.L_x_3673:
[----:B------:R-:W-:Y:S05]  /*7040*/  BSYNC.RECONVERGENT B0 ;  /* 0x0000000000007941 */ /* 0x000fea0003800200 */
.L_x_3672:
[----:B------:R-:W-:Y:S01]  /*7050*/  UMOV UR5, 0xffffffff ;  /* 0xffffffff00057882 */ /* 0x000fe20000000000 */
[----:B------:R-:W-:-:S04]  /*7060*/  ISETP.NE.AND P0, PT, R2, R19, PT ;  /* 0x000000130200720c */ /* 0x000fc80003f05270 */
[----:B-1--4-:R-:W-:Y:S02]  /*7070*/  SEL R15, R22, R15, !P0 ;  /* 0x0000000f160f7207 */ /* 0x012fe40004000000 */
[----:B------:R-:W-:Y:S01]  /*7080*/  FSEL R7, R0, R7, !P0 ;  /* 0x0000000700077208 */ /* 0x000fe20004000000 */
[----:B------:R-:W-:Y:S06]  /*7090*/  BRA.DIV UR5, `(.L_x_3674) ;  /* 0x0000001a05c87947 */ /* 0x000fec000b800000 */
[----:B------:R1:W3:Y:S04]  /*70a0*/  SHFL.BFLY PT, R0, R7, 0x4, 0x1f ;  /* 0x0c801f0007007f89 */ /* 0x0002e800000e0000 */
[----:B------:R1:W4:Y:S02]  /*70b0*/  SHFL.BFLY PT, R22, R15, 0x4, 0x1f ;  /* 0x0c801f000f167f89 */ /* 0x00032400000e0000 */
.L_x_3762:
        /* <DEDUP_REMOVED lines=8> */
.L_x_3676:
[----:B------:R-:W-:Y:S05]  /*7140*/  BSYNC.RECONVERGENT B0 ;  /* 0x0000000000007941 */ /* 0x000fea0003800200 */
.L_x_3675:
[----:B------:R-:W-:Y:S01]  /*7150*/  UMOV UR5, 0xffffffff ;  /* 0xffffffff00057882 */ /* 0x000fe20000000000 */
[----:B------:R-:W-:-:S04]  /*7160*/  ISETP.NE.AND P0, PT, R3, R20, PT ;  /* 0x000000140300720c */ /* 0x000fc80003f05270 */
[----:B-1--4-:R-:W-:Y:S02]  /*7170*/  SEL R15, R22, R15, !P0 ;  /* 0x0000000f160f7207 */ /* 0x012fe40004000000 */
[----:B------:R-:W-:Y:S01]  /*7180*/  FSEL R7, R0, R7, !P0 ;  /* 0x0000000700077208 */ /* 0x000fe20004000000 */
[----:B------:R-:W-:Y:S06]  /*7190*/  BRA.DIV UR5, `(.L_x_3677) ;  /* 0x0000001a05d07947 */ /* 0x000fec000b800000 */
[----:B------:R1:W3:Y:S04]  /*71a0*/  SHFL.BFLY PT, R0, R7, 0x2, 0x1f ;  /* 0x0c401f0007007f89 */ /* 0x0002e800000e0000 */
[----:B------:R1:W4:Y:S02]  /*71b0*/  SHFL.BFLY PT, R22, R15, 0x2, 0x1f ;  /* 0x0c401f000f167f89 */ /* 0x00032400000e0000 */
.L_x_3766:
        /* <DEDUP_REMOVED lines=8> */
.L_x_3679:
[----:B------:R-:W-:Y:S05]  /*7240*/  BSYNC.RECONVERGENT B0 ;  /* 0x0000000000007941 */ /* 0x000fea0003800200 */
.L_x_3678:
[----:B------:R-:W-:Y:S01]  /*7250*/  UMOV UR5, 0xffffffff ;  /* 0xffffffff00057882 */ /* 0x000fe20000000000 */
[----:B------:R-:W-:-:S04]  /*7260*/  ISETP.NE.AND P0, PT, R2, R21, PT ;  /* 0x000000150200720c */ /* 0x000fc80003f05270 */
[----:B-1--4-:R-:W-:Y:S02]  /*7270*/  SEL R15, R22, R15, !P0 ;  /* 0x0000000f160f7207 */ /* 0x012fe40004000000 */
[----:B------:R-:W-:Y:S01]  /*7280*/  FSEL R7, R0, R7, !P0 ;  /* 0x0000000700077208 */ /* 0x000fe20004000000 */
[----:B------:R-:W-:Y:S06]  /*7290*/  BRA.DIV UR5, `(.L_x_3680) ;  /* 0x0000001a05d87947 */ /* 0x000fec000b800000 */
[----:B------:R1:W3:Y:S04]  /*72a0*/  SHFL.BFLY PT, R0, R7, 0x1, 0x1f ;  /* 0x0c201f0007007f89 */ /* 0x0002e800000e0000 */
[----:B------:R1:W4:Y:S02]  /*72b0*/  SHFL.BFLY PT, R22, R15, 0x1, 0x1f ;  /* 0x0c201f000f167f89 */ /* 0x00032400000e0000 */
.L_x_3770:
        /* <DEDUP_REMOVED lines=8> */
.L_x_3682:
[----:B------:R-:W-:Y:S05]  /*7340*/  BSYNC.RECONVERGENT B0 ;  /* 0x0000000000007941 */ /* 0x000fea0003800200 */
.L_x_3681:
[----:B------:R-:W-:Y:S01]  /*7350*/  UMOV UR5, 0xffffffff ;  /* 0xffffffff00057882 */ /* 0x000fe20000000000 */
[----:B------:R-:W-:-:S04]  /*7360*/  ISETP.NE.AND P0, PT, R2, R5, PT ;  /* 0x000000050200720c */ /* 0x000fc80003f05270 */
[----:B-1--4-:R-:W-:Y:S02]  /*7370*/  SEL R15, R22, R15, !P0 ;  /* 0x0000000f160f7207 */ /* 0x012fe40004000000 */
[----:B------:R-:W-:Y:S01]  /*7380*/  SEL R0, R0, R7, !P0 ;  /* 0x0000000700007207 */ /* 0x000fe20004000000 */
[----:B------:R-:W-:Y:S06]  /*7390*/  BRA.DIV UR5, `(.L_x_3683) ;  /* 0x0000001a05e07947 */ /* 0x000fec000b800000 */
.L_x_3773:
[----:B------:R-:W-:-:S03]  /*73a0*/  UMOV UR5, 0xffffffff ;  /* 0xffffffff00057882 */ /* 0x000fc60000000000 */
[----:B------:R-:W-:Y:S05]  /*73b0*/  BRA.DIV UR5, `(.L_x_3684) ;  /* 0x0000001e05047947 */ /* 0x000fea000b800000 */
.L_x_3622:
        /* <DEDUP_REMOVED lines=23> */
.L_x_3685:
        /* <DEDUP_REMOVED lines=11> */
.L_x_3782:
        /* <DEDUP_REMOVED lines=14> */
.L_x_3686:
        /* <DEDUP_REMOVED lines=22> */
.L_x_3575:
[----:B------:R-:W-:Y:S01]  /*7820*/  BSSY B1, `(.L_x_3688) ;  /* 0x0000006000017945 */ /* 0x000fe20003800000 */
[----:B------:R-:W-:Y:S02]  /*7830*/  IMAD.MOV.U32 R3, RZ, RZ, 0x1f ;  /* 0x0000001fff037424 */ /* 0x000fe400078e00ff */
[----:B------:R-:W-:-:S07]  /*7840*/  IMAD.MOV.U32 R2, RZ, RZ, -0x1 ;  /* 0xffffffffff027424 */ /* 0x000fce00078e00ff */
[----:B------:R-:W-:Y:S05]  /*7850*/  WARPSYNC.COLLECTIVE R2, `(.L_x_3689) ;  /* 0x0000000002087348 */ /* 0x000fea0003c00000 */
[----:B------:R0:W1:Y:S02]  /*7860*/  SHFL.IDX P1, R2, R22, R23, R3 ;  /* 0x0000001716027389 */ /* 0x0000640000020003 */
[----:B01----:R-:W-:Y:S05]  /*7870*/  ENDCOLLECTIVE ;  /* 0x000000000000791b */ /* 0x003fea0003800000 */
.L_x_3689:
[----:B------:R-:W-:Y:S05]  /*7880*/  BSYNC B1 ;  /* 0x0000000000017941 */ /* 0x000fea0003800000 */
.L_x_3688:
[----:B------:R-:W-:Y:S05]  /*7890*/  BRA `(.L_x_3690) ;  /* 0xffffffcc00d47947 */ /* 0x000fea000383ffff */
.L_x_3623:
        /* <DEDUP_REMOVED lines=8> */
.L_x_3692:
[----:B------:R-:W-:Y:S05]  /*7920*/  BSYNC B0 ;  /* 0x0000000000007941 */ /* 0x000fea0003800000 */
.L_x_3691:
        /* <DEDUP_REMOVED lines=8> */
.L_x_3693:
[----:B------:R-:W-:Y:S05]  /*79b0*/  BRA `(.L_x_3694) ;  /* 0xffffffe400587947 */ /* 0x000fea000383ffff */
.L_x_3626:
        /* <DEDUP_REMOVED lines=8> */
.L_x_3696:
[----:B------:R-:W-:Y:S05]  /*7a40*/  BSYNC B0 ;  /* 0x0000000000007941 */ /* 0x000fea0003800000 */
.L_x_3695:
        /* <DEDUP_REMOVED lines=8> */
.L_x_3697:
[----:B------:R-:W-:Y:S05]  /*7ad0*/  BRA `(.L_x_3698) ;  /* 0xffffffe400507947 */ /* 0x000fea000383ffff */
.L_x_3629:
        /* <DEDUP_REMOVED lines=8> */
.L_x_3700:
[----:B------:R-:W-:Y:S05]  /*7b60*/  BSYNC B0 ;  /* 0x0000000000007941 */ /* 0x000fea0003800000 */
.L_x_3699:
        /* <DEDUP_REMOVED lines=8> */
.L_x_3701:
[----:B------:R-:W-:Y:S05]  /*7bf0*/  BRA `(.L_x_3702) ;  /* 0xffffffe400487947 */ /* 0x000fea000383ffff */
.L_x_3632:
        /* <DEDUP_REMOVED lines=8> */
.L_x_3704:
[----:B------:R-:W-:Y:S05]  /*7c80*/  BSYNC B0 ;  /* 0x0000000000007941 */ /* 0x000fea0003800000 */
.L_x_3703:
        /* <DEDUP_REMOVED lines=8> */
.L_x_3705:
[----:B------:R-:W-:Y:S05]  /*7d10*/  BRA `(.L_x_3706) ;  /* 0xffffffe400407947 */ /* 0x000fea000383ffff */
.L_x_3635:
        /* <DEDUP_REMOVED lines=8> */
.L_x_3708:
[----:B------:R-:W-:Y:S05]  /*7da0*/  BSYNC B0 ;  /* 0x0000000000007941 */ /* 0x000fea0003800000 */
.L_x_3707:
        /* <DEDUP_REMOVED lines=8> */
.L_x_3709:
[----:B------:R-:W-:Y:S05]  /*7e30*/  BRA `(.L_x_3710) ;  /* 0xffffffe400387947 */ /* 0x000fea000383ffff */
.L_x_3638:
        /* <DEDUP_REMOVED lines=8> */
.L_x_3712:
[----:B------:R-:W-:Y:S05]  /*7ec0*/  BSYNC B0 ;  /* 0x0000000000007941 */ /* 0x000fea0003800000 */
.L_x_3711:
        /* <DEDUP_REMOVED lines=8> */
.L_x_3713:
[----:B------:R-:W-:Y:S05]  /*7f50*/  BRA `(.L_x_3714) ;  /* 0xffffffe400307947 */ /* 0x000fea000383ffff */
.L_x_3641:
        /* <DEDUP_REMOVED lines=8> */
.L_x_3716:
[----:B------:R-:W-:Y:S05]  /*7fe0*/  BSYNC B0 ;  /* 0x0000000000007941 */ /* 0x000fea0003800000 */
.L_x_3715:
        /* <DEDUP_REMOVED lines=8> */
.L_x_3717:
[----:B------:R-:W-:Y:S05]  /*8070*/  BRA `(.L_x_3718) ;  /* 0xffffffe400287947 */ /* 0x000fea000383ffff */
.L_x_3644:
        /* <DEDUP_REMOVED lines=8> */
.L_x_3720:
[----:B------:R-:W-:Y:S05]  /*8100*/  BSYNC B0 ;  /* 0x0000000000007941 */ /* 0x000fea0003800000 */
.L_x_3719:
        /* <DEDUP_REMOVED lines=8> */
.L_x_3721:
[----:B------:R-:W-:Y:S05]  /*8190*/  BRA `(.L_x_3722) ;  /* 0xffffffe400207947 */ /* 0x000fea000383ffff */
.L_x_3647:
        /* <DEDUP_REMOVED lines=8> */
.L_x_3724:
[----:B------:R-:W-:Y:S05]  /*8220*/  BSYNC B0 ;  /* 0x0000000000007941 */ /* 0x000fea0003800000 */
.L_x_3723:
        /* <DEDUP_REMOVED lines=8> */
.L_x_3725:
[----:B------:R-:W-:Y:S05]  /*82b0*/  BRA `(.L_x_3726) ;  /* 0xffffffe400187947 */ /* 0x000fea000383ffff */
.L_x_3650:
        /* <DEDUP_REMOVED lines=8> */
.L_x_3728:
[----:B------:R-:W-:Y:S05]  /*8340*/  BSYNC B0 ;  /* 0x0000000000007941 */ /* 0x000fea0003800000 */
.L_x_3727:
        /* <DEDUP_REMOVED lines=8> */
.L_x_3729:
[----:B------:R-:W-:Y:S05]  /*83d0*/  BRA `(.L_x_3730) ;  /* 0xffffffe400107947 */ /* 0x000fea000383ffff */
.L_x_3653:
        /* <DEDUP_REMOVED lines=8> */
.L_x_3732:
[----:B------:R-:W-:Y:S05]  /*8460*/  BSYNC B0 ;  /* 0x0000000000007941 */ /* 0x000fea0003800000 */
.L_x_3731:
        /* <DEDUP_REMOVED lines=8> */
.L_x_3733:
[----:B------:R-:W-:Y:S05]  /*84f0*/  BRA `(.L_x_3734) ;  /* 0xffffffe400087947 */ /* 0x000fea000383ffff */
.L_x_3656:
        /* <DEDUP_REMOVED lines=8> */
.L_x_3736:
[----:B------:R-:W-:Y:S05]  /*8580*/  BSYNC B0 ;  /* 0x0000000000007941 */ /* 0x000fea0003800000 */
.L_x_3735:
        /* <DEDUP_REMOVED lines=8> */
.L_x_3737:
[----:B------:R-:W-:Y:S05]  /*8610*/  BRA `(.L_x_3738) ;  /* 0xffffffe400047947 */ /* 0x000fea000383ffff */
.L_x_3659:
        /* <DEDUP_REMOVED lines=8> */
.L_x_3740:
[----:B------:R-:W-:Y:S05]  /*86a0*/  BSYNC B0 ;  /* 0x0000000000007941 */ /* 0x000fea0003800000 */
.L_x_3739:
        /* <DEDUP_REMOVED lines=8> */
.L_x_3741:
[----:B------:R-:W-:Y:S05]  /*8730*/  BRA `(.L_x_3742) ;  /* 0xffffffe000fc7947 */ /* 0x000fea000383ffff */
.L_x_3662:
        /* <DEDUP_REMOVED lines=8> */
.L_x_3744:
[----:B------:R-:W-:Y:S05]  /*87c0*/  BSYNC B0 ;  /* 0x0000000000007941 */ /* 0x000fea0003800000 */
.L_x_3743:
        /* <DEDUP_REMOVED lines=8> */
.L_x_3745:
[----:B------:R-:W-:Y:S05]  /*8850*/  BRA `(.L_x_3746) ;  /* 0xffffffe000f47947 */ /* 0x000fea000383ffff */
.L_x_3665:
        /* <DEDUP_REMOVED lines=8> */
.L_x_3748:
[----:B------:R-:W-:Y:S05]  /*88e0*/  BSYNC B0 ;  /* 0x0000000000007941 */ /* 0x000fea0003800000 */
.L_x_3747:
        /* <DEDUP_REMOVED lines=8> */
.L_x_3749:
[----:B------:R-:W-:Y:S05]  /*8970*/  BRA `(.L_x_3750) ;  /* 0xffffffe000ec7947 */ /* 0x000fea000383ffff */
.L_x_3668:
        /* <DEDUP_REMOVED lines=8> */
.L_x_3752:
[----:B------:R-:W-:Y:S05]  /*8a00*/  BSYNC B0 ;  /* 0x0000000000007941 */ /* 0x000fea0003800000 */
.L_x_3751:
        /* <DEDUP_REMOVED lines=8> */
.L_x_3753:
[----:B------:R-:W-:Y:S05]  /*8a90*/  BRA `(.L_x_3754) ;  /* 0xffffffe400087947 */ /* 0x000fea000383ffff */
.L_x_3671:
        /* <DEDUP_REMOVED lines=8> */
.L_x_3756:
[----:B------:R-:W-:Y:S05]  /*8b20*/  BSYNC B0 ;  /* 0x0000000000007941 */ /* 0x000fea0003800000 */
.L_x_3755:
        /* <DEDUP_REMOVED lines=8> */
.L_x_3757:
[----:B------:R-:W-:Y:S05]  /*8bb0*/  BRA `(.L_x_3758) ;  /* 0xffffffe400007947 */ /* 0x000fea000383ffff */
.L_x_3674:
        /* <DEDUP_REMOVED lines=8> */
.L_x_3760:
[----:B------:R-:W-:Y:S05]  /*8c40*/  BSYNC B0 ;  /* 0x0000000000007941 */ /* 0x000fea0003800000 */
.L_x_3759:
        /* <DEDUP_REMOVED lines=8> */
.L_x_3761:
[----:B------:R-:W-:Y:S05]  /*8cd0*/  BRA `(.L_x_3762) ;  /* 0xffffffe000f87947 */ /* 0x000fea000383ffff */
.L_x_3677:
        /* <DEDUP_REMOVED lines=8> */
.L_x_3764:
[----:B------:R-:W-:Y:S05]  /*8d60*/  BSYNC B0 ;  /* 0x0000000000007941 */ /* 0x000fea0003800000 */
.L_x_3763:
        /* <DEDUP_REMOVED lines=8> */
.L_x_3765:
[----:B------:R-:W-:Y:S05]  /*8df0*/  BRA `(.L_x_3766) ;  /* 0xffffffe000f07947 */ /* 0x000fea000383ffff */
.L_x_3680:
        /* <DEDUP_REMOVED lines=8> */
.L_x_3768:
[----:B------:R-:W-:Y:S05]  /*8e80*/  BSYNC B0 ;  /* 0x0000000000007941 */ /* 0x000fea0003800000 */
.L_x_3767:
        /* <DEDUP_REMOVED lines=8> */
.L_x_3769:
[----:B------:R-:W-:Y:S05]  /*8f10*/  BRA `(.L_x_3770) ;  /* 0xffffffe000e87947 */ /* 0x000fea000383ffff */
.L_x_3683:
        /* <DEDUP_REMOVED lines=9> */
.L_x_3772:
[----:B------:R-:W-:Y:S05]  /*8fb0*/  BSYNC B0 ;  /* 0x0000000000007941 */ /* 0x000fea0003800000 */
.L_x_3771:
[----:B------:R-:W-:Y:S05]  /*8fc0*/  BRA `(.L_x_3773) ;  /* 0xffffffe000f47947 */ /* 0x000fea000383ffff */
.L_x_3684:
        /* <DEDUP_REMOVED lines=9> */
.L_x_3775:
[----:B------:R-:W-:Y:S05]  /*9060*/  BSYNC B0 ;  /* 0x0000000000007941 */ /* 0x000fea0003800000 */
.L_x_3774:
[----:B------:R-:W-:Y:S05]  /*9070*/  BRA `(.L_x_3622) ;  /* 0xffffffe000d07947 */ /* 0x000fea000383ffff */
.L_x_3687:
        /* <DEDUP_REMOVED lines=8> */
.L_x_3777:
[----:B------:R-:W-:Y:S05]  /*9100*/  BSYNC B0 ;  /* 0x0000000000007941 */ /* 0x000fea0003800000 */
.L_x_3776:
[----:B------:R-:W-:Y:S01]  /*9110*/  FADD.FTZ R23, R22, R0 ;  /* 0x0000000016177221 */ /* 0x000fe20000010000 */
[----:B------:R-:W-:Y:S02]  /*9120*/  IMAD.MOV.U32 R4, RZ, RZ, 0x8 ;  /* 0x00000008ff047424 */ /* 0x000fe400078e00ff */
[----:B------:R-:W-:Y:S02]  /*9130*/  IMAD.MOV.U32 R3, RZ, RZ, 0x1f ;  /* 0x0000001fff037424 */ /* 0x000fe400078e00ff */
[----:B------:R-:W-:-:S07]  /*9140*/  IMAD.MOV.U32 R2, RZ, RZ, -0x1 ;  /* 0xffffffffff027424 */ /* 0x000fce00078e00ff */
[----:B------:R-:W-:Y:S05]  /*9150*/  WARPSYNC.COLLECTIVE R2, `(.L_x_3778) ;  /* 0x0000000002087348 */ /* 0x000fea0003c00000 */
[----:B------:R0:W1:Y:S02]  /*9160*/  SHFL.BFLY P0, R22, R23, R4, R3 ;  /* 0x0c00000417167389 */ /* 0x0000640000000003 */
[----:B01----:R-:W-:Y:S05]  /*9170*/  ENDCOLLECTIVE ;  /* 0x000000000000791b */ /* 0x003fea0003800000 */
.L_x_3778:
[----:B------:R-:W-:Y:S02]  /*9180*/  IMAD.MOV.U32 R4, RZ, RZ, 0x4 ;  /* 0x00000004ff047424 */ /* 0x000fe400078e00ff */
[----:B------:R-:W-:-:S04]  /*9190*/  FADD.FTZ R5, R23, R22 ;  /* 0x0000001617057221 */ /* 0x000fc80000010000 */
[----:B------:R-:W-:-:S07]  /*91a0*/  IMAD.MOV.U32 R23, RZ, RZ, R5 ;  /* 0x000000ffff177224 */ /* 0x000fce00078e0005 */
[----:B------:R-:W-:Y:S05]  /*91b0*/  WARPSYNC.COLLECTIVE R2, `(.L_x_3779) ;  /* 0x0000000002087348 */ /* 0x000fea0003c00000 */
[----:B------:R0:W1:Y:S02]  /*91c0*/  SHFL.BFLY P0, R22, R23, R4, R3 ;  /* 0x0c00000417167389 */ /* 0x0000640000000003 */
[----:B01----:R-:W-:Y:S05]  /*91d0*/  ENDCOLLECTIVE ;  /* 0x000000000000791b */ /* 0x003fea0003800000 */
.L_x_3779:
[----:B------:R-:W-:Y:S02]  /*91e0*/  IMAD.MOV.U32 R4, RZ, RZ, 0x2 ;  /* 0x00000002ff047424 */ /* 0x000fe400078e00ff */
[----:B------:R-:W-:-:S04]  /*91f0*/  FADD.FTZ R6, R5, R22 ;  /* 0x0000001605067221 */ /* 0x000fc80000010000 */
[----:B------:R-:W-:-:S07]  /*9200*/  IMAD.MOV.U32 R23, RZ, RZ, R6 ;  /* 0x000000ffff177224 */ /* 0x000fce00078e0006 */
[----:B------:R-:W-:Y:S05]  /*9210*/  WARPSYNC.COLLECTIVE R2, `(.L_x_3780) ;  /* 0x0000000002087348 */ /* 0x000fea0003c00000 */
[----:B------:R0:W1:Y:S02]  /*9220*/  SHFL.BFLY P0, R22, R23, R4, R3 ;  /* 0x0c00000417167389 */ /* 0x0000640000000003 */
[----:B01----:R-:W-:Y:S05]  /*9230*/  ENDCOLLECTIVE ;  /* 0x000000000000791b */ /* 0x003fea0003800000 */
.L_x_3780:
[----:B------:R-:W-:Y:S02]  /*9240*/  IMAD.MOV.U32 R4, RZ, RZ, 0x1 ;  /* 0x00000001ff047424 */ /* 0x000fe400078e00ff */
[----:B------:R-:W-:-:S04]  /*9250*/  FADD.FTZ R8, R6, R22 ;  /* 0x0000001606087221 */ /* 0x000fc80000010000 */
[----:B------:R-:W-:-:S07]  /*9260*/  IMAD.MOV.U32 R23, RZ, RZ, R8 ;  /* 0x000000ffff177224 */ /* 0x000fce00078e0008 */
[----:B------:R-:W-:Y:S05]  /*9270*/  WARPSYNC.COLLECTIVE R2, `(.L_x_3781) ;  /* 0x0000000002087348 */ /* 0x000fea0003c00000 */
[----:B------:R0:W1:Y:S02]  /*9280*/  SHFL.BFLY P0, R22, R23, R4, R3 ;  /* 0x0c00000417167389 */ /* 0x0000640000000003 */
[----:B01----:R-:W-:Y:S05]  /*9290*/  ENDCOLLECTIVE ;  /* 0x000000000000791b */ /* 0x003fea0003800000 */
.L_x_3781:
[----:B------:R-:W-:Y:S05]  /*92a0*/  BRA `(.L_x_3782) ;  /* 0xffffffe000cc7947 */ /* 0x000fea000383ffff */
.L_x_3783:
        /* <DEDUP_REMOVED lines=13> */
.L_x_7885:


//--------------------- .text._ZN4vllm3moe44grouped_topk_fused_small_expert_count_kernelIffiLNS0_11ScoringFuncE0ELi128ELb0ELi8EEEvPT_PfPT1_PKT0_llllllbd --------------------------
	.section	.text._ZN4vllm3moe44grouped_topk_fused_small_expert_count_kernelIffiLNS0_11ScoringFuncE0ELi128ELb0ELi8EEEvPT_PfPT1_PKT0_llllllbd,"ax",@progbits
	.align	128
        .global         _ZN4vllm3moe44grouped_topk_fused_small_expert_count_kernelIffiLNS0_11ScoringFuncE0ELi128ELb0ELi8EEEvPT_PfPT1_PKT0_llllllbd
        .type           _ZN4vllm3moe44grouped_topk_fused_small_expert_count_kernelIffiLNS0_11ScoringFuncE0ELi128ELb0ELi8EEEvPT_PfPT1_PKT0_llllllbd,@function
        .size           _ZN4vllm3moe44grouped_topk_fused_small_expert_count_kernelIffiLNS0_11ScoringFuncE0ELi128ELb0ELi8EEEvPT_PfPT1_PKT0_llllllbd,(.L_x_7787 - _ZN4vllm3moe44grouped_topk_fused_small_expert_count_kernelIffiLNS0_11ScoringFuncE0ELi128ELb0ELi8EEEvPT_PfPT1_PKT0_llllllbd)
        .other          _ZN4vllm3moe44grouped_topk_fused_small_expert_count_kernelIffiLNS0_11ScoringFuncE0ELi128ELb0ELi8EEEvPT_PfPT1_PKT0_llllllbd,@"STO_CUDA_ENTRY STV_DEFAULT"
_ZN4vllm3moe44grouped_topk_fused_small_expert_count_kernelIffiLNS0_11ScoringFuncE0ELi128ELb0ELi8EEEvPT_PfPT1_PKT0_llllllbd:
.text._ZN4vllm3moe44grouped_topk_fused_small_expert_count_kernelIffiLNS0_11ScoringFuncE0ELi128ELb0ELi8EEEvPT_PfPT1_PKT0_llllllbd:
        /* <DEDUP_REMOVED lines=21> */
[----:B------:R-:W-:-:S04]  /*0150*/  LEA.HI.X R3, R8, UR5, RZ, 0x2, P0 ;  /* 0x0000000508037c11 */ /* 0x000fc800080f14ff */
[----:B------:R-:W2:Y:S04]  /*0160*/  LDG.E R11, desc[UR8][R10.64] ;  /* 0x000000080a0b7981 */ /* 0x000ea8000c1e1900 */
[----:B------:R-:W3:Y:S01]  /*0170*/  LDG.E R2, desc[UR8][R2.64] ;  /* 0x0000000802027981 */ /* 0x000ee2000c1e1900 */
[----:B------:R-:W1:Y:S01]  /*0180*/  S2UR UR6, SR_CgaCtaId ;  /* 0x00000000000679c3 */ /* 0x000e620000008800 */
[----:B------:R-:W-:Y:S02]  /*0190*/  UMOV UR4, 0x400 ;  /* 0x0000040000047882 */ /* 0x000fe40000000000 */
[----:B------:R-:W-:Y:S02]  /*01a0*/  UIADD3 UR5, UPT, UPT, UR4, 0x200, URZ ;  /* 0x0000020004057890 */ /* 0x000fe4000fffe0ff */
[----:B-1----:R-:W-:-:S02]  /*01b0*/  ULEA UR4, UR6, UR4, 0x18 ;  /* 0x0000000406047291 */ /* 0x002fc4000f8ec0ff */
[----:B------:R-:W-:-:S04]  /*01c0*/  ULEA UR5, UR6, UR5, 0x18 ;  /* 0x0000000506057291 */ /* 0x000fc8000f8ec0ff */
[C---:B------:R-:W-:Y:S02]  /*01d0*/  LEA R4, R8.reuse, UR4, 0x2 ;  /* 0x0000000408047c11 */ /* 0x040fe4000f8e10ff */
[----:B------:R-:W-:-:S03]  /*01e0*/  LEA R6, R8, UR5, 0x2 ;  /* 0x0000000508067c11 */ /* 0x000fc6000f8e10ff */
[----:B--2---:R1:W-:Y:S01]  /*01f0*/  STS [R4], R11 ;  /* 0x0000000b04007388 */ /* 0x0043e20000000800 */
[----:B---3--:R-:W-:-:S05]  /*0200*/  FADD.FTZ R5, R2, R11 ;  /* 0x0000000b02057221 */ /* 0x008fca0000010000 */
[----:B------:R1:W-:Y:S02]  /*0210*/  STS [R6], R5 ;  /* 0x0000000506007388 */ /* 0x0003e40000000800 */
.L_x_3785:
[----:B------:R-:W-:Y:S05]  /*0220*/  BSYNC.RECONVERGENT B0 ;  /* 0x0000000000007941 */ /* 0x000fea0003800200 */
.L_x_3784:
        /* <DEDUP_REMOVED lines=101> */
.L_x_3789:
        /* <DEDUP_REMOVED lines=173> */
.L_x_3788:
[----:B------:R-:W-:Y:S05]  /*1350*/  BRA.U !UP0, `(.L_x_3787) ;  /* 0x0000000108cc7547 */ /* 0x000fea000b800000 */
[----:B------:R-:W-:Y:S01]  /*1360*/  IMAD R4, R12, 0x4, R1 ;  /* 0x000000040c047824 */ /* 0x000fe200078e0201 */
[----:B------:R-:W-:-:S12]  /*1370*/  UIADD3 UR5, UPT, UPT, -UR5, URZ, URZ ;  /* 0x000000ff05057290 */ /* 0x000fd8000fffe1ff */
.L_x_3790:
        /* <DEDUP_REMOVED lines=49> */
.L_x_3787:
        /* <DEDUP_REMOVED lines=107> */
[----:B------:R-:W-:Y:S05]  /*1d40*/  CALL.REL.NOINC `($__internal_40_$__cuda_sm20_div_rn_f64_full) ;  /* 0x0000000000847944 */ /* 0x000fea0003c00000 */
[----:B------:R-:W-:Y:S02]  /*1d50*/  IMAD.MOV.U32 R4, RZ, RZ, R14 ;  /* 0x000000ffff047224 */ /* 0x000fe400078e000e */
[----:B------:R-:W-:-:S07]  /*1d60*/  IMAD.MOV.U32 R5, RZ, RZ, R15 ;  /* 0x000000ffff057224 */ /* 0x000fce00078e000f */
.L_x_3793:
[----:B------:R-:W-:Y:S05]  /*1d70*/  BSYNC.RECONVERGENT B0 ;  /* 0x0000000000007941 */ /* 0x000fea0003800200 */
.L_x_3792:
        /* <DEDUP_REMOVED lines=9> */
.L_x_3791:
        /* <DEDUP_REMOVED lines=18> */
.L_x_3794:
[----:B------:R-:W-:Y:S05]  /*1f30*/  BSYNC.RECONVERGENT B0 ;  /* 0x0000000000007941 */ /* 0x000fea0003800200 */
.L_x_3786:
[----:B------:R-:W-:Y:S01]  /*1f40*/  PREEXIT ;  /* 0x000000000000782d */ /* 0x000fe20000000000 */
[----:B------:R-:W-:Y:S05]  /*1f50*/  EXIT ;  /* 0x000000000000794d */ /* 0x000fea0003800000 */
        .weak           $__internal_40_$__cuda_sm20_div_rn_f64_full
        .type           $__internal_40_$__cuda_sm20_div_rn_f64_full,@function
        .size           $__internal_40_$__cuda_sm20_div_rn_f64_full,(.L_x_7787 - $__internal_40_$__cuda_sm20_div_rn_f64_full)
$__internal_40_$__cuda_sm20_div_rn_f64_full:
        /* <DEDUP_REMOVED lines=104> */
.L_x_3796:
        /* <DEDUP_REMOVED lines=16> */
.L_x_3799:
[----:B------:R-:W-:Y:S01]  /*26e0*/  LOP3.LUT R15, R11, 0x80000, RZ, 0xfc, !PT ;  /* 0x000800000b0f7812 */ /* 0x000fe200078efcff */
[----:B------:R-:W-:Y:S01]  /*26f0*/  IMAD.MOV.U32 R14, RZ, RZ, R10 ;  /* 0x000000ffff0e7224 */ /* 0x000fe200078e000a */
[----:B------:R-:W-:Y:S06]  /*2700*/  BRA `(.L_x_3797) ;  /* 0x0000000000087947 */ /* 0x000fec0003800000 */
.L_x_3798:
[----:B------:R-:W-:Y:S01]  /*2710*/  LOP3.LUT R15, R9, 0x80000, RZ, 0xfc, !PT ;  /* 0x00080000090f7812 */ /* 0x000fe200078efcff */
[----:B------:R-:W-:-:S07]  /*2720*/  IMAD.MOV.U32 R14, RZ, RZ, R8 ;  /* 0x000000ffff0e7224 */ /* 0x000fce00078e0008 */
.L_x_3797:
[----:B------:R-:W-:Y:S05]  /*2730*/  BSYNC.RECONVERGENT B1 ;  /* 0x0000000000017941 */ /* 0x000fea0003800200 */
.L_x_3795:
[----:B------:R-:W-:Y:S02]  /*2740*/  IMAD.MOV.U32 R4, RZ, RZ, R6 ;  /* 0x000000ffff047224 */ /* 0x000fe400078e0006 */
[----:B------:R-:W-:-:S04]  /*2750*/  IMAD.MOV.U32 R5, RZ, RZ, 0x0 ;  /* 0x00000000ff057424 */ /* 0x000fc800078e00ff */
[----:B------:R-:W-:Y:S05]  /*2760*/  RET.REL.NODEC R4 `(_ZN4vllm3moe44grouped_topk_fused_small_expert_count_kernelIffiLNS0_11ScoringFuncE0ELi128ELb0ELi8EEEvPT_PfPT1_PKT0_llllllbd) ;  /* 0xffffffd804247950 */ /* 0x000fea0003c3ffff */
.L_x_3800:
        /* <DEDUP_REMOVED lines=9> */
.L_x_7787:


//--------------------- .text._ZN4vllm3moe44grouped_topk_fused_small_expert_count_kernelIffiLNS0_11ScoringFuncE0ELi384ELb0ELi8EEEvPT_PfPT1_PKT0_llllllbd --------------------------
	.section	.text._ZN4vllm3moe44grouped_topk_fused_small_expert_count_kernelIffiLNS0_11ScoringFuncE0ELi384ELb0ELi8EEEvPT_PfPT1_PKT0_llllllbd,"ax",@progbits
	.align	128
        .global         _ZN4vllm3moe44grouped_topk_fused_small_expert_count_kernelIffiLNS0_11ScoringFuncE0ELi384ELb0ELi8EEEvPT_PfPT1_PKT0_llllllbd
        .type           _ZN4vllm3moe44grouped_topk_fused_small_expert_count_kernelIffiLNS0_11ScoringFuncE0ELi384ELb0ELi8EEEvPT_PfPT1_PKT0_llllllbd,@function
        .size           _ZN4vllm3moe44grouped_topk_fused_small_expert_count_kernelIffiLNS0_11ScoringFuncE0ELi384ELb0ELi8EEEvPT_PfPT1_PKT0_llllllbd,(.L_x_7788 - _ZN4vllm3moe44grouped_topk_fused_small_expert_count_kernelIffiLNS0_11ScoringFuncE0ELi384ELb0ELi8EEEvPT_PfPT1_PKT0_llllllbd)
        .other          _ZN4vllm3moe44grouped_topk_fused_small_expert_count_kernelIffiLNS0_11ScoringFuncE0ELi384ELb0ELi8EEEvPT_PfPT1_PKT0_llllllbd,@"STO_CUDA_ENTRY STV_DEFAULT"
_ZN4vllm3moe44grouped_topk_fused_small_expert_count_kernelIffiLNS0_11ScoringFuncE0ELi384ELb0ELi8EEEvPT_PfPT1_PKT0_llllllbd:
.text._ZN4vllm3moe44grouped_topk_fused_small_expert_count_kernelIffiLNS0_11ScoringFuncE0ELi384ELb0ELi8EEEvPT_PfPT1_PKT0_llllllbd:
        /* <DEDUP_REMOVED lines=34> */
.L_x_3802:
[----:B------:R-:W-:Y:S05]  /*0220*/  BSYNC.RECONVERGENT B0 ;  /* 0x0000000000007941 */ /* 0x000fea0003800200 */
.L_x_3801:
        /* <DEDUP_REMOVED lines=112> */
.L_x_3806:
        /* <DEDUP_REMOVED lines=99> */
.L_x_3805:
        /* <DEDUP_REMOVED lines=44> */
.L_x_3804:
        /* <DEDUP_REMOVED lines=18> */
.L_x_3807:
        /* <DEDUP_REMOVED lines=13> */
.L_x_3808:
[----:B------:R-:W-:Y:S05]  /*1410*/  BSYNC.RECONVERGENT B0 ;  /* 0x0000000000007941 */ /* 0x000fea0003800200 */
.L_x_3803:
        /* <DEDUP_REMOVED lines=23> */
.L_x_3811:
[----:B------:R-:W-:Y:S05]  /*1590*/  BSYNC.RECONVERGENT B0 ;  /* 0x0000000000007941 */ /* 0x000fea0003800200 */
.L_x_3810:
        /* <DEDUP_REMOVED lines=21> */
.L_x_3814:
        /* <DEDUP_REMOVED lines=168> */
.L_x_3813:
[----:B------:R-:W-:Y:S05]  /*2170*/  @!P1 BRA `(.L_x_3812) ;  /* 0x0000000000d09947 */ /* 0x000fea0003800000 */
[C---:B------:R-:W-:Y:S02]  /*2180*/  IMAD R0, R10.reuse, 0x4, R0 ;  /* 0x000000040a007824 */ /* 0x040fe400078e0200 */
[----:B------:R-:W-:Y:S02]  /*2190*/  IMAD.MOV R6, RZ, RZ, -R6 ;  /* 0x000000ffff067224 */ /* 0x000fe400078e0a06 */
[----:B------:R-:W-:-:S07]  /*21a0*/  IMAD R12, R10, 0x4, R1 ;  /* 0x000000040a0c7824 */ /* 0x000fce00078e0201 */
.L_x_3815:
        /* <DEDUP_REMOVED lines=49> */
.L_x_3812:
        /* <DEDUP_REMOVED lines=109> */
[----:B------:R-:W-:Y:S05]  /*2b90*/  CALL.REL.NOINC `($__internal_41_$__cuda_sm20_div_rn_f64_full) ;  /* 0x0000000000847944 */ /* 0x000fea0003c00000 */
[----:B------:R-:W-:Y:S02]  /*2ba0*/  IMAD.MOV.U32 R4, RZ, RZ, R14 ;  /* 0x000000ffff047224 */ /* 0x000fe400078e000e */
[----:B------:R-:W-:-:S07]  /*2bb0*/  IMAD.MOV.U32 R5, RZ, RZ, R15 ;  /* 0x000000ffff057224 */ /* 0x000fce00078e000f */
.L_x_3818:
[----:B------:R-:W-:Y:S05]  /*2bc0*/  BSYNC.RECONVERGENT B0 ;  /* 0x0000000000007941 */ /* 0x000fea0003800200 */
.L_x_3817:
        /* <DEDUP_REMOVED lines=9> */
.L_x_3816:
        /* <DEDUP_REMOVED lines=18> */
.L_x_3819:
[----:B------:R-:W-:Y:S05]  /*2d80*/  BSYNC.RECONVERGENT B0 ;  /* 0x0000000000007941 */ /* 0x000fea0003800200 */
.L_x_3809:
[----:B------:R-:W-:Y:S01]  /*2d90*/  PREEXIT ;  /* 0x000000000000782d */ /* 0x000fe20000000000 */
[----:B------:R-:W-:Y:S05]  /*2da0*/  EXIT ;  /* 0x000000000000794d */ /* 0x000fea0003800000 */
        .weak           $__internal_41_$__cuda_sm20_div_rn_f64_full
        .type           $__internal_41_$__cuda_sm20_div_rn_f64_full,@function
        .size           $__internal_41_$__cuda_sm20_div_rn_f64_full,(.L_x_7788 - $__internal_41_$__cuda_sm20_div_rn_f64_full)
$__internal_41_$__cuda_sm20_div_rn_f64_full:
        /* <DEDUP_REMOVED lines=104> */
.L_x_3821:
        /* <DEDUP_REMOVED lines=16> */
.L_x_3824:
[----:B------:R-:W-:Y:S01]  /*3530*/  LOP3.LUT R15, R11, 0x80000, RZ, 0xfc, !PT ;  /* 0x000800000b0f7812 */ /* 0x000fe200078efcff */
[----:B------:R-:W-:Y:S01]  /*3540*/  IMAD.MOV.U32 R14, RZ, RZ, R10 ;  /* 0x000000ffff0e7224 */ /* 0x000fe200078e000a */
[----:B------:R-:W-:Y:S06]  /*3550*/  BRA `(.L_x_3822) ;  /* 0x0000000000087947 */ /* 0x000fec0003800000 */
.L_x_3823:
[----:B------:R-:W-:Y:S01]  /*3560*/  LOP3.LUT R15, R9, 0x80000, RZ, 0xfc, !PT ;  /* 0x00080000090f7812 */ /* 0x000fe200078efcff */
[----:B------:R-:W-:-:S07]  /*3570*/  IMAD.MOV.U32 R14, RZ, RZ, R8 ;  /* 0x000000ffff0e7224 */ /* 0x000fce00078e0008 */
.L_x_3822:
[----:B------:R-:W-:Y:S05]  /*3580*/  BSYNC.RECONVERGENT B1 ;  /* 0x0000000000017941 */ /* 0x000fea0003800200 */
.L_x_3820:
[----:B------:R-:W-:Y:S02]  /*3590*/  IMAD.MOV.U32 R4, RZ, RZ, R6 ;  /* 0x000000ffff047224 */ /* 0x000fe400078e0006 */
[----:B------:R-:W-:-:S04]  /*35a0*/  IMAD.MOV.U32 R5, RZ, RZ, 0x0 ;  /* 0x00000000ff057424 */ /* 0x000fc800078e00ff */
[----:B------:R-:W-:Y:S05]  /*35b0*/  RET.REL.NODEC R4 `(_ZN4vllm3moe44grouped_topk_fused_small_expert_count_kernelIffiLNS0_11ScoringFuncE0ELi384ELb0ELi8EEEvPT_PfPT1_PKT0_llllllbd) ;  /* 0xffffffc804907950 */ /* 0x000fea0003c3ffff */
.L_x_3825:
        /* <DEDUP_REMOVED lines=12> */
.L_x_7788:


//--------------------- .text._ZN4vllm3moe44grouped_topk_fused_small_expert_count_kernelIffiLNS0_11ScoringFuncE0ELi512ELb0ELi8EEEvPT_PfPT1_PKT0_llllllbd --------------------------
	.section	.text._ZN4vllm3moe44grouped_topk_fused_small_expert_count_kernelIffiLNS0_11ScoringFuncE0ELi512ELb0ELi8EEEvPT_PfPT1_PKT0_llllllbd,"ax",@progbits
	.align	128
        .global         _ZN4vllm3moe44grouped_topk_fused_small_expert_count_kernelIffiLNS0_11ScoringFuncE0ELi512ELb0ELi8EEEvPT_PfPT1_PKT0_llllllbd
        .type           _ZN4vllm3moe44grouped_topk_fused_small_expert_count_kernelIffiLNS0_11ScoringFuncE0ELi512ELb0ELi8EEEvPT_PfPT1_PKT0_llllllbd,@function
        .size           _ZN4vllm3moe44grouped_topk_fused_small_expert_count_kernelIffiLNS0_11ScoringFuncE0ELi512ELb0ELi8EEEvPT_PfPT1_PKT0_llllllbd,(.L_x_7789 - _ZN4vllm3moe44grouped_topk_fused_small_expert_count_kernelIffiLNS0_11ScoringFuncE0ELi512ELb0ELi8EEEvPT_PfPT1_PKT0_llllllbd)
        .other          _ZN4vllm3moe44grouped_topk_fused_small_expert_count_kernelIffiLNS0_11ScoringFuncE0ELi512ELb0ELi8EEEvPT_PfPT1_PKT0_llllllbd,@"STO_CUDA_ENTRY STV_DEFAULT"
_ZN4vllm3moe44grouped_topk_fused_small_expert_count_kernelIffiLNS0_11ScoringFuncE0ELi512ELb0ELi8EEEvPT_PfPT1_PKT0_llllllbd:
.text._ZN4vllm3moe44grouped_topk_fused_small_expert_count_kernelIffiLNS0_11ScoringFuncE0ELi512ELb0ELi8EEEvPT_PfPT1_PKT0_llllllbd:
        /* <DEDUP_REMOVED lines=34> */
.L_x_3827:
[----:B------:R-:W-:Y:S05]  /*0220*/  BSYNC.RECONVERGENT B0 ;  /* 0x0000000000007941 */ /* 0x000fea0003800200 */
.L_x_3826:
        /* <DEDUP_REMOVED lines=112> */
.L_x_3831:
        /* <DEDUP_REMOVED lines=99> */
.L_x_3830:
        /* <DEDUP_REMOVED lines=44> */
.L_x_3829:
        /* <DEDUP_REMOVED lines=18> */
.L_x_3832:
        /* <DEDUP_REMOVED lines=13> */
.L_x_3833:
[----:B------:R-:W-:Y:S05]  /*1410*/  BSYNC.RECONVERGENT B0 ;  /* 0x0000000000007941 */ /* 0x000fea0003800200 */
.L_x_3828:
        /* <DEDUP_REMOVED lines=37> */
.L_x_3837:
        /* <DEDUP_REMOVED lines=168> */
.L_x_3836:
[----:B------:R-:W-:Y:S05]  /*20f0*/  @!P1 BRA `(.L_x_3835) ;  /* 0x0000000000d09947 */ /* 0x000fea0003800000 */
[C---:B------:R-:W-:Y:S02]  /*2100*/  IMAD R0, R11.reuse, 0x4, R0 ;  /* 0x000000040b007824 */ /* 0x040fe400078e0200 */
[----:B------:R-:W-:Y:S02]  /*2110*/  IMAD.MOV R8, RZ, RZ, -R8 ;  /* 0x000000ffff087224 */ /* 0x000fe400078e0a08 */
[----:B------:R-:W-:-:S07]  /*2120*/  IMAD R13, R11, 0x4, R1 ;  /* 0x000000040b0d7824 */ /* 0x000fce00078e0201 */
.L_x_3838:
        /* <DEDUP_REMOVED lines=49> */
.L_x_3835:
        /* <DEDUP_REMOVED lines=107> */
[----:B------:R-:W-:Y:S05]  /*2af0*/  CALL.REL.NOINC `($__internal_42_$__cuda_sm20_div_rn_f64_full) ;  /* 0x0000000000847944 */ /* 0x000fea0003c00000 */
[----:B------:R-:W-:Y:S02]  /*2b00*/  IMAD.MOV.U32 R4, RZ, RZ, R14 ;  /* 0x000000ffff047224 */ /* 0x000fe400078e000e */
[----:B------:R-:W-:-:S07]  /*2b10*/  IMAD.MOV.U32 R5, RZ, RZ, R15 ;  /* 0x000000ffff057224 */ /* 0x000fce00078e000f */
.L_x_3841:
[----:B------:R-:W-:Y:S05]  /*2b20*/  BSYNC.RECONVERGENT B0 ;  /* 0x0000000000007941 */ /* 0x000fea0003800200 */
.L_x_3840:
        /* <DEDUP_REMOVED lines=9> */
.L_x_3839:
        /* <DEDUP_REMOVED lines=18> */
.L_x_3842:
[----:B------:R-:W-:Y:S05]  /*2ce0*/  BSYNC.RECONVERGENT B0 ;  /* 0x0000000000007941 */ /* 0x000fea0003800200 */
.L_x_3834:
[----:B------:R-:W-:Y:S01]  /*2cf0*/  PREEXIT ;  /* 0x000000000000782d */ /* 0x000fe20000000000 */
[----:B------:R-:W-:Y:S05]  /*2d00*/  EXIT ;  /* 0x000000000000794d */ /* 0x000fea0003800000 */
        .weak           $__internal_42_$__cuda_sm20_div_rn_f64_full
        .type           $__internal_42_$__cuda_sm20_div_rn_f64_full,@function
        .size           $__internal_42_$__cuda_sm20_div_rn_f64_full,(.L_x_7789 - $__internal_42_$__cuda_sm20_div_rn_f64_full)
$__internal_42_$__cuda_sm20_div_rn_f64_full:
        /* <DEDUP_REMOVED lines=104> */
.L_x_3844:
        /* <DEDUP_REMOVED lines=16> */
.L_x_3847:
[----:B------:R-:W-:Y:S01]  /*3490*/  LOP3.LUT R15, R11, 0x80000, RZ, 0xfc, !PT ;  /* 0x000800000b0f7812 */ /* 0x000fe200078efcff */
[----:B------:R-:W-:Y:S01]  /*34a0*/  IMAD.MOV.U32 R14, RZ, RZ, R10 ;  /* 0x000000ffff0e7224 */ /* 0x000fe200078e000a */
[----:B------:R-:W-:Y:S06]  /*34b0*/  BRA `(.L_x_3845) ;  /* 0x0000000000087947 */ /* 0x000fec0003800000 */
.L_x_3846:
[----:B------:R-:W-:Y:S01]  /*34c0*/  LOP3.LUT R15, R9, 0x80000, RZ, 0xfc, !PT ;  /* 0x00080000090f7812 */ /* 0x000fe200078efcff */
[----:B------:R-:W-:-:S07]  /*34d0*/  IMAD.MOV.U32 R14, RZ, RZ, R8 ;  /* 0x000000ffff0e7224 */ /* 0x000fce00078e0008 */
.L_x_3845:
[----:B------:R-:W-:Y:S05]  /*34e0*/  BSYNC.RECONVERGENT B1 ;  /* 0x0000000000017941 */ /* 0x000fea0003800200 */
.L_x_3843:
[----:B------:R-:W-:Y:S02]  /*34f0*/  IMAD.MOV.U32 R4, RZ, RZ, R6 ;  /* 0x000000ffff047224 */ /* 0x000fe400078e0006 */
[----:B------:R-:W-:-:S04]  /*3500*/  IMAD.MOV.U32 R5, RZ, RZ, 0x0 ;  /* 0x00000000ff057424 */ /* 0x000fc800078e00ff */
[----:B------:R-:W-:Y:S05]  /*3510*/  RET.REL.NODEC R4 `(_ZN4vllm3moe44grouped_topk_fused_small_expert_count_kernelIffiLNS0_11ScoringFuncE0ELi512ELb0ELi8EEEvPT_PfPT1_PKT0_llllllbd) ;  /* 0xffffffc804b87950 */ /* 0x000fea0003c3ffff */
.L_x_3848:
        /* <DEDUP_REMOVED lines=14> */
.L_x_7789:


//--------------------- .text._ZN4vllm3moe44grouped_topk_fused_small_expert_count_kernelIffiLNS0_11ScoringFuncE0ELi512ELb0ELi22EEEvPT_PfPT1_PKT0_llllllbd --------------------------
	.section	.text._ZN4vllm3moe44grouped_topk_fused_small_expert_count_kernelIffiLNS0_11ScoringFuncE0ELi512ELb0ELi22EEEvPT_PfPT1_PKT0_llllllbd,"ax",@progbits
	.align	128
        .global         _ZN4vllm3moe44grouped_topk_fused_small_expert_count_kernelIffiLNS0_11ScoringFuncE0ELi512ELb0ELi22EEEvPT_PfPT1_PKT0_llllllbd
        .type           _ZN4vllm3moe44grouped_topk_fused_small_expert_count_kernelIffiLNS0_11ScoringFuncE0ELi512ELb0ELi22EEEvPT_PfPT1_PKT0_llllllbd,@function
        .size           _ZN4vllm3moe44grouped_topk_fused_small_expert_count_kernelIffiLNS0_11ScoringFuncE0ELi512ELb0ELi22EEEvPT_PfPT1_PKT0_llllllbd,(.L_x_7790 - _ZN4vllm3moe44grouped_topk_fused_small_expert_count_kernelIffiLNS0_11ScoringFuncE0ELi512ELb0ELi22EEEvPT_PfPT1_PKT0_llllllbd)
        .other          _ZN4vllm3moe44grouped_topk_fused_small_expert_count_kernelIffiLNS0_11ScoringFuncE0ELi512ELb0ELi22EEEvPT_PfPT1_PKT0_llllllbd,@"STO_CUDA_ENTRY STV_DEFAULT"
_ZN4vllm3moe44grouped_topk_fused_small_expert_count_kernelIffiLNS0_11ScoringFuncE0ELi512ELb0ELi22EEEvPT_PfPT1_PKT0_llllllbd:
.text._ZN4vllm3moe44grouped_topk_fused_small_expert_count_kernelIffiLNS0_11ScoringFuncE0ELi512ELb0ELi22EEEvPT_PfPT1_PKT0_llllllbd:
        /* <DEDUP_REMOVED lines=34> */
.L_x_3850:
[----:B------:R-:W-:Y:S05]  /*0220*/  BSYNC.RECONVERGENT B0 ;  /* 0x0000000000007941 */ /* 0x000fea0003800200 */
.L_x_3849:
        /* <DEDUP_REMOVED lines=112> */
.L_x_3854:
        /* <DEDUP_REMOVED lines=99> */
.L_x_3853:
        /* <DEDUP_REMOVED lines=44> */
.L_x_3852:
        /* <DEDUP_REMOVED lines=18> */
.L_x_3855:
        /* <DEDUP_REMOVED lines=13> */
.L_x_3856:
[----:B------:R-:W-:Y:S05]  /*1410*/  BSYNC.RECONVERGENT B0 ;  /* 0x0000000000007941 */ /* 0x000fea0003800200 */
.L_x_3851:
        /* <DEDUP_REMOVED lines=77> */
.L_x_3860:
        /* <DEDUP_REMOVED lines=183> */
.L_x_3859:
[----:B------:R-:W-:Y:S05]  /*2460*/  @!P2 BRA `(.L_x_3858) ;  /* 0x0000000000dca947 */ /* 0x000fea0003800000 */
[C---:B------:R-:W-:Y:S02]  /*2470*/  IMAD R0, R13.reuse, 0x4, R0 ;  /* 0x000000040d007824 */ /* 0x040fe400078e0200 */
[----:B------:R-:W-:Y:S02]  /*2480*/  IMAD.MOV R10, RZ, RZ, -R10 ;  /* 0x000000ffff0a7224 */ /* 0x000fe400078e0a0a */
[----:B------:R-:W-:-:S07]  /*2490*/  IMAD R15, R13, 0x4, R1 ;  /* 0x000000040d0f7824 */ /* 0x000fce00078e0201 */
.L_x_3861:
        /* <DEDUP_REMOVED lines=52> */
.L_x_3858:
        /* <DEDUP_REMOVED lines=107> */
[----:B------:R-:W-:Y:S05]  /*2e90*/  CALL.REL.NOINC `($__internal_43_$__cuda_sm20_div_rn_f64_full) ;  /* 0x0000000000847944 */ /* 0x000fea0003c00000 */
[----:B------:R-:W-:Y:S02]  /*2ea0*/  IMAD.MOV.U32 R4, RZ, RZ, R14 ;  /* 0x000000ffff047224 */ /* 0x000fe400078e000e */
[----:B------:R-:W-:-:S07]  /*2eb0*/  IMAD.MOV.U32 R5, RZ, RZ, R15 ;  /* 0x000000ffff057224 */ /* 0x000fce00078e000f */
.L_x_3864:
[----:B------:R-:W-:Y:S05]  /*2ec0*/  BSYNC.RECONVERGENT B0 ;  /* 0x0000000000007941 */ /* 0x000fea0003800200 */
.L_x_3863:
        /* <DEDUP_REMOVED lines=9> */
.L_x_3862:
        /* <DEDUP_REMOVED lines=18> */
.L_x_3865:
[----:B------:R-:W-:Y:S05]  /*3080*/  BSYNC.RECONVERGENT B0 ;  /* 0x0000000000007941 */ /* 0x000fea0003800200 */
.L_x_3857:
[----:B------:R-:W-:Y:S01]  /*3090*/  PREEXIT ;  /* 0x000000000000782d */ /* 0x000fe20000000000 */
[----:B------:R-:W-:Y:S05]  /*30a0*/  EXIT ;  /* 0x000000000000794d */ /* 0x000fea0003800000 */
        .weak           $__internal_43_$__cuda_sm20_div_rn_f64_full
        .type           $__internal_43_$__cuda_sm20_div_rn_f64_full,@function
        .size           $__internal_43_$__cuda_sm20_div_rn_f64_full,(.L_x_7790 - $__internal_43_$__cuda_sm20_div_rn_f64_full)
$__internal_43_$__cuda_sm20_div_rn_f64_full:
        /* <DEDUP_REMOVED lines=104> */
.L_x_3867:
        /* <DEDUP_REMOVED lines=16> */
.L_x_3870:
[----:B------:R-:W-:Y:S01]  /*3830*/  LOP3.LUT R15, R11, 0x80000, RZ, 0xfc, !PT ;  /* 0x000800000b0f7812 */ /* 0x000fe200078efcff */
[----:B------:R-:W-:Y:S01]  /*3840*/  IMAD.MOV.U32 R14, RZ, RZ, R10 ;  /* 0x000000ffff0e7224 */ /* 0x000fe200078e000a */
[----:B------:R-:W-:Y:S06]  /*3850*/  BRA `(.L_x_3868) ;  /* 0x0000000000087947 */ /* 0x000fec0003800000 */
.L_x_3869:
[----:B------:R-:W-:Y:S01]  /*3860*/  LOP3.LUT R15, R9, 0x80000, RZ, 0xfc, !PT ;  /* 0x00080000090f7812 */ /* 0x000fe200078efcff */
[----:B------:R-:W-:-:S07]  /*3870*/  IMAD.MOV.U32 R14, RZ, RZ, R8 ;  /* 0x000000ffff0e7224 */ /* 0x000fce00078e0008 */
.L_x_3868:
[----:B------:R-:W-:Y:S05]  /*3880*/  BSYNC.RECONVERGENT B1 ;  /* 0x0000000000017941 */ /* 0x000fea0003800200 */
.L_x_3866:
[----:B------:R-:W-:Y:S02]  /*3890*/  IMAD.MOV.U32 R4, RZ, RZ, R6 ;  /* 0x000000ffff047224 */ /* 0x000fe400078e0006 */
[----:B------:R-:W-:-:S04]  /*38a0*/  IMAD.MOV.U32 R5, RZ, RZ, 0x0 ;  /* 0x00000000ff057424 */ /* 0x000fc800078e00ff */
[----:B------:R-:W-:Y:S05]  /*38b0*/  RET.REL.NODEC R4 `(_ZN4vllm3moe44grouped_topk_fused_small_expert_count_kernelIffiLNS0_11ScoringFuncE0ELi512ELb0ELi22EEEvPT_PfPT1_PKT0_llllllbd) ;  /* 0xffffffc404d07950 */ /* 0x000fea0003c3ffff */
.L_x_3871:
        /* <DEDUP_REMOVED lines=12> */
.L_x_7790:


//--------------------- .text._ZN4vllm3moe44grouped_topk_fused_small_expert_count_kernelIffiLNS0_11ScoringFuncE0ELi256ELb1ELi8EEEvPT_PfPT1_PKT0_llllllbd --------------------------
	.section	.text._ZN4vllm3moe44grouped_topk_fused_small_expert_count_kernelIffiLNS0_11ScoringFuncE0ELi256ELb1ELi8EEEvPT_PfPT1_PKT0_llllllbd,"ax",@progbits
	.align	128
        .global         _ZN4vllm3moe44grouped_topk_fused_small_expert_count_kernelIffiLNS0_11ScoringFuncE0ELi256ELb1ELi8EEEvPT_PfPT1_PKT0_llllllbd
        .type           _ZN4vllm3moe44grouped_topk_fused_small_expert_count_kernelIffiLNS0_11ScoringFuncE0ELi256ELb1ELi8EEEvPT_PfPT1_PKT0_llllllbd,@function
        .size           _ZN4vllm3moe44grouped_topk_fused_small_expert_count_kernelIffiLNS0_11ScoringFuncE0ELi256ELb1ELi8EEEvPT_PfPT1_PKT0_llllllbd,(.L_x_7791 - _ZN4vllm3moe44grouped_topk_fused_small_expert_count_kernelIffiLNS0_11ScoringFuncE0ELi256ELb1ELi8EEEvPT_PfPT1_PKT0_llllllbd)
        .other          _ZN4vllm3moe44grouped_topk_fused_small_expert_count_kernelIffiLNS0_11ScoringFuncE0ELi256ELb1ELi8EEEvPT_PfPT1_PKT0_llllllbd,@"STO_CUDA_ENTRY STV_DEFAULT"
_ZN4vllm3moe44grouped_topk_fused_small_expert_count_kernelIffiLNS0_11ScoringFuncE0ELi256ELb1ELi8EEEvPT_PfPT1_PKT0_llllllbd:
.text._ZN4vllm3moe44grouped_topk_fused_small_expert_count_kernelIffiLNS0_11ScoringFuncE0ELi256ELb1ELi8EEEvPT_PfPT1_PKT0_llllllbd:
        /* <DEDUP_REMOVED lines=32> */
[----:B------:R-:W2:Y:S04]  /*0200*/  LDG.E R8, desc[UR8][R8.64] ;  /* 0x0000000808087981 */ /* 0x000ea8000c1e1900 */
[----:B------:R-:W2:Y:S01]  /*0210*/  LDG.E R13, desc[UR8][R12.64] ;  /* 0x000000080c0d7981 */ /* 0x000ea2000c1e1900 */
[----:B------:R-:W0:Y:S01]  /*0220*/  S2UR UR6, SR_CgaCtaId ;  /* 0x00000000000679c3 */ /* 0x000e220000008800 */
[----:B------:R-:W-:Y:S02]  /*0230*/  UMOV UR4, 0x400 ;  /* 0x0000040000047882 */ /* 0x000fe40000000000 */
[----:B------:R-:W-:Y:S02]  /*0240*/  UIADD3 UR5, UPT, UPT, UR4, 0x400, URZ ;  /* 0x0000040004057890 */ /* 0x000fe4000fffe0ff */
[----:B0-----:R-:W-:-:S02]  /*0250*/  ULEA UR4, UR6, UR4, 0x18 ;  /* 0x0000000406047291 */ /* 0x001fc4000f8ec0ff */
[----:B------:R-:W-:-:S04]  /*0260*/  ULEA UR5, UR6, UR5, 0x18 ;  /* 0x0000000506057291 */ /* 0x000fc8000f8ec0ff */
[C---:B------:R-:W-:Y:S02]  /*0270*/  LEA R10, R6.reuse, UR4, 0x2 ;  /* 0x00000004060a7c11 */ /* 0x040fe4000f8e10ff */
[----:B------:R-:W-:Y:S01]  /*0280*/  LEA R11, R6, UR5, 0x2 ;  /* 0x00000005060b7c11 */ /* 0x000fe2000f8e10ff */
[----:B--2---:R-:W-:Y:S02]  /*0290*/  FADD.FTZ R4, R8, R13 ;  /* 0x0000000d08047221 */ /* 0x004fe40000010000 */
[----:B------:R0:W-:Y:S04]  /*02a0*/  STS [R10], R13 ;  /* 0x0000000d0a007388 */ /* 0x0001e80000000800 */
[----:B------:R0:W-:Y:S02]  /*02b0*/  STS [R11], R4 ;  /* 0x000000040b007388 */ /* 0x0001e40000000800 */
.L_x_3873:
[----:B------:R-:W-:Y:S05]  /*02c0*/  BSYNC.RECONVERGENT B0 ;  /* 0x0000000000007941 */ /* 0x000fea0003800200 */
.L_x_3872:
        /* <DEDUP_REMOVED lines=86> */
.L_x_3875:
[----:B------:R-:W-:Y:S05]  /*0830*/  BSYNC.RECONVERGENT B0 ;  /* 0x0000000000007941 */ /* 0x000fea0003800200 */
.L_x_3874:
        /* <DEDUP_REMOVED lines=263> */
.L_x_3879:
        /* <DEDUP_REMOVED lines=173> */
.L_x_3878:
[----:B------:R-:W-:Y:S05]  /*2380*/  BRA.U !UP0, `(.L_x_3877) ;  /* 0x0000000108c87547 */ /* 0x000fea000b800000 */
[----:B------:R-:W-:Y:S01]  /*2390*/  IMAD R5, R4, 0x4, R1 ;  /* 0x0000000404057824 */ /* 0x000fe200078e0201 */
[----:B------:R-:W-:-:S12]  /*23a0*/  UIADD3 UR5, UPT, UPT, -UR5, URZ, URZ ;  /* 0x000000ff05057290 */ /* 0x000fd8000fffe1ff */
.L_x_3880:
        /* <DEDUP_REMOVED lines=48> */
.L_x_3877:
        /* <DEDUP_REMOVED lines=109> */
[----:B------:R-:W-:Y:S05]  /*2d80*/  CALL.REL.NOINC `($__internal_44_$__cuda_sm20_div_rn_f64_full) ;  /* 0x00000000007c7944 */ /* 0x000fea0003c00000 */
.L_x_3883:
[----:B------:R-:W-:Y:S05]  /*2d90*/  BSYNC.RECONVERGENT B0 ;  /* 0x0000000000007941 */ /* 0x000fea0003800200 */
.L_x_3882:
        /* <DEDUP_REMOVED lines=9> */
.L_x_3881:
        /* <DEDUP_REMOVED lines=18> */
.L_x_3884:
[----:B------:R-:W-:Y:S05]  /*2f50*/  BSYNC.RECONVERGENT B0 ;  /* 0x0000000000007941 */ /* 0x000fea0003800200 */
.L_x_3876:
[----:B------:R-:W-:Y:S01]  /*2f60*/  PREEXIT ;  /* 0x000000000000782d */ /* 0x000fe20000000000 */
[----:B------:R-:W-:Y:S05]  /*2f70*/  EXIT ;  /* 0x000000000000794d */ /* 0x000fea0003800000 */
        .weak           $__internal_44_$__cuda_sm20_div_rn_f64_full
        .type           $__internal_44_$__cuda_sm20_div_rn_f64_full,@function
        .size           $__internal_44_$__cuda_sm20_div_rn_f64_full,(.L_x_7791 - $__internal_44_$__cuda_sm20_div_rn_f64_full)
$__internal_44_$__cuda_sm20_div_rn_f64_full:
        /* <DEDUP_REMOVED lines=106> */
.L_x_3886:
        /* <DEDUP_REMOVED lines=16> */
.L_x_3889:
[----:B------:R-:W-:Y:S01]  /*3720*/  LOP3.LUT R17, R9, 0x80000, RZ, 0xfc, !PT ;  /* 0x0008000009117812 */ /* 0x000fe200078efcff */
[----:B------:R-:W-:Y:S01]  /*3730*/  IMAD.MOV.U32 R16, RZ, RZ, R8 ;  /* 0x000000ffff107224 */ /* 0x000fe200078e0008 */
[----:B------:R-:W-:Y:S06]  /*3740*/  BRA `(.L_x_3887) ;  /* 0x0000000000087947 */ /* 0x000fec0003800000 */
.L_x_3888:
[----:B------:R-:W-:Y:S01]  /*3750*/  LOP3.LUT R17, R5, 0x80000, RZ, 0xfc, !PT ;  /* 0x0008000005117812 */ /* 0x000fe200078efcff */
[----:B------:R-:W-:-:S07]  /*3760*/  IMAD.MOV.U32 R16, RZ, RZ, R4 ;  /* 0x000000ffff107224 */ /* 0x000fce00078e0004 */
.L_x_3887:
[----:B------:R-:W-:Y:S05]  /*3770*/  BSYNC.RECONVERGENT B1 ;  /* 0x0000000000017941 */ /* 0x000fea0003800200 */
.L_x_3885:
[----:B------:R-:W-:Y:S02]  /*3780*/  IMAD.MOV.U32 R13, RZ, RZ, 0x0 ;  /* 0x00000000ff0d7424 */ /* 0x000fe400078e00ff */
[----:B------:R-:W-:Y:S02]  /*3790*/  IMAD.MOV.U32 R4, RZ, RZ, R16 ;  /* 0x000000ffff047224 */ /* 0x000fe400078e0010 */
[----:B------:R-:W-:Y:S01]  /*37a0*/  IMAD.MOV.U32 R5, RZ, RZ, R17 ;  /* 0x000000ffff057224 */ /* 0x000fe200078e0011 */
[----:B------:R-:W-:Y:S06]  /*37b0*/  RET.REL.NODEC R12 `(_ZN4vllm3moe44grouped_topk_fused_small_expert_count_kernelIffiLNS0_11ScoringFuncE0ELi256ELb1ELi8EEEvPT_PfPT1_PKT0_llllllbd) ;  /* 0xffffffc80c107950 */ /* 0x000fec0003c3ffff */
.L_x_3890:
        /* <DEDUP_REMOVED lines=12> */
.L_x_7791:


//--------------------- .text._ZN4vllm3moe25grouped_topk_fused_kernelI13__nv_bfloat16S2_iLNS0_11ScoringFuncE1EEEvPT_PfPT1_PKT0_lllllbd --------------------------
	.section	.text._ZN4vllm3moe25grouped_topk_fused_kernelI13__nv_bfloat16S2_iLNS0_11ScoringFuncE1EEEvPT_PfPT1_PKT0_lllllbd,"ax",@progbits
	.align	128
        .global         _ZN4vllm3moe25grouped_topk_fused_kernelI13__nv_bfloat16S2_iLNS0_11ScoringFuncE1EEEvPT_PfPT1_PKT0_lllllbd
        .type           _ZN4vllm3moe25grouped_topk_fused_kernelI13__nv_bfloat16S2_iLNS0_11ScoringFuncE1EEEvPT_PfPT1_PKT0_lllllbd,@function
        .size           _ZN4vllm3moe25grouped_topk_fused_kernelI13__nv_bfloat16S2_iLNS0_11ScoringFuncE1EEEvPT_PfPT1_PKT0_lllllbd,(.L_x_7891 - _ZN4vllm3moe25grouped_topk_fused_kernelI13__nv_bfloat16S2_iLNS0_11ScoringFuncE1EEEvPT_PfPT1_PKT0_lllllbd)
        .other          _ZN4vllm3moe25grouped_topk_fused_kernelI13__nv_bfloat16S2_iLNS0_11ScoringFuncE1EEEvPT_PfPT1_PKT0_lllllbd,@"STO_CUDA_ENTRY STV_DEFAULT"
_ZN4vllm3moe25grouped_topk_fused_kernelI13__nv_bfloat16S2_iLNS0_11ScoringFuncE1EEEvPT_PfPT1_PKT0_lllllbd:
.text._ZN4vllm3moe25grouped_topk_fused_kernelI13__nv_bfloat16S2_iLNS0_11ScoringFuncE1EEEvPT_PfPT1_PKT0_lllllbd:
        /* <DEDUP_REMOVED lines=8> */
[----:B------:R-:W2:Y:S01]  /*0080*/  LDC R4, c[0x0][0x3b0] ;  /* 0x0000ec00ff047b82 */ /* 0x000ea20000000800 */
[----:B-1----:R-:W-:-:S06]  /*0090*/  USHF.R.U32.HI UR4, URZ, 0x5, UR7 ;  /* 0x00000005ff047899 */ /* 0x002fcc0008011607 */
[----:B--2---:R-:W-:Y:S02]  /*00a0*/  ISETP.LE.AND P0, PT, R4, UR4, PT ;  /* 0x0000000404007c0c */ /* 0x004fe4000bf03270 */
[----:B0-----:R-:W-:-:S04]  /*00b0*/  SHF.R.U32.HI R17, RZ, 0x5, R16 ;  /* 0x00000005ff117819 */ /* 0x001fc80000011610 */
[----:B------:R-:W-:-:S13]  /*00c0*/  ISETP.GE.OR P0, PT, R17, R4, !P0 ;  /* 0x000000041100720c */ /* 0x000fda0004706670 */
[----:B------:R-:W-:Y:S05]  /*00d0*/  @P0 EXIT ;  /* 0x000000000000094d */ /* 0x000fea0003800000 */
[----:B------:R-:W-:Y:S01]  /*00e0*/  IABS R7, R4 ;  /* 0x0000000400077213 */ /* 0x000fe20000000000 */
[----:B------:R-:W0:Y:S01]  /*00f0*/  LDC R11, c[0x0][0x3a8] ;  /* 0x0000ea00ff0b7b82 */ /* 0x000e220000000800 */
[----:B------:R-:W-:Y:S01]  /*0100*/  USHF.L.U32 UR5, UR7, 0x1, URZ ;  /* 0x0000000107057899 */ /* 0x000fe200080006ff */
[----:B------:R-:W-:Y:S01]  /*0110*/  ACQBULK ;  /* 0x000000000000782e */ /* 0x000fe20000000000 */
[----:B------:R-:W1:Y:S01]  /*0120*/  I2F.RP R0, R7 ;  /* 0x0000000700007306 */ /* 0x000e620000209400 */
[----:B------:R-:W-:Y:S01]  /*0130*/  UMOV UR8, 0x400 ;  /* 0x0000040000087882 */ /* 0x000fe20000000000 */
[----:B------:R-:W-:Y:S01]  /*0140*/  ULOP3.LUT UP2, UR6, UR5, 0xfc0, URZ, 0xc0, !UPT ;  /* 0x00000fc005067892 */ /* 0x000fe2000f84c0ff */
[----:B------:R-:W-:Y:S01]  /*0150*/  BSSY.RECONVERGENT B0, `(.L_x_3891) ;  /* 0x00001a7000007945 */ /* 0x000fe20003800200 */
[----:B------:R-:W-:Y:S01]  /*0160*/  USHF.L.U32 UR7, UR7, 0x2, URZ ;  /* 0x0000000207077899 */ /* 0x000fe200080006ff */
[----:B------:R-:W2:Y:S01]  /*0170*/  S2UR UR9, SR_CgaCtaId ;  /* 0x00000000000979c3 */ /* 0x000ea20000008800 */
[----:B------:R-:W-:Y:S01]  /*0180*/  UMOV UR4, URZ ;  /* 0x000000ff00047c82 */ /* 0x000fe20008000000 */
[----:B------:R-:W-:Y:S01]  /*0190*/  UMOV UR5, URZ ;  /* 0x000000ff00057c82 */ /* 0x000fe20008000000 */
[----:B------:R-:W3:Y:S05]  /*01a0*/  LDCU.64 UR12, c[0x0][0x358] ;  /* 0x00006b00ff0c77ac */ /* 0x000eea0008000a00 */
[----:B------:R-:W4:Y:S01]  /*01b0*/  LDC.64 R12, c[0x0][0x380] ;  /* 0x0000e000ff0c7b82 */ /* 0x000f220000000a00 */
[----:B------:R-:W-:Y:S01]  /*01c0*/  @UP2 UIADD3 UR11, UP3, UPT, UR6, -0x1, URZ ;  /* 0xffffffff060b2890 */ /* 0x000fe2000ff7e0ff */
[----:B-1----:R-:W1:Y:S06]  /*01d0*/  MUFU.RCP R0, R0 ;  /* 0x0000000000007308 */ /* 0x002e6c0000001000 */
[----:B------:R-:W5:Y:S01]  /*01e0*/  S2UR UR10, SR_SWINHI ;  /* 0x00000000000a79c3 */ /* 0x000f620000002f00 */
[----:B--2---:R-:W-:-:S07]  /*01f0*/  ULEA UR6, UR9, UR8, 0x18 ;  /* 0x0000000809067291 */ /* 0x004fce000f8ec0ff */
[----:B------:R-:W2:Y:S01]  /*0200*/  LDC.64 R8, c[0x0][0x398] ;  /* 0x0000e600ff087b82 */ /* 0x000ea20000000a00 */
[----:B------:R-:W-:Y:S01]  /*0210*/  @UP2 ULOP3.LUT UR9, UR11, 0xffffff00, URZ, 0xc0, !UPT ;  /* 0xffffff000b092892 */ /* 0x000fe2000f8ec0ff */
[----:B-1----:R-:W-:Y:S01]  /*0220*/  VIADD R2, R0, 0xffffffe ;  /* 0x0ffffffe00027836 */ /* 0x002fe20000000000 */
[----:B------:R-:W-:Y:S02]  /*0230*/  ULOP3.LUT UR8, UR7, 0x1f80, URZ, 0xc0, !UPT ;  /* 0x00001f8007087892 */ /* 0x000fe4000f8ec0ff */
[----:B------:R-:W-:Y:S01]  /*0240*/  @UP2 UIADD3 UR4, UP4, UPT, UR9, 0x100, URZ ;  /* 0x0000010009042890 */ /* 0x000fe2000ff9e0ff */
[----:B------:R1:W3:Y:S03]  /*0250*/  F2I.FTZ.U32.TRUNC.NTZ R3, R2 ;  /* 0x0000000200037305 */ /* 0x0002e6000021f000 */
[----:B------:R-:W-:Y:S01]  /*0260*/  @UP2 UIADD3.X UR5, UPT, UPT, URZ, -0x1, URZ, UP4, UP3 ;  /* 0xffffffffff052890 */ /* 0x000fe2000a7e64ff */
[----:B------:R-:W-:Y:S01]  /*0270*/  UMOV UR6, UR6 ;  /* 0x0000000600067c82 */ /* 0x000fe20008000000 */
[----:B-----5:R-:W-:Y:S01]  /*0280*/  UMOV UR7, UR10 ;  /* 0x0000000a00077c82 */ /* 0x020fe20008000000 */
[----:B-1----:R-:W-:Y:S01]  /*0290*/  IMAD.MOV.U32 R2, RZ, RZ, RZ ;  /* 0x000000ffff027224 */ /* 0x002fe200078e00ff */
[----:B------:R-:W-:-:S04]  /*02a0*/  UIADD3 UR6, UP0, UP1, UR6, UR4, UR8 ;  /* 0x0000000406067290 */ /* 0x000fc8000f91e008 */
[----:B------:R-:W-:Y:S01]  /*02b0*/  UIADD3 UR6, UP2, UPT, UR6, 0xf, URZ ;  /* 0x0000000f06067890 */ /* 0x000fe2000ff5e0ff */
[--C-:B---3--:R-:W-:Y:S01]  /*02c0*/  IMAD.MOV R6, RZ, RZ, -R3.reuse ;  /* 0x000000ffff067224 */ /* 0x108fe200078e0a03 */
[----:B------:R-:W-:Y:S02]  /*02d0*/  UIADD3.X UR5, UPT, UPT, UR7, UR5, URZ, UP0, UP1 ;  /* 0x0000000507057290 */ /* 0x000fe400087e24ff */
[----:B------:R-:W-:Y:S01]  /*02e0*/  ULOP3.LUT UR6, UR6, 0xfffffff0, URZ, 0xc0, !UPT ;  /* 0xfffffff006067892 */ /* 0x000fe2000f8ec0ff */
[----:B------:R-:W-:Y:S01]  /*02f0*/  IMAD R5, R6, R7, RZ ;  /* 0x0000000706057224 */ /* 0x000fe200078e02ff */
[----:B0-----:R-:W-:Y:S01]  /*0300*/  IABS R6, R11 ;  /* 0x0000000b00067213 */ /* 0x001fe20000000000 */
[----:B------:R-:W-:Y:S02]  /*0310*/  UIADD3.X UR5, UPT, UPT, URZ, UR5, URZ, UP2, !UPT ;  /* 0x00000005ff057290 */ /* 0x000fe400097fe4ff */
[----:B------:R-:W-:-:S06]  /*0320*/  IMAD.HI.U32 R3, R3, R5, R2 ;  /* 0x0000000503037227 */ /* 0x000fcc00078e0002 */
[----:B------:R-:W-:Y:S02]  /*0330*/  IMAD.HI.U32 R5, R3, R6, RZ ;  /* 0x0000000603057227 */ /* 0x000fe400078e00ff */
[----:B------:R-:W0:Y:S02]  /*0340*/  LDC R3, c[0x0][0x3ac] ;  /* 0x0000eb00ff037b82 */ /* 0x000e240000000800 */
[----:B------:R-:W-:-:S04]  /*0350*/  IMAD.MOV R0, RZ, RZ, -R5 ;  /* 0x000000ffff007224 */ /* 0x000fc800078e0a05 */
[----:B------:R-:W-:-:S05]  /*0360*/  IMAD R0, R7, R0, R6 ;  /* 0x0000000007007224 */ /* 0x000fca00078e0206 */
[----:B------:R-:W-:-:S13]  /*0370*/  ISETP.GT.U32.AND P1, PT, R7, R0, PT ;  /* 0x000000000700720c */ /* 0x000fda0003f24070 */
[----:B------:R-:W-:Y:S02]  /*0380*/  @!P1 IMAD.IADD R0, R0, 0x1, -R7 ;  /* 0x0000000100009824 */ /* 0x000fe400078e0a07 */
[----:B------:R-:W-:Y:S01]  /*0390*/  @!P1 VIADD R5, R5, 0x1 ;  /* 0x0000000105059836 */ /* 0x000fe20000000000 */
[----:B------:R-:W-:Y:S02]  /*03a0*/  ISETP.NE.AND P1, PT, R4, RZ, PT ;  /* 0x000000ff0400720c */ /* 0x000fe40003f25270 */
[----:B------:R-:W-:Y:S01]  /*03b0*/  ISETP.GE.U32.AND P0, PT, R0, R7, PT ;  /* 0x000000070000720c */ /* 0x000fe20003f06070 */
[C---:B------:R-:W-:Y:S01]  /*03c0*/  IMAD.WIDE.U32 R6, R11.reuse, UR17, RZ ;  /* 0x000000110b067c25 */ /* 0x040fe2000f8e00ff */
[----:B------:R-:W-:-:S04]  /*03d0*/  LOP3.LUT R0, R11, R4, RZ, 0x3c, !PT ;  /* 0x000000040b007212 */ /* 0x000fc800078e3cff */
[----:B------:R-:W-:Y:S01]  /*03e0*/  ISETP.GE.AND P2, PT, R0, RZ, PT ;  /* 0x000000ff0000720c */ /* 0x000fe20003f46270 */
[----:B0-----:R-:W-:Y:S02]  /*03f0*/  IMAD R0, R3, UR17, R7 ;  /* 0x0000001103007c24 */ /* 0x001fe4000f8e0207 */
[----:B------:R-:W-:-:S04]  /*0400*/  IMAD.MOV.U32 R7, RZ, RZ, 0xff80 ;  /* 0x0000ff80ff077424 */ /* 0x000fc800078e00ff */
[----:B------:R-:W-:Y:S01]  /*0410*/  @P0 VIADD R5, R5, 0x1 ;  /* 0x0000000105050836 */ /* 0x000fe20000000000 */
[----:B----4-:R-:W-:-:S04]  /*0420*/  LEA R2, P0, R6, R12, 0x1 ;  /* 0x0000000c06027211 */ /* 0x010fc800078008ff */
[--C-:B------:R-:W-:Y:S01]  /*0430*/  LEA.HI.X R3, R6, R13, R0.reuse, 0x1, P0 ;  /* 0x0000000d06037211 */ /* 0x100fe200000f0c00 */
[----:B------:R-:W-:Y:S01]  /*0440*/  @!P2 IMAD.MOV R5, RZ, RZ, -R5 ;  /* 0x000000ffff05a224 */ /* 0x000fe200078e0a05 */
[----:B------:R-:W-:Y:S01]  /*0450*/  @!P1 LOP3.LUT R5, RZ, R4, RZ, 0x33, !PT ;  /* 0x00000004ff059212 */ /* 0x000fe200078e33ff */
[----:B------:R-:W-:Y:S01]  /*0460*/  IMAD.U32 R6, RZ, RZ, UR6 ;  /* 0x00000006ff067e24 */ /* 0x000fe2000f8e00ff */
[----:B------:R-:W-:Y:S01]  /*0470*/  PRMT R0, R7, 0x7610, R0 ;  /* 0x0000761007007816 */ /* 0x000fe20000000000 */
[----:B------:R-:W-:Y:S01]  /*0480*/  IMAD.U32 R7, RZ, RZ, UR5 ;  /* 0x00000005ff077e24 */ /* 0x000fe2000f8e00ff */
[----:B------:R-:W-:Y:S01]  /*0490*/  ISETP.GE.AND P0, PT, R5, 0x21, PT ;  /* 0x000000210500780c */ /* 0x000fe20003f06270 */
[----:B------:R-:W-:Y:S01]  /*04a0*/  IMAD R11, R17, R5, RZ ;  /* 0x00000005110b7224 */ /* 0x000fe200078e02ff */
[----:B------:R-:W-:-:S03]  /*04b0*/  LOP3.LUT R4, R16, 0x1f, RZ, 0xc0, !PT ;  /* 0x0000001f10047812 */ /* 0x000fc600078ec0ff */
[----:B--2---:R-:W-:-:S04]  /*04c0*/  IMAD.WIDE R8, R11, 0x2, R8 ;  /* 0x000000020b087825 */ /* 0x004fc800078e0208 */
[----:B------:R-:W-:-:S04]  /*04d0*/  IMAD.WIDE R10, R11, 0x2, R2 ;  /* 0x000000020b0a7825 */ /* 0x000fc800078e0202 */
[----:B------:R-:W-:Y:S05]  /*04e0*/  @!P0 BRA `(.L_x_3892) ;  /* 0x0000001000288947 */ /* 0x000fea0003800000 */
[----:B------:R-:W-:Y:S01]  /*04f0*/  LOP3.LUT R18, RZ, R4, RZ, 0x33, !PT ;  /* 0x00000004ff127212 */ /* 0x000fe200078e33ff */
[----:B------:R-:W-:Y:S01]  /*0500*/  BSSY.RECONVERGENT B1, `(.L_x_3893) ;  /* 0x0000086000017945 */ /* 0x000fe20003800200 */
[----:B------:R-:W-:Y:S02]  /*0510*/  IMAD.MOV.U32 R20, RZ, RZ, 0xff80 ;  /* 0x0000ff80ff147424 */ /* 0x000fe400078e00ff */
[----:B------:R-:W-:Y:S02]  /*0520*/  IMAD.MOV.U32 R21, RZ, RZ, 0xff80 ;  /* 0x0000ff80ff157424 */ /* 0x000fe400078e00ff */
[----:B------:R-:W-:Y:S02]  /*0530*/  IMAD.IADD R18, R5, 0x1, R18 ;  /* 0x0000000105127824 */ /* 0x000fe400078e0212 */
[----:B------:R-:W-:-:S03]  /*0540*/  IMAD.MOV.U32 R19, RZ, RZ, R4 ;  /* 0x000000ffff137224 */ /* 0x000fc600078e0004 */
[C---:B------:R-:W-:Y:S02]  /*0550*/  ISETP.GE.U32.AND P1, PT, R18.reuse, 0xe0, PT ;  /* 0x000000e01200780c */ /* 0x040fe40003f26070 */
[----:B------:R-:W-:-:S04]  /*0560*/  LEA.HI R22, R18, 0x1, RZ, 0x1b ;  /* 0x0000000112167811 */ /* 0x000fc800078fd8ff */
[----:B------:R-:W-:-:S07]  /*0570*/  LOP3.LUT P0, R38, R22, 0x7, RZ, 0xc0, !PT ;  /* 0x0000000716267812 */ /* 0x000fce000780c0ff */
[----:B------:R-:W-:Y:S06]  /*0580*/  @!P1 BRA `(.L_x_3894) ;  /* 0x0000000400f49947 */ /* 0x000fec0003800000 */
[----:B------:R-:W-:Y:S01]  /*0590*/  IMAD.MOV.U32 R20, RZ, RZ, 0xff80 ;  /* 0x0000ff80ff147424 */ /* 0x000fe200078e00ff */
[----:B------:R-:W-:Y:S01]  /*05a0*/  LOP3.LUT R23, R22, 0xffffff8, RZ, 0xc0, !PT ;  /* 0x0ffffff816177812 */ /* 0x000fe200078ec0ff */
[----:B------:R-:W-:Y:S02]  /*05b0*/  IMAD.MOV.U32 R21, RZ, RZ, 0xff80 ;  /* 0x0000ff80ff157424 */ /* 0x000fe400078e00ff */
[----:B------:R-:W-:Y:S02]  /*05c0*/  IMAD.MOV.U32 R24, RZ, RZ, RZ ;  /* 0x000000ffff187224 */ /* 0x000fe400078e00ff */
[----:B------:R-:W-:-:S07]  /*05d0*/  IMAD.MOV.U32 R19, RZ, RZ, R4 ;  /* 0x000000ffff137224 */ /* 0x000fce00078e0004 */
.L_x_3895:
[----:B------:R-:W-:-:S05]  /*05e0*/  IMAD.WIDE.U32 R14, R19, 0x2, R10 ;  /* 0x00000002130e7825 */ /* 0x000fca00078e000a */
[----:B------:R-:W2:Y:S04]  /*05f0*/  LDG.E.U16 R36, desc[UR12][R14.64] ;  /* 0x0000000c0e247981 */ /* 0x000ea8000c1e1500 */
[----:B------:R-:W3:Y:S01]  /*0600*/  LDG.E.U16 R42, desc[UR12][R14.64+0x40] ;  /* 0x0000400c0e2a7981 */ /* 0x000ee2000c1e1500 */
[----:B------:R-:W-:-:S03]  /*0610*/  IMAD.WIDE.U32 R12, R19, 0x2, R8 ;  /* 0x00000002130c7825 */ /* 0x000fc600078e0008 */
[----:B------:R-:W4:Y:S04]  /*0620*/  LDG.E.U16 R34, desc[UR12][R14.64+0x80] ;  /* 0x0000800c0e227981 */ /* 0x000f28000c1e1500 */
[----:B------:R-:W5:Y:S04]  /*0630*/  LDG.E.U16 R41, desc[UR12][R12.64] ;  /* 0x0000000c0c297981 */ /* 0x000f68000c1e1500 */
[----:B------:R-:W4:Y:S04]  /*0640*/  LDG.E.U16 R37, desc[UR12][R12.64+0x40] ;  /* 0x0000400c0c257981 */ /* 0x000f28000c1e1500 */
        /* <DEDUP_REMOVED lines=8> */
[----:B------:R0:W4:Y:S04]  /*06d0*/  LDG.E.U16 R30, desc[UR12][R14.64+0x1c0] ;  /* 0x0001c00c0e1e7981 */ /* 0x000128000c1e1500 */
[----:B------:R-:W4:Y:S04]  /*06e0*/  LDG.E.U16 R33, desc[UR12][R12.64+0x180] ;  /* 0x0001800c0c217981 */ /* 0x000f28000c1e1500 */
[----:B------:R1:W4:Y:S01]  /*06f0*/  LDG.E.U16 R39, desc[UR12][R12.64+0x1c0] ;  /* 0x0001c00c0c277981 */ /* 0x000322000c1e1500 */
[----:B0-----:R-:W-:Y:S01]  /*0700*/  PRMT R14, R20, 0x7610, R14 ;  /* 0x00007610140e7816 */ /* 0x001fe2000000000e */
[----:B------:R-:W-:-:S05]  /*0710*/  VIADD R24, R24, 0x8 ;  /* 0x0000000818187836 */ /* 0x000fca0000000000 */
[----:B------:R-:W-:Y:S01]  /*0720*/  ISETP.NE.AND P3, PT, R24, R23, PT ;  /* 0x000000171800720c */ /* 0x000fe20003f65270 */
[----:B--2---:R-:W-:-:S04]  /*0730*/  IMAD.U32 R36, R36, 0x10000, RZ ;  /* 0x0001000024247824 */ /* 0x004fc800078e00ff */
[----:B------:R-:W-:-:S04]  /*0740*/  FMUL.FTZ R40, R36, 0.5 ;  /* 0x3f00000024287820 */ /* 0x000fc80000410000 */
[----:B------:R-:W0:Y:S01]  /*0750*/  MUFU.TANH R43, R40 ;  /* 0x00000028002b7308 */ /* 0x000e220000002400 */
[----:B------:R-:W-:Y:S02]  /*0760*/  IMAD.MOV.U32 R36, RZ, RZ, 0x3f000000 ;  /* 0x3f000000ff247424 */ /* 0x000fe400078e00ff */
[----:B---3--:R-:W-:-:S04]  /*0770*/  IMAD.U32 R42, R42, 0x10000, RZ ;  /* 0x000100002a2a7824 */ /* 0x008fc800078e00ff */
[----:B------:R-:W-:-:S04]  /*0780*/  FMUL.FTZ R42, R42, 0.5 ;  /* 0x3f0000002a2a7820 */ /* 0x000fc80000410000 */
[----:B------:R-:W2:Y:S01]  /*0790*/  MUFU.TANH R15, R42 ;  /* 0x0000002a000f7308 */ /* 0x000ea20000002400 */
[----:B0-----:R-:W-:-:S05]  /*07a0*/  FFMA.FTZ R43, R43, R36, 0.5 ;  /* 0x3f0000002b2b7423 */ /* 0x001fca0000010024 */
[----:B------:R-:W-:-:S05]  /*07b0*/  F2FP.BF16.F32.PACK_AB R43, RZ, R43 ;  /* 0x0000002bff2b723e */ /* 0x000fca00000010ff */
[----:B-----5:R-:W-:-:S05]  /*07c0*/  HADD2.BF16_V2 R41, R43.H0_H0, R41.H0_H0 ;  /* 0x200000292b297230 */ /* 0x020fca0000200800 */
[----:B-1----:R-:W-:Y:S01]  /*07d0*/  PRMT R12, R41, 0x7610, R12 ;  /* 0x00007610290c7816 */ /* 0x002fe2000000000c */
[----:B----4-:R-:W-:-:S04]  /*07e0*/  IMAD.U32 R34, R34, 0x10000, RZ ;  /* 0x0001000022227824 */ /* 0x010fc800078e00ff */
[----:B------:R-:W-:Y:S01]  /*07f0*/  HSETP2.BF16_V2.GT.AND P1, PT, R12.H0_H0, R20.H0_H0, PT ;  /* 0x200000140c007234 */ /* 0x000fe20003f24802 */
[----:B--2---:R-:W-:Y:S01]  /*0800*/  FFMA.FTZ R15, R15, R36, 0.5 ;  /* 0x3f0000000f0f7423 */ /* 0x004fe20000010024 */
[----:B------:R-:W-:-:S04]  /*0810*/  FMUL.FTZ R34, R34, 0.5 ;  /* 0x3f00000022227820 */ /* 0x000fc80000410000 */
[----:B------:R-:W-:Y:S01]  /*0820*/  F2FP.BF16.F32.PACK_AB R15, RZ, R15 ;  /* 0x0000000fff0f723e */ /* 0x000fe200000010ff */
[----:B------:R-:W0:Y:S04]  /*0830*/  MUFU.TANH R41, R34 ;  /* 0x0000002200297308 */ /* 0x000e280000002400 */
[----:B------:R-:W-:Y:S02]  /*0840*/  HADD2.BF16_V2 R15, R15.H0_H0, R37.H0_H0 ;  /* 0x200000250f0f7230 */ /* 0x000fe40000200800 */
[----:B------:R-:W-:-:S03]  /*0850*/  @!P1 HSETP2.BF16_V2.GT.AND P2, PT, R12.H0_H0, R21.H0_H0, PT ;  /* 0x200000150c009234 */ /* 0x000fc60003f44802 */
[----:B------:R-:W-:Y:S02]  /*0860*/  PRMT R13, R15, 0x7610, R13 ;  /* 0x000076100f0d7816 */ /* 0x000fe4000000000d */
[----:B------:R-:W-:Y:S02]  /*0870*/  @!P1 SEL R14, R21, R12, !P2 ;  /* 0x0000000c150e9207 */ /* 0x000fe40005000000 */
[----:B------:R-:W-:Y:S01]  /*0880*/  @!P1 PRMT R12, R20, 0x7610, R12 ;  /* 0x00007610140c9816 */ /* 0x000fe2000000000c */
[----:B------:R-:W-:-:S04]  /*0890*/  IMAD.U32 R32, R32, 0x10000, RZ ;  /* 0x0001000020207824 */ /* 0x000fc800078e00ff */
[----:B------:R-:W-:Y:S01]  /*08a0*/  HSETP2.BF16_V2.GT.AND P1, PT, R13.H0_H0, R12.H0_H0, PT ;  /* 0x2000000c0d007234 */ /* 0x000fe20003f24802 */
[----:B0-----:R-:W-:Y:S01]  /*08b0*/  FFMA.FTZ R41, R41, R36, 0.5 ;  /* 0x3f00000029297423 */ /* 0x001fe20000010024 */
[----:B------:R-:W-:-:S04]  /*08c0*/  FMUL.FTZ R32, R32, 0.5 ;  /* 0x3f00000020207820 */ /* 0x000fc80000410000 */
[----:B------:R-:W-:Y:S01]  /*08d0*/  F2FP.BF16.F32.PACK_AB R41, RZ, R41 ;  /* 0x00000029ff29723e */ /* 0x000fe200000010ff */
[----:B------:R-:W0:Y:S01]  /*08e0*/  MUFU.TANH R21, R32 ;  /* 0x0000002000157308 */ /* 0x000e220000002400 */
[----:B------:R-:W-:-:S03]  /*08f0*/  PRMT R15, R12, 0x7610, R15 ;  /* 0x000076100c0f7816 */ /* 0x000fc6000000000f */
[----:B------:R-:W-:Y:S02]  /*0900*/  HADD2.BF16_V2 R35, R41.H0_H0, R35.H0_H0 ;  /* 0x2000002329237230 */ /* 0x000fe40000200800 */
[----:B------:R-:W-:-:S05]  /*0910*/  @!P1 HSETP2.BF16_V2.GT.AND P2, PT, R13.H0_H0, R14.H0_H0, PT ;  /* 0x2000000e0d009234 */ /* 0x000fca0003f44802 */
[----:B------:R-:W-:Y:S02]  /*0920*/  @!P1 SEL R15, R14, R13, !P2 ;  /* 0x0000000d0e0f9207 */ /* 0x000fe40005000000 */
[----:B------:R-:W-:Y:S02]  /*0930*/  @!P1 PRMT R13, R12, 0x7610, R13 ;  /* 0x000076100c0d9816 */ /* 0x000fe4000000000d */
[----:B------:R-:W-:Y:S01]  /*0940*/  PRMT R12, R35, 0x7610, R12 ;  /* 0x00007610230c7816 */ /* 0x000fe2000000000c */
        /* <DEDUP_REMOVED lines=16> */
[----:B------:R-:W-:Y:S02]  /*0a50*/  F2FP.BF16.F32.PACK_AB R35, RZ, R35 ;  /* 0x00000023ff23723e */ /* 0x000fe400000010ff */
[----:B------:R-:W0:Y:S01]  /*0a60*/  MUFU.TANH R25, R25 ;  /* 0x0000001900197308 */ /* 0x000e220000002400 */
[----:B------:R-:W-:Y:S02]  /*0a70*/  PRMT R15, R12, 0x7610, R15 ;  /* 0x000076100c0f7816 */ /* 0x000fe4000000000f */
        /* <DEDUP_REMOVED lines=28> */
[----:B------:R-:W-:-:S05]  /*0c40*/  PRMT R12, R21, 0x7610, R12 ;  /* 0x00007610150c7816 */ /* 0x000fca000000000c */
[----:B------:R-:W-:Y:S01]  /*0c50*/  HSETP2.BF16_V2.GT.AND P1, PT, R12.H0_H0, R13.H0_H0, PT ;  /* 0x2000000d0c007234 */ /* 0x000fe20003f24802 */
[----:B0-----:R-:W-:-:S05]  /*0c60*/  FFMA.FTZ R25, R25, R36, 0.5 ;  /* 0x3f00000019197423 */ /* 0x001fca0000010024 */
[----:B------:R-:W-:-:S05]  /*0c70*/  F2FP.BF16.F32.PACK_AB R25, RZ, R25 ;  /* 0x00000019ff19723e */ /* 0x000fca00000010ff */
[----:B------:R-:W-:Y:S02]  /*0c80*/  HADD2.BF16_V2 R39, R25.H0_H0, R39.H0_H0 ;  /* 0x2000002719277230 */ /* 0x000fe40000200800 */
[----:B------:R-:W-:Y:S02]  /*0c90*/  @!P1 HSETP2.BF16_V2.GT.AND P2, PT, R12.H0_H0, R15.H0_H0, PT ;  /* 0x2000000f0c009234 */ /* 0x000fe40003f44802 */
[----:B------:R-:W-:Y:S02]  /*0ca0*/  PRMT R25, R13, 0x7610, R25 ;  /* 0x000076100d197816 */ /* 0x000fe40000000019 */
[----:B------:R-:W-:Y:S02]  /*0cb0*/  PRMT R20, R39, 0x7610, R20 ;  /* 0x0000761027147816 */ /* 0x000fe40000000014 */
[----:B------:R-:W-:Y:S02]  /*0cc0*/  @!P1 SEL R25, R15, R12, !P2 ;  /* 0x0000000c0f199207 */ /* 0x000fe40005000000 */
[----:B------:R-:W-:-:S05]  /*0cd0*/  @!P1 PRMT R12, R13, 0x7610, R12 ;  /* 0x000076100d0c9816 */ /* 0x000fca000000000c */
[----:B------:R-:W-:Y:S02]  /*0ce0*/  HSETP2.BF16_V2.GT.AND P1, PT, R20.H0_H0, R12.H0_H0, PT ;  /* 0x2000000c14007234 */ /* 0x000fe40003f24802 */
[----:B------:R-:W-:Y:S01]  /*0cf0*/  PRMT R21, R12, 0x7610, R21 ;  /* 0x000076100c157816 */ /* 0x000fe20000000015 */
[----:B------:R-:W-:-:S10]  /*0d00*/  VIADD R19, R19, 0x100 ;  /* 0x0000010013137836 */ /* 0x000fd40000000000 */
[----:B------:R-:W-:-:S05]  /*0d10*/  @!P1 HSETP2.BF16_V2.GT.AND P2, PT, R20.H0_H0, R25.H0_H0, PT ;  /* 0x2000001914009234 */ /* 0x000fca0003f44802 */
[----:B------:R-:W-:Y:S02]  /*0d20*/  @!P1 SEL R25, R25, R20, !P2 ;  /* 0x0000001419199207 */ /* 0x000fe40005000000 */
[----:B------:R-:W-:Y:S02]  /*0d30*/  @!P1 PRMT R20, R12, 0x7610, R20 ;  /* 0x000076100c149816 */ /* 0x000fe40000000014 */
[----:B------:R-:W-:Y:S01]  /*0d40*/  @!P1 PRMT R21, R25, 0x7610, R21 ;  /* 0x0000761019159816 */ /* 0x000fe20000000015 */
[----:B------:R-:W-:Y:S06]  /*0d50*/  @P3 BRA `(.L_x_3895) ;  /* 0xfffffff800203947 */ /* 0x000fec000383ffff */
.L_x_3894:
[----:B------:R-:W-:Y:S05]  /*0d60*/  BSYNC.RECONVERGENT B1 ;  /* 0x0000000000017941 */ /* 0x000fea0003800200 */
.L_x_3893:
[----:B------:R-:W-:Y:S05]  /*0d70*/  @!P0 BRA `(.L_x_3896) ;  /* 0x0000000c00908947 */ /* 0x000fea0003800000 */
[----:B------:R-:W-:Y:S01]  /*0d80*/  ISETP.GE.U32.AND P1, PT, R38, 0x4, PT ;  /* 0x000000042600780c */ /* 0x000fe20003f26070 */
[----:B------:R-:W-:Y:S01]  /*0d90*/  BSSY.RECONVERGENT B1, `(.L_x_3897) ;  /* 0x000003f000017945 */ /* 0x000fe20003800200 */
[----:B------:R-:W-:-:S11]  /*0da0*/  LOP3.LUT P0, R22, R22, 0x3, RZ, 0xc0, !PT ;  /* 0x0000000316167812 */ /* 0x000fd6000780c0ff */
[----:B------:R-:W-:Y:S05]  /*0db0*/  @!P1 BRA `(.L_x_3898) ;  /* 0x0000000000f09947 */ /* 0x000fea0003800000 */
        /* <DEDUP_REMOVED lines=9> */
[----:B------:R0:W4:Y:S01]  /*0e50*/  LDG.E.U16 R25, desc[UR12][R12.64+0xc0] ;  /* 0x0000c00c0c197981 */ /* 0x000122000c1e1500 */
[----:B------:R-:W-:-:S02]  /*0e60*/  VIADD R19, R19, 0x80 ;  /* 0x0000008013137836 */ /* 0x000fc40000000000 */
[----:B--2---:R-:W-:-:S04]  /*0e70*/  IMAD.U32 R14, R14, 0x10000, RZ ;  /* 0x000100000e0e7824 */ /* 0x004fc800078e00ff */
[----:B------:R-:W-:-:S04]  /*0e80*/  FMUL.FTZ R28, R14, 0.5 ;  /* 0x3f0000000e1c7820 */ /* 0x000fc80000410000 */
[----:B------:R-:W1:Y:S01]  /*0e90*/  MUFU.TANH R29, R28 ;  /* 0x0000001c001d7308 */ /* 0x000e620000002400 */
[----:B------:R-:W-:Y:S02]  /*0ea0*/  IMAD.MOV.U32 R14, RZ, RZ, 0x3f000000 ;  /* 0x3f000000ff0e7424 */ /* 0x000fe400078e00ff */
[----:B---3--:R-:W-:-:S04]  /*0eb0*/  IMAD.U32 R31, R31, 0x10000, RZ ;  /* 0x000100001f1f7824 */ /* 0x008fc800078e00ff */
[----:B------:R-:W-:Y:S01]  /*0ec0*/  FMUL.FTZ R31, R31, 0.5 ;  /* 0x3f0000001f1f7820 */ /* 0x000fe20000410000 */
[----:B-1----:R-:W-:-:S05]  /*0ed0*/  FFMA.FTZ R29, R29, R14, 0.5 ;  /* 0x3f0000001d1d7423 */ /* 0x002fca000001000e */
[----:B------:R-:W-:Y:S01]  /*0ee0*/  F2FP.BF16.F32.PACK_AB R29, RZ, R29 ;  /* 0x0000001dff1d723e */ /* 0x000fe200000010ff */
[----:B------:R-:W1:Y:S04]  /*0ef0*/  MUFU.TANH R31, R31 ;  /* 0x0000001f001f7308 */ /* 0x000e680000002400 */
[----:B-----5:R-:W-:-:S05]  /*0f00*/  HADD2.BF16_V2 R29, R29.H0_H0, R30.H0_H0 ;  /* 0x2000001e1d1d7230 */ /* 0x020fca0000200800 */
[----:B0-----:R-:W-:Y:S01]  /*0f10*/  PRMT R12, R29, 0x7610, R12 ;  /* 0x000076101d0c7816 */ /* 0x001fe2000000000c */
[----:B----4-:R-:W-:-:S04]  /*0f20*/  IMAD.U32 R32, R32, 0x10000, RZ ;  /* 0x0001000020207824 */ /* 0x010fc800078e00ff */
[----:B------:R-:W-:Y:S01]  /*0f30*/  HSETP2.BF16_V2.GT.AND P1, PT, R12.H0_H0, R20.H0_H0, PT ;  /* 0x200000140c007234 */ /* 0x000fe20003f24802 */
[----:B------:R-:W-:Y:S01]  /*0f40*/  FMUL.FTZ R32, R32, 0.5 ;  /* 0x3f00000020207820 */ /* 0x000fe20000410000 */
[----:B-1----:R-:W-:-:S03]  /*0f50*/  FFMA.FTZ R13, R31, R14, 0.5 ;  /* 0x3f0000001f0d7423 */ /* 0x002fc6000001000e */
[----:B------:R-:W0:Y:S02]  /*0f60*/  MUFU.TANH R27, R32 ;  /* 0x00000020001b7308 */ /* 0x000e240000002400 */
[----:B------:R-:W-:-:S06]  /*0f70*/  F2FP.BF16.F32.PACK_AB R26, RZ, R13 ;  /* 0x0000000dff1a723e */ /* 0x000fcc00000010ff */
[----:B------:R-:W-:Y:S02]  /*0f80*/  @!P1 HSETP2.BF16_V2.GT.AND P2, PT, R12.H0_H0, R21.H0_H0, PT ;  /* 0x200000150c009234 */ /* 0x000fe40003f44802 */
[C---:B------:R-:W-:Y:S01]  /*0f90*/  PRMT R13, R20.reuse, 0x7610, R13 ;  /* 0x00007610140d7816 */ /* 0x040fe2000000000d */
[----:B------:R-:W-:Y:S02]  /*0fa0*/  HADD2.BF16_V2 R26, R26.H0_H0, R23.H0_H0 ;  /* 0x200000171a1a7230 */ /* 0x000fe40000200800 */
        /* <DEDUP_REMOVED lines=16> */
[----:B------:R-:W-:Y:S02]  /*10b0*/  F2FP.BF16.F32.PACK_AB R23, RZ, R23 ;  /* 0x00000017ff17723e */ /* 0x000fe400000010ff */
[----:B------:R-:W-:-:S03]  /*10c0*/  PRMT R13, R26, 0x7610, R13 ;  /* 0x000076101a0d7816 */ /* 0x000fc6000000000d */
[----:B------:R-:W-:Y:S02]  /*10d0*/  HADD2.BF16_V2 R23, R23.H0_H0, R25.H0_H0 ;  /* 0x2000001917177230 */ /* 0x000fe40000200800 */
[----:B------:R-:W-:-:S03]  /*10e0*/  @!P1 HSETP2.BF16_V2.GT.AND P2, PT, R12.H0_H0, R21.H0_H0, PT ;  /* 0x200000150c009234 */ /* 0x000fc60003f44802 */
[----:B------:R-:W-:Y:S02]  /*10f0*/  PRMT R20, R23, 0x7610, R20 ;  /* 0x0000761017147816 */ /* 0x000fe40000000014 */
        /* <DEDUP_REMOVED lines=8> */
.L_x_3898:
[----:B------:R-:W-:Y:S05]  /*1180*/  BSYNC.RECONVERGENT B1 ;  /* 0x0000000000017941 */ /* 0x000fea0003800200 */
.L_x_3897:
[----:B------:R-:W-:Y:S05]  /*1190*/  @!P0 BRA `(.L_x_3896) ;  /* 0x0000000800888947 */ /* 0x000fea0003800000 */
[----:B------:R-:W-:Y:S01]  /*11a0*/  ISETP.NE.AND P0, PT, R22, 0x1, PT ;  /* 0x000000011600780c */ /* 0x000fe20003f05270 */
[----:B------:R-:W-:Y:S01]  /*11b0*/  BSSY.RECONVERGENT B1, `(.L_x_3899) ;  /* 0x0000028000017945 */ /* 0x000fe20003800200 */
[----:B------:R-:W-:Y:S02]  /*11c0*/  LOP3.LUT P2, RZ, R18, 0x20, RZ, 0xc0, !PT ;  /* 0x0000002012ff7812 */ /* 0x000fe4000784c0ff */
[----:B------:R-:W-:Y:S02]  /*11d0*/  PRMT R12, R12, 0x5410, R20 ;  /* 0x000054100c0c7816 */ /* 0x000fe40000000014 */
[----:B------:R-:W-:-:S07]  /*11e0*/  PRMT R13, R21, 0x7610, R13 ;  /* 0x00007610150d7816 */ /* 0x000fce000000000d */
[----:B------:R-:W-:Y:S05]  /*11f0*/  @!P0 BRA `(.L_x_3900) ;  /* 0x00000000008c8947 */ /* 0x000fea0003800000 */
[----:B------:R-:W-:-:S05]  /*1200*/  IMAD.WIDE.U32 R12, R19, 0x2, R10 ;  /* 0x00000002130c7825 */ /* 0x000fca00078e000a */
[----:B------:R-:W2:Y:S04]  /*1210*/  LDG.E.U16 R18, desc[UR12][R12.64] ;  /* 0x0000000c0c127981 */ /* 0x000ea8000c1e1500 */
[----:B------:R-:W3:Y:S01]  /*1220*/  LDG.E.U16 R22, desc[UR12][R12.64+0x40] ;  /* 0x0000400c0c167981 */ /* 0x000ee2000c1e1500 */
[----:B------:R-:W-:-:S05]  /*1230*/  IMAD.WIDE.U32 R14, R19, 0x2, R8 ;  /* 0x00000002130e7825 */ /* 0x000fca00078e0008 */
[----:B------:R-:W4:Y:S04]  /*1240*/  LDG.E.U16 R23, desc[UR12][R14.64] ;  /* 0x0000000c0e177981 */ /* 0x000f28000c1e1500 */
[----:B------:R0:W5:Y:S01]  /*1250*/  LDG.E.U16 R25, desc[UR12][R14.64+0x40] ;  /* 0x0000400c0e197981 */ /* 0x000162000c1e1500 */
[----:B------:R-:W-:Y:S02]  /*1260*/  IMAD.MOV.U32 R27, RZ, RZ, 0x3f000000 ;  /* 0x3f000000ff1b7424 */ /* 0x000fe400078e00ff */
[----:B------:R-:W-:Y:S02]  /*1270*/  VIADD R19, R19, 0x40 ;  /* 0x0000004013137836 */ /* 0x000fe40000000000 */
[----:B--2---:R-:W-:-:S04]  /*1280*/  IMAD.U32 R18, R18, 0x10000, RZ ;  /* 0x0001000012127824 */ /* 0x004fc800078e00ff */
[----:B------:R-:W-:Y:S01]  /*1290*/  FMUL.FTZ R18, R18, 0.5 ;  /* 0x3f00000012127820 */ /* 0x000fe20000410000 */
[----:B---3--:R-:W-:-:S04]  /*12a0*/  IMAD.U32 R24, R22, 0x10000, RZ ;  /* 0x0001000016187824 */ /* 0x008fc800078e00ff */
[----:B------:R-:W-:Y:S01]  /*12b0*/  FMUL.FTZ R24, R24, 0.5 ;  /* 0x3f00000018187820 */ /* 0x000fe20000410000 */
[----:B------:R-:W1:Y:S08]  /*12c0*/  MUFU.TANH R18, R18 ;  /* 0x0000001200127308 */ /* 0x000e700000002400 */
[----:B------:R-:W2:Y:S01]  /*12d0*/  MUFU.TANH R24, R24 ;  /* 0x0000001800187308 */ /* 0x000ea20000002400 */
[----:B-1----:R-:W-:-:S05]  /*12e0*/  FFMA.FTZ R22, R18, R27, 0.5 ;  /* 0x3f00000012167423 */ /* 0x002fca000001001b */
[----:B------:R-:W-:Y:S01]  /*12f0*/  F2FP.BF16.F32.PACK_AB R22, RZ, R22 ;  /* 0x00000016ff16723e */ /* 0x000fe200000010ff */
[----:B--2---:R-:W-:-:S04]  /*1300*/  FFMA.FTZ R13, R24, R27, 0.5 ;  /* 0x3f000000180d7423 */ /* 0x004fc8000001001b */
[----:B----4-:R-:W-:Y:S01]  /*1310*/  HADD2.BF16_V2 R22, R22.H0_H0, R23.H0_H0 ;  /* 0x2000001716167230 */ /* 0x010fe20000200800 */
[----:B0-----:R-:W-:-:S04]  /*1320*/  F2FP.BF16.F32.PACK_AB R14, RZ, R13 ;  /* 0x0000000dff0e723e */ /* 0x001fc800000010ff */
[----:B------:R-:W-:Y:S02]  /*1330*/  PRMT R12, R22, 0x7610, R12 ;  /* 0x00007610160c7816 */ /* 0x000fe4000000000c */
[----:B------:R-:W-:Y:S01]  /*1340*/  PRMT R13, R20, 0x7610, R13 ;  /* 0x00007610140d7816 */ /* 0x000fe2000000000d */
[----:B-----5:R-:W-:Y:S02]  /*1350*/  HADD2.BF16_V2 R14, R14.H0_H0, R25.H0_H0 ;  /* 0x200000190e0e7230 */ /* 0x020fe40000200800 */
[----:B------:R-:W-:-:S13]  /*1360*/  HSETP2.BF16_V2.GT.AND P0, PT, R12.H0_H0, R20.H0_H0, PT ;  /* 0x200000140c007234 */ /* 0x000fda0003f04802 */
[----:B------:R-:W-:-:S05]  /*1370*/  @!P0 HSETP2.BF16_V2.GT.AND P1, PT, R12.H0_H0, R21.H0_H0, PT ;  /* 0x200000150c008234 */ /* 0x000fca0003f24802 */
[----:B------:R-:W-:Y:S02]  /*1380*/  @!P0 SEL R13, R21, R12, !P1 ;  /* 0x0000000c150d8207 */ /* 0x000fe40004800000 */
[----:B------:R-:W-:Y:S02]  /*1390*/  @!P0 PRMT R12, R20, 0x7610, R12 ;  /* 0x00007610140c8816 */ /* 0x000fe4000000000c */
[----:B------:R-:W-:Y:S02]  /*13a0*/  PRMT R20, R14, 0x7610, R20 ;  /* 0x000076100e147816 */ /* 0x000fe40000000014 */
[----:B------:R-:W-:-:S03]  /*13b0*/  PRMT R21, R12, 0x7610, R21 ;  /* 0x000076100c157816 */ /* 0x000fc60000000015 */
[----:B------:R-:W-:-:S13]  /*13c0*/  HSETP2.BF16_V2.GT.AND P0, PT, R20.H0_H0, R12.H0_H0, PT ;  /* 0x2000000c14007234 */ /* 0x000fda0003f04802 */
[----:B------:R-:W-:-:S05]  /*13d0*/  @!P0 HSETP2.BF16_V2.GT.AND P1, PT, R20.H0_H0, R13.H0_H0, PT ;  /* 0x2000000d14008234 */ /* 0x000fca0003f24802 */
[----:B------:R-:W-:Y:S02]  /*13e0*/  @!P0 SEL R13, R13, R20, !P1 ;  /* 0x000000140d0d8207 */ /* 0x000fe40004800000 */
[C---:B------:R-:W-:Y:S02]  /*13f0*/  @!P0 PRMT R20, R12.reuse, 0x7610, R20 ;  /* 0x000076100c148816 */ /* 0x040fe40000000014 */
[----:B------:R-:W-:Y:S02]  /*1400*/  @!P0 PRMT R21, R13, 0x7610, R21 ;  /* 0x000076100d158816 */ /* 0x000fe40000000015 */
[----:B------:R-:W-:Y:S02]  /*1410*/  PRMT R12, R12, 0x5410, R20 ;  /* 0x000054100c0c7816 */ /* 0x000fe40000000014 */
[----:B------:R-:W-:-:S07]  /*1420*/  PRMT R13, R21, 0x7610, R13 ;  /* 0x00007610150d7816 */ /* 0x000fce000000000d */
.L_x_3900:
[----:B------:R-:W-:Y:S05]  /*1430*/  BSYNC.RECONVERGENT B1 ;  /* 0x0000000000017941 */ /* 0x000fea0003800200 */
.L_x_3899:
[----:B------:R-:W-:Y:S05]  /*1440*/  @P2 BRA `(.L_x_3896) ;  /* 0x0000000400dc2947 */ /* 0x000fea0003800000 */
[----:B------:R-:W-:-:S06]  /*1450*/  IMAD.WIDE.U32 R10, R19, 0x2, R10 ;  /* 0x00000002130a7825 */ /* 0x000fcc00078e000a */
[----:B------:R-:W2:Y:S01]  /*1460*/  LDG.E.U16 R10, desc[UR12][R10.64] ;  /* 0x0000000c0a0a7981 */ /* 0x000ea2000c1e1500 */
[----:B------:R-:W-:-:S06]  /*1470*/  IMAD.WIDE.U32 R8, R19, 0x2, R8 ;  /* 0x0000000213087825 */ /* 0x000fcc00078e0008 */
[----:B------:R-:W3:Y:S01]  /*1480*/  LDG.E.U16 R8, desc[UR12][R8.64] ;  /* 0x0000000c08087981 */ /* 0x000ee2000c1e1500 */
[----:B------:R-:W-:Y:S01]  /*1490*/  IMAD.MOV.U32 R15, RZ, RZ, 0x3f000000 ;  /* 0x3f000000ff0f7424 */ /* 0x000fe200078e00ff */
[----:B------:R-:W-:Y:S01]  /*14a0*/  PRMT R21, R12, 0x7632, R21 ;  /* 0x000076320c157816 */ /* 0x000fe20000000015 */
[----:B--2---:R-:W-:-:S04]  /*14b0*/  IMAD.U32 R14, R10, 0x10000, RZ ;  /* 0x000100000a0e7824 */ /* 0x004fc800078e00ff */
[----:B------:R-:W-:-:S06]  /*14c0*/  FMUL.FTZ R14, R14, 0.5 ;  /* 0x3f0000000e0e7820 */ /* 0x000fcc0000410000 */
[----:B------:R-:W0:Y:S02]  /*14d0*/  MUFU.TANH R14, R14 ;  /* 0x0000000e000e7308 */ /* 0x000e240000002400 */
[----:B0-----:R-:W-:-:S05]  /*14e0*/  FFMA.FTZ R15, R14, R15, 0.5 ;  /* 0x3f0000000e0f7423 */ /* 0x001fca000001000f */
[----:B------:R-:W-:-:S05]  /*14f0*/  F2FP.BF16.F32.PACK_AB R15, RZ, R15 ;  /* 0x0000000fff0f723e */ /* 0x000fca00000010ff */
[----:B---3--:R-:W-:-:S05]  /*1500*/  HADD2.BF16_V2 R15, R15.H0_H0, R8.H0_H0 ;  /* 0x200000080f0f7230 */ /* 0x008fca0000200800 */
[----:B------:R-:W-:-:S05]  /*1510*/  PRMT R20, R15, 0x7610, R20 ;  /* 0x000076100f147816 */ /* 0x000fca0000000014 */
[----:B------:R-:W-:-:S13]  /*1520*/  HSETP2.BF16_V2.GT.AND P0, PT, R20.H0_H0, R12.H1_H1, PT ;  /* 0x3000000c14007234 */ /* 0x000fda0003f04802 */
[----:B------:R-:W-:Y:S05]  /*1530*/  @P0 BRA `(.L_x_3896) ;  /* 0x0000000400a00947 */ /* 0x000fea0003800000 */
[----:B------:R-:W-:-:S05]  /*1540*/  HSETP2.BF16_V2.GT.AND P0, PT, R20.H0_H0, R13.H0_H0, PT ;  /* 0x2000000d14007234 */ /* 0x000fca0003f04802 */
[----:B------:R-:W-:Y:S02]  /*1550*/  SEL R13, R13, R20, !P0 ;  /* 0x000000140d0d7207 */ /* 0x000fe40004000000 */
[----:B------:R-:W-:Y:S02]  /*1560*/  PRMT R20, R12, 0x7632, R20 ;  /* 0x000076320c147816 */ /* 0x000fe40000000014 */
[----:B------:R-:W-:Y:S01]  /*1570*/  PRMT R21, R13, 0x7610, R21 ;  /* 0x000076100d157816 */ /* 0x000fe20000000015 */
[----:B------:R-:W-:Y:S06]  /*1580*/  BRA `(.L_x_3896) ;  /* 0x00000004008c7947 */ /* 0x000fec0003800000 */
.L_x_3892:
[----:B------:R-:W-:Y:S01]  /*1590*/  ISETP.GE.AND P0, PT, R4, R5, PT ;  /* 0x000000050400720c */ /* 0x000fe20003f06270 */
[----:B------:R-:W-:Y:S02]  /*15a0*/  IMAD.MOV.U32 R21, RZ, RZ, 0xff80 ;  /* 0x0000ff80ff157424 */ /* 0x000fe400078e00ff */
[----:B------:R-:W-:-:S10]  /*15b0*/  IMAD.MOV.U32 R20, RZ, RZ, 0xff80 ;  /* 0x0000ff80ff147424 */ /* 0x000fd400078e00ff */
[----:B------:R-:W-:Y:S05]  /*15c0*/  @P0 BRA `(.L_x_3896) ;  /* 0x00000004007c0947 */ /* 0x000fea0003800000 */
[----:B------:R-:W-:Y:S01]  /*15d0*/  LOP3.LUT R12, RZ, R4, RZ, 0x33, !PT ;  /* 0x00000004ff0c7212 */ /* 0x000fe200078e33ff */
[----:B------:R-:W-:Y:S01]  /*15e0*/  BSSY.RECONVERGENT B1, `(.L_x_3901) ;  /* 0x000001c000017945 */ /* 0x000fe20003800200 */
[----:B------:R-:W-:-:S03]  /*15f0*/  IMAD.MOV.U32 R13, RZ, RZ, R4 ;  /* 0x000000ffff0d7224 */ /* 0x000fc600078e0004 */
[----:B------:R-:W-:-:S05]  /*1600*/  IMAD.IADD R12, R5, 0x1, R12 ;  /* 0x00000001050c7824 */ /* 0x000fca00078e020c */
        /* <DEDUP_REMOVED lines=8> */
.L_x_3904:
[----:B------:R-:W-:-:S06]  /*1690*/  IMAD.WIDE.U32 R14, R13, 0x2, R10 ;  /* 0x000000020d0e7825 */ /* 0x000fcc00078e000a */
[----:B------:R-:W2:Y:S01]  /*16a0*/  LDG.E.U16 R14, desc[UR12][R14.64+0x3c0] ;  /* 0x0003c00c0e0e7981 */ /* 0x000ea2000c1e1500 */
[----:B------:R-:W-:-:S06]  /*16b0*/  IMAD.WIDE.U32 R18, R13, 0x2, R8 ;  /* 0x000000020d127825 */ /* 0x000fcc00078e0008 */
[----:B------:R-:W3:Y:S01]  /*16c0*/  LDG.E.U16 R19, desc[UR12][R18.64+0x3c0] ;  /* 0x0003c00c12137981 */ /* 0x000ee2000c1e1500 */
[----:B------:R-:W-:Y:S02]  /*16d0*/  VIADD R20, R20, 0x10 ;  /* 0x0000001014147836 */ /* 0x000fe40000000000 */
[----:B------:R-:W-:Y:S02]  /*16e0*/  IMAD.MOV.U32 R22, RZ, RZ, 0x3f000000 ;  /* 0x3f000000ff167424 */ /* 0x000fe400078e00ff */
[----:B------:R-:W-:Y:S01]  /*16f0*/  VIADD R13, R13, 0x200 ;  /* 0x000002000d0d7836 */ /* 0x000fe20000000000 */
[----:B------:R-:W-:Y:S01]  /*1700*/  ISETP.NE.AND P0, PT, R20, R23, PT ;  /* 0x000000171400720c */ /* 0x000fe20003f05270 */
[----:B--2---:R-:W-:-:S04]  /*1710*/  IMAD.U32 R21, R14, 0x10000, RZ ;  /* 0x000100000e157824 */ /* 0x004fc800078e00ff */
[----:B------:R-:W-:-:S06]  /*1720*/  FMUL.FTZ R21, R21, 0.5 ;  /* 0x3f00000015157820 */ /* 0x000fcc0000410000 */
[----:B------:R-:W0:Y:S02]  /*1730*/  MUFU.TANH R21, R21 ;  /* 0x0000001500157308 */ /* 0x000e240000002400 */
[----:B0-----:R-:W-:-:S05]  /*1740*/  FFMA.FTZ R22, R21, R22, 0.5 ;  /* 0x3f00000015167423 */ /* 0x001fca0000010016 */
[----:B------:R-:W-:-:S05]  /*1750*/  F2FP.BF16.F32.PACK_AB R22, RZ, R22 ;  /* 0x00000016ff16723e */ /* 0x000fca00000010ff */
[----:B---3--:R-:W-:Y:S01]  /*1760*/  HADD2.BF16_V2 R19, R22.H0_H0, R19.H0_H0 ;  /* 0x2000001316137230 */ /* 0x008fe20000200800 */
[----:B------:R-:W-:Y:S06]  /*1770*/  @P0 BRA `(.L_x_3904) ;  /* 0xfffffffc00c40947 */ /* 0x000fec000383ffff */
[----:B------:R-:W-:Y:S05]  /*1780*/  BSYNC.RECONVERGENT B2 ;  /* 0x0000000000027941 */ /* 0x000fea0003800200 */
.L_x_3903:
[----:B------:R-:W-:-:S07]  /*1790*/  PRMT R20, R19, 0x7610, R20 ;  /* 0x0000761013147816 */ /* 0x000fce0000000014 */
.L_x_3902:
[----:B------:R-:W-:Y:S05]  /*17a0*/  BSYNC.RECONVERGENT B1 ;  /* 0x0000000000017941 */ /* 0x000fea0003800200 */
.L_x_3901:
        /* <DEDUP_REMOVED lines=13> */
[----:B------:R-:W-:Y:S02]  /*1880*/  VIADD R13, R13, 0x100 ;  /* 0x000001000d0d7836 */ /* 0x000fe40000000000 */
[----:B--2---:R-:W-:-:S04]  /*1890*/  IMAD.U32 R20, R14, 0x10000, RZ ;  /* 0x000100000e147824 */ /* 0x004fc800078e00ff */
[----:B------:R-:W-:Y:S01]  /*18a0*/  FMUL.FTZ R21, R20, 0.5 ;  /* 0x3f00000014157820 */ /* 0x000fe20000410000 */
[----:B------:R-:W-:-:S05]  /*18b0*/  IMAD.MOV.U32 R20, RZ, RZ, 0x3f000000 ;  /* 0x3f000000ff147424 */ /* 0x000fca00078e00ff */
[----:B------:R-:W0:Y:S02]  /*18c0*/  MUFU.TANH R21, R21 ;  /* 0x0000001500157308 */ /* 0x000e240000002400 */
[----:B0-----:R-:W-:-:S05]  /*18d0*/  FFMA.FTZ R20, R21, R20, 0.5 ;  /* 0x3f00000015147423 */ /* 0x001fca0000010014 */
[----:B------:R-:W-:-:S05]  /*18e0*/  F2FP.BF16.F32.PACK_AB R20, RZ, R20 ;  /* 0x00000014ff14723e */ /* 0x000fca00000010ff */
[----:B---3--:R-:W-:-:S07]  /*18f0*/  HADD2.BF16_V2 R20, R20.H0_H0, R19.H0_H0 ;  /* 0x2000001314147230 */ /* 0x008fce0000200800 */
.L_x_3906:
[----:B------:R-:W-:Y:S05]  /*1900*/  BSYNC.RECONVERGENT B1 ;  /* 0x0000000000017941 */ /* 0x000fea0003800200 */
.L_x_3905:
        /* <DEDUP_REMOVED lines=20> */
.L_x_3908:
[----:B------:R-:W-:Y:S05]  /*1a50*/  BSYNC.RECONVERGENT B1 ;  /* 0x0000000000017941 */ /* 0x000fea0003800200 */
.L_x_3907:
[----:B------:R-:W-:Y:S01]  /*1a60*/  PRMT R21, R22, 0x7610, R21 ;  /* 0x0000761016157816 */ /* 0x000fe20000000015 */
[----:B------:R-:W-:Y:S06]  /*1a70*/  @!P1 BRA `(.L_x_3896) ;  /* 0x0000000000509947 */ /* 0x000fec0003800000 */
[----:B------:R-:W-:Y:S01]  /*1a80*/  BSSY.RECONVERGENT B1, `(.L_x_3909) ;  /* 0x0000011000017945 */ /* 0x000fe20003800200 */
[----:B------:R-:W-:-:S07]  /*1a90*/  IMAD.MOV.U32 R21, RZ, RZ, RZ ;  /* 0x000000ffff157224 */ /* 0x000fce00078e00ff */
.L_x_3910:
        /* <DEDUP_REMOVED lines=16> */
.L_x_3909:
[----:B------:R-:W-:Y:S01]  /*1ba0*/  IMAD.MOV.U32 R21, RZ, RZ, 0xff80 ;  /* 0x0000ff80ff157424 */ /* 0x000fe200078e00ff */
[----:B------:R-:W-:-:S07]  /*1bb0*/  PRMT R20, R19, 0x7610, R20 ;  /* 0x0000761013147816 */ /* 0x000fce0000000014 */
.L_x_3896:
[----:B------:R-:W-:Y:S05]  /*1bc0*/  BSYNC.RECONVERGENT B0 ;  /* 0x0000000000007941 */ /* 0x000fea0003800200 */
.L_x_3891:
        /* <DEDUP_REMOVED lines=50> */
.L_x_3911:
        /* <DEDUP_REMOVED lines=12> */
[----:B0-----:R-:W0:Y:S01]  /*1fb0*/  LDC R9, c[0x0][0x3b8] ;  /* 0x0000ee00ff097b82 */ /* 0x001e220000000800 */
[----:B-1----:R-:W-:-:S13]  /*1fc0*/  ISETP.GE.AND P0, PT, R4, UR5, PT ;  /* 0x0000000504007c0c */ /* 0x002fda000bf06270 */
[----:B------:R-:W-:-:S05]  /*1fd0*/  @!P0 IMAD.WIDE.U32 R6, R4, 0x2, R6 ;  /* 0x0000000204068825 */ /* 0x000fca00078e0006 */
[----:B------:R1:W3:Y:S01]  /*1fe0*/  @!P0 LD.E.U16 R18, desc[UR12][R6.64] ;  /* 0x0000000c06128980 */ /* 0x0002e2000c101500 */
[----:B--2---:R-:W-:Y:S01]  /*1ff0*/  UIMAD.WIDE.U32 UR6, UR17, UR10, URZ ;  /* 0x0000000a110672a5 */ /* 0x004fe2000f8e00ff */
[----:B------:R-:W-:Y:S01]  /*2000*/  IMAD.MOV.U32 R17, RZ, RZ, 0xff80 ;  /* 0x0000ff80ff117424 */ /* 0x000fe200078e00ff */
[----:B------:R-:W-:Y:S01]  /*2010*/  CS2R R14, SRZ ;  /* 0x00000000000e7805 */ /* 0x000fe2000001ff00 */
[----:B0-----:R-:W-:Y:S01]  /*2020*/  VIADD R12, R9, 0xffffffff ;  /* 0xffffffff090c7836 */ /* 0x001fe20000000000 */
[----:B------:R-:W-:Y:S02]  /*2030*/  UIMAD UR7, UR17, UR11, UR7 ;  /* 0x0000000b110772a4 */ /* 0x000fe4000f8e0207 */
[----:B------:R-:W-:Y:S02]  /*2040*/  USHF.L.U32 UR5, UR6, 0x2, URZ ;  /* 0x0000000206057899 */ /* 0x000fe400080006ff */
[----:B------:R-:W-:Y:S02]  /*2050*/  USHF.L.U64.HI UR6, UR6, 0x2, UR7 ;  /* 0x0000000206067899 */ /* 0x000fe40008010207 */
[----:B----4-:R-:W-:-:S02]  /*2060*/  UIADD3 UR7, UP0, UPT, UR5, UR8, URZ ;  /* 0x0000000805077290 */ /* 0x010fc4000ff1e0ff */
[----:B-----5:R-:W-:Y:S02]  /*2070*/  UIADD3 UR8, UP1, UPT, UR5, UR14, URZ ;  /* 0x0000000e05087290 */ /* 0x020fe4000ff3e0ff */
[----:B------:R-:W-:Y:S02]  /*2080*/  UIADD3.X UR5, UPT, UPT, UR6, UR9, URZ, UP0, !UPT ;  /* 0x0000000906057290 */ /* 0x000fe400087fe4ff */
[----:B------:R-:W-:Y:S01]  /*2090*/  UIADD3.X UR6, UPT, UPT, UR6, UR15, URZ, UP1, !UPT ;  /* 0x0000000f06067290 */ /* 0x000fe20008ffe4ff */
[----:B------:R-:W-:Y:S01]  /*20a0*/  IMAD.U32 R10, RZ, RZ, UR7 ;  /* 0x00000007ff0a7e24 */ /* 0x000fe2000f8e00ff */
[----:B------:R-:W-:Y:S01]  /*20b0*/  UMOV UR9, 0x400 ;  /* 0x0000040000097882 */ /* 0x000fe20000000000 */
[----:B-1----:R-:W-:Y:S01]  /*20c0*/  IMAD.U32 R6, RZ, RZ, UR8 ;  /* 0x00000008ff067e24 */ /* 0x002fe2000f8e00ff */
[----:B---3--:R-:W-:Y:S01]  /*20d0*/  ULEA UR9, UR16, UR9, 0x18 ;  /* 0x0000000910097291 */ /* 0x008fe2000f8ec0ff */
[----:B------:R-:W-:Y:S02]  /*20e0*/  IMAD.U32 R11, RZ, RZ, UR5 ;  /* 0x00000005ff0b7e24 */ /* 0x000fe4000f8e00ff */
[----:B------:R-:W-:Y:S01]  /*20f0*/  IMAD.U32 R7, RZ, RZ, UR6 ;  /* 0x00000006ff077e24 */ /* 0x000fe2000f8e00ff */
[----:B------:R-:W-:-:S02]  /*2100*/  UIADD3 UR4, UPT, UPT, UR9, UR4, URZ ;  /* 0x0000000409047290 */ /* 0x000fc4000fffe0ff */
[----:B------:R-:W-:-:S04]  /*2110*/  LEA R13, R4, UR9, 0x1 ;  /* 0x00000009040d7c11 */ /* 0x000fc8000f8e08ff */
[----:B------:R-:W-:Y:S02]  /*2120*/  LEA R8, R4, UR4, 0x2 ;  /* 0x0000000404087c11 */ /* 0x000fe4000f8e10ff */
[----:B------:R-:W-:-:S05]  /*2130*/  HSETP2.BF16_V2.GT.AND P0, PT, R18.H0_H0, -INF , -INF , PT ;  /* 0xff80ff8012007434 */ /* 0x000fca0003f04802 */
[----:B------:R-:W-:-:S13]  /*2140*/  HSETP2.BF16_V2.NEU.AND P0, PT, R18.H0_H0, -INF , -INF , P0 ;  /* 0xff80ff8012007434 */ /* 0x000fda000070d802 */
[----:B------:R-:W-:-:S04]  /*2150*/  VOTE.ANY R25, PT, P0 ;  /* 0x0000000000197806 */ /* 0x000fc800000e0100 */
[----:B------:R-:W-:-:S13]  /*2160*/  ISETP.NE.AND P1, PT, R25, RZ, PT ;  /* 0x000000ff1900720c */ /* 0x000fda0003f25270 */
[----:B------:R-:W-:Y:S05]  /*2170*/  @!P1 BRA `(.L_x_3912) ;  /* 0x0000001400fc9947 */ /* 0x000fea0003800000 */
[----:B------:R-:W-:Y:S02]  /*2180*/  @P0 IMAD.MOV.U32 R15, RZ, RZ, -0x1 ;  /* 0xffffffffff0f0424 */ /* 0x000fe400078e00ff */
[----:B------:R-:W-:-:S03]  /*2190*/  IMAD.MOV.U32 R17, RZ, RZ, 0xff80 ;  /* 0x0000ff80ff117424 */ /* 0x000fc600078e00ff */
[----:B------:R-:W-:Y:S02]  /*21a0*/  @P0 SHF.L.U32 R14, R15, R4, RZ ;  /* 0x000000040f0e0219 */ /* 0x000fe400000006ff */
[----:B------:R-:W-:Y:S02]  /*21b0*/  POPC R15, R25 ;  /* 0x00000019000f7309 */ /* 0x000fe40000000000 */
[----:B------:R-:W-:Y:S01]  /*21c0*/  @P0 LOP3.LUT R19, R25, R14, RZ, 0x30, !PT ;  /* 0x0000000e19130212 */ /* 0x000fe200078e30ff */
[----:B------:R-:W-:-:S05]  /*21d0*/  IMAD.MOV.U32 R14, RZ, RZ, RZ ;  /* 0x000000ffff0e7224 */ /* 0x000fca00078e00ff */
        /* <DEDUP_REMOVED lines=27> */
.L_x_3915:
[----:B------:R-:W-:Y:S05]  /*2390*/  BSYNC.RECONVERGENT B0 ;  /* 0x0000000000007941 */ /* 0x000fea0003800200 */
.L_x_3914:
        /* <DEDUP_REMOVED lines=19> */
.L_x_3917:
[----:B------:R-:W-:Y:S05]  /*24d0*/  BSYNC.RECONVERGENT B0 ;  /* 0x0000000000007941 */ /* 0x000fea0003800200 */
.L_x_3916:
        /* <DEDUP_REMOVED lines=17> */
.L_x_3919:
[----:B------:R-:W-:Y:S05]  /*25f0*/  BSYNC.RECONVERGENT B0 ;  /* 0x0000000000007941 */ /* 0x000fea0003800200 */
.L_x_3918:
        /* <DEDUP_REMOVED lines=19> */
.L_x_3921:
[----:B------:R-:W-:Y:S05]  /*2730*/  BSYNC.RECONVERGENT B0 ;  /* 0x0000000000007941 */ /* 0x000fea0003800200 */
.L_x_3920:
        /* <DEDUP_REMOVED lines=17> */
.L_x_3923:
[----:B------:R-:W-:Y:S05]  /*2850*/  BSYNC.RECONVERGENT B0 ;  /* 0x0000000000007941 */ /* 0x000fea0003800200 */
.L_x_3922:
        /* <DEDUP_REMOVED lines=17> */
.L_x_3925:
[----:B------:R-:W-:Y:S05]  /*2970*/  BSYNC.RECONVERGENT B0 ;  /* 0x0000000000007941 */ /* 0x000fea0003800200 */
.L_x_3924:
        /* <DEDUP_REMOVED lines=19> */
.L_x_3927:
[----:B------:R-:W-:Y:S05]  /*2ab0*/  BSYNC.RECONVERGENT B0 ;  /* 0x0000000000007941 */ /* 0x000fea0003800200 */
.L_x_3926:
        /* <DEDUP_REMOVED lines=17> */
.L_x_3929:
[----:B------:R-:W-:Y:S05]  /*2bd0*/  BSYNC.RECONVERGENT B0 ;  /* 0x0000000000007941 */ /* 0x000fea0003800200 */
.L_x_3928:
        /* <DEDUP_REMOVED lines=17> */
.L_x_3931:
[----:B------:R-:W-:Y:S05]  /*2cf0*/  BSYNC.RECONVERGENT B0 ;  /* 0x0000000000007941 */ /* 0x000fea0003800200 */
.L_x_3930:
        /* <DEDUP_REMOVED lines=17> */
.L_x_3933:
[----:B------:R-:W-:Y:S05]  /*2e10*/  BSYNC.RECONVERGENT B0 ;  /* 0x0000000000007941 */ /* 0x000fea0003800200 */
.L_x_3932:
        /* <DEDUP_REMOVED lines=16> */
.L_x_3935:
[----:B------:R-:W-:Y:S05]  /*2f20*/  BSYNC.RECONVERGENT B0 ;  /* 0x0000000000007941 */ /* 0x000fea0003800200 */
.L_x_3934:
        /* <DEDUP_REMOVED lines=18> */
.L_x_3937:
[----:B------:R-:W-:Y:S05]  /*3050*/  BSYNC.RECONVERGENT B0 ;  /* 0x0000000000007941 */ /* 0x000fea0003800200 */
.L_x_3936:
        /* <DEDUP_REMOVED lines=17> */
.L_x_3939:
[----:B------:R-:W-:Y:S05]  /*3170*/  BSYNC.RECONVERGENT B0 ;  /* 0x0000000000007941 */ /* 0x000fea0003800200 */
.L_x_3938:
        /* <DEDUP_REMOVED lines=17> */
.L_x_3941:
[----:B------:R-:W-:Y:S05]  /*3290*/  BSYNC.RECONVERGENT B0 ;  /* 0x0000000000007941 */ /* 0x000fea0003800200 */
.L_x_3940:
        /* <DEDUP_REMOVED lines=15> */
.L_x_3943:
[----:B------:R-:W-:Y:S05]  /*3390*/  BSYNC.RECONVERGENT B0 ;  /* 0x0000000000007941 */ /* 0x000fea0003800200 */
.L_x_3942:
        /* <DEDUP_REMOVED lines=23> */
.L_x_3945:
[----:B------:R-:W-:Y:S05]  /*3510*/  BSYNC.RECONVERGENT B0 ;  /* 0x0000000000007941 */ /* 0x000fea0003800200 */
.L_x_3944:
        /* <DEDUP_REMOVED lines=15> */
.L_x_3947:
[----:B------:R-:W-:Y:S05]  /*3610*/  BSYNC.RECONVERGENT B0 ;  /* 0x0000000000007941 */ /* 0x000fea0003800200 */
.L_x_3946:
        /* <DEDUP_REMOVED lines=15> */
.L_x_3949:
[----:B------:R-:W-:Y:S05]  /*3710*/  BSYNC.RECONVERGENT B0 ;  /* 0x0000000000007941 */ /* 0x000fea0003800200 */
.L_x_3948:
        /* <DEDUP_REMOVED lines=15> */
.L_x_3951:
[----:B------:R-:W-:Y:S05]  /*3810*/  BSYNC.RECONVERGENT B0 ;  /* 0x0000000000007941 */ /* 0x000fea0003800200 */
.L_x_3950:
        /* <DEDUP_REMOVED lines=15> */
.L_x_3953:
[----:B------:R-:W-:Y:S05]  /*3910*/  BSYNC.RECONVERGENT B0 ;  /* 0x0000000000007941 */ /* 0x000fea0003800200 */
.L_x_3952:
[----:B------:R-:W-:Y:S01]  /*3920*/  ISETP.NE.AND P0, PT, R19, R14, PT ;  /* 0x0000000e1300720c */ /* 0x000fe20003f05270 */
[----:B------:R-:W-:-:S03]  /*3930*/  VIADD R15, R15, 0xffffffe0 ;  /* 0xffffffe00f0f7836 */ /* 0x000fc60000000000 */
[----:B------:R-:W-:Y:S02]  /*3940*/  SEL R17, R20, R23, !P0 ;  /* 0x0000001714117207 */ /* 0x000fe40004000000 */
[----:B------:R-:W-:-:S07]  /*3950*/  SEL R14, R18, R21, !P0 ;  /* 0x00000015120e7207 */ /* 0x000fce0004000000 */
.L_x_3913:
[----:B------:R-:W-:Y:S01]  /*3960*/  NOP ;  /* 0x0000000000007918 */ /* 0x000fe20000000000 */
.L_x_3912:
        /* <DEDUP_REMOVED lines=24> */
.L_x_3956:
[----:B------:R-:W-:Y:S05]  /*3af0*/  BSYNC.RECONVERGENT B0 ;  /* 0x0000000000007941 */ /* 0x000fea0003800200 */
.L_x_3955:
[----:B------:R-:W-:Y:S01]  /*3b00*/  ISETP.NE.AND P3, PT, R20, R23, PT ;  /* 0x000000171400720c */ /* 0x000fe20003f65270 */
[----:B------:R-:W-:Y:S01]  /*3b10*/  BSSY.RECONVERGENT B0, `(.L_x_3957) ;  /* 0x0000012000007945 */ /* 0x000fe20003800200 */
[----:B------:R-:W-:Y:S02]  /*3b20*/  LOP3.LUT R23, R16, 0x4, RZ, 0xc0, !PT ;  /* 0x0000000410177812 */ /* 0x000fe400078ec0ff */
[----:B------:R-:W-:Y:S01]  /*3b30*/  SEL R20, R18, R25, !P3 ;  /* 0x0000001912147207 */ /* 0x000fe20005800000 */
[----:B------:R-:W-:Y:S01]  /*3b40*/  IMAD.MOV.U32 R18, RZ, RZ, 0x1 ;  /* 0x00000001ff127424 */ /* 0x000fe200078e00ff */
[----:B------:R-:W-:Y:S02]  /*3b50*/  ISETP.NE.AND P1, PT, R21, RZ, PT ;  /* 0x000000ff1500720c */ /* 0x000fe40003f25270 */
        /* <DEDUP_REMOVED lines=13> */
.L_x_3958:
[----:B------:R-:W-:Y:S05]  /*3c30*/  BSYNC.RECONVERGENT B0 ;  /* 0x0000000000007941 */ /* 0x000fea0003800200 */
.L_x_3957:
        /* <DEDUP_REMOVED lines=17> */
.L_x_3960:
[----:B------:R-:W-:Y:S05]  /*3d50*/  BSYNC.RECONVERGENT B0 ;  /* 0x0000000000007941 */ /* 0x000fea0003800200 */
.L_x_3959:
[----:B------:R-:W-:Y:S01]  /*3d60*/  ISETP.NE.AND P4, PT, R18, R21, PT ;  /* 0x000000151200720c */ /* 0x000fe20003f85270 */
[----:B------:R-:W-:Y:S01]  /*3d70*/  BSSY.RECONVERGENT B0, `(.L_x_3961) ;  /* 0x0000012000007945 */ /* 0x000fe20003800200 */
[----:B------:R-:W-:Y:S02]  /*3d80*/  LOP3.LUT R13, R16, 0x8, RZ, 0xc0, !PT ;  /* 0x00000008100d7812 */ /* 0x000fe400078ec0ff */
[----:B------:R-:W-:Y:S02]  /*3d90*/  SEL R20, R20, R25, !P4 ;  /* 0x0000001914147207 */ /* 0x000fe40006000000 */
[----:B------:R-:W-:Y:S02]  /*3da0*/  ISETP.NE.AND P2, PT, R23, RZ, PT ;  /* 0x000000ff1700720c */ /* 0x000fe40003f45270 */
        /* <DEDUP_REMOVED lines=14> */
.L_x_3962:
[----:B------:R-:W-:Y:S05]  /*3e90*/  BSYNC.RECONVERGENT B0 ;  /* 0x0000000000007941 */ /* 0x000fea0003800200 */
.L_x_3961:
        /* <DEDUP_REMOVED lines=17> */
.L_x_3964:
[----:B------:R-:W-:Y:S05]  /*3fb0*/  BSYNC.RECONVERGENT B0 ;  /* 0x0000000000007941 */ /* 0x000fea0003800200 */
.L_x_3963:
        /* <DEDUP_REMOVED lines=17> */
.L_x_3966:
[----:B------:R-:W-:Y:S05]  /*40d0*/  BSYNC.RECONVERGENT B0 ;  /* 0x0000000000007941 */ /* 0x000fea0003800200 */
.L_x_3965:
        /* <DEDUP_REMOVED lines=19> */
.L_x_3968:
[----:B------:R-:W-:Y:S05]  /*4210*/  BSYNC.RECONVERGENT B0 ;  /* 0x0000000000007941 */ /* 0x000fea0003800200 */
.L_x_3967:
        /* <DEDUP_REMOVED lines=17> */
.L_x_3970:
[----:B------:R-:W-:Y:S05]  /*4330*/  BSYNC.RECONVERGENT B0 ;  /* 0x0000000000007941 */ /* 0x000fea0003800200 */
.L_x_3969:
        /* <DEDUP_REMOVED lines=17> */
.L_x_3972:
[----:B------:R-:W-:Y:S05]  /*4450*/  BSYNC.RECONVERGENT B0 ;  /* 0x0000000000007941 */ /* 0x000fea0003800200 */
.L_x_3971:
        /* <DEDUP_REMOVED lines=17> */
.L_x_3974:
[----:B------:R-:W-:Y:S05]  /*4570*/  BSYNC.RECONVERGENT B0 ;  /* 0x0000000000007941 */ /* 0x000fea0003800200 */
.L_x_3973:
        /* <DEDUP_REMOVED lines=16> */
.L_x_3976:
[----:B------:R-:W-:Y:S05]  /*4680*/  BSYNC.RECONVERGENT B0 ;  /* 0x0000000000007941 */ /* 0x000fea0003800200 */
.L_x_3975:
        /* <DEDUP_REMOVED lines=18> */
.L_x_3978:
[----:B------:R-:W-:Y:S05]  /*47b0*/  BSYNC.RECONVERGENT B0 ;  /* 0x0000000000007941 */ /* 0x000fea0003800200 */
.L_x_3977:
        /* <DEDUP_REMOVED lines=17> */
.L_x_3980:
[----:B------:R-:W-:Y:S05]  /*48d0*/  BSYNC.RECONVERGENT B0 ;  /* 0x0000000000007941 */ /* 0x000fea0003800200 */
.L_x_3979:
        /* <DEDUP_REMOVED lines=17> */
.L_x_3982:
[----:B------:R-:W-:Y:S05]  /*49f0*/  BSYNC.RECONVERGENT B0 ;  /* 0x0000000000007941 */ /* 0x000fea0003800200 */
.L_x_3981:
        /* <DEDUP_REMOVED lines=15> */
.L_x_3984:
[----:B------:R-:W-:Y:S05]  /*4af0*/  BSYNC.RECONVERGENT B0 ;  /* 0x0000000000007941 */ /* 0x000fea0003800200 */
.L_x_3983:
        /* <DEDUP_REMOVED lines=24> */
.L_x_3986:
[----:B------:R-:W-:Y:S05]  /*4c80*/  BSYNC.RECONVERGENT B0 ;  /* 0x0000000000007941 */ /* 0x000fea0003800200 */
.L_x_3985:
        /* <DEDUP_REMOVED lines=15> */
.L_x_3988:
[----:B------:R-:W-:Y:S05]  /*4d80*/  BSYNC.RECONVERGENT B0 ;  /* 0x0000000000007941 */ /* 0x000fea0003800200 */
.L_x_3987:
        /* <DEDUP_REMOVED lines=15> */
.L_x_3990:
[----:B------:R-:W-:Y:S05]  /*4e80*/  BSYNC.RECONVERGENT B0 ;  /* 0x0000000000007941 */ /* 0x000fea0003800200 */
.L_x_3989:
        /* <DEDUP_REMOVED lines=15> */
.L_x_3992:
[----:B------:R-:W-:Y:S05]  /*4f80*/  BSYNC.RECONVERGENT B0 ;  /* 0x0000000000007941 */ /* 0x000fea0003800200 */
.L_x_3991:
        /* <DEDUP_REMOVED lines=15> */
.L_x_3994:
[----:B------:R-:W-:Y:S05]  /*5080*/  BSYNC.RECONVERGENT B0 ;  /* 0x0000000000007941 */ /* 0x000fea0003800200 */
.L_x_3993:
[----:B------:R-:W-:-:S04]  /*5090*/  ISETP.NE.AND P0, PT, R14, R15, PT ;  /* 0x0000000f0e00720c */ /* 0x000fc80003f05270 */
[----:B------:R-:W-:Y:S02]  /*50a0*/  SEL R17, R20, R17, !P0 ;  /* 0x0000001114117207 */ /* 0x000fe40004000000 */
[----:B------:R-:W-:-:S07]  /*50b0*/  SEL R14, R19, R18, !P0 ;  /* 0x00000012130e7207 */ /* 0x000fce0004000000 */
.L_x_3954:
[----:B------:R-:W-:-:S13]  /*50c0*/  ISETP.GE.AND P0, PT, R9, 0x1, PT ;  /* 0x000000010900780c */ /* 0x000fda0003f06270 */
[----:B------:R-:W-:Y:S05]  /*50d0*/  @!P0 BRA `(.L_x_3995) ;  /* 0x0000000000108947 */ /* 0x000fea0003800000 */
[----:B------:R-:W-:-:S05]  /*50e0*/  PRMT R17, R17, 0x5410, R17 ;  /* 0x0000541011117816 */ /* 0x000fca0000000011 */
[----:B------:R-:W0:Y:S02]  /*50f0*/  SHFL.IDX PT, R12, R17, R12, 0x1f ;  /* 0x00001f0c110c7589 */ /* 0x000e2400000e0000 */
[----:B0-----:R-:W-:-:S13]  /*5100*/  HSETP2.BF16_V2.NEU.AND P0, PT, R12.H0_H0, -INF , -INF , PT ;  /* 0xff80ff800c007434 */ /* 0x001fda0003f0d802 */
[----:B------:R-:W-:Y:S05]  /*5110*/  @P0 BRA `(.L_x_3996) ;  /* 0x00000004005c0947 */ /* 0x000fea0003800000 */
.L_x_3995:
        /* <DEDUP_REMOVED lines=16> */
.L_x_4002:
        /* <DEDUP_REMOVED lines=30> */
.L_x_4001:
[----:B--2---:R-:W-:-:S07]  /*5400*/  VIADD R4, R15, 0xffffff80 ;  /* 0xffffff800f047836 */ /* 0x004fce0000000000 */
.L_x_4000:
[----:B------:R-:W-:Y:S05]  /*5410*/  BSYNC.RECONVERGENT B1 ;  /* 0x0000000000017941 */ /* 0x000fea0003800200 */
.L_x_3999:
        /* <DEDUP_REMOVED lines=20> */
.L_x_4004:
[----:B------:R-:W-:Y:S05]  /*5560*/  BSYNC.RECONVERGENT B1 ;  /* 0x0000000000017941 */ /* 0x000fea0003800200 */
.L_x_4003:
        /* <DEDUP_REMOVED lines=15> */
.L_x_3998:
[----:B------:R-:W-:Y:S05]  /*5660*/  BSYNC.RECONVERGENT B0 ;  /* 0x0000000000007941 */ /* 0x000fea0003800200 */
.L_x_3997:
[----:B------:R-:W-:Y:S01]  /*5670*/  PREEXIT ;  /* 0x000000000000782d */ /* 0x000fe20000000000 */
[----:B------:R-:W-:Y:S05]  /*5680*/  EXIT ;  /* 0x000000000000794d */ /* 0x000fea0003800000 */
.L_x_3996:
[----:B------:R-:W-:Y:S01]  /*5690*/  ISETP.GE.AND P0, PT, R4, R9, PT ;  /* 0x000000090400720c */ /* 0x000fe20003f06270 */
[----:B------:R-:W-:Y:S01]  /*56a0*/  VIADD R6, R5, 0xffffffff ;  /* 0xffffffff05067836 */ /* 0x000fe20000000000 */
[--C-:B------:R-:W-:Y:S01]  /*56b0*/  SHF.R.U32.HI R25, RZ, 0x1, R16.reuse ;  /* 0x00000001ff197819 */ /* 0x100fe20000011610 */
[----:B------:R-:W-:Y:S01]  /*56c0*/  UIADD3 UR5, UPT, UPT, UR10, -0x1, URZ ;  /* 0xffffffff0a057890 */ /* 0x000fe2000fffe0ff */
[----:B------:R-:W-:Y:S01]  /*56d0*/  LOP3.LUT R9, R16, 0x1, RZ, 0xc0, !PT ;  /* 0x0000000110097812 */ /* 0x000fe200078ec0ff */
[----:B------:R-:W-:Y:S01]  /*56e0*/  IMAD.MOV.U32 R17, RZ, RZ, 0xff80 ;  /* 0x0000ff80ff117424 */ /* 0x000fe200078e00ff */
[----:B------:R-:W-:Y:S01]  /*56f0*/  SHF.R.U32.HI R24, RZ, 0x2, R16 ;  /* 0x00000002ff187819 */ /* 0x000fe20000011610 */
[----:B------:R-:W-:Y:S01]  /*5700*/  USHF.R.S32.HI UR6, URZ, 0x1f, UR5 ;  /* 0x0000001fff067899 */ /* 0x000fe20008011405 */
[----:B------:R-:W-:Y:S01]  /*5710*/  LOP3.LUT R25, R25, 0x1, RZ, 0xc0, !PT ;  /* 0x0000000119197812 */ /* 0x000fe200078ec0ff */
[----:B------:R-:W-:Y:S01]  /*5720*/  BSSY B0, `(.L_x_4005) ;  /* 0x00001cf000007945 */ /* 0x000fe20003800000 */
[----:B------:R-:W-:Y:S01]  /*5730*/  ISETP.NE.U32.AND P2, PT, R9, 0x1, PT ;  /* 0x000000010900780c */ /* 0x000fe20003f45070 */
[----:B------:R-:W-:Y:S01]  /*5740*/  ULEA.HI UR6, UR6, UR5, URZ, 0x5 ;  /* 0x0000000506067291 */ /* 0x000fe2000f8f28ff */
[----:B------:R-:W-:Y:S01]  /*5750*/  SHF.R.S32.HI R7, RZ, 0x1f, R6 ;  /* 0x0000001fff077819 */ /* 0x000fe20000011406 */
[----:B------:R-:W-:Y:S01]  /*5760*/  IMAD.MOV.U32 R28, RZ, RZ, RZ ;  /* 0x000000ffff1c7224 */ /* 0x000fe200078e00ff */
[----:B------:R-:W-:Y:S01]  /*5770*/  SHF.R.U32.HI R23, RZ, 0x3, R16 ;  /* 0x00000003ff177819 */ /* 0x000fe20000011610 */
[----:B------:R-:W-:Y:S01]  /*5780*/  ULOP3.LUT UR6, UR6, 0xffffffe0, URZ, 0xc0, !UPT ;  /* 0xffffffe006067892 */ /* 0x000fe2000f8ec0ff */
[----:B------:R-:W-:Y:S01]  /*5790*/  LOP3.LUT R24, R24, 0x1, RZ, 0xc0, !PT ;  /* 0x0000000118187812 */ /* 0x000fe200078ec0ff */
[----:B------:R-:W-:Y:S01]  /*57a0*/  IMAD.MOV.U32 R19, RZ, RZ, RZ ;  /* 0x000000ffff137224 */ /* 0x000fe200078e00ff */
[----:B------:R-:W-:-:S02]  /*57b0*/  ISETP.EQ.U32.XOR P3, PT, R25, 0x1, !P2 ;  /* 0x000000011900780c */ /* 0x000fc40005762870 */
[----:B------:R-:W-:Y:S02]  /*57c0*/  CS2R R26, SRZ ;  /* 0x00000000001a7805 */ /* 0x000fe4000001ff00 */
[----:B------:R-:W-:Y:S01]  /*57d0*/  ISETP.NE.U32.AND P1, PT, R25, 0x1, PT ;  /* 0x000000011900780c */ /* 0x000fe20003f25070 */
[----:B------:R-:W0:Y:S01]  /*57e0*/  LDCU.64 UR18, c[0x0][0x380] ;  /* 0x00007000ff1277ac */ /* 0x000e220008000a00 */
[----:B------:R-:W-:Y:S02]  /*57f0*/  LEA.HI R7, R7, R6, RZ, 0x5 ;  /* 0x0000000607077211 */ /* 0x000fe400078f28ff */
[----:B------:R-:W-:Y:S01]  /*5800*/  SHF.R.U32.HI R16, RZ, 0x4, R16 ;  /* 0x00000004ff107819 */ /* 0x000fe20000011610 */
[----:B------:R-:W1:Y:S01]  /*5810*/  LDCU.64 UR20, c[0x0][0x3a8] ;  /* 0x00007500ff1477ac */ /* 0x000e620008000a00 */
[----:B------:R-:W-:Y:S02]  /*5820*/  LOP3.LUT R23, R23, 0x1, RZ, 0xc0, !PT ;  /* 0x0000000117177812 */ /* 0x000fe400078ec0ff */
[----:B------:R-:W-:Y:S01]  /*5830*/  SEL R29, R14, RZ, !P0 ;  /* 0x000000ff0e1d7207 */ /* 0x000fe20004000000 */
[----:B------:R-:W-:Y:S01]  /*5840*/  UIADD3 UR5, UPT, UPT, UR5, -UR6, URZ ;  /* 0x8000000605057290 */ /* 0x000fe2000fffe0ff */
[----:B------:R-:W-:-:S02]  /*5850*/  ISETP.EQ.U32.XOR P6, PT, R24, 0x1, !P2 ;  /* 0x000000011800780c */ /* 0x000fc400057c2870 */
[----:B------:R-:W-:Y:S02]  /*5860*/  ISETP.EQ.U32.XOR P5, PT, R24, 0x1, !P1 ;  /* 0x000000011800780c */ /* 0x000fe40004fa2870 */
[----:B------:R-:W-:Y:S02]  /*5870*/  SEL R22, RZ, 0x1, !P3 ;  /* 0x00000001ff167807 */ /* 0x000fe40005800000 */
[----:B------:R-:W-:Y:S02]  /*5880*/  LOP3.LUT R6, R16, 0x1, RZ, 0xc0, !PT ;  /* 0x0000000110067812 */ /* 0x000fe400078ec0ff */
[----:B------:R-:W-:Y:S02]  /*5890*/  ISETP.NE.U32.AND P0, PT, R24, 0x1, PT ;  /* 0x000000011800780c */ /* 0x000fe40003f05070 */
[----:B------:R-:W-:Y:S02]  /*58a0*/  ISETP.NE.U32.AND P3, PT, R23, 0x1, PT ;  /* 0x000000011700780c */ /* 0x000fe40003f65070 */
[----:B------:R-:W-:-:S02]  /*58b0*/  LOP3.LUT R7, R7, 0xffffffe0, RZ, 0xc0, !PT ;  /* 0xffffffe007077812 */ /* 0x000fc400078ec0ff */
[----:B------:R-:W-:Y:S02]  /*58c0*/  ISETP.EQ.U32.XOR P4, PT, R23, 0x1, !P2 ;  /* 0x000000011700780c */ /* 0x000fe40005782870 */
[----:B------:R-:W-:Y:S01]  /*58d0*/  SEL R21, RZ, 0x1, !P5 ;  /* 0x00000001ff157807 */ /* 0x000fe20006800000 */
[----:B------:R-:W-:Y:S01]  /*58e0*/  VIADD R7, R7, 0x20 ;  /* 0x0000002007077836 */ /* 0x000fe20000000000 */
[----:B------:R-:W-:Y:S02]  /*58f0*/  SEL R20, RZ, 0x1, !P6 ;  /* 0x00000001ff147807 */ /* 0x000fe40007000000 */
[C---:B------:R-:W-:Y:S02]  /*5900*/  ISETP.EQ.U32.XOR P2, PT, R6.reuse, 0x1, !P2 ;  /* 0x000000010600780c */ /* 0x040fe40005742870 */
[C---:B------:R-:W-:Y:S02]  /*5910*/  ISETP.EQ.U32.XOR P5, PT, R6.reuse, 0x1, !P0 ;  /* 0x000000010600780c */ /* 0x040fe400047a2870 */
[----:B------:R-:W-:-:S02]  /*5920*/  ISETP.EQ.U32.XOR P6, PT, R6, 0x1, !P1 ;  /* 0x000000010600780c */ /* 0x000fc40004fc2870 */
[----:B------:R-:W-:Y:S01]  /*5930*/  ISETP.EQ.U32.XOR P3, PT, R6, 0x1, !P3 ;  /* 0x000000010600780c */ /* 0x000fe20005f62870 */
[----:B------:R-:W-:Y:S01]  /*5940*/  IMAD.MOV.U32 R6, RZ, RZ, 0xff80 ;  /* 0x0000ff80ff067424 */ /* 0x000fe200078e00ff */
[----:B------:R-:W-:Y:S02]  /*5950*/  SEL R18, RZ, 0x1, !P4 ;  /* 0x00000001ff127807 */ /* 0x000fe40006000000 */
[----:B------:R-:W-:Y:S02]  /*5960*/  PRMT R17, R17, 0x5410, R17 ;  /* 0x0000541011117816 */ /* 0x000fe40000000011 */
[----:B------:R-:W-:Y:S02]  /*5970*/  ISETP.NE.AND P4, PT, R5, RZ, PT ;  /* 0x000000ff0500720c */ /* 0x000fe40003f85270 */
[C---:B------:R-:W-:Y:S02]  /*5980*/  ISETP.EQ.U32.XOR P0, PT, R23.reuse, 0x1, !P0 ;  /* 0x000000011700780c */ /* 0x040fe40004702870 */
[----:B------:R-:W-:-:S02]  /*5990*/  ISETP.EQ.U32.XOR P1, PT, R23, 0x1, !P1 ;  /* 0x000000011700780c */ /* 0x000fc40004f22870 */
[----:B------:R-:W-:Y:S02]  /*59a0*/  PRMT R17, R6, 0x7610, R17 ;  /* 0x0000761006117816 */ /* 0x000fe40000000011 */
[----:B------:R-:W-:Y:S02]  /*59b0*/  SEL R15, RZ, 0x1, !P2 ;  /* 0x00000001ff0f7807 */ /* 0x000fe40005000000 */
[----:B------:R-:W-:Y:S02]  /*59c0*/  SEL R14, RZ, 0x1, !P0 ;  /* 0x00000001ff0e7807 */ /* 0x000fe40004000000 */
[----:B------:R-:W-:Y:S02]  /*59d0*/  SEL R13, RZ, 0x1, !P1 ;  /* 0x00000001ff0d7807 */ /* 0x000fe40004800000 */
[----:B------:R-:W-:Y:S02]  /*59e0*/  SEL R12, RZ, 0x1, !P5 ;  /* 0x00000001ff0c7807 */ /* 0x000fe40006800000 */
[----:B------:R-:W-:-:S02]  /*59f0*/  SEL R11, RZ, 0x1, !P6 ;  /* 0x00000001ff0b7807 */ /* 0x000fc40007000000 */
[----:B------:R-:W-:Y:S02]  /*5a00*/  SEL R10, RZ, 0x1, !P3 ;  /* 0x00000001ff0a7807 */ /* 0x000fe40005800000 */
[----:B01----:R-:W-:-:S07]  /*5a10*/  SEL R31, R7, RZ, P4 ;  /* 0x000000ff071f7207 */ /* 0x003fce0002000000 */
.L_x_4052:
[----:B------:R-:W-:Y:S01]  /*5a20*/  UMOV UR6, 0xffffffff ;  /* 0xffffffff00067882 */ /* 0x000fe20000000000 */
[----:B------:R-:W-:Y:S02]  /*5a30*/  ISETP.GE.AND P0, PT, R4, R31, PT ;  /* 0x0000001f0400720c */ /* 0x000fe40003f06270 */
[----:B01----:R-:W-:Y:S11]  /*5a40*/  BRA.DIV UR6, `(.L_x_4006) ;  /* 0x0000003606687947 */ /* 0x003ff6000b800000 */
[----:B------:R0:W1:Y:S02]  /*5a50*/  SHFL.IDX PT, R33, R29, R28, 0x1f ;  /* 0x00001f1c1d217589 */ /* 0x00006400000e0000 */
.L_x_4121:
[----:B------:R-:W2:Y:S01]  /*5a60*/  LDCU UR6, c[0x0][0x3b8] ;  /* 0x00007700ff0677ac */ /* 0x000ea20008000800 */
[----:B0-----:R-:W-:-:S05]  /*5a70*/  VIADD R28, R28, 0x1 ;  /* 0x000000011c1c7836 */ /* 0x001fca0000000000 */
[----:B--2---:R-:W-:Y:S01]  /*5a80*/  ISETP.NE.AND P1, PT, R28, UR6, PT ;  /* 0x000000061c007c0c */ /* 0x004fe2000bf25270 */
[----:B------:R-:W-:-:S12]  /*5a90*/  @P0 BRA `(.L_x_4007) ;  /* 0x0000001800580947 */ /* 0x000fd80003800000 */
[--C-:B-1----:R-:W-:Y:S02]  /*5aa0*/  IMAD R33, R5, R33, R4.reuse ;  /* 0x0000002105217224 */ /* 0x102fe400078e0204 */
[----:B------:R-:W-:-:S07]  /*5ab0*/  IMAD.MOV.U32 R30, RZ, RZ, R4 ;  /* 0x000000ffff1e7224 */ /* 0x000fce00078e0004 */
.L_x_4051:
[----:B------:R-:W-:Y:S01]  /*5ac0*/  ISETP.GE.AND P0, PT, R30, R5, PT ;  /* 0x000000051e00720c */ /* 0x000fe20003f06270 */
        /* <DEDUP_REMOVED lines=11> */
[----:B------:R-:W2:Y:S01]  /*5b80*/  LDG.E.U16 R36, desc[UR12][R6.64] ;  /* 0x0000000c06247981 */ /* 0x000ea2000c1e1500 */
[----:B------:R-:W-:Y:S01]  /*5b90*/  IMAD.MOV.U32 R35, RZ, RZ, R33 ;  /* 0x000000ffff237224 */ /* 0x000fe200078e0021 */
[----:B--2---:R-:W-:-:S04]  /*5ba0*/  LOP3.LUT R34, R36, 0x7f80, RZ, 0xc0, !PT ;  /* 0x00007f8024227812 */ /* 0x004fc800078ec0ff */
[----:B------:R-:W-:-:S13]  /*5bb0*/  ISETP.NE.AND P0, PT, R34, 0x7f80, PT ;  /* 0x00007f802200780c */ /* 0x000fda0003f05270 */
[----:B------:R-:W-:Y:S05]  /*5bc0*/  @!P0 BRA `(.L_x_4008) ;  /* 0x0000000000288947 */ /* 0x000fea0003800000 */
[----:B------:R-:W0:Y:S02]  /*5bd0*/  LDC.64 R6, c[0x0][0x398] ;  /* 0x0000e600ff067b82 */ /* 0x000e240000000a00 */
[----:B0-----:R-:W-:-:S06]  /*5be0*/  IMAD.WIDE R6, R33, 0x2, R6 ;  /* 0x0000000221067825 */ /* 0x001fcc00078e0206 */
[----:B------:R-:W2:Y:S01]  /*5bf0*/  LDG.E.U16 R7, desc[UR12][R6.64] ;  /* 0x0000000c06077981 */ /* 0x000ea2000c1e1500 */
[----:B------:R-:W-:Y:S02]  /*5c00*/  IMAD.U32 R32, R36, 0x10000, RZ ;  /* 0x0001000024207824 */ /* 0x000fe400078e00ff */
[----:B------:R-:W-:Y:S02]  /*5c10*/  IMAD.MOV.U32 R37, RZ, RZ, 0x3f000000 ;  /* 0x3f000000ff257424 */ /* 0x000fe400078e00ff */
[----:B------:R-:W-:-:S06]  /*5c20*/  FMUL.FTZ R34, R32, 0.5 ;  /* 0x3f00000020227820 */ /* 0x000fcc0000410000 */
[----:B------:R-:W0:Y:S02]  /*5c30*/  MUFU.TANH R34, R34 ;  /* 0x0000002200227308 */ /* 0x000e240000002400 */
[----:B0-----:R-:W-:-:S05]  /*5c40*/  FFMA.FTZ R32, R34, R37, 0.5 ;  /* 0x3f00000022207423 */ /* 0x001fca0000010025 */
[----:B------:R-:W-:-:S05]  /*5c50*/  F2FP.BF16.F32.PACK_AB R32, RZ, R32 ;  /* 0x00000020ff20723e */ /* 0x000fca00000010ff */
[----:B--2---:R-:W-:-:S07]  /*5c60*/  HADD2.BF16_V2 R32, R32.H0_H0, R7.H0_H0 ;  /* 0x2000000720207230 */ /* 0x004fce0000200800 */
.L_x_4008:
        /* <DEDUP_REMOVED lines=47> */
.L_x_4012:
[----:B------:R-:W-:Y:S05]  /*5f60*/  BSYNC.RECONVERGENT B1 ;  /* 0x0000000000017941 */ /* 0x000fea0003800200 */
.L_x_4011:
        /* <DEDUP_REMOVED lines=15> */
.L_x_4014:
[----:B------:R-:W-:Y:S05]  /*6060*/  BSYNC.RECONVERGENT B1 ;  /* 0x0000000000017941 */ /* 0x000fea0003800200 */
.L_x_4013:
        /* <DEDUP_REMOVED lines=15> */
.L_x_4016:
[----:B------:R-:W-:Y:S05]  /*6160*/  BSYNC.RECONVERGENT B1 ;  /* 0x0000000000017941 */ /* 0x000fea0003800200 */
.L_x_4015:
        /* <DEDUP_REMOVED lines=15> */
.L_x_4018:
[----:B------:R-:W-:Y:S05]  /*6260*/  BSYNC.RECONVERGENT B1 ;  /* 0x0000000000017941 */ /* 0x000fea0003800200 */
.L_x_4017:
        /* <DEDUP_REMOVED lines=15> */
.L_x_4020:
[----:B------:R-:W-:Y:S05]  /*6360*/  BSYNC.RECONVERGENT B1 ;  /* 0x0000000000017941 */ /* 0x000fea0003800200 */
.L_x_4019:
        /* <DEDUP_REMOVED lines=15> */
.L_x_4022:
[----:B------:R-:W-:Y:S05]  /*6460*/  BSYNC.RECONVERGENT B1 ;  /* 0x0000000000017941 */ /* 0x000fea0003800200 */
.L_x_4021:
        /* <DEDUP_REMOVED lines=15> */
.L_x_4024:
[----:B------:R-:W-:Y:S05]  /*6560*/  BSYNC.RECONVERGENT B1 ;  /* 0x0000000000017941 */ /* 0x000fea0003800200 */
.L_x_4023:
        /* <DEDUP_REMOVED lines=15> */
.L_x_4026:
[----:B------:R-:W-:Y:S05]  /*6660*/  BSYNC.RECONVERGENT B1 ;  /* 0x0000000000017941 */ /* 0x000fea0003800200 */
.L_x_4025:
        /* <DEDUP_REMOVED lines=15> */
.L_x_4028:
[----:B------:R-:W-:Y:S05]  /*6760*/  BSYNC.RECONVERGENT B1 ;  /* 0x0000000000017941 */ /* 0x000fea0003800200 */
.L_x_4027:
        /* <DEDUP_REMOVED lines=15> */
.L_x_4030:
[----:B------:R-:W-:Y:S05]  /*6860*/  BSYNC.RECONVERGENT B1 ;  /* 0x0000000000017941 */ /* 0x000fea0003800200 */
.L_x_4029:
        /* <DEDUP_REMOVED lines=15> */
.L_x_4032:
[----:B------:R-:W-:Y:S05]  /*6960*/  BSYNC.RECONVERGENT B1 ;  /* 0x0000000000017941 */ /* 0x000fea0003800200 */
.L_x_4031:
        /* <DEDUP_REMOVED lines=16> */
.L_x_4034:
[----:B------:R-:W-:Y:S05]  /*6a70*/  BSYNC.RECONVERGENT B1 ;  /* 0x0000000000017941 */ /* 0x000fea0003800200 */
.L_x_4033:
        /* <DEDUP_REMOVED lines=15> */
.L_x_4036:
[----:B------:R-:W-:Y:S05]  /*6b70*/  BSYNC.RECONVERGENT B1 ;  /* 0x0000000000017941 */ /* 0x000fea0003800200 */
.L_x_4035:
        /* <DEDUP_REMOVED lines=15> */
.L_x_4038:
[----:B------:R-:W-:Y:S05]  /*6c70*/  BSYNC.RECONVERGENT B1 ;  /* 0x0000000000017941 */ /* 0x000fea0003800200 */
.L_x_4037:
        /* <DEDUP_REMOVED lines=15> */
.L_x_4040:
[----:B------:R-:W-:Y:S05]  /*6d70*/  BSYNC.RECONVERGENT B1 ;  /* 0x0000000000017941 */ /* 0x000fea0003800200 */
.L_x_4039:
        /* <DEDUP_REMOVED lines=24> */
.L_x_4042:
[----:B------:R-:W-:Y:S05]  /*6f00*/  BSYNC.RECONVERGENT B1 ;  /* 0x0000000000017941 */ /* 0x000fea0003800200 */
.L_x_4041:
        /* <DEDUP_REMOVED lines=15> */
.L_x_4044:
[----:B------:R-:W-:Y:S05]  /*7000*/  BSYNC.RECONVERGENT B1 ;  /* 0x0000000000017941 */ /* 0x000fea0003800200 */
.L_x_4043:
        /* <DEDUP_REMOVED lines=15> */
.L_x_4046:
[----:B------:R-:W-:Y:S05]  /*7100*/  BSYNC.RECONVERGENT B1 ;  /* 0x0000000000017941 */ /* 0x000fea0003800200 */
.L_x_4045:
        /* <DEDUP_REMOVED lines=15> */
.L_x_4048:
[----:B------:R-:W-:Y:S05]  /*7200*/  BSYNC.RECONVERGENT B1 ;  /* 0x0000000000017941 */ /* 0x000fea0003800200 */
.L_x_4047:
        /* <DEDUP_REMOVED lines=15> */
.L_x_4050:
[----:B------:R-:W-:Y:S05]  /*7300*/  BSYNC.RECONVERGENT B1 ;  /* 0x0000000000017941 */ /* 0x000fea0003800200 */
.L_x_4049:
[----:B------:R-:W-:Y:S01]  /*7310*/  ISETP.NE.AND P3, PT, R26, R9, PT ;  /* 0x000000091a00720c */ /* 0x000fe20003f65270 */
[----:B------:R-:W-:Y:S02]  /*7320*/  IMAD.U32 R26, RZ, RZ, UR5 ;  /* 0x00000005ff1a7e24 */ /* 0x000fe4000f8e00ff */
[----:B------:R-:W-:Y:S01]  /*7330*/  VIADD R27, R27, 0xffffffe0 ;  /* 0xffffffe01b1b7836 */ /* 0x000fe20000000000 */
[----:B------:R-:W-:Y:S01]  /*7340*/  SEL R17, R38, R37, !P3 ;  /* 0x0000002526117207 */ /* 0x000fe20005800000 */
[----:B------:R-:W-:Y:S01]  /*7350*/  IMAD.U32 R38, RZ, RZ, UR5 ;  /* 0x00000005ff267e24 */ /* 0x000fe2000f8e00ff */
[----:B------:R-:W-:Y:S02]  /*7360*/  SEL R19, R19, R36, !P3 ;  /* 0x0000002413137207 */ /* 0x000fe40005800000 */
[----:B------:R-:W-:-:S03]  /*7370*/  PRMT R7, R17, 0x5410, R17 ;  /* 0x0000541011077816 */ /* 0x000fc60000000011 */
[----:B------:R-:W-:Y:S04]  /*7380*/  SHFL.IDX PT, R26, R19, R26, 0x1f ;  /* 0x00001f1a131a7589 */ /* 0x000fe800000e0000 */
[----:B------:R-:W1:Y:S02]  /*7390*/  SHFL.IDX PT, R7, R7, R38, 0x1f ;  /* 0x00001f2607077589 */ /* 0x000e6400000e0000 */
[----:B-1----:R-:W-:-:S07]  /*73a0*/  PRMT R17, R17, 0x5410, R7 ;  /* 0x0000541011117816 */ /* 0x002fce0000000007 */
.L_x_4010:
[----:B------:R1:W-:Y:S04]  /*73b0*/  @!P0 STS.U16 [R6+-0x40], R32 ;  /* 0xffffc02006008388 */ /* 0x0003e80000000400 */
[----:B------:R1:W-:Y:S01]  /*73c0*/  @!P0 STS [R34+-0x80], R35 ;  /* 0xffff802322008388 */ /* 0x0003e20000000800 */
[----:B------:R-:W-:Y:S01]  /*73d0*/  NOP ;  /* 0x0000000000007918 */ /* 0x000fe20000000000 */
.L_x_4009:
[----:B------:R-:W-:Y:S01]  /*73e0*/  VIADD R33, R33, 0x20 ;  /* 0x0000002021217836 */ /* 0x000fe20000000000 */
[----:B------:R-:W-:Y:S06]  /*73f0*/  @!P2 BRA `(.L_x_4051) ;  /* 0xffffffe400b0a947 */ /* 0x000fec000383ffff */
.L_x_4007:
[----:B------:R-:W-:Y:S05]  /*7400*/  @P1 BRA `(.L_x_4052) ;  /* 0xffffffe400841947 */ /* 0x000fea000383ffff */
[----:B------:R-:W-:Y:S05]  /*7410*/  BSYNC B0 ;  /* 0x0000000000007941 */ /* 0x000fea0003800000 */
.L_x_4005:
        /* <DEDUP_REMOVED lines=18> */
.L_x_4125:
[----:B------:R-:W-:Y:S01]  /*7540*/  HSETP2.BF16_V2.GT.AND P0, PT, R0.H0_H0, R31.H0_H0, PT ;  /* 0x2000001f00007234 */ /* 0x000fe20003f04802 */
[----:B------:R-:W-:-:S12]  /*7550*/  BSSY.RECONVERGENT B0, `(.L_x_4055) ;  /* 0x0000006000007945 */ /* 0x000fd80003800200 */
[----:B------:R-:W-:Y:S05]  /*7560*/  @P0 BRA `(.L_x_4056) ;  /* 0x0000000000100947 */ /* 0x000fea0003800000 */
[----:B------:R-:W-:Y:S01]  /*7570*/  HSETP2.BF16_V2.NEU.AND P0, PT, R0.H0_H0, R31.H0_H0, PT ;  /* 0x2000001f00007234 */ /* 0x000fe20003f0d802 */
[----:B------:R-:W-:-:S12]  /*7580*/  IMAD.MOV.U32 R29, RZ, RZ, RZ ;  /* 0x000000ffff1d7224 */ /* 0x000fd800078e00ff */
[----:B--2---:R-:W-:-:S04]  /*7590*/  @!P0 ISETP.GE.AND P1, PT, R27, R8, PT ;  /* 0x000000081b00820c */ /* 0x004fc80003f26270 */
[----:B------:R-:W-:-:S09]  /*75a0*/  @!P0 SEL R29, RZ, 0x1, P1 ;  /* 0x00000001ff1d8807 */ /* 0x000fd20000800000 */
.L_x_4056:
[----:B------:R-:W-:Y:S05]  /*75b0*/  BSYNC.RECONVERGENT B0 ;  /* 0x0000000000007941 */ /* 0x000fea0003800200 */
.L_x_4055:
        /* <DEDUP_REMOVED lines=9> */
.L_x_4129:
        /* <DEDUP_REMOVED lines=8> */
.L_x_4059:
[----:B------:R-:W-:Y:S05]  /*76d0*/  BSYNC.RECONVERGENT B0 ;  /* 0x0000000000007941 */ /* 0x000fea0003800200 */
.L_x_4058:
        /* <DEDUP_REMOVED lines=10> */
.L_x_4133:
[----:B------:R-:W-:Y:S01]  /*7780*/  HSETP2.BF16_V2.GT.AND P0, PT, R22.H0_H0, R29.H0_H0, PT ;  /* 0x2000001d16007234 */ /* 0x000fe20003f04802 */
[----:B------:R-:W-:-:S12]  /*7790*/  BSSY.RECONVERGENT B0, `(.L_x_4061) ;  /* 0x0000006000007945 */ /* 0x000fd80003800200 */
[----:B------:R-:W-:Y:S05]  /*77a0*/  @P0 BRA `(.L_x_4062) ;  /* 0x0000000000100947 */ /* 0x000fea0003800000 */
[----:B------:R-:W-:Y:S01]  /*77b0*/  HSETP2.BF16_V2.NEU.AND P0, PT, R22.H0_H0, R29.H0_H0, PT ;  /* 0x2000001d16007234 */ /* 0x000fe20003f0d802 */
[----:B------:R-:W-:-:S12]  /*77c0*/  IMAD.MOV.U32 R21, RZ, RZ, RZ ;  /* 0x000000ffff157224 */ /* 0x000fd800078e00ff */
[----:B--2---:R-:W-:-:S04]  /*77d0*/  @!P0 ISETP.GE.AND P1, PT, R27, R8, PT ;  /* 0x000000081b00820c */ /* 0x004fc80003f26270 */
[----:B------:R-:W-:-:S09]  /*77e0*/  @!P0 SEL R21, RZ, 0x1, P1 ;  /* 0x00000001ff158807 */ /* 0x000fd20000800000 */
.L_x_4062:
[----:B------:R-:W-:Y:S05]  /*77f0*/  BSYNC.RECONVERGENT B0 ;  /* 0x0000000000007941 */ /* 0x000fea0003800200 */
.L_x_4061:
[----:B------:R-:W-:Y:S01]  /*7800*/  ISETP.NE.AND P0, PT, R21, R20, PT ;  /* 0x000000141500720c */ /* 0x000fe20003f05270 */
[----:B------:R-:W-:-:S03]  /*7810*/  UMOV UR6, 0xffffffff ;  /* 0xffffffff00067882 */ /* 0x000fc60000000000 */
[----:B------:R-:W-:Y:S02]  /*7820*/  SEL R22, R22, R29, !P0 ;  /* 0x0000001d16167207 */ /* 0x000fe40004000000 */
[----:B--2---:R-:W-:Y:S02]  /*7830*/  SEL R27, R27, R8, !P0 ;  /* 0x000000081b1b7207 */ /* 0x004fe40004000000 */
[----:B------:R-:W-:Y:S01]  /*7840*/  PRMT R26, R22, 0x5410, R22 ;  /* 0x00005410161a7816 */ /* 0x000fe20000000016 */
[----:B------:R-:W-:Y:S06]  /*7850*/  BRA.DIV UR6, `(.L_x_4063) ;  /* 0x0000001a06d87947 */ /* 0x000fec000b800000 */
[----:B------:R0:W1:Y:S04]  /*7860*/  SHFL.BFLY PT, R21, R26, 0x4, 0x1f ;  /* 0x0c801f001a157f89 */ /* 0x00006800000e0000 */
[----:B------:R0:W2:Y:S02]  /*7870*/  SHFL.BFLY PT, R8, R27, 0x4, 0x1f ;  /* 0x0c801f001b087f89 */ /* 0x0000a400000e0000 */
.L_x_4137:
[----:B-1----:R-:W-:Y:S01]  /*7880*/  HSETP2.BF16_V2.GT.AND P0, PT, R22.H0_H0, R21.H0_H0, PT ;  /* 0x2000001516007234 */ /* 0x002fe20003f04802 */
[----:B------:R-:W-:Y:S01]  /*7890*/  BSSY.RECONVERGENT B0, `(.L_x_4064) ;  /* 0x0000007000007945 */ /* 0x000fe20003800200 */
[----:B------:R-:W-:-:S11]  /*78a0*/  IMAD.MOV.U32 R5, RZ, RZ, 0x1 ;  /* 0x00000001ff057424 */ /* 0x000fd600078e00ff */
[----:B------:R-:W-:Y:S05]  /*78b0*/  @P0 BRA `(.L_x_4065) ;  /* 0x0000000000100947 */ /* 0x000fea0003800000 */
[----:B------:R-:W-:Y:S01]  /*78c0*/  HSETP2.BF16_V2.NEU.AND P0, PT, R22.H0_H0, R21.H0_H0, PT ;  /* 0x2000001516007234 */ /* 0x000fe20003f0d802 */
[----:B------:R-:W-:-:S12]  /*78d0*/  IMAD.MOV.U32 R5, RZ, RZ, RZ ;  /* 0x000000ffff057224 */ /* 0x000fd800078e00ff */
[----:B--2---:R-:W-:-:S04]  /*78e0*/  @!P0 ISETP.GE.AND P1, PT, R27, R8, PT ;  /* 0x000000081b00820c */ /* 0x004fc80003f26270 */
[----:B------:R-:W-:-:S09]  /*78f0*/  @!P0 SEL R5, RZ, 0x1, P1 ;  /* 0x00000001ff058807 */ /* 0x000fd20000800000 */
.L_x_4065:
[----:B------:R-:W-:Y:S05]  /*7900*/  BSYNC.RECONVERGENT B0 ;  /* 0x0000000000007941 */ /* 0x000fea0003800200 */
.L_x_4064:
[----:B------:R-:W-:Y:S01]  /*7910*/  ISETP.NE.AND P0, PT, R5, R14, PT ;  /* 0x0000000e0500720c */ /* 0x000fe20003f05270 */
[----:B------:R-:W-:-:S03]  /*7920*/  UMOV UR6, 0xffffffff ;  /* 0xffffffff00067882 */ /* 0x000fc60000000000 */
[----:B------:R-:W-:Y:S02]  /*7930*/  SEL R22, R22, R21, !P0 ;  /* 0x0000001516167207 */ /* 0x000fe40004000000 */
[----:B0-2---:R-:W-:Y:S02]  /*7940*/  SEL R27, R27, R8, !P0 ;  /* 0x000000081b1b7207 */ /* 0x005fe40004000000 */
[----:B------:R-:W-:Y:S01]  /*7950*/  PRMT R26, R22, 0x5410, R22 ;  /* 0x00005410161a7816 */ /* 0x000fe20000000016 */
[----:B------:R-:W-:Y:S06]  /*7960*/  BRA.DIV UR6, `(.L_x_4066) ;  /* 0x0000001a06d87947 */ /* 0x000fec000b800000 */
[----:B------:R0:W1:Y:S04]  /*7970*/  SHFL.BFLY PT, R21, R26, 0x2, 0x1f ;  /* 0x0c401f001a157f89 */ /* 0x00006800000e0000 */
[----:B------:R0:W2:Y:S02]  /*7980*/  SHFL.BFLY PT, R8, R27, 0x2, 0x1f ;  /* 0x0c401f001b087f89 */ /* 0x0000a400000e0000 */
.L_x_4141:
        /* <DEDUP_REMOVED lines=8> */
.L_x_4068:
[----:B------:R-:W-:Y:S05]  /*7a10*/  BSYNC.RECONVERGENT B0 ;  /* 0x0000000000007941 */ /* 0x000fea0003800200 */
.L_x_4067:
[----:B------:R-:W-:Y:S01]  /*7a20*/  ISETP.NE.AND P0, PT, R0, R13, PT ;  /* 0x0000000d0000720c */ /* 0x000fe20003f05270 */
[----:B------:R-:W-:-:S03]  /*7a30*/  UMOV UR6, 0xffffffff ;  /* 0xffffffff00067882 */ /* 0x000fc60000000000 */
[----:B------:R-:W-:Y:S02]  /*7a40*/  SEL R22, R22, R21, !P0 ;  /* 0x0000001516167207 */ /* 0x000fe40004000000 */
[----:B0-2---:R-:W-:Y:S02]  /*7a50*/  SEL R27, R27, R8, !P0 ;  /* 0x000000081b1b7207 */ /* 0x005fe40004000000 */
[----:B------:R-:W-:Y:S01]  /*7a60*/  PRMT R26, R22, 0x5410, R22 ;  /* 0x00005410161a7816 */ /* 0x000fe20000000016 */
[----:B------:R-:W-:Y:S06]  /*7a70*/  BRA.DIV UR6, `(.L_x_4069) ;  /* 0x0000001a06d87947 */ /* 0x000fec000b800000 */
[----:B------:R0:W1:Y:S01]  /*7a80*/  SHFL.BFLY PT, R21, R26, 0x1, 0x1f ;  /* 0x0c201f001a157f89 */ /* 0x00006200000e0000 */
[----:B------:R-:W-:-:S03]  /*7a90*/  IMAD.MOV.U32 R13, RZ, RZ, 0x1 ;  /* 0x00000001ff0d7424 */ /* 0x000fc600078e00ff */
[----:B------:R0:W2:Y:S04]  /*7aa0*/  SHFL.BFLY PT, R8, R27, 0x1, 0x1f ;  /* 0x0c201f001b087f89 */ /* 0x0000a800000e0000 */
.L_x_4145:
[----:B-1----:R-:W-:Y:S01]  /*7ab0*/  HSETP2.BF16_V2.GT.AND P0, PT, R22.H0_H0, R21.H0_H0, PT ;  /* 0x2000001516007234 */ /* 0x002fe20003f04802 */
[----:B------:R-:W-:-:S12]  /*7ac0*/  BSSY.RECONVERGENT B0, `(.L_x_4070) ;  /* 0x0000006000007945 */ /* 0x000fd80003800200 */
[----:B------:R-:W-:Y:S05]  /*7ad0*/  @P0 BRA `(.L_x_4071) ;  /* 0x0000000000100947 */ /* 0x000fea0003800000 */
[----:B------:R-:W-:Y:S01]  /*7ae0*/  HSETP2.BF16_V2.NEU.AND P0, PT, R22.H0_H0, R21.H0_H0, PT ;  /* 0x2000001516007234 */ /* 0x000fe20003f0d802 */
[----:B------:R-:W-:-:S12]  /*7af0*/  IMAD.MOV.U32 R13, RZ, RZ, RZ ;  /* 0x000000ffff0d7224 */ /* 0x000fd800078e00ff */
[----:B--2---:R-:W-:-:S04]  /*7b00*/  @!P0 ISETP.GE.AND P1, PT, R27, R8, PT ;  /* 0x000000081b00820c */ /* 0x004fc80003f26270 */
[----:B------:R-:W-:-:S09]  /*7b10*/  @!P0 SEL R13, RZ, 0x1, P1 ;  /* 0x00000001ff0d8807 */ /* 0x000fd20000800000 */
.L_x_4071:
[----:B------:R-:W-:Y:S05]  /*7b20*/  BSYNC.RECONVERGENT B0 ;  /* 0x0000000000007941 */ /* 0x000fea0003800200 */
.L_x_4070:
        /* <DEDUP_REMOVED lines=8> */
.L_x_4149:
        /* <DEDUP_REMOVED lines=8> */
.L_x_4074:
[----:B------:R-:W-:Y:S05]  /*7c30*/  BSYNC.RECONVERGENT B0 ;  /* 0x0000000000007941 */ /* 0x000fea0003800200 */
.L_x_4073:
        /* <DEDUP_REMOVED lines=8> */
.L_x_4153:
        /* <DEDUP_REMOVED lines=8> */
.L_x_4077:
[----:B------:R-:W-:Y:S05]  /*7d40*/  BSYNC.RECONVERGENT B0 ;  /* 0x0000000000007941 */ /* 0x000fea0003800200 */
.L_x_4076:
        /* <DEDUP_REMOVED lines=8> */
.L_x_4157:
        /* <DEDUP_REMOVED lines=8> */
.L_x_4080:
[----:B------:R-:W-:Y:S05]  /*7e50*/  BSYNC.RECONVERGENT B0 ;  /* 0x0000000000007941 */ /* 0x000fea0003800200 */
.L_x_4079:
        /* <DEDUP_REMOVED lines=9> */
.L_x_4161:
[----:B-1----:R-:W-:Y:S01]  /*7ef0*/  HSETP2.BF16_V2.GT.AND P0, PT, R22.H0_H0, R11.H0_H0, PT ;  /* 0x2000000b16007234 */ /* 0x002fe20003f04802 */
[----:B------:R-:W-:-:S12]  /*7f00*/  BSSY.RECONVERGENT B0, `(.L_x_4082) ;  /* 0x0000006000007945 */ /* 0x000fd80003800200 */
[----:B------:R-:W-:Y:S05]  /*7f10*/  @P0 BRA `(.L_x_4083) ;  /* 0x0000000000100947 */ /* 0x000fea0003800000 */
[----:B------:R-:W-:Y:S01]  /*7f20*/  HSETP2.BF16_V2.NEU.AND P0, PT, R22.H0_H0, R11.H0_H0, PT ;  /* 0x2000000b16007234 */ /* 0x000fe20003f0d802 */
[----:B------:R-:W-:-:S12]  /*7f30*/  IMAD.MOV.U32 R0, RZ, RZ, RZ ;  /* 0x000000ffff007224 */ /* 0x000fd800078e00ff */
[----:B--2---:R-:W-:-:S04]  /*7f40*/  @!P0 ISETP.GE.AND P1, PT, R27, R8, PT ;  /* 0x000000081b00820c */ /* 0x004fc80003f26270 */
[----:B------:R-:W-:-:S09]  /*7f50*/  @!P0 SEL R0, RZ, 0x1, P1 ;  /* 0x00000001ff008807 */ /* 0x000fd20000800000 */
.L_x_4083:
[----:B------:R-:W-:Y:S05]  /*7f60*/  BSYNC.RECONVERGENT B0 ;  /* 0x0000000000007941 */ /* 0x000fea0003800200 */
.L_x_4082:
        /* <DEDUP_REMOVED lines=8> */
.L_x_4165:
        /* <DEDUP_REMOVED lines=8> */
.L_x_4086:
[----:B------:R-:W-:Y:S05]  /*8070*/  BSYNC.RECONVERGENT B0 ;  /* 0x0000000000007941 */ /* 0x000fea0003800200 */
.L_x_4085:
[----:B------:R-:W-:Y:S01]  /*8080*/  LOP3.LUT R5, R16, R5, RZ, 0x3c, !PT ;  /* 0x0000000510057212 */ /* 0x000fe200078e3cff */
[----:B------:R-:W-:-:S03]  /*8090*/  UMOV UR6, 0xffffffff ;  /* 0xffffffff00067882 */ /* 0x000fc60000000000 */
[----:B------:R-:W-:-:S04]  /*80a0*/  ISETP.NE.AND P0, PT, R5, 0x1, PT ;  /* 0x000000010500780c */ /* 0x000fc80003f05270 */
[----:B------:R-:W-:Y:S02]  /*80b0*/  SEL R22, R11, R22, !P0 ;  /* 0x000000160b167207 */ /* 0x000fe40004000000 */
[----:B0-2---:R-:W-:Y:S02]  /*80c0*/  SEL R27, R8, R27, !P0 ;  /* 0x0000001b081b7207 */ /* 0x005fe40004000000 */
[----:B------:R-:W-:Y:S01]  /*80d0*/  PRMT R26, R22, 0x5410, R22 ;  /* 0x00005410161a7816 */ /* 0x000fe20000000016 */
[----:B------:R-:W-:Y:S06]  /*80e0*/  BRA.DIV UR6, `(.L_x_4087) ;  /* 0x0000001a06dc7947 */ /* 0x000fec000b800000 */
[----:B------:R0:W1:Y:S04]  /*80f0*/  SHFL.BFLY PT, R11, R26, 0x8, 0x1f ;  /* 0x0d001f001a0b7f89 */ /* 0x00006800000e0000 */
[----:B------:R0:W2:Y:S02]  /*8100*/  SHFL.BFLY PT, R8, R27, 0x8, 0x1f ;  /* 0x0d001f001b087f89 */ /* 0x0000a400000e0000 */
.L_x_4169:
        /* <DEDUP_REMOVED lines=8> */
.L_x_4089:
[----:B------:R-:W-:Y:S05]  /*8190*/  BSYNC.RECONVERGENT B0 ;  /* 0x0000000000007941 */ /* 0x000fea0003800200 */
.L_x_4088:
        /* <DEDUP_REMOVED lines=8> */
.L_x_4173:
        /* <DEDUP_REMOVED lines=8> */
.L_x_4092:
[----:B------:R-:W-:Y:S05]  /*82a0*/  BSYNC.RECONVERGENT B0 ;  /* 0x0000000000007941 */ /* 0x000fea0003800200 */
.L_x_4091:
        /* <DEDUP_REMOVED lines=8> */
.L_x_4177:
        /* <DEDUP_REMOVED lines=8> */
.L_x_4095:
[----:B------:R-:W-:Y:S05]  /*83b0*/  BSYNC.RECONVERGENT B0 ;  /* 0x0000000000007941 */ /* 0x000fea0003800200 */
.L_x_4094:
        /* <DEDUP_REMOVED lines=9> */
.L_x_4181:
[----:B-1----:R-:W-:Y:S01]  /*8450*/  HSETP2.BF16_V2.GT.AND P0, PT, R22.H0_H0, R11.H0_H0, PT ;  /* 0x2000000b16007234 */ /* 0x002fe20003f04802 */
[----:B------:R-:W-:-:S12]  /*8460*/  BSSY.RECONVERGENT B0, `(.L_x_4097) ;  /* 0x0000006000007945 */ /* 0x000fd80003800200 */
[----:B------:R-:W-:Y:S05]  /*8470*/  @P0 BRA `(.L_x_4098) ;  /* 0x0000000000100947 */ /* 0x000fea0003800000 */
[----:B------:R-:W-:Y:S01]  /*8480*/  HSETP2.BF16_V2.NEU.AND P0, PT, R22.H0_H0, R11.H0_H0, PT ;  /* 0x2000000b16007234 */ /* 0x000fe20003f0d802 */
[----:B------:R-:W-:-:S12]  /*8490*/  IMAD.MOV.U32 R0, RZ, RZ, RZ ;  /* 0x000000ffff007224 */ /* 0x000fd800078e00ff */
[----:B--2---:R-:W-:-:S04]  /*84a0*/  @!P0 ISETP.GE.AND P1, PT, R27, R8, PT ;  /* 0x000000081b00820c */ /* 0x004fc80003f26270 */
[----:B------:R-:W-:-:S09]  /*84b0*/  @!P0 SEL R0, RZ, 0x1, P1 ;  /* 0x00000001ff008807 */ /* 0x000fd20000800000 */
.L_x_4098:
[----:B------:R-:W-:Y:S05]  /*84c0*/  BSYNC.RECONVERGENT B0 ;  /* 0x0000000000007941 */ /* 0x000fea0003800200 */
.L_x_4097:
        /* <DEDUP_REMOVED lines=13> */
[----:B0-----:R-:W-:Y:S01]  /*85a0*/  PRMT R26, R0, 0x5410, R0 ;  /* 0x00005410001a7816 */ /* 0x001fe20000000000 */
[----:B------:R-:W-:Y:S06]  /*85b0*/  BRA.DIV UR6, `(.L_x_4099) ;  /* 0x0000001a06bc7947 */ /* 0x000fec000b800000 */
[----:B------:R0:W1:Y:S04]  /*85c0*/  SHFL.BFLY PT, R11, R26, 0x10, 0x1f ;  /* 0x0e001f001a0b7f89 */ /* 0x00006800000e0000 */
[----:B------:R0:W2:Y:S02]  /*85d0*/  SHFL.BFLY PT, R8, R19, 0x10, 0x1f ;  /* 0x0e001f0013087f89 */ /* 0x0000a400000e0000 */
.L_x_4185:
        /* <DEDUP_REMOVED lines=8> */
.L_x_4101:
[----:B------:R-:W-:Y:S05]  /*8660*/  BSYNC.RECONVERGENT B0 ;  /* 0x0000000000007941 */ /* 0x000fea0003800200 */
.L_x_4100:
        /* <DEDUP_REMOVED lines=8> */
.L_x_4189:
        /* <DEDUP_REMOVED lines=8> */
.L_x_4104:
[----:B------:R-:W-:Y:S05]  /*8770*/  BSYNC.RECONVERGENT B0 ;  /* 0x0000000000007941 */ /* 0x000fea0003800200 */
.L_x_4103:
        /* <DEDUP_REMOVED lines=8> */
.L_x_4193:
        /* <DEDUP_REMOVED lines=8> */
.L_x_4107:
[----:B------:R-:W-:Y:S05]  /*8880*/  BSYNC.RECONVERGENT B0 ;  /* 0x0000000000007941 */ /* 0x000fea0003800200 */
.L_x_4106:
        /* <DEDUP_REMOVED lines=8> */
.L_x_4197:
        /* <DEDUP_REMOVED lines=8> */
.L_x_4110:
[----:B------:R-:W-:Y:S05]  /*8990*/  BSYNC.RECONVERGENT B0 ;  /* 0x0000000000007941 */ /* 0x000fea0003800200 */
.L_x_4109:
        /* <DEDUP_REMOVED lines=9> */
.L_x_4201:
[----:B-1----:R-:W-:Y:S01]  /*8a30*/  HSETP2.BF16_V2.GT.AND P0, PT, R10.H0_H0, R11.H0_H0, PT ;  /* 0x2000000b0a007234 */ /* 0x002fe20003f04802 */
[----:B------:R-:W-:-:S12]  /*8a40*/  BSSY.RECONVERGENT B0, `(.L_x_4112) ;  /* 0x0000006000007945 */ /* 0x000fd80003800200 */
[----:B------:R-:W-:Y:S05]  /*8a50*/  @P0 BRA `(.L_x_4113) ;  /* 0x0000000000100947 */ /* 0x000fea0003800000 */
[----:B------:R-:W-:Y:S01]  /*8a60*/  HSETP2.BF16_V2.NEU.AND P0, PT, R10.H0_H0, R11.H0_H0, PT ;  /* 0x2000000b0a007234 */ /* 0x000fe20003f0d802 */
[----:B------:R-:W-:-:S12]  /*8a70*/  IMAD.MOV.U32 R0, RZ, RZ, RZ ;  /* 0x000000ffff007224 */ /* 0x000fd800078e00ff */
[----:B--2---:R-:W-:-:S04]  /*8a80*/  @!P0 ISETP.GE.AND P1, PT, R19, R8, PT ;  /* 0x000000081300820c */ /* 0x004fc80003f26270 */
[----:B------:R-:W-:-:S09]  /*8a90*/  @!P0 SEL R0, RZ, 0x1, P1 ;  /* 0x00000001ff008807 */ /* 0x000fd20000800000 */
.L_x_4113:
[----:B------:R-:W-:Y:S05]  /*8aa0*/  BSYNC.RECONVERGENT B0 ;  /* 0x0000000000007941 */ /* 0x000fea0003800200 */
.L_x_4112:
[----:B------:R-:W-:Y:S01]  /*8ab0*/  ISETP.NE.AND P0, PT, R0, R9, PT ;  /* 0x000000090000720c */ /* 0x000fe20003f05270 */
[----:B------:R-:W-:-:S03]  /*8ac0*/  UMOV UR6, 0xffffffff ;  /* 0xffffffff00067882 */ /* 0x000fc60000000000 */
[----:B------:R-:W-:Y:S02]  /*8ad0*/  SEL R0, R11, R10, !P0 ;  /* 0x0000000a0b007207 */ /* 0x000fe40004000000 */
[----:B0-2---:R-:W-:Y:S02]  /*8ae0*/  SEL R19, R8, R19, !P0 ;  /* 0x0000001308137207 */ /* 0x005fe40004000000 */
[----:B------:R-:W-:Y:S01]  /*8af0*/  PRMT R0, R0, 0x5410, R0 ;  /* 0x0000541000007816 */ /* 0x000fe20000000000 */
[----:B------:R-:W-:Y:S06]  /*8b00*/  BRA.DIV UR6, `(.L_x_4114) ;  /* 0x0000001a06c07947 */ /* 0x000fec000b800000 */
.L_x_4204:
[----:B------:R-:W-:-:S03]  /*8b10*/  UMOV UR6, 0xffffffff ;  /* 0xffffffff00067882 */ /* 0x000fc60000000000 */
[----:B------:R-:W-:Y:S05]  /*8b20*/  BRA.DIV UR6, `(.L_x_4115) ;  /* 0x0000001a06e47947 */ /* 0x000fea000b800000 */
.L_x_4053:
[----:B------:R-:W2:Y:S02]  /*8b30*/  LDCU UR6, c[0x0][0x3c0] ;  /* 0x00007800ff0677ac */ /* 0x000ea40008000800 */
[----:B--2---:R-:W-:Y:S01]  /*8b40*/  ISETP.GE.AND P1, PT, R4, UR6, PT ;  /* 0x0000000604007c0c */ /* 0x004fe2000bf26270 */
[----:B------:R-:W2:-:S12]  /*8b50*/  LDCU.U8 UR6, c[0x0][0x3c8] ;  /* 0x00007900ff0677ac */ /* 0x000e980008000000 */
[----:B------:R-:W-:-:S06]  /*8b60*/  @!P1 IMAD.WIDE R2, R19, 0x2, R2 ;  /* 0x0000000213029825 */ /* 0x000fcc00078e0202 */
[----:B------:R-:W3:Y:S01]  /*8b70*/  @!P1 LDG.E.U16 R2, desc[UR12][R2.64] ;  /* 0x0000000c02029981 */ /* 0x000ee2000c1e1500 */
[----:B01----:R-:W-:Y:S01]  /*8b80*/  @!P1 IMAD.MOV.U32 R6, RZ, RZ, 0x3f000000 ;  /* 0x3f000000ff069424 */ /* 0x003fe200078e00ff */
[----:B--2---:R-:W-:Y:S01]  /*8b90*/  UPRMT UR6, UR6, 0x8880, URZ ;  /* 0x0000888006067896 */ /* 0x004fe200080000ff */
[----:B------:R-:W-:Y:S02]  /*8ba0*/  IMAD.MOV.U32 R9, RZ, RZ, RZ ;  /* 0x000000ffff097224 */ /* 0x000fe400078e00ff */
[----:B------:R-:W-:Y:S01]  /*8bb0*/  @!P1 IMAD.MOV.U32 R9, RZ, RZ, R19 ;  /* 0x000000ffff099224 */ /* 0x000fe200078e0013 */
[----:B------:R-:W-:Y:S01]  /*8bc0*/  UISETP.NE.AND UP0, UPT, UR6, URZ, UPT ;  /* 0x000000ff0600728c */ /* 0x000fe2000bf05270 */
[----:B---3--:R-:W-:-:S04]  /*8bd0*/  @!P1 IMAD.U32 R0, R2, 0x10000, RZ ;  /* 0x0001000002009824 */ /* 0x008fc800078e00ff */
[----:B------:R-:W-:Y:S01]  /*8be0*/  @!P1 FMUL.FTZ R5, R0, 0.5 ;  /* 0x3f00000000059820 */ /* 0x000fe20000410000 */
[----:B------:R-:W-:-:S05]  /*8bf0*/  IMAD.MOV.U32 R0, RZ, RZ, RZ ;  /* 0x000000ffff007224 */ /* 0x000fca00078e00ff */
[----:B------:R-:W0:Y:S02]  /*8c00*/  @!P1 MUFU.TANH R5, R5 ;  /* 0x0000000500059308 */ /* 0x000e240000002400 */
[----:B0-----:R-:W-:-:S06]  /*8c10*/  @!P1 FFMA.FTZ R6, R5, R6, 0.5 ;  /* 0x3f00000005069423 */ /* 0x001fcc0000010006 */
[----:B------:R-:W0:Y:S02]  /*8c20*/  @!P1 F2F.BF16.F32 R6, R6 ;  /* 0x0000000600069304 */ /* 0x000e240000202000 */
[----:B0-----:R-:W-:Y:S01]  /*8c30*/  @!P1 IMAD.U32 R0, R6, 0x10000, RZ ;  /* 0x0001000006009824 */ /* 0x001fe200078e00ff */
[----:B------:R-:W-:Y:S06]  /*8c40*/  BRA.U UP0, `(.L_x_4116) ;  /* 0x00000001002c7547 */ /* 0x000fec000b800000 */
        /* <DEDUP_REMOVED lines=11> */
.L_x_4116:
[----:B------:R-:W-:-:S03]  /*8d00*/  UMOV UR6, 0xffffffff ;  /* 0xffffffff00067882 */ /* 0x000fc60000000000 */
[----:B------:R-:W-:Y:S05]  /*8d10*/  BRA.DIV UR6, `(.L_x_4118) ;  /* 0x0000001a06947947 */ /* 0x000fea000b800000 */
[----:B------:R-:W0:Y:S02]  /*8d20*/  SHFL.BFLY PT, R8, R0, 0x10, 0x1f ;  /* 0x0e001f0000087f89 */ /* 0x000e2400000e0000 */
        /* <DEDUP_REMOVED lines=8> */
.L_x_4213:
        /* <DEDUP_REMOVED lines=14> */
.L_x_4117:
[----:B------:R-:W1:Y:S01]  /*8e90*/  LDCU.64 UR8, c[0x0][0x3c0] ;  /* 0x00007800ff0877ac */ /* 0x000e620008000a00 */
[----:B------:R-:W-:Y:S01]  /*8ea0*/  @!P1 FMUL.FTZ R11, R5, R0 ;  /* 0x00000000050b9220 */ /* 0x000fe20000410000 */
[----:B------:R-:W2:Y:S01]  /*8eb0*/  LDCU.64 UR14, c[0x0][0x390] ;  /* 0x00007200ff0e77ac */ /* 0x000ea20008000a00 */
[----:B------:R-:W3:Y:S01]  /*8ec0*/  LDCU.64 UR10, c[0x0][0x388] ;  /* 0x00007100ff0a77ac */ /* 0x000ee20008000a00 */
[----:B-1----:R-:W-:-:S04]  /*8ed0*/  UIMAD.WIDE.U32 UR6, UR17, UR8, URZ ;  /* 0x00000008110672a5 */ /* 0x002fc8000f8e00ff */
[----:B------:R-:W-:Y:S02]  /*8ee0*/  UIMAD UR9, UR17, UR9, UR7 ;  /* 0x00000009110972a4 */ /* 0x000fe4000f8e0207 */
[----:B------:R-:W-:Y:S02]  /*8ef0*/  USHF.L.U32 UR7, UR6, 0x2, URZ ;  /* 0x0000000206077899 */ /* 0x000fe400080006ff */
[----:B------:R-:W-:Y:S02]  /*8f00*/  USHF.L.U64.HI UR9, UR6, 0x2, UR9 ;  /* 0x0000000206097899 */ /* 0x000fe40008010209 */
[----:B--2---:R-:W-:Y:S02]  /*8f10*/  UIADD3 UR14, UP1, UPT, UR7, UR14, URZ ;  /* 0x0000000e070e7290 */ /* 0x004fe4000ff3e0ff */
[----:B---3--:R-:W-:Y:S02]  /*8f20*/  UIADD3 UR10, UP0, UPT, UR7, UR10, URZ ;  /* 0x0000000a070a7290 */ /* 0x008fe4000ff1e0ff */
        /* <DEDUP_REMOVED lines=12> */
.L_x_4006:
[----:B------:R-:W-:Y:S01]  /*8ff0*/  BSSY B1, `(.L_x_4119) ;  /* 0x0000006000017945 */ /* 0x000fe20003800000 */
[----:B------:R-:W-:Y:S02]  /*9000*/  IMAD.MOV.U32 R33, RZ, RZ, 0x1f ;  /* 0x0000001fff217424 */ /* 0x000fe400078e00ff */
[----:B------:R-:W-:-:S07]  /*9010*/  IMAD.MOV.U32 R6, RZ, RZ, -0x1 ;  /* 0xffffffffff067424 */ /* 0x000fce00078e00ff */
[----:B------:R-:W-:Y:S05]  /*9020*/  WARPSYNC.COLLECTIVE R6, `(.L_x_4120) ;  /* 0x0000000006087348 */ /* 0x000fea0003c00000 */
[----:B------:R0:W1:Y:S02]  /*9030*/  SHFL.IDX P1, R33, R29, R28, R33 ;  /* 0x0000001c1d217389 */ /* 0x0000640000020021 */
[----:B01----:R-:W-:Y:S05]  /*9040*/  ENDCOLLECTIVE ;  /* 0x000000000000791b */ /* 0x003fea0003800000 */
.L_x_4120:
[----:B------:R-:W-:Y:S05]  /*9050*/  BSYNC B1 ;  /* 0x0000000000017941 */ /* 0x000fea0003800000 */
.L_x_4119:
[----:B------:R-:W-:Y:S05]  /*9060*/  BRA `(.L_x_4121) ;  /* 0xffffffc8007c7947 */ /* 0x000fea000383ffff */
.L_x_4054:
[----:B------:R-:W-:Y:S01]  /*9070*/  BSSY B0, `(.L_x_4122) ;  /* 0x0000007000007945 */ /* 0x000fe20003800000 */
[----:B------:R-:W-:Y:S02]  /*9080*/  IMAD.MOV.U32 R7, RZ, RZ, 0x1 ;  /* 0x00000001ff077424 */ /* 0x000fe400078e00ff */
[----:B------:R-:W-:Y:S02]  /*9090*/  IMAD.MOV.U32 R5, RZ, RZ, 0x1f ;  /* 0x0000001fff057424 */ /* 0x000fe400078e00ff */
[----:B------:R-:W-:-:S07]  /*90a0*/  IMAD.MOV.U32 R6, RZ, RZ, -0x1 ;  /* 0xffffffffff067424 */ /* 0x000fce00078e00ff */
[----:B------:R-:W-:Y:S05]  /*90b0*/  WARPSYNC.COLLECTIVE R6, `(.L_x_4123) ;  /* 0x0000000006087348 */ /* 0x000fea0003c00000 */
[----:B------:R0:W1:Y:S02]  /*90c0*/  SHFL.BFLY P0, R8, R26, R7, R5 ;  /* 0x0c0000071a087389 */ /* 0x0000640000000005 */
[----:B01----:R-:W-:Y:S05]  /*90d0*/  ENDCOLLECTIVE ;  /* 0x000000000000791b */ /* 0x003fea0003800000 */
.L_x_4123:
[----:B------:R-:W-:Y:S05]  /*90e0*/  BSYNC B0 ;  /* 0x0000000000007941 */ /* 0x000fea0003800000 */
.L_x_4122:
        /* <DEDUP_REMOVED lines=9> */
.L_x_4124:
[----:B------:R-:W-:Y:S05]  /*9180*/  BRA `(.L_x_4125) ;  /* 0xffffffe000ec7947 */ /* 0x000fea000383ffff */
.L_x_4057:
[----:B------:R-:W-:Y:S01]  /*9190*/  BSSY B0, `(.L_x_4126) ;  /* 0x0000007000007945 */ /* 0x000fe20003800000 */
[----:B------:R-:W-:Y:S02]  /*91a0*/  IMAD.MOV.U32 R7, RZ, RZ, 0x2 ;  /* 0x00000002ff077424 */ /* 0x000fe400078e00ff */
[----:B------:R-:W-:Y:S02]  /*91b0*/  IMAD.MOV.U32 R5, RZ, RZ, 0x1f ;  /* 0x0000001fff057424 */ /* 0x000fe400078e00ff */
[----:B------:R-:W-:-:S07]  /*91c0*/  IMAD.MOV.U32 R6, RZ, RZ, -0x1 ;  /* 0xffffffffff067424 */ /* 0x000fce00078e00ff */
[----:B------:R-:W-:Y:S05]  /*91d0*/  WARPSYNC.COLLECTIVE R6, `(.L_x_4127) ;  /* 0x0000000006087348 */ /* 0x000fea0003c00000 */
[----:B------:R0:W1:Y:S02]  /*91e0*/  SHFL.BFLY P0, R8, R26, R7, R5 ;  /* 0x0c0000071a087389 */ /* 0x0000640000000005 */
[----:B01----:R-:W-:Y:S05]  /*91f0*/  ENDCOLLECTIVE ;  /* 0x000000000000791b */ /* 0x003fea0003800000 */
.L_x_4127:
[----:B------:R-:W-:Y:S05]  /*9200*/  BSYNC B0 ;  /* 0x0000000000007941 */ /* 0x000fea0003800000 */
.L_x_4126:
        /* <DEDUP_REMOVED lines=8> */
.L_x_4128:
[----:B------:R-:W-:Y:S05]  /*9290*/  BRA `(.L_x_4129) ;  /* 0xffffffe000ec7947 */ /* 0x000fea000383ffff */
.L_x_4060:
[----:B------:R-:W-:Y:S01]  /*92a0*/  BSSY B0, `(.L_x_4130) ;  /* 0x0000007000007945 */ /* 0x000fe20003800000 */
[----:B------:R-:W-:Y:S02]  /*92b0*/  IMAD.MOV.U32 R7, RZ, RZ, 0x1 ;  /* 0x00000001ff077424 */ /* 0x000fe400078e00ff */
[----:B------:R-:W-:Y:S02]  /*92c0*/  IMAD.MOV.U32 R5, RZ, RZ, 0x1f ;  /* 0x0000001fff057424 */ /* 0x000fe400078e00ff */
[----:B------:R-:W-:-:S07]  /*92d0*/  IMAD.MOV.U32 R6, RZ, RZ, -0x1 ;  /* 0xffffffffff067424 */ /* 0x000fce00078e00ff */
[----:B------:R-:W-:Y:S05]  /*92e0*/  WARPSYNC.COLLECTIVE R6, `(.L_x_4131) ;  /* 0x0000000006087348 */ /* 0x000fea0003c00000 */
[----:B------:R0:W1:Y:S02]  /*92f0*/  SHFL.BFLY P0, R8, R26, R7, R5 ;  /* 0x0c0000071a087389 */ /* 0x0000640000000005 */
[----:B01----:R-:W-:Y:S05]  /*9300*/  ENDCOLLECTIVE ;  /* 0x000000000000791b */ /* 0x003fea0003800000 */
.L_x_4131:
[----:B------:R-:W-:Y:S05]  /*9310*/  BSYNC B0 ;  /* 0x0000000000007941 */ /* 0x000fea0003800000 */
.L_x_4130:
        /* <DEDUP_REMOVED lines=9> */
.L_x_4132:
[----:B------:R-:W-:Y:S05]  /*93b0*/  BRA `(.L_x_4133) ;  /* 0xffffffe000f07947 */ /* 0x000fea000383ffff */
.L_x_4063:
[----:B------:R-:W-:Y:S01]  /*93c0*/  BSSY B0, `(.L_x_4134) ;  /* 0x0000007000007945 */ /* 0x000fe20003800000 */
[----:B------:R-:W-:Y:S02]  /*93d0*/  IMAD.MOV.U32 R7, RZ, RZ, 0x4 ;  /* 0x00000004ff077424 */ /* 0x000fe400078e00ff */
[----:B------:R-:W-:Y:S02]  /*93e0*/  IMAD.MOV.U32 R5, RZ, RZ, 0x1f ;  /* 0x0000001fff057424 */ /* 0x000fe400078e00ff */
[----:B------:R-:W-:-:S07]  /*93f0*/  IMAD.MOV.U32 R6, RZ, RZ, -0x1 ;  /* 0xffffffffff067424 */ /* 0x000fce00078e00ff */
[----:B------:R-:W-:Y:S05]  /*9400*/  WARPSYNC.COLLECTIVE R6, `(.L_x_4135) ;  /* 0x0000000006087348 */ /* 0x000fea0003c00000 */
[----:B------:R0:W1:Y:S02]  /*9410*/  SHFL.BFLY P0, R8, R26, R7, R5 ;  /* 0x0c0000071a087389 */ /* 0x0000640000000005 */
[----:B01----:R-:W-:Y:S05]  /*9420*/  ENDCOLLECTIVE ;  /* 0x000000000000791b */ /* 0x003fea0003800000 */
.L_x_4135:
[----:B------:R-:W-:Y:S05]  /*9430*/  BSYNC B0 ;  /* 0x0000000000007941 */ /* 0x000fea0003800000 */
.L_x_4134:
        /* <DEDUP_REMOVED lines=8> */
.L_x_4136:
[----:B------:R-:W-:Y:S05]  /*94c0*/  BRA `(.L_x_4137) ;  /* 0xffffffe000ec7947 */ /* 0x000fea000383ffff */
.L_x_4066:
[----:B------:R-:W-:Y:S01]  /*94d0*/  BSSY B0, `(.L_x_4138) ;  /* 0x0000007000007945 */ /* 0x000fe20003800000 */
[----:B------:R-:W-:Y:S02]  /*94e0*/  IMAD.MOV.U32 R7, RZ, RZ, 0x2 ;  /* 0x00000002ff077424 */ /* 0x000fe400078e00ff */
[----:B------:R-:W-:Y:S02]  /*94f0*/  IMAD.MOV.U32 R5, RZ, RZ, 0x1f ;  /* 0x0000001fff057424 */ /* 0x000fe400078e00ff */
[----:B------:R-:W-:-:S07]  /*9500*/  IMAD.MOV.U32 R6, RZ, RZ, -0x1 ;  /* 0xffffffffff067424 */ /* 0x000fce00078e00ff */
[----:B------:R-:W-:Y:S05]  /*9510*/  WARPSYNC.COLLECTIVE R6, `(.L_x_4139) ;  /* 0x0000000006087348 */ /* 0x000fea0003c00000 */
[----:B------:R0:W1:Y:S02]  /*9520*/  SHFL.BFLY P0, R8, R26, R7, R5 ;  /* 0x0c0000071a087389 */ /* 0x0000640000000005 */
[----:B01----:R-:W-:Y:S05]  /*9530*/  ENDCOLLECTIVE ;  /* 0x000000000000791b */ /* 0x003fea0003800000 */
.L_x_4139:
[----:B------:R-:W-:Y:S05]  /*9540*/  BSYNC B0 ;  /* 0x0000000000007941 */ /* 0x000fea0003800000 */
.L_x_4138:
        /* <DEDUP_REMOVED lines=8> */
.L_x_4140:
[----:B------:R-:W-:Y:S05]  /*95d0*/  BRA `(.L_x_4141) ;  /* 0xffffffe000ec7947 */ /* 0x000fea000383ffff */
.L_x_4069:
[----:B------:R-:W-:Y:S01]  /*95e0*/  BSSY B0, `(.L_x_4142) ;  /* 0x0000007000007945 */ /* 0x000fe20003800000 */
[----:B------:R-:W-:Y:S02]  /*95f0*/  IMAD.MOV.U32 R7, RZ, RZ, 0x1 ;  /* 0x00000001ff077424 */ /* 0x000fe400078e00ff */
[----:B------:R-:W-:Y:S02]  /*9600*/  IMAD.MOV.U32 R5, RZ, RZ, 0x1f ;  /* 0x0000001fff057424 */ /* 0x000fe400078e00ff */
[----:B------:R-:W-:-:S07]  /*9610*/  IMAD.MOV.U32 R6, RZ, RZ, -0x1 ;  /* 0xffffffffff067424 */ /* 0x000fce00078e00ff */
[----:B------:R-:W-:Y:S05]  /*9620*/  WARPSYNC.COLLECTIVE R6, `(.L_x_4143) ;  /* 0x0000000006087348 */ /* 0x000fea0003c00000 */
[----:B------:R0:W1:Y:S02]  /*9630*/  SHFL.BFLY P0, R8, R26, R7, R5 ;  /* 0x0c0000071a087389 */ /* 0x0000640000000005 */
[----:B01----:R-:W-:Y:S05]  /*9640*/  ENDCOLLECTIVE ;  /* 0x000000000000791b */ /* 0x003fea0003800000 */
.L_x_4143:
[----:B------:R-:W-:Y:S05]  /*9650*/  BSYNC B0 ;  /* 0x0000000000007941 */ /* 0x000fea0003800000 */
.L_x_4142:
        /* <DEDUP_REMOVED lines=9> */
.L_x_4144:
[----:B------:R-:W-:Y:S05]  /*96f0*/  BRA `(.L_x_4145) ;  /* 0xffffffe000ec7947 */ /* 0x000fea000383ffff */
.L_x_4072:
[----:B------:R-:W-:Y:S01]  /*9700*/  BSSY B0, `(.L_x_4146) ;  /* 0x0000007000007945 */ /* 0x000fe20003800000 */
[----:B------:R-:W-:Y:S02]  /*9710*/  IMAD.MOV.U32 R7, RZ, RZ, 0x8 ;  /* 0x00000008ff077424 */ /* 0x000fe400078e00ff */
[----:B------:R-:W-:Y:S02]  /*9720*/  IMAD.MOV.U32 R5, RZ, RZ, 0x1f ;  /* 0x0000001fff057424 */ /* 0x000fe400078e00ff */
[----:B------:R-:W-:-:S07]  /*9730*/  IMAD.MOV.U32 R6, RZ, RZ, -0x1 ;  /* 0xffffffffff067424 */ /* 0x000fce00078e00ff */
[----:B------:R-:W-:Y:S05]  /*9740*/  WARPSYNC.COLLECTIVE R6, `(.L_x_4147) ;  /* 0x0000000006087348 */ /* 0x000fea0003c00000 */
[----:B------:R0:W1:Y:S02]  /*9750*/  SHFL.BFLY P0, R8, R26, R7, R5 ;  /* 0x0c0000071a087389 */ /* 0x0000640000000005 */
[----:B01----:R-:W-:Y:S05]  /*9760*/  ENDCOLLECTIVE ;  /* 0x000000000000791b */ /* 0x003fea0003800000 */
.L_x_4147:
[----:B------:R-:W-:Y:S05]  /*9770*/  BSYNC B0 ;  /* 0x0000000000007941 */ /* 0x000fea0003800000 */
.L_x_4146:
        /* <DEDUP_REMOVED lines=8> */
.L_x_4148:
[----:B------:R-:W-:Y:S05]  /*9800*/  BRA `(.L_x_4149) ;  /* 0xffffffe000e87947 */ /* 0x000fea000383ffff */
.L_x_4075:
[----:B------:R-:W-:Y:S01]  /*9810*/  BSSY B0, `(.L_x_4150) ;  /* 0x0000007000007945 */ /* 0x000fe20003800000 */
[----:B------:R-:W-:Y:S02]  /*9820*/  IMAD.MOV.U32 R7, RZ, RZ, 0x4 ;  /* 0x00000004ff077424 */ /* 0x000fe400078e00ff */
[----:B------:R-:W-:Y:S02]  /*9830*/  IMAD.MOV.U32 R5, RZ, RZ, 0x1f ;  /* 0x0000001fff057424 */ /* 0x000fe400078e00ff */
[----:B------:R-:W-:-:S07]  /*9840*/  IMAD.MOV.U32 R6, RZ, RZ, -0x1 ;  /* 0xffffffffff067424 */ /* 0x000fce00078e00ff */
[----:B------:R-:W-:Y:S05]  /*9850*/  WARPSYNC.COLLECTIVE R6, `(.L_x_4151) ;  /* 0x0000000006087348 */ /* 0x000fea0003c00000 */
[----:B------:R0:W1:Y:S02]  /*9860*/  SHFL.BFLY P0, R8, R26, R7, R5 ;  /* 0x0c0000071a087389 */ /* 0x0000640000000005 */
[----:B01----:R-:W-:Y:S05]  /*9870*/  ENDCOLLECTIVE ;  /* 0x000000000000791b */ /* 0x003fea0003800000 */
.L_x_4151:
[----:B------:R-:W-:Y:S05]  /*9880*/  BSYNC B0 ;  /* 0x0000000000007941 */ /* 0x000fea0003800000 */
.L_x_4150:
        /* <DEDUP_REMOVED lines=8> */
.L_x_4152:
[----:B------:R-:W-:Y:S05]  /*9910*/  BRA `(.L_x_4153) ;  /* 0xffffffe000e87947 */ /* 0x000fea000383ffff */
.L_x_4078:
[----:B------:R-:W-:Y:S01]  /*9920*/  BSSY B0, `(.L_x_4154) ;  /* 0x0000007000007945 */ /* 0x000fe20003800000 */
[----:B------:R-:W-:Y:S02]  /*9930*/  IMAD.MOV.U32 R7, RZ, RZ, 0x2 ;  /* 0x00000002ff077424 */ /* 0x000fe400078e00ff */
[----:B------:R-:W-:Y:S02]  /*9940*/  IMAD.MOV.U32 R5, RZ, RZ, 0x1f ;  /* 0x0000001fff057424 */ /* 0x000fe400078e00ff */
[----:B------:R-:W-:-:S07]  /*9950*/  IMAD.MOV.U32 R6, RZ, RZ, -0x1 ;  /* 0xffffffffff067424 */ /* 0x000fce00078e00ff */
[----:B------:R-:W-:Y:S05]  /*9960*/  WARPSYNC.COLLECTIVE R6, `(.L_x_4155) ;  /* 0x0000000006087348 */ /* 0x000fea0003c00000 */
[----:B------:R0:W1:Y:S02]  /*9970*/  SHFL.BFLY P0, R8, R26, R7, R5 ;  /* 0x0c0000071a087389 */ /* 0x0000640000000005 */
[----:B01----:R-:W-:Y:S05]  /*9980*/  ENDCOLLECTIVE ;  /* 0x000000000000791b */ /* 0x003fea0003800000 */
.L_x_4155:
[----:B------:R-:W-:Y:S05]  /*9990*/  BSYNC B0 ;  /* 0x0000000000007941 */ /* 0x000fea0003800000 */
.L_x_4154:
        /* <DEDUP_REMOVED lines=8> */
.L_x_4156:
[----:B------:R-:W-:Y:S05]  /*9a20*/  BRA `(.L_x_4157) ;  /* 0xffffffe000e87947 */ /* 0x000fea000383ffff */
.L_x_4081:
[----:B------:R-:W-:Y:S01]  /*9a30*/  BSSY B0, `(.L_x_4158) ;  /* 0x0000007000007945 */ /* 0x000fe20003800000 */
[----:B------:R-:W-:Y:S02]  /*9a40*/  IMAD.MOV.U32 R7, RZ, RZ, 0x1 ;  /* 0x00000001ff077424 */ /* 0x000fe400078e00ff */
[----:B------:R-:W-:Y:S02]  /*9a50*/  IMAD.MOV.U32 R5, RZ, RZ, 0x1f ;  /* 0x0000001fff057424 */ /* 0x000fe400078e00ff */
[----:B------:R-:W-:-:S07]  /*9a60*/  IMAD.MOV.U32 R6, RZ, RZ, -0x1 ;  /* 0xffffffffff067424 */ /* 0x000fce00078e00ff */
[----:B------:R-:W-:Y:S05]  /*9a70*/  WARPSYNC.COLLECTIVE R6, `(.L_x_4159) ;  /* 0x0000000006087348 */ /* 0x000fea0003c00000 */
[----:B------:R0:W1:Y:S02]  /*9a80*/  SHFL.BFLY P0, R8, R26, R7, R5 ;  /* 0x0c0000071a087389 */ /* 0x0000640000000005 */
[----:B01----:R-:W-:Y:S05]  /*9a90*/  ENDCOLLECTIVE ;  /* 0x000000000000791b */ /* 0x003fea0003800000 */
.L_x_4159:
[----:B------:R-:W-:Y:S05]  /*9aa0*/  BSYNC B0 ;  /* 0x0000000000007941 */ /* 0x000fea0003800000 */
.L_x_4158:
        /* <DEDUP_REMOVED lines=9> */
.L_x_4160:
[----:B------:R-:W-:Y:S05]  /*9b40*/  BRA `(.L_x_4161) ;  /* 0xffffffe000e87947 */ /* 0x000fea000383ffff */
.L_x_4084:
[----:B------:R-:W-:Y:S01]  /*9b50*/  BSSY B0, `(.L_x_4162) ;  /* 0x0000007000007945 */ /* 0x000fe20003800000 */
[----:B------:R-:W-:Y:S02]  /*9b60*/  IMAD.MOV.U32 R7, RZ, RZ, 0x10 ;  /* 0x00000010ff077424 */ /* 0x000fe400078e00ff */
[----:B------:R-:W-:Y:S02]  /*9b70*/  IMAD.MOV.U32 R5, RZ, RZ, 0x1f ;  /* 0x0000001fff057424 */ /* 0x000fe400078e00ff */
[----:B------:R-:W-:-:S07]  /*9b80*/  IMAD.MOV.U32 R6, RZ, RZ, -0x1 ;  /* 0xffffffffff067424 */ /* 0x000fce00078e00ff */
[----:B------:R-:W-:Y:S05]  /*9b90*/  WARPSYNC.COLLECTIVE R6, `(.L_x_4163) ;  /* 0x0000000006087348 */ /* 0x000fea0003c00000 */
[----:B------:R0:W1:Y:S02]  /*9ba0*/  SHFL.BFLY P0, R8, R26, R7, R5 ;  /* 0x0c0000071a087389 */ /* 0x0000640000000005 */
[----:B01----:R-:W-:Y:S05]  /*9bb0*/  ENDCOLLECTIVE ;  /* 0x000000000000791b */ /* 0x003fea0003800000 */
.L_x_4163:
[----:B------:R-:W-:Y:S05]  /*9bc0*/  BSYNC B0 ;  /* 0x0000000000007941 */ /* 0x000fea0003800000 */
.L_x_4162:
        /* <DEDUP_REMOVED lines=8> */
.L_x_4164:
[----:B------:R-:W-:Y:S05]  /*9c50*/  BRA `(.L_x_4165) ;  /* 0xffffffe000e47947 */ /* 0x000fea000383ffff */
.L_x_4087:
[----:B------:R-:W-:Y:S01]  /*9c60*/  BSSY B0, `(.L_x_4166) ;  /* 0x0000007000007945 */ /* 0x000fe20003800000 */
[----:B------:R-:W-:Y:S02]  /*9c70*/  IMAD.MOV.U32 R7, RZ, RZ, 0x8 ;  /* 0x00000008ff077424 */ /* 0x000fe400078e00ff */
[----:B------:R-:W-:Y:S02]  /*9c80*/  IMAD.MOV.U32 R5, RZ, RZ, 0x1f ;  /* 0x0000001fff057424 */ /* 0x000fe400078e00ff */
[----:B------:R-:W-:-:S07]  /*9c90*/  IMAD.MOV.U32 R6, RZ, RZ, -0x1 ;  /* 0xffffffffff067424 */ /* 0x000fce00078e00ff */
[----:B------:R-:W-:Y:S05]  /*9ca0*/  WARPSYNC.COLLECTIVE R6, `(.L_x_4167) ;  /* 0x0000000006087348 */ /* 0x000fea0003c00000 */
[----:B------:R0:W1:Y:S02]  /*9cb0*/  SHFL.BFLY P0, R8, R26, R7, R5 ;  /* 0x0c0000071a087389 */ /* 0x0000640000000005 */
[----:B01----:R-:W-:Y:S05]  /*9cc0*/  ENDCOLLECTIVE ;  /* 0x000000000000791b */ /* 0x003fea0003800000 */
.L_x_4167:
[----:B------:R-:W-:Y:S05]  /*9cd0*/  BSYNC B0 ;  /* 0x0000000000007941 */ /* 0x000fea0003800000 */
.L_x_4166:
        /* <DEDUP_REMOVED lines=8> */
.L_x_4168:
[----:B------:R-:W-:Y:S05]  /*9d60*/  BRA `(.L_x_4169) ;  /* 0xffffffe000e87947 */ /* 0x000fea000383ffff */
.L_x_4090:
[----:B------:R-:W-:Y:S01]  /*9d70*/  BSSY B0, `(.L_x_4170) ;  /* 0x0000007000007945 */ /* 0x000fe20003800000 */
[----:B------:R-:W-:Y:S02]  /*9d80*/  IMAD.MOV.U32 R7, RZ, RZ, 0x4 ;  /* 0x00000004ff077424 */ /* 0x000fe400078e00ff */
[----:B------:R-:W-:Y:S02]  /*9d90*/  IMAD.MOV.U32 R5, RZ, RZ, 0x1f ;  /* 0x0000001fff057424 */ /* 0x000fe400078e00ff */
[----:B------:R-:W-:-:S07]  /*9da0*/  IMAD.MOV.U32 R6, RZ, RZ, -0x1 ;  /* 0xffffffffff067424 */ /* 0x000fce00078e00ff */
[----:B------:R-:W-:Y:S05]  /*9db0*/  WARPSYNC.COLLECTIVE R6, `(.L_x_4171) ;  /* 0x0000000006087348 */ /* 0x000fea0003c00000 */
[----:B------:R0:W1:Y:S02]  /*9dc0*/  SHFL.BFLY P0, R8, R26, R7, R5 ;  /* 0x0c0000071a087389 */ /* 0x0000640000000005 */
[----:B01----:R-:W-:Y:S05]  /*9dd0*/  ENDCOLLECTIVE ;  /* 0x000000000000791b */ /* 0x003fea0003800000 */
.L_x_4171:
[----:B------:R-:W-:Y:S05]  /*9de0*/  BSYNC B0 ;  /* 0x0000000000007941 */ /* 0x000fea0003800000 */
.L_x_4170:
        /* <DEDUP_REMOVED lines=8> */
.L_x_4172:
[----:B------:R-:W-:Y:S05]  /*9e70*/  BRA `(.L_x_4173) ;  /* 0xffffffe000e87947 */ /* 0x000fea000383ffff */
.L_x_4093:
[----:B------:R-:W-:Y:S01]  /*9e80*/  BSSY B0, `(.L_x_4174) ;  /* 0x0000007000007945 */ /* 0x000fe20003800000 */
[----:B------:R-:W-:Y:S02]  /*9e90*/  IMAD.MOV.U32 R7, RZ, RZ, 0x2 ;  /* 0x00000002ff077424 */ /* 0x000fe400078e00ff */
[----:B------:R-:W-:Y:S02]  /*9ea0*/  IMAD.MOV.U32 R5, RZ, RZ, 0x1f ;  /* 0x0000001fff057424 */ /* 0x000fe400078e00ff */
[----:B------:R-:W-:-:S07]  /*9eb0*/  IMAD.MOV.U32 R6, RZ, RZ, -0x1 ;  /* 0xffffffffff067424 */ /* 0x000fce00078e00ff */
[----:B------:R-:W-:Y:S05]  /*9ec0*/  WARPSYNC.COLLECTIVE R6, `(.L_x_4175) ;  /* 0x0000000006087348 */ /* 0x000fea0003c00000 */
[----:B------:R0:W1:Y:S02]  /*9ed0*/  SHFL.BFLY P0, R8, R26, R7, R5 ;  /* 0x0c0000071a087389 */ /* 0x0000640000000005 */
[----:B01----:R-:W-:Y:S05]  /*9ee0*/  ENDCOLLECTIVE ;  /* 0x000000000000791b */ /* 0x003fea0003800000 */
.L_x_4175:
[----:B------:R-:W-:Y:S05]  /*9ef0*/  BSYNC B0 ;  /* 0x0000000000007941 */ /* 0x000fea0003800000 */
.L_x_4174:
        /* <DEDUP_REMOVED lines=8> */
.L_x_4176:
[----:B------:R-:W-:Y:S05]  /*9f80*/  BRA `(.L_x_4177) ;  /* 0xffffffe000e87947 */ /* 0x000fea000383ffff */
.L_x_4096:
[----:B------:R-:W-:Y:S01]  /*9f90*/  BSSY B0, `(.L_x_4178) ;  /* 0x0000007000007945 */ /* 0x000fe20003800000 */
[----:B------:R-:W-:Y:S02]  /*9fa0*/  IMAD.MOV.U32 R7, RZ, RZ, 0x1 ;  /* 0x00000001ff077424 */ /* 0x000fe400078e00ff */
[----:B------:R-:W-:Y:S02]  /*9fb0*/  IMAD.MOV.U32 R5, RZ, RZ, 0x1f ;  /* 0x0000001fff057424 */ /* 0x000fe400078e00ff */
[----:B------:R-:W-:-:S07]  /*9fc0*/  IMAD.MOV.U32 R6, RZ, RZ, -0x1 ;  /* 0xffffffffff067424 */ /* 0x000fce00078e00ff */
[----:B------:R-:W-:Y:S05]  /*9fd0*/  WARPSYNC.COLLECTIVE R6, `(.L_x_4179) ;  /* 0x0000000006087348 */ /* 0x000fea0003c00000 */
[----:B------:R0:W1:Y:S02]  /*9fe0*/  SHFL.BFLY P0, R8, R26, R7, R5 ;  /* 0x0c0000071a087389 */ /* 0x0000640000000005 */
[----:B01----:R-:W-:Y:S05]  /*9ff0*/  ENDCOLLECTIVE ;  /* 0x000000000000791b */ /* 0x003fea0003800000 */
.L_x_4179:
[----:B------:R-:W-:Y:S05]  /*a000*/  BSYNC B0 ;  /* 0x0000000000007941 */ /* 0x000fea0003800000 */
.L_x_4178:
        /* <DEDUP_REMOVED lines=9> */
.L_x_4180:
[----:B------:R-:W-:Y:S05]  /*a0a0*/  BRA `(.L_x_4181) ;  /* 0xffffffe000e87947 */ /* 0x000fea000383ffff */
.L_x_4099:
[----:B------:R-:W-:Y:S01]  /*a0b0*/  BSSY B0, `(.L_x_4182) ;  /* 0x0000007000007945 */ /* 0x000fe20003800000 */
[----:B------:R-:W-:Y:S02]  /*a0c0*/  IMAD.MOV.U32 R7, RZ, RZ, 0x10 ;  /* 0x00000010ff077424 */ /* 0x000fe400078e00ff */
[----:B------:R-:W-:Y:S02]  /*a0d0*/  IMAD.MOV.U32 R5, RZ, RZ, 0x1f ;  /* 0x0000001fff057424 */ /* 0x000fe400078e00ff */
[----:B------:R-:W-:-:S07]  /*a0e0*/  IMAD.MOV.U32 R6, RZ, RZ, -0x1 ;  /* 0xffffffffff067424 */ /* 0x000fce00078e00ff */
[----:B------:R-:W-:Y:S05]  /*a0f0*/  WARPSYNC.COLLECTIVE R6, `(.L_x_4183) ;  /* 0x0000000006087348 */ /* 0x000fea0003c00000 */
[----:B------:R0:W1:Y:S02]  /*a100*/  SHFL.BFLY P0, R8, R26, R7, R5 ;  /* 0x0c0000071a087389 */ /* 0x0000640000000005 */
[----:B01----:R-:W-:Y:S05]  /*a110*/  ENDCOLLECTIVE ;  /* 0x000000000000791b */ /* 0x003fea0003800000 */
.L_x_4183:
[----:B------:R-:W-:Y:S05]  /*a120*/  BSYNC B0 ;  /* 0x0000000000007941 */ /* 0x000fea0003800000 */
.L_x_4182:
        /* <DEDUP_REMOVED lines=8> */
.L_x_4184:
[----:B------:R-:W-:Y:S05]  /*a1b0*/  BRA `(.L_x_4185) ;  /* 0xffffffe400087947 */ /* 0x000fea000383ffff */
.L_x_4102:
[----:B------:R-:W-:Y:S01]  /*a1c0*/  BSSY B0, `(.L_x_4186) ;  /* 0x0000007000007945 */ /* 0x000fe20003800000 */
[----:B------:R-:W-:Y:S02]  /*a1d0*/  IMAD.MOV.U32 R7, RZ, RZ, 0x8 ;  /* 0x00000008ff077424 */ /* 0x000fe400078e00ff */
[----:B------:R-:W-:Y:S02]  /*a1e0*/  IMAD.MOV.U32 R5, RZ, RZ, 0x1f ;  /* 0x0000001fff057424 */ /* 0x000fe400078e00ff */
[----:B------:R-:W-:-:S07]  /*a1f0*/  IMAD.MOV.U32 R6, RZ, RZ, -0x1 ;  /* 0xffffffffff067424 */ /* 0x000fce00078e00ff */
[----:B------:R-:W-:Y:S05]  /*a200*/  WARPSYNC.COLLECTIVE R6, `(.L_x_4187) ;  /* 0x0000000006087348 */ /* 0x000fea0003c00000 */
[----:B------:R0:W1:Y:S02]  /*a210*/  SHFL.BFLY P0, R8, R26, R7, R5 ;  /* 0x0c0000071a087389 */ /* 0x0000640000000005 */
[----:B01----:R-:W-:Y:S05]  /*a220*/  ENDCOLLECTIVE ;  /* 0x000000000000791b */ /* 0x003fea0003800000 */
.L_x_4187:
[----:B------:R-:W-:Y:S05]  /*a230*/  BSYNC B0 ;  /* 0x0000000000007941 */ /* 0x000fea0003800000 */
.L_x_4186:
        /* <DEDUP_REMOVED lines=8> */
.L_x_4188:
[----:B------:R-:W-:Y:S05]  /*a2c0*/  BRA `(.L_x_4189) ;  /* 0xffffffe400087947 */ /* 0x000fea000383ffff */
.L_x_4105:
[----:B------:R-:W-:Y:S01]  /*a2d0*/  BSSY B0, `(.L_x_4190) ;  /* 0x0000007000007945 */ /* 0x000fe20003800000 */
[----:B------:R-:W-:Y:S02]  /*a2e0*/  IMAD.MOV.U32 R7, RZ, RZ, 0x4 ;  /* 0x00000004ff077424 */ /* 0x000fe400078e00ff */
[----:B------:R-:W-:Y:S02]  /*a2f0*/  IMAD.MOV.U32 R5, RZ, RZ, 0x1f ;  /* 0x0000001fff057424 */ /* 0x000fe400078e00ff */
[----:B------:R-:W-:-:S07]  /*a300*/  IMAD.MOV.U32 R6, RZ, RZ, -0x1 ;  /* 0xffffffffff067424 */ /* 0x000fce00078e00ff */
[----:B------:R-:W-:Y:S05]  /*a310*/  WARPSYNC.COLLECTIVE R6, `(.L_x_4191) ;  /* 0x0000000006087348 */ /* 0x000fea0003c00000 */
[----:B------:R0:W1:Y:S02]  /*a320*/  SHFL.BFLY P0, R8, R26, R7, R5 ;  /* 0x0c0000071a087389 */ /* 0x0000640000000005 */
[----:B01----:R-:W-:Y:S05]  /*a330*/  ENDCOLLECTIVE ;  /* 0x000000000000791b */ /* 0x003fea0003800000 */
.L_x_4191:
[----:B------:R-:W-:Y:S05]  /*a340*/  BSYNC B0 ;  /* 0x0000000000007941 */ /* 0x000fea0003800000 */
.L_x_4190:
        /* <DEDUP_REMOVED lines=8> */
.L_x_4192:
[----:B------:R-:W-:Y:S05]  /*a3d0*/  BRA `(.L_x_4193) ;  /* 0xffffffe400087947 */ /* 0x000fea000383ffff */
.L_x_4108:
[----:B------:R-:W-:Y:S01]  /*a3e0*/  BSSY B0, `(.L_x_4194) ;  /* 0x0000007000007945 */ /* 0x000fe20003800000 */
[----:B------:R-:W-:Y:S02]  /*a3f0*/  IMAD.MOV.U32 R7, RZ, RZ, 0x2 ;  /* 0x00000002ff077424 */ /* 0x000fe400078e00ff */
[----:B------:R-:W-:Y:S02]  /*a400*/  IMAD.MOV.U32 R5, RZ, RZ, 0x1f ;  /* 0x0000001fff057424 */ /* 0x000fe400078e00ff */
[----:B------:R-:W-:-:S07]  /*a410*/  IMAD.MOV.U32 R6, RZ, RZ, -0x1 ;  /* 0xffffffffff067424 */ /* 0x000fce00078e00ff */
[----:B------:R-:W-:Y:S05]  /*a420*/  WARPSYNC.COLLECTIVE R6, `(.L_x_4195) ;  /* 0x0000000006087348 */ /* 0x000fea0003c00000 */
[----:B------:R0:W1:Y:S02]  /*a430*/  SHFL.BFLY P0, R8, R26, R7, R5 ;  /* 0x0c0000071a087389 */ /* 0x0000640000000005 */
[----:B01----:R-:W-:Y:S05]  /*a440*/  ENDCOLLECTIVE ;  /* 0x000000000000791b */ /* 0x003fea0003800000 */
.L_x_4195:
[----:B------:R-:W-:Y:S05]  /*a450*/  BSYNC B0 ;  /* 0x0000000000007941 */ /* 0x000fea0003800000 */
.L_x_4194:
        /* <DEDUP_REMOVED lines=8> */
.L_x_4196:
[----:B------:R-:W-:Y:S05]  /*a4e0*/  BRA `(.L_x_4197) ;  /* 0xffffffe400087947 */ /* 0x000fea000383ffff */
.L_x_4111:
[----:B------:R-:W-:Y:S01]  /*a4f0*/  BSSY B0, `(.L_x_4198) ;  /* 0x0000007000007945 */ /* 0x000fe20003800000 */
[----:B------:R-:W-:Y:S02]  /*a500*/  IMAD.MOV.U32 R7, RZ, RZ, 0x1 ;  /* 0x00000001ff077424 */ /* 0x000fe400078e00ff */
[----:B------:R-:W-:Y:S02]  /*a510*/  IMAD.MOV.U32 R5, RZ, RZ, 0x1f ;  /* 0x0000001fff057424 */ /* 0x000fe400078e00ff */
[----:B------:R-:W-:-:S07]  /*a520*/  IMAD.MOV.U32 R6, RZ, RZ, -0x1 ;  /* 0xffffffffff067424 */ /* 0x000fce00078e00ff */
[----:B------:R-:W-:Y:S05]  /*a530*/  WARPSYNC.COLLECTIVE R6, `(.L_x_4199) ;  /* 0x0000000006087348 */ /* 0x000fea0003c00000 */
[----:B------:R0:W1:Y:S02]  /*a540*/  SHFL.BFLY P0, R8, R26, R7, R5 ;  /* 0x0c0000071a087389 */ /* 0x0000640000000005 */
[----:B01----:R-:W-:Y:S05]  /*a550*/  ENDCOLLECTIVE ;  /* 0x000000000000791b */ /* 0x003fea0003800000 */
.L_x_4199:
[----:B------:R-:W-:Y:S05]  /*a560*/  BSYNC B0 ;  /* 0x0000000000007941 */ /* 0x000fea0003800000 */
.L_x_4198:
        /* <DEDUP_REMOVED lines=9> */
.L_x_4200:
[----:B------:R-:W-:Y:S05]  /*a600*/  BRA `(.L_x_4201) ;  /* 0xffffffe400087947 */ /* 0x000fea000383ffff */
.L_x_4114:
        /* <DEDUP_REMOVED lines=9> */
.L_x_4203:
[----:B------:R-:W-:Y:S05]  /*a6a0*/  BSYNC B0 ;  /* 0x0000000000007941 */ /* 0x000fea0003800000 */
.L_x_4202:
[----:B------:R-:W-:Y:S05]  /*a6b0*/  BRA `(.L_x_4204) ;  /* 0xffffffe400147947 */ /* 0x000fea000383ffff */
.L_x_4115:
        /* <DEDUP_REMOVED lines=9> */
.L_x_4206:
[----:B------:R-:W-:Y:S05]  /*a750*/  BSYNC B0 ;  /* 0x0000000000007941 */ /* 0x000fea0003800000 */
.L_x_4205:
[----:B------:R-:W-:Y:S05]  /*a760*/  BRA `(.L_x_4053) ;  /* 0xffffffe000f07947 */ /* 0x000fea000383ffff */
.L_x_4118:
[----:B------:R-:W-:Y:S01]  /*a770*/  BSSY B0, `(.L_x_4207) ;  /* 0x0000008000007945 */ /* 0x000fe20003800000 */
[----:B------:R-:W-:Y:S02]  /*a780*/  IMAD.MOV.U32 R26, RZ, RZ, R0 ;  /* 0x000000ffff1a7224 */ /* 0x000fe400078e0000 */
[----:B------:R-:W-:Y:S02]  /*a790*/  IMAD.MOV.U32 R7, RZ, RZ, 0x10 ;  /* 0x00000010ff077424 */ /* 0x000fe400078e00ff */
[----:B------:R-:W-:Y:S02]  /*a7a0*/  IMAD.MOV.U32 R5, RZ, RZ, 0x1f ;  /* 0x0000001fff057424 */ /* 0x000fe400078e00ff */
[----:B------:R-:W-:-:S07]  /*a7b0*/  IMAD.MOV.U32 R6, RZ, RZ, -0x1 ;  /* 0xffffffffff067424 */ /* 0x000fce00078e00ff */
[----:B------:R-:W-:Y:S05]  /*a7c0*/  WARPSYNC.COLLECTIVE R6, `(.L_x_4208) ;  /* 0x0000000006087348 */ /* 0x000fea0003c00000 */
[----:B------:R0:W1:Y:S02]  /*a7d0*/  SHFL.BFLY P0, R8, R26, R7, R5 ;  /* 0x0c0000071a087389 */ /* 0x0000640000000005 */
[----:B01----:R-:W-:Y:S05]  /*a7e0*/  ENDCOLLECTIVE ;  /* 0x000000000000791b */ /* 0x003fea0003800000 */
.L_x_4208:
[----:B------:R-:W-:Y:S05]  /*a7f0*/  BSYNC B0 ;  /* 0x0000000000007941 */ /* 0x000fea0003800000 */
.L_x_4207:
[----:B------:R-:W-:Y:S01]  /*a800*/  FADD.FTZ R26, R8, R0 ;  /* 0x00000000081a7221 */ /* 0x000fe20000010000 */
[----:B------:R-:W-:Y:S02]  /*a810*/  IMAD.MOV.U32 R7, RZ, RZ, 0x8 ;  /* 0x00000008ff077424 */ /* 0x000fe400078e00ff */
[----:B------:R-:W-:Y:S02]  /*a820*/  IMAD.MOV.U32 R5, RZ, RZ, 0x1f ;  /* 0x0000001fff057424 */ /* 0x000fe400078e00ff */
[----:B------:R-:W-:-:S07]  /*a830*/  IMAD.MOV.U32 R6, RZ, RZ, -0x1 ;  /* 0xffffffffff067424 */ /* 0x000fce00078e00ff */
[----:B------:R-:W-:Y:S05]  /*a840*/  WARPSYNC.COLLECTIVE R6, `(.L_x_4209) ;  /* 0x0000000006087348 */ /* 0x000fea0003c00000 */
[----:B------:R0:W1:Y:S02]  /*a850*/  SHFL.BFLY P0, R8, R26, R7, R5 ;  /* 0x0c0000071a087389 */ /* 0x0000640000000005 */
[----:B01----:R-:W-:Y:S05]  /*a860*/  ENDCOLLECTIVE ;  /* 0x000000000000791b */ /* 0x003fea0003800000 */
.L_x_4209:
[----:B------:R-:W-:Y:S02]  /*a870*/  IMAD.MOV.U32 R7, RZ, RZ, 0x4 ;  /* 0x00000004ff077424 */ /* 0x000fe400078e00ff */
[----:B------:R-:W-:-:S04]  /*a880*/  FADD.FTZ R2, R26, R8 ;  /* 0x000000081a027221 */ /* 0x000fc80000010000 */
[----:B------:R-:W-:-:S07]  /*a890*/  IMAD.MOV.U32 R26, RZ, RZ, R2 ;  /* 0x000000ffff1a7224 */ /* 0x000fce00078e0002 */
[----:B------:R-:W-:Y:S05]  /*a8a0*/  WARPSYNC.COLLECTIVE R6, `(.L_x_4210) ;  /* 0x0000000006087348 */ /* 0x000fea0003c00000 */
[----:B------:R0:W1:Y:S02]  /*a8b0*/  SHFL.BFLY P0, R8, R26, R7, R5 ;  /* 0x0c0000071a087389 */ /* 0x0000640000000005 */
[----:B01----:R-:W-:Y:S05]  /*a8c0*/  ENDCOLLECTIVE ;  /* 0x000000000000791b */ /* 0x003fea0003800000 */
.L_x_4210:
[----:B------:R-:W-:Y:S02]  /*a8d0*/  IMAD.MOV.U32 R7, RZ, RZ, 0x2 ;  /* 0x00000002ff077424 */ /* 0x000fe400078e00ff */
[----:B------:R-:W-:-:S04]  /*a8e0*/  FADD.FTZ R3, R2, R8 ;  /* 0x0000000802037221 */ /* 0x000fc80000010000 */
[----:B------:R-:W-:-:S07]  /*a8f0*/  IMAD.MOV.U32 R26, RZ, RZ, R3 ;  /* 0x000000ffff1a7224 */ /* 0x000fce00078e0003 */
[----:B------:R-:W-:Y:S05]  /*a900*/  WARPSYNC.COLLECTIVE R6, `(.L_x_4211) ;  /* 0x0000000006087348 */ /* 0x000fea0003c00000 */
[----:B------:R0:W1:Y:S02]  /*a910*/  SHFL.BFLY P0, R8, R26, R7, R5 ;  /* 0x0c0000071a087389 */ /* 0x0000640000000005 */
[----:B01----:R-:W-:Y:S05]  /*a920*/  ENDCOLLECTIVE ;  /* 0x000000000000791b */ /* 0x003fea0003800000 */
.L_x_4211:
[----:B------:R-:W-:Y:S02]  /*a930*/  IMAD.MOV.U32 R7, RZ, RZ, 0x1 ;  /* 0x00000001ff077424 */ /* 0x000fe400078e00ff */
[----:B------:R-:W-:-:S04]  /*a940*/  FADD.FTZ R10, R3, R8 ;  /* 0x00000008030a7221 */ /* 0x000fc80000010000 */
[----:B------:R-:W-:-:S07]  /*a950*/  IMAD.MOV.U32 R26, RZ, RZ, R10 ;  /* 0x000000ffff1a7224 */ /* 0x000fce00078e000a */
[----:B------:R-:W-:Y:S05]  /*a960*/  WARPSYNC.COLLECTIVE R6, `(.L_x_4212) ;  /* 0x0000000006087348 */ /* 0x000fea0003c00000 */
[----:B------:R0:W1:Y:S02]  /*a970*/  SHFL.BFLY P0, R8, R26, R7, R5 ;  /* 0x0c0000071a087389 */ /* 0x0000640000000005 */
[----:B01----:R-:W-:Y:S05]  /*a980*/  ENDCOLLECTIVE ;  /* 0x000000000000791b */ /* 0x003fea0003800000 */
.L_x_4212:
[----:B------:R-:W-:Y:S05]  /*a990*/  BRA `(.L_x_4213) ;  /* 0xffffffe400047947 */ /* 0x000fea000383ffff */
.L_x_4214:
        /* <DEDUP_REMOVED lines=14> */
.L_x_7891:


//--------------------- .text._ZN4vllm3moe44grouped_topk_fused_small_expert_count_kernelI13__nv_bfloat16S2_iLNS0_11ScoringFuncE1ELi128ELb0ELi8EEEvPT_PfPT1_PKT0_llllllbd --------------------------
	.section	.text._ZN4vllm3moe44grouped_topk_fused_small_expert_count_kernelI13__nv_bfloat16S2_iLNS0_11ScoringFuncE1ELi128ELb0ELi8EEEvPT_PfPT1_PKT0_llllllbd,"ax",@progbits
	.align	128
        .global         _ZN4vllm3moe44grouped_topk_fused_small_expert_count_kernelI13__nv_bfloat16S2_iLNS0_11ScoringFuncE1ELi128ELb0ELi8EEEvPT_PfPT1_PKT0_llllllbd
        .type           _ZN4vllm3moe44grouped_topk_fused_small_expert_count_kernelI13__nv_bfloat16S2_iLNS0_11ScoringFuncE1ELi128ELb0ELi8EEEvPT_PfPT1_PKT0_llllllbd,@function
        .size           _ZN4vllm3moe44grouped_topk_fused_small_expert_count_kernelI13__nv_bfloat16S2_iLNS0_11ScoringFuncE1ELi128ELb0ELi8EEEvPT_PfPT1_PKT0_llllllbd,(.L_x_7792 - _ZN4vllm3moe44grouped_topk_fused_small_expert_count_kernelI13__nv_bfloat16S2_iLNS0_11ScoringFuncE1ELi128ELb0ELi8EEEvPT_PfPT1_PKT0_llllllbd)
        .other          _ZN4vllm3moe44grouped_topk_fused_small_expert_count_kernelI13__nv_bfloat16S2_iLNS0_11ScoringFuncE1ELi128ELb0ELi8EEEvPT_PfPT1_PKT0_llllllbd,@"STO_CUDA_ENTRY STV_DEFAULT"
_ZN4vllm3moe44grouped_topk_fused_small_expert_count_kernelI13__nv_bfloat16S2_iLNS0_11ScoringFuncE1ELi128ELb0ELi8EEEvPT_PfPT1_PKT0_llllllbd:
.text._ZN4vllm3moe44grouped_topk_fused_small_expert_count_kernelI13__nv_bfloat16S2_iLNS0_11ScoringFuncE1ELi128ELb0ELi8EEEvPT_PfPT1_PKT0_llllllbd:
        /* <DEDUP_REMOVED lines=13> */
[----:B------:R-:W1:Y:S01]  /*00d0*/  @!P0 LDC.64 R8, c[0x0][0x380] ;  /* 0x0000e000ff088b82 */ /* 0x000e620000000a00 */
[----:B------:R-:W-:Y:S02]  /*00e0*/  @!P0 IMAD.MOV.U32 R3, RZ, RZ, RZ ;  /* 0x000000ffff038224 */ /* 0x000fe400078e00ff */
[----:B------:R-:W-:-:S05]  /*00f0*/  @!P0 IMAD.WIDE.U32 R4, R7, UR10, R2 ;  /* 0x0000000a07048c25 */ /* 0x000fca000f8e0002 */
[----:B------:R-:W2:Y:S01]  /*0100*/  @!P0 LDC.64 R10, c[0x0][0x398] ;  /* 0x0000e600ff0a8b82 */ /* 0x000ea20000000a00 */
[----:B------:R-:W-:Y:S01]  /*0110*/  @!P0 IMAD R5, R7, UR11, R5 ;  /* 0x0000000b07058c24 */ /* 0x000fe2000f8e0205 */
[----:B-1----:R-:W-:-:S04]  /*0120*/  @!P0 LEA R8, P1, R4, R8, 0x1 ;  /* 0x0000000804088211 */ /* 0x002fc800078208ff */
[----:B------:R-:W-:-:S05]  /*0130*/  @!P0 LEA.HI.X R9, R4, R9, R5, 0x1, P1 ;  /* 0x0000000904098211 */ /* 0x000fca00008f0c05 */
[----:B------:R1:W3:Y:S01]  /*0140*/  @!P0 LDG.E.U16 R8, desc[UR8][R8.64] ;  /* 0x0000000808088981 */ /* 0x0002e2000c1e1500 */
[----:B--2---:R-:W-:-:S04]  /*0150*/  @!P0 LEA R4, P1, R2, R10, 0x1 ;  /* 0x0000000a02048211 */ /* 0x004fc800078208ff */
[----:B------:R-:W-:-:S05]  /*0160*/  @!P0 LEA.HI.X R5, R2, R11, RZ, 0x1, P1 ;  /* 0x0000000b02058211 */ /* 0x000fca00008f0cff */
[----:B------:R-:W2:Y:S01]  /*0170*/  @!P0 LDG.E.U16 R4, desc[UR8][R4.64] ;  /* 0x0000000804048981 */ /* 0x000ea2000c1e1500 */
[----:B------:R-:W4:Y:S01]  /*0180*/  S2UR UR6, SR_CgaCtaId ;  /* 0x00000000000679c3 */ /* 0x000f220000008800 */
[----:B------:R-:W-:Y:S01]  /*0190*/  IMAD.MOV.U32 R10, RZ, RZ, -0x800000 ;  /* 0xff800000ff0a7424 */ /* 0x000fe200078e00ff */
[----:B------:R-:W-:Y:S01]  /*01a0*/  UMOV UR4, 0x400 ;  /* 0x0000040000047882 */ /* 0x000fe20000000000 */
[----:B-1----:R-:W-:Y:S01]  /*01b0*/  IMAD.MOV.U32 R9, RZ, RZ, 0x3f000000 ;  /* 0x3f000000ff097424 */ /* 0x002fe200078e00ff */
[----:B------:R-:W-:Y:S02]  /*01c0*/  UIADD3 UR5, UPT, UPT, UR4, 0x200, URZ ;  /* 0x0000020004057890 */ /* 0x000fe4000fffe0ff */
[----:B----4-:R-:W-:Y:S02]  /*01d0*/  ULEA UR4, UR6, UR4, 0x18 ;  /* 0x0000000406047291 */ /* 0x010fe4000f8ec0ff */
[----:B------:R-:W-:Y:S01]  /*01e0*/  ULEA UR5, UR6, UR5, 0x18 ;  /* 0x0000000506057291 */ /* 0x000fe2000f8ec0ff */
[----:B---3--:R-:W-:-:S04]  /*01f0*/  @!P0 IMAD.U32 R6, R8, 0x10000, RZ ;  /* 0x0001000008068824 */ /* 0x008fc800078e00ff */
[----:B------:R-:W-:Y:S01]  /*0200*/  @!P0 FMUL.FTZ R10, R6, 0.5 ;  /* 0x3f000000060a8820 */ /* 0x000fe20000410000 */
[----:B------:R-:W-:-:S05]  /*0210*/  IMAD.MOV.U32 R6, RZ, RZ, -0x800000 ;  /* 0xff800000ff067424 */ /* 0x000fca00078e00ff */
[----:B------:R-:W1:Y:S01]  /*0220*/  MUFU.TANH R10, R10 ;  /* 0x0000000a000a7308 */ /* 0x000e620000002400 */
[----:B--2---:R-:W-:Y:S01]  /*0230*/  @!P0 IMAD.U32 R6, R4, 0x10000, RZ ;  /* 0x0001000004068824 */ /* 0x004fe200078e00ff */
[----:B------:R-:W-:Y:S01]  /*0240*/  LEA R4, R2, UR4, 0x2 ;  /* 0x0000000402047c11 */ /* 0x000fe2000f8e10ff */
[----:B-1----:R-:W-:Y:S01]  /*0250*/  FFMA.FTZ R5, R10, R9, 0.5 ;  /* 0x3f0000000a057423 */ /* 0x002fe20000010009 */
[----:B------:R-:W-:-:S03]  /*0260*/  LEA R9, R2, UR5, 0x2 ;  /* 0x0000000502097c11 */ /* 0x000fc6000f8e10ff */
[----:B------:R-:W-:Y:S01]  /*0270*/  FADD.FTZ R6, R5, R6 ;  /* 0x0000000605067221 */ /* 0x000fe20000010000 */
[----:B------:R1:W-:Y:S04]  /*0280*/  STS [R4], R5 ;  /* 0x0000000504007388 */ /* 0x0003e80000000800 */
[----:B------:R1:W-:Y:S02]  /*0290*/  STS [R9], R6 ;  /* 0x0000000609007388 */ /* 0x0003e40000000800 */
.L_x_4216:
[----:B------:R-:W-:Y:S05]  /*02a0*/  BSYNC.RECONVERGENT B0 ;  /* 0x0000000000007941 */ /* 0x000fea0003800200 */
.L_x_4215:
        /* <DEDUP_REMOVED lines=101> */
.L_x_4220:
        /* <DEDUP_REMOVED lines=173> */
.L_x_4219:
[----:B------:R-:W-:Y:S05]  /*13d0*/  BRA.U !UP0, `(.L_x_4218) ;  /* 0x0000000108cc7547 */ /* 0x000fea000b800000 */
[----:B------:R-:W-:Y:S01]  /*13e0*/  IMAD R4, R12, 0x4, R1 ;  /* 0x000000040c047824 */ /* 0x000fe200078e0201 */
[----:B------:R-:W-:-:S12]  /*13f0*/  UIADD3 UR5, UPT, UPT, -UR5, URZ, URZ ;  /* 0x000000ff05057290 */ /* 0x000fd8000fffe1ff */
.L_x_4221:
        /* <DEDUP_REMOVED lines=49> */
.L_x_4218:
        /* <DEDUP_REMOVED lines=107> */
[----:B------:R-:W-:Y:S05]  /*1dc0*/  CALL.REL.NOINC `($__internal_45_$__cuda_sm20_div_rn_f64_full) ;  /* 0x0000000000847944 */ /* 0x000fea0003c00000 */
[----:B------:R-:W-:Y:S02]  /*1dd0*/  IMAD.MOV.U32 R4, RZ, RZ, R14 ;  /* 0x000000ffff047224 */ /* 0x000fe400078e000e */
[----:B------:R-:W-:-:S07]  /*1de0*/  IMAD.MOV.U32 R5, RZ, RZ, R15 ;  /* 0x000000ffff057224 */ /* 0x000fce00078e000f */
.L_x_4224:
[----:B------:R-:W-:Y:S05]  /*1df0*/  BSYNC.RECONVERGENT B0 ;  /* 0x0000000000007941 */ /* 0x000fea0003800200 */
.L_x_4223:
        /* <DEDUP_REMOVED lines=9> */
.L_x_4222:
        /* <DEDUP_REMOVED lines=18> */
.L_x_4225:
[----:B------:R-:W-:Y:S05]  /*1fb0*/  BSYNC.RECONVERGENT B0 ;  /* 0x0000000000007941 */ /* 0x000fea0003800200 */
.L_x_4217:
[----:B------:R-:W-:Y:S01]  /*1fc0*/  PREEXIT ;  /* 0x000000000000782d */ /* 0x000fe20000000000 */
[----:B------:R-:W-:Y:S05]  /*1fd0*/  EXIT ;  /* 0x000000000000794d */ /* 0x000fea0003800000 */
        .weak           $__internal_45_$__cuda_sm20_div_rn_f64_full
        .type           $__internal_45_$__cuda_sm20_div_rn_f64_full,@function
        .size           $__internal_45_$__cuda_sm20_div_rn_f64_full,(.L_x_7792 - $__internal_45_$__cuda_sm20_div_rn_f64_full)
$__internal_45_$__cuda_sm20_div_rn_f64_full:
        /* <DEDUP_REMOVED lines=104> */
.L_x_4227:
        /* <DEDUP_REMOVED lines=16> */
.L_x_4230:
[----:B------:R-:W-:Y:S01]  /*2760*/  LOP3.LUT R15, R11, 0x80000, RZ, 0xfc, !PT ;  /* 0x000800000b0f7812 */ /* 0x000fe200078efcff */
[----:B------:R-:W-:Y:S01]  /*2770*/  IMAD.MOV.U32 R14, RZ, RZ, R10 ;  /* 0x000000ffff0e7224 */ /* 0x000fe200078e000a */
[----:B------:R-:W-:Y:S06]  /*2780*/  BRA `(.L_x_4228) ;  /* 0x0000000000087947 */ /* 0x000fec0003800000 */
.L_x_4229:
[----:B------:R-:W-:Y:S01]  /*2790*/  LOP3.LUT R15, R9, 0x80000, RZ, 0xfc, !PT ;  /* 0x00080000090f7812 */ /* 0x000fe200078efcff */
[----:B------:R-:W-:-:S07]  /*27a0*/  IMAD.MOV.U32 R14, RZ, RZ, R8 ;  /* 0x000000ffff0e7224 */ /* 0x000fce00078e0008 */
.L_x_4228:
[----:B------:R-:W-:Y:S05]  /*27b0*/  BSYNC.RECONVERGENT B1 ;  /* 0x0000000000017941 */ /* 0x000fea0003800200 */
.L_x_4226:
[----:B------:R-:W-:Y:S02]  /*27c0*/  IMAD.MOV.U32 R4, RZ, RZ, R6 ;  /* 0x000000ffff047224 */ /* 0x000fe400078e0006 */
[----:B------:R-:W-:-:S04]  /*27d0*/  IMAD.MOV.U32 R5, RZ, RZ, 0x0 ;  /* 0x00000000ff057424 */ /* 0x000fc800078e00ff */
[----:B------:R-:W-:Y:S05]  /*27e0*/  RET.REL.NODEC R4 `(_ZN4vllm3moe44grouped_topk_fused_small_expert_count_kernelI13__nv_bfloat16S2_iLNS0_11ScoringFuncE1ELi128ELb0ELi8EEEvPT_PfPT1_PKT0_llllllbd) ;  /* 0xffffffd804047950 */ /* 0x000fea0003c3ffff */
.L_x_4231:
        /* <DEDUP_REMOVED lines=9> */
.L_x_7792:


//--------------------- .text._ZN4vllm3moe44grouped_topk_fused_small_expert_count_kernelI13__nv_bfloat16S2_iLNS0_11ScoringFuncE1ELi384ELb0ELi8EEEvPT_PfPT1_PKT0_llllllbd --------------------------
	.section	.text._ZN4vllm3moe44grouped_topk_fused_small_expert_count_kernelI13__nv_bfloat16S2_iLNS0_11ScoringFuncE1ELi384ELb0ELi8EEEvPT_PfPT1_PKT0_llllllbd,"ax",@progbits
	.align	128
        .global         _ZN4vllm3moe44grouped_topk_fused_small_expert_count_kernelI13__nv_bfloat16S2_iLNS0_11ScoringFuncE1ELi384ELb0ELi8EEEvPT_PfPT1_PKT0_llllllbd
        .type           _ZN4vllm3moe44grouped_topk_fused_small_expert_count_kernelI13__nv_bfloat16S2_iLNS0_11ScoringFuncE1ELi384ELb0ELi8EEEvPT_PfPT1_PKT0_llllllbd,@function
        .size           _ZN4vllm3moe44grouped_topk_fused_small_expert_count_kernelI13__nv_bfloat16S2_iLNS0_11ScoringFuncE1ELi384ELb0ELi8EEEvPT_PfPT1_PKT0_llllllbd,(.L_x_7793 - _ZN4vllm3moe44grouped_topk_fused_small_expert_count_kernelI13__nv_bfloat16S2_iLNS0_11ScoringFuncE1ELi384ELb0ELi8EEEvPT_PfPT1_PKT0_llllllbd)
        .other          _ZN4vllm3moe44grouped_topk_fused_small_expert_count_kernelI13__nv_bfloat16S2_iLNS0_11ScoringFuncE1ELi384ELb0ELi8EEEvPT_PfPT1_PKT0_llllllbd,@"STO_CUDA_ENTRY STV_DEFAULT"
_ZN4vllm3moe44grouped_topk_fused_small_expert_count_kernelI13__nv_bfloat16S2_iLNS0_11ScoringFuncE1ELi384ELb0ELi8EEEvPT_PfPT1_PKT0_llllllbd:
.text._ZN4vllm3moe44grouped_topk_fused_small_expert_count_kernelI13__nv_bfloat16S2_iLNS0_11ScoringFuncE1ELi384ELb0ELi8EEEvPT_PfPT1_PKT0_llllllbd:
        /* <DEDUP_REMOVED lines=42> */
.L_x_4233:
[----:B------:R-:W-:Y:S05]  /*02a0*/  BSYNC.RECONVERGENT B0 ;  /* 0x0000000000007941 */ /* 0x000fea0003800200 */
.L_x_4232:
[----:B------:R-:W-:Y:S01]  /*02b0*/  BAR.SYNC.DEFER_BLOCKING 0x0 ;  /* 0x0000000000007b1d */ /* 0x000fe20000010000 */
[----:B0-----:R-:W-:Y:S01]  /*02c0*/  ISETP.GT.AND P0, PT, R3, 0x2, PT ;  /* 0x000000020300780c */ /* 0x001fe20003f04270 */
[----:B-1----:R-:W-:Y:S01]  /*02d0*/  IMAD.MOV.U32 R4, RZ, RZ, -0x800000 ;  /* 0xff800000ff047424 */ /* 0x002fe200078e00ff */
[----:B------:R-:W-:Y:S01]  /*02e0*/  LOP3.LUT R2, R8, 0x1f, RZ, 0xc0, !PT ;  /* 0x0000001f08027812 */ /* 0x000fe200078ec0ff */
[----:B------:R-:W-:-:S10]  /*02f0*/  VIADD R0, R1, 0x20 ;  /* 0x0000002001007836 */ /* 0x000fd40000000000 */
        /* <DEDUP_REMOVED lines=16> */
[----:B------:R-:W1:Y:S01]  /*0400*/  LDCU UR6, c[0x0][0x3b8] ;  /* 0x00007700ff0677ac */ /* 0x000e620008000800 */
[----:B------:R-:W-:-:S02]  /*0410*/  ISETP.GE.U32.AND P2, PT, R13, UR10, PT ;  /* 0x0000000a0d007c0c */ /* 0x000fc4000bf46070 */
[----:B------:R-:W-:Y:S02]  /*0420*/  SHF.R.S32.HI R9, RZ, 0x1f, R13 ;  /* 0x0000001fff097819 */ /* 0x000fe4000001140d */
[----:B------:R-:W-:Y:S02]  /*0430*/  ISETP.GE.AND.EX P0, PT, R5, UR11, PT, P0 ;  /* 0x0000000b05007c0c */ /* 0x000fe4000bf06300 */
[----:B------:R-:W-:Y:S01]  /*0440*/  ISETP.GE.AND.EX P2, PT, R9, UR11, PT, P2 ;  /* 0x0000000b09007c0c */ /* 0x000fe2000bf46320 */
[----:B------:R-:W-:Y:S01]  /*0450*/  IMAD.MOV.U32 R9, RZ, RZ, -0x800000 ;  /* 0xff800000ff097424 */ /* 0x000fe200078e00ff */
[----:B0-----:R-:W-:Y:S01]  /*0460*/  ULEA UR4, UR12, UR4, 0x18 ;  /* 0x000000040c047291 */ /* 0x001fe2000f8ec0ff */
[----:B------:R-:W-:Y:S02]  /*0470*/  ISETP.GE.U32.AND P3, PT, R15, UR10, PT ;  /* 0x0000000a0f007c0c */ /* 0x000fe4000bf66070 */
[----:B------:R-:W-:Y:S02]  /*0480*/  SHF.R.S32.HI R5, RZ, 0x1f, R15 ;  /* 0x0000001fff057819 */ /* 0x000fe4000001140f */
[----:B------:R-:W-:-:S02]  /*0490*/  LOP3.LUT R13, R13, 0xff9f, RZ, 0xc0, !PT ;  /* 0x0000ff9f0d0d7812 */ /* 0x000fc400078ec0ff */
[----:B------:R-:W-:Y:S01]  /*04a0*/  LEA R12, R6, UR4, 0x2 ;  /* 0x00000004060c7c11 */ /* 0x000fe2000f8e10ff */
[----:B-1----:R-:W-:-:S04]  /*04b0*/  UISETP.GE.AND UP0, UPT, UR6, 0x1, UPT ;  /* 0x000000010600788c */ /* 0x002fc8000bf06270 */
[----:B------:R-:W0:Y:S01]  /*04c0*/  @!P1 LDS R11, [R12] ;  /* 0x000000000c0b9984 */ /* 0x000e220000000800 */
[----:B------:R-:W-:Y:S01]  /*04d0*/  ISETP.GE.AND.EX P1, PT, R5, UR11, PT, P3 ;  /* 0x0000000b05007c0c */ /* 0x000fe2000bf26330 */
[----:B------:R-:W-:Y:S02]  /*04e0*/  IMAD.MOV.U32 R5, RZ, RZ, -0x1 ;  /* 0xffffffffff057424 */ /* 0x000fe400078e00ff */
[----:B------:R-:W1:Y:S04]  /*04f0*/  @!P0 LDS R10, [R12+0x80] ;  /* 0x000080000c0a8984 */ /* 0x000e680000000800 */
[----:B------:R-:W2:Y:S06]  /*0500*/  @!P2 LDS R14, [R12+0x100] ;  /* 0x000100000c0ea984 */ /* 0x000eac0000000800 */
[----:B------:R3:W4:Y:S02]  /*0510*/  @!P1 LDS R9, [R12+0x180] ;  /* 0x000180000c099984 */ /* 0x0007240000000800 */
[----:B---3--:R-:W-:-:S02]  /*0520*/  LOP3.LUT R12, R8, 0xff9f, RZ, 0xc0, !PT ;  /* 0x0000ff9f080c7812 */ /* 0x008fc400078ec0ff */
[----:B------:R-:W-:Y:S02]  /*0530*/  LOP3.LUT R8, R15, 0xff9f, RZ, 0xc, !PT ;  /* 0x0000ff9f0f087812 */ /* 0x000fe400078e0cff */
[----:B0-----:R-:W-:Y:S02]  /*0540*/  ISETP.GT.AND P0, PT, R11, -0x1, PT ;  /* 0xffffffff0b00780c */ /* 0x001fe40003f04270 */
[----:B-1----:R-:W-:Y:S02]  /*0550*/  ISETP.GT.AND P1, PT, R10, -0x1, PT ;  /* 0xffffffff0a00780c */ /* 0x002fe40003f24270 */
[C---:B------:R-:W-:Y:S02]  /*0560*/  SEL R16, R5.reuse, 0x80000000, !P0 ;  /* 0x8000000005107807 */ /* 0x040fe40004000000 */
[----:B--2---:R-:W-:Y:S02]  /*0570*/  ISETP.GT.AND P0, PT, R14, -0x1, PT ;  /* 0xffffffff0e00780c */ /* 0x004fe40003f04270 */
[----:B------:R-:W-:-:S02]  /*0580*/  SEL R17, R5, 0x80000000, !P1 ;  /* 0x8000000005117807 */ /* 0x000fc40004800000 */
[----:B------:R-:W-:Y:S02]  /*0590*/  LOP3.LUT R11, R16, R11, RZ, 0x3c, !PT ;  /* 0x0000000b100b7212 */ /* 0x000fe400078e3cff */
[----:B------:R-:W-:Y:S02]  /*05a0*/  LOP3.LUT R16, R6, 0xff9f, RZ, 0xc0, !PT ;  /* 0x0000ff9f06107812 */ /* 0x000fe400078ec0ff */
[----:B------:R-:W-:Y:S02]  /*05b0*/  SEL R19, R5, 0x80000000, !P0 ;  /* 0x8000000005137807 */ /* 0x000fe40004000000 */
[----:B----4-:R-:W-:Y:S02]  /*05c0*/  ISETP.GT.AND P0, PT, R9, -0x1, PT ;  /* 0xffffffff0900780c */ /* 0x010fe40003f04270 */
[----:B------:R-:W-:Y:S02]  /*05d0*/  LOP3.LUT R10, R17, R10, RZ, 0x3c, !PT ;  /* 0x0000000a110a7212 */ /* 0x000fe400078e3cff */
[----:B------:R-:W-:-:S02]  /*05e0*/  LOP3.LUT R16, R16, 0xffff, RZ, 0x3c, !PT ;  /* 0x0000ffff10107812 */ /* 0x000fc400078e3cff */
[----:B------:R-:W-:Y:S02]  /*05f0*/  LOP3.LUT R17, R13, 0xffbf, RZ, 0x3c, !PT ;  /* 0x0000ffbf0d117812 */ /* 0x000fe400078e3cff */
[----:B------:R-:W-:Y:S02]  /*0600*/  SEL R18, R5, 0x80000000, !P0 ;  /* 0x8000000005127807 */ /* 0x000fe40004000000 */
[----:B------:R-:W-:Y:S02]  /*0610*/  LOP3.LUT R13, R12, 0xffdf, RZ, 0x3c, !PT ;  /* 0x0000ffdf0c0d7812 */ /* 0x000fe400078e3cff */
[----:B------:R-:W-:Y:S02]  /*0620*/  LOP3.LUT R14, R19, R14, RZ, 0x3c, !PT ;  /* 0x0000000e130e7212 */ /* 0x000fe400078e3cff */
[CC--:B------:R-:W-:Y:S02]  /*0630*/  ISETP.LT.U32.AND P0, PT, R16.reuse, R17.reuse, PT ;  /* 0x000000111000720c */ /* 0x0c0fe40003f01070 */
[----:B------:R-:W-:-:S02]  /*0640*/  ISETP.GT.U32.AND P1, PT, R16, R17, PT ;  /* 0x000000111000720c */ /* 0x000fc40003f24070 */
[----:B------:R-:W-:Y:S02]  /*0650*/  LOP3.LUT R15, R18, R9, RZ, 0x3c, !PT ;  /* 0x00000009120f7212 */ /* 0x000fe400078e3cff */
[----:B------:R-:W-:Y:S02]  /*0660*/  ISETP.GT.U32.AND P3, PT, R13, R8, PT ;  /* 0x000000080d00720c */ /* 0x000fe40003f64070 */
[----:B------:R-:W-:Y:S02]  /*0670*/  ISETP.LT.U32.AND.EX P0, PT, R11, R14, PT, P0 ;  /* 0x0000000e0b00720c */ /* 0x000fe40003f01100 */
[----:B------:R-:W-:Y:S02]  /*0680*/  ISETP.LT.U32.AND P2, PT, R13, R8, PT ;  /* 0x000000080d00720c */ /* 0x000fe40003f41070 */
[----:B------:R-:W-:Y:S02]  /*0690*/  ISETP.GT.U32.AND.EX P1, PT, R11, R14, PT, P1 ;  /* 0x0000000e0b00720c */ /* 0x000fe40003f24110 */
[----:B------:R-:W-:-:S02]  /*06a0*/  ISETP.GT.U32.AND.EX P3, PT, R10, R15, PT, P3 ;  /* 0x0000000f0a00720c */ /* 0x000fc40003f64130 */
[----:B------:R-:W-:Y:S02]  /*06b0*/  SEL R9, R16, R17, P0 ;  /* 0x0000001110097207 */ /* 0x000fe40000000000 */
[----:B------:R-:W-:Y:S02]  /*06c0*/  ISETP.LT.U32.AND.EX P2, PT, R10, R15, PT, P2 ;  /* 0x0000000f0a00720c */ /* 0x000fe40003f41120 */
[----:B------:R-:W-:Y:S02]  /*06d0*/  SEL R17, R16, R17, P1 ;  /* 0x0000001110117207 */ /* 0x000fe40000800000 */
[----:B------:R-:W-:Y:S02]  /*06e0*/  SEL R16, R13, R8, P3 ;  /* 0x000000080d107207 */ /* 0x000fe40001800000 */
[CC--:B------:R-:W-:Y:S02]  /*06f0*/  SEL R22, R11.reuse, R14.reuse, P0 ;  /* 0x0000000e0b167207 */ /* 0x0c0fe40000000000 */
        /* <DEDUP_REMOVED lines=21> */
[----:B------:R-:W-:Y:S02]  /*0850*/  ISETP.GT.U32.AND.EX P1, PT, R18, R19, PT, P3 ;  /* 0x000000131200720c */ /* 0x000fe40003f24130 */
[----:B------:R-:W-:Y:S02]  /*0860*/  SEL R9, R9, R12, P2 ;  /* 0x0000000c09097207 */ /* 0x000fe40001000000 */
[----:B------:R-:W-:Y:S02]  /*0870*/  SEL R12, R10, R17, P0 ;  /* 0x000000110a0c7207 */ /* 0x000fe40000000000 */
[----:B------:R-:W-:-:S02]  /*0880*/  SEL R14, R18, R19, P0 ;  /* 0x00000013120e7207 */ /* 0x000fc40000000000 */
[----:B------:R-:W-:Y:S02]  /*0890*/  SEL R11, R22, R11, P2 ;  /* 0x0000000b160b7207 */ /* 0x000fe40001000000 */
        /* <DEDUP_REMOVED lines=18> */
.L_x_4237:
        /* <DEDUP_REMOVED lines=48> */
[----:B------:R-:W-:Y:S02]  /*0cc0*/  SEL R20, R19, R18, !P1 ;  /* 0x0000001213147207 */ /* 0x000fe40004800000 */
[----:B------:R-:W-:Y:S01]  /*0cd0*/  SEL R17, R12, R17, !P1 ;  /* 0x000000110c117207 */ /* 0x000fe20004800000 */
[----:B------:R-:W0:Y:S01]  /*0ce0*/  SHFL.BFLY PT, R27, R16, 0x10, 0x1f ;  /* 0x0e001f00101b7f89 */ /* 0x000e2200000e0000 */
[----:B------:R-:W-:Y:S02]  /*0cf0*/  SEL R19, R14, R19, !P1 ;  /* 0x000000130e137207 */ /* 0x000fe40004800000 */
[----:B------:R-:W-:Y:S01]  /*0d00*/  SEL R12, R9, R12, !P1 ;  /* 0x0000000c090c7207 */ /* 0x000fe20004800000 */
[----:B------:R-:W1:Y:S01]  /*0d10*/  SHFL.BFLY PT, R25, R20, 0x10, 0x1f ;  /* 0x0e001f0014197f89 */ /* 0x000e6200000e0000 */
[----:B------:R-:W-:-:S02]  /*0d20*/  SEL R14, R11, R14, !P1 ;  /* 0x0000000e0b0e7207 */ /* 0x000fc40004800000 */
[----:B------:R-:W-:Y:S02]  /*0d30*/  SEL R9, R8, R9, !P1 ;  /* 0x0000000908097207 */ /* 0x000fe40004800000 */
[----:B------:R-:W-:Y:S02]  /*0d40*/  SEL R11, R11, 0x7fffff, P1 ;  /* 0x007fffff0b0b7807 */ /* 0x000fe40000800000 */
        /* <DEDUP_REMOVED lines=27> */
[----:B------:R-:W-:Y:S04]  /*0f00*/  STL [R13+-0x4], R24 ;  /* 0xfffffc180d007387 */ /* 0x000fe80000100800 */
[----:B------:R-:W-:Y:S01]  /*0f10*/  STL [R15+-0x4], R26 ;  /* 0xfffffc1a0f007387 */ /* 0x000fe20000100800 */
[----:B0-----:R-:W-:-:S04]  /*0f20*/  ISETP.GT.U32.AND P2, PT, R22, R25, PT ;  /* 0x000000191600720c */ /* 0x001fc80003f44070 */
[----:B-1----:R-:W-:-:S04]  /*0f30*/  ISETP.GT.U32.AND.EX P2, PT, R27, R18, PT, P2 ;  /* 0x000000121b00720c */ /* 0x002fc80003f44120 */
[----:B------:R-:W-:Y:S02]  /*0f40*/  SEL R18, R27, R18, P2 ;  /* 0x000000121b127207 */ /* 0x000fe40001000000 */
[----:B------:R-:W-:Y:S02]  /*0f50*/  SEL R23, R22, R25, P2 ;  /* 0x0000001916177207 */ /* 0x000fe40001000000 */
        /* <DEDUP_REMOVED lines=8> */
[----:B------:R-:W-:Y:S06]  /*0fe0*/  BRA.U UP1, `(.L_x_4237) ;  /* 0xfffffff901747547 */ /* 0x000fec000b83ffff */
.L_x_4236:
[----:B------:R-:W-:Y:S05]  /*0ff0*/  BRA.U UP0, `(.L_x_4235) ;  /* 0x0000000100a87547 */ /* 0x000fea000b800000 */
[C---:B------:R-:W-:Y:S01]  /*1000*/  ISETP.NE.AND P1, PT, R10.reuse, RZ, PT ;  /* 0x000000ff0a00720c */ /* 0x040fe20003f25270 */
[----:B------:R-:W-:Y:S01]  /*1010*/  IMAD R10, R10, 0x4, R1 ;  /* 0x000000040a0a7824 */ /* 0x000fe200078e0201 */
[----:B------:R-:W-:-:S04]  /*1020*/  ISETP.NE.U32.AND P0, PT, R23, R16, PT ;  /* 0x000000101700720c */ /* 0x000fc80003f05070 */
        /* <DEDUP_REMOVED lines=39> */
.L_x_4235:
[----:B------:R-:W1:Y:S01]  /*12a0*/  LDCU UR4, c[0x0][0x3bc] ;  /* 0x00007780ff0477ac */ /* 0x000e620008000800 */
[----:B------:R-:W-:Y:S01]  /*12b0*/  ISETP.GE.U32.AND P0, PT, R2, UR6, PT ;  /* 0x0000000602007c0c */ /* 0x000fe2000bf06070 */
[----:B------:R-:W-:Y:S03]  /*12c0*/  BSSY.RECONVERGENT B0, `(.L_x_4234) ;  /* 0x000001c000007945 */ /* 0x000fe60003800200 */
[----:B-1----:R-:W-:-:S13]  /*12d0*/  ISETP.GE.AND.EX P0, PT, RZ, UR4, PT, P0 ;  /* 0x00000004ff007c0c */ /* 0x002fda000bf06300 */
[----:B------:R-:W-:Y:S05]  /*12e0*/  @P0 BRA `(.L_x_4238) ;  /* 0x0000000000340947 */ /* 0x000fea0003800000 */
[----:B0-----:R-:W-:-:S05]  /*12f0*/  IMAD.U32 R10, R2, 0x4, R1 ;  /* 0x00000004020a7824 */ /* 0x001fca00078e0001 */
[----:B------:R-:W2:Y:S04]  /*1300*/  LDL R4, [R10] ;  /* 0x000000000a047983 */ /* 0x000ea80000100800 */
        /* <DEDUP_REMOVED lines=11> */
.L_x_4238:
[----:B------:R-:W-:-:S13]  /*13c0*/  ISETP.GT.U32.AND P0, PT, R2, 0x7, PT ;  /* 0x000000070200780c */ /* 0x000fda0003f04070 */
[----:B------:R-:W-:Y:S05]  /*13d0*/  @P0 BRA `(.L_x_4239) ;  /* 0x0000000000280947 */ /* 0x000fea0003800000 */
[----:B------:R-:W-:Y:S01]  /*13e0*/  UIADD3 UR4, UPT, UPT, UR7, 0xc00, URZ ;  /* 0x00000c0007047890 */ /* 0x000fe2000fffe0ff */
[----:B------:R-:W-:Y:S01]  /*13f0*/  IMAD R6, R3, -0x78, R6 ;  /* 0xffffff8803067824 */ /* 0x000fe200078e0206 */
[----:B------:R-:W-:Y:S01]  /*1400*/  UIADD3 UR5, UPT, UPT, UR7, 0xc80, URZ ;  /* 0x00000c8007057890 */ /* 0x000fe2000fffe0ff */
[----:B0-----:R-:W-:Y:S01]  /*1410*/  IMAD.MOV.U32 R5, RZ, RZ, 0x17f ;  /* 0x0000017fff057424 */ /* 0x001fe200078e00ff */
[----:B------:R-:W-:Y:S02]  /*1420*/  ULEA UR4, UR12, UR4, 0x18 ;  /* 0x000000040c047291 */ /* 0x000fe4000f8ec0ff */
[----:B------:R-:W-:-:S04]  /*1430*/  ULEA UR5, UR12, UR5, 0x18 ;  /* 0x000000050c057291 */ /* 0x000fc8000f8ec0ff */
[C---:B------:R-:W-:Y:S02]  /*1440*/  LEA R9, R6.reuse, UR4, 0x2 ;  /* 0x0000000406097c11 */ /* 0x040fe4000f8e10ff */
[----:B------:R-:W-:-:S03]  /*1450*/  LEA R6, R6, UR5, 0x2 ;  /* 0x0000000506067c11 */ /* 0x000fc6000f8e10ff */
[----:B------:R1:W-:Y:S04]  /*1460*/  STS [R9], R4 ;  /* 0x0000000409007388 */ /* 0x0003e80000000800 */
[----:B------:R1:W-:Y:S02]  /*1470*/  STS [R6], R5 ;  /* 0x0000000506007388 */ /* 0x0003e40000000800 */
.L_x_4239:
[----:B------:R-:W-:Y:S05]  /*1480*/  BSYNC.RECONVERGENT B0 ;  /* 0x0000000000007941 */ /* 0x000fea0003800200 */
.L_x_4234:
        /* <DEDUP_REMOVED lines=23> */
.L_x_4242:
[----:B------:R-:W-:Y:S05]  /*1600*/  BSYNC.RECONVERGENT B0 ;  /* 0x0000000000007941 */ /* 0x000fea0003800200 */
.L_x_4241:
        /* <DEDUP_REMOVED lines=21> */
.L_x_4245:
        /* <DEDUP_REMOVED lines=168> */
.L_x_4244:
[----:B------:R-:W-:Y:S05]  /*21e0*/  @!P1 BRA `(.L_x_4243) ;  /* 0x0000000000d09947 */ /* 0x000fea0003800000 */
[C---:B------:R-:W-:Y:S02]  /*21f0*/  IMAD R0, R10.reuse, 0x4, R0 ;  /* 0x000000040a007824 */ /* 0x040fe400078e0200 */
[----:B------:R-:W-:Y:S02]  /*2200*/  IMAD.MOV R6, RZ, RZ, -R6 ;  /* 0x000000ffff067224 */ /* 0x000fe400078e0a06 */
[----:B------:R-:W-:-:S07]  /*2210*/  IMAD R12, R10, 0x4, R1 ;  /* 0x000000040a0c7824 */ /* 0x000fce00078e0201 */
.L_x_4246:
        /* <DEDUP_REMOVED lines=49> */
.L_x_4243:
        /* <DEDUP_REMOVED lines=109> */
[----:B------:R-:W-:Y:S05]  /*2c00*/  CALL.REL.NOINC `($__internal_46_$__cuda_sm20_div_rn_f64_full) ;  /* 0x0000000000847944 */ /* 0x000fea0003c00000 */
[----:B------:R-:W-:Y:S02]  /*2c10*/  IMAD.MOV.U32 R4, RZ, RZ, R14 ;  /* 0x000000ffff047224 */ /* 0x000fe400078e000e */
[----:B------:R-:W-:-:S07]  /*2c20*/  IMAD.MOV.U32 R5, RZ, RZ, R15 ;  /* 0x000000ffff057224 */ /* 0x000fce00078e000f */
.L_x_4249:
[----:B------:R-:W-:Y:S05]  /*2c30*/  BSYNC.RECONVERGENT B0 ;  /* 0x0000000000007941 */ /* 0x000fea0003800200 */
.L_x_4248:
        /* <DEDUP_REMOVED lines=9> */
.L_x_4247:
        /* <DEDUP_REMOVED lines=18> */
.L_x_4250:
[----:B------:R-:W-:Y:S05]  /*2df0*/  BSYNC.RECONVERGENT B0 ;  /* 0x0000000000007941 */ /* 0x000fea0003800200 */
.L_x_4240:
[----:B------:R-:W-:Y:S01]  /*2e00*/  PREEXIT ;  /* 0x000000000000782d */ /* 0x000fe20000000000 */
[----:B------:R-:W-:Y:S05]  /*2e10*/  EXIT ;  /* 0x000000000000794d */ /* 0x000fea0003800000 */
        .weak           $__internal_46_$__cuda_sm20_div_rn_f64_full
        .type           $__internal_46_$__cuda_sm20_div_rn_f64_full,@function
        .size           $__internal_46_$__cuda_sm20_div_rn_f64_full,(.L_x_7793 - $__internal_46_$__cuda_sm20_div_rn_f64_full)
$__internal_46_$__cuda_sm20_div_rn_f64_full:
        /* <DEDUP_REMOVED lines=104> */
.L_x_4252:
        /* <DEDUP_REMOVED lines=16> */
.L_x_4255:
[----:B------:R-:W-:Y:S01]  /*35a0*/  LOP3.LUT R15, R11, 0x80000, RZ, 0xfc, !PT ;  /* 0x000800000b0f7812 */ /* 0x000fe200078efcff */
[----:B------:R-:W-:Y:S01]  /*35b0*/  IMAD.MOV.U32 R14, RZ, RZ, R10 ;  /* 0x000000ffff0e7224 */ /* 0x000fe200078e000a */
[----:B------:R-:W-:Y:S06]  /*35c0*/  BRA `(.L_x_4253) ;  /* 0x0000000000087947 */ /* 0x000fec0003800000 */
.L_x_4254:
[----:B------:R-:W-:Y:S01]  /*35d0*/  LOP3.LUT R15, R9, 0x80000, RZ, 0xfc, !PT ;  /* 0x00080000090f7812 */ /* 0x000fe200078efcff */
[----:B------:R-:W-:-:S07]  /*35e0*/  IMAD.MOV.U32 R14, RZ, RZ, R8 ;  /* 0x000000ffff0e7224 */ /* 0x000fce00078e0008 */
.L_x_4253:
[----:B------:R-:W-:Y:S05]  /*35f0*/  BSYNC.RECONVERGENT B1 ;  /* 0x0000000000017941 */ /* 0x000fea0003800200 */
.L_x_4251:
[----:B------:R-:W-:Y:S02]  /*3600*/  IMAD.MOV.U32 R4, RZ, RZ, R6 ;  /* 0x000000ffff047224 */ /* 0x000fe400078e0006 */
[----:B------:R-:W-:-:S04]  /*3610*/  IMAD.MOV.U32 R5, RZ, RZ, 0x0 ;  /* 0x00000000ff057424 */ /* 0x000fc800078e00ff */
[----:B------:R-:W-:Y:S05]  /*3620*/  RET.REL.NODEC R4 `(_ZN4vllm3moe44grouped_topk_fused_small_expert_count_kernelI13__nv_bfloat16S2_iLNS0_11ScoringFuncE1ELi384ELb0ELi8EEEvPT_PfPT1_PKT0_llllllbd) ;  /* 0xffffffc804747950 */ /* 0x000fea0003c3ffff */
.L_x_4256:
        /* <DEDUP_REMOVED lines=13> */
.L_x_7793:


//--------------------- .text._ZN4vllm3moe44grouped_topk_fused_small_expert_count_kernelI13__nv_bfloat16S2_iLNS0_11ScoringFuncE1ELi512ELb0ELi8EEEvPT_PfPT1_PKT0_llllllbd --------------------------
	.section	.text._ZN4vllm3moe44grouped_topk_fused_small_expert_count_kernelI13__nv_bfloat16S2_iLNS0_11ScoringFuncE1ELi512ELb0ELi8EEEvPT_PfPT1_PKT0_llllllbd,"ax",@progbits
	.align	128
        .global         _ZN4vllm3moe44grouped_topk_fused_small_expert_count_kernelI13__nv_bfloat16S2_iLNS0_11ScoringFuncE1ELi512ELb0ELi8EEEvPT_PfPT1_PKT0_llllllbd
        .type           _ZN4vllm3moe44grouped_topk_fused_small_expert_count_kernelI13__nv_bfloat16S2_iLNS0_11ScoringFuncE1ELi512ELb0ELi8EEEvPT_PfPT1_PKT0_llllllbd,@function
        .size           _ZN4vllm3moe44grouped_topk_fused_small_expert_count_kernelI13__nv_bfloat16S2_iLNS0_11ScoringFuncE1ELi512ELb0ELi8EEEvPT_PfPT1_PKT0_llllllbd,(.L_x_7794 - _ZN4vllm3moe44grouped_topk_fused_small_expert_count_kernelI13__nv_bfloat16S2_iLNS0_11ScoringFuncE1ELi512ELb0ELi8EEEvPT_PfPT1_PKT0_llllllbd)
        .other          _ZN4vllm3moe44grouped_topk_fused_small_expert_count_kernelI13__nv_bfloat16S2_iLNS0_11ScoringFuncE1ELi512ELb0ELi8EEEvPT_PfPT1_PKT0_llllllbd,@"STO_CUDA_ENTRY STV_DEFAULT"
_ZN4vllm3moe44grouped_topk_fused_small_expert_count_kernelI13__nv_bfloat16S2_iLNS0_11ScoringFuncE1ELi512ELb0ELi8EEEvPT_PfPT1_PKT0_llllllbd:
.text._ZN4vllm3moe44grouped_topk_fused_small_expert_count_kernelI13__nv_bfloat16S2_iLNS0_11ScoringFuncE1ELi512ELb0ELi8EEEvPT_PfPT1_PKT0_llllllbd:
        /* <DEDUP_REMOVED lines=42> */
.L_x_4258:
[----:B------:R-:W-:Y:S05]  /*02a0*/  BSYNC.RECONVERGENT B0 ;  /* 0x0000000000007941 */ /* 0x000fea0003800200 */
.L_x_4257:
        /* <DEDUP_REMOVED lines=113> */
.L_x_4262:
        /* <DEDUP_REMOVED lines=99> */
.L_x_4261:
        /* <DEDUP_REMOVED lines=43> */
.L_x_4260:
        /* <DEDUP_REMOVED lines=18> */
.L_x_4263:
        /* <DEDUP_REMOVED lines=12> */
.L_x_4264:
[----:B------:R-:W-:Y:S05]  /*1480*/  BSYNC.RECONVERGENT B0 ;  /* 0x0000000000007941 */ /* 0x000fea0003800200 */
.L_x_4259:
[----:B------:R-:W-:Y:S01]  /*1490*/  BAR.SYNC.DEFER_BLOCKING 0x0 ;  /* 0x0000000000007b1d */ /* 0x000fe20000010000 */
[----:B------:R-:W-:-:S13]  /*14a0*/  ISETP.NE.AND P0, PT, R3, RZ, PT ;  /* 0x000000ff0300720c */ /* 0x000fda0003f05270 */
[----:B------:R-:W-:Y:S05]  /*14b0*/  @P0 BRA `(.L_x_4265) ;  /* 0x0000001800280947 */ /* 0x000fea0003800000 */
[----:B01----:R-:W0:Y:S01]  /*14c0*/  S2R R4, SR_CgaCtaId ;  /* 0x0000000000047919 */ /* 0x003e220000008800 */
[----:B------:R-:W-:Y:S01]  /*14d0*/  MOV R5, 0x400 ;  /* 0x0000040000057802 */ /* 0x000fe20000000f00 */
[----:B------:R-:W-:-:S04]  /*14e0*/  IMAD.MOV.U32 R6, RZ, RZ, -0x1 ;  /* 0xffffffffff067424 */ /* 0x000fc800078e00ff */
[C---:B------:R-:W-:Y:S02]  /*14f0*/  VIADD R9, R5.reuse, 0x1000 ;  /* 0x0000100005097836 */ /* 0x040fe40000000000 */
[----:B------:R-:W-:-:S03]  /*1500*/  VIADD R11, R5, 0x1080 ;  /* 0x00001080050b7836 */ /* 0x000fc60000000000 */
[C---:B0-----:R-:W-:Y:S02]  /*1510*/  LEA R9, R4.reuse, R9, 0x18 ;  /* 0x0000000904097211 */ /* 0x041fe400078ec0ff */
        /* <DEDUP_REMOVED lines=28> */
.L_x_4268:
        /* <DEDUP_REMOVED lines=168> */
.L_x_4267:
[----:B------:R-:W-:Y:S05]  /*2160*/  @!P1 BRA `(.L_x_4266) ;  /* 0x0000000000d09947 */ /* 0x000fea0003800000 */
[C---:B------:R-:W-:Y:S02]  /*2170*/  IMAD R0, R11.reuse, 0x4, R0 ;  /* 0x000000040b007824 */ /* 0x040fe400078e0200 */
[----:B------:R-:W-:Y:S02]  /*2180*/  IMAD.MOV R8, RZ, RZ, -R8 ;  /* 0x000000ffff087224 */ /* 0x000fe400078e0a08 */
[----:B------:R-:W-:-:S07]  /*2190*/  IMAD R13, R11, 0x4, R1 ;  /* 0x000000040b0d7824 */ /* 0x000fce00078e0201 */
.L_x_4269:
        /* <DEDUP_REMOVED lines=49> */
.L_x_4266:
        /* <DEDUP_REMOVED lines=107> */
[----:B------:R-:W-:Y:S05]  /*2b60*/  CALL.REL.NOINC `($__internal_47_$__cuda_sm20_div_rn_f64_full) ;  /* 0x0000000000847944 */ /* 0x000fea0003c00000 */
[----:B------:R-:W-:Y:S02]  /*2b70*/  IMAD.MOV.U32 R4, RZ, RZ, R14 ;  /* 0x000000ffff047224 */ /* 0x000fe400078e000e */
[----:B------:R-:W-:-:S07]  /*2b80*/  IMAD.MOV.U32 R5, RZ, RZ, R15 ;  /* 0x000000ffff057224 */ /* 0x000fce00078e000f */
.L_x_4272:
[----:B------:R-:W-:Y:S05]  /*2b90*/  BSYNC.RECONVERGENT B0 ;  /* 0x0000000000007941 */ /* 0x000fea0003800200 */
.L_x_4271:
        /* <DEDUP_REMOVED lines=9> */
.L_x_4270:
        /* <DEDUP_REMOVED lines=18> */
.L_x_4273:
[----:B------:R-:W-:Y:S05]  /*2d50*/  BSYNC.RECONVERGENT B0 ;  /* 0x0000000000007941 */ /* 0x000fea0003800200 */
.L_x_4265:
[----:B------:R-:W-:Y:S01]  /*2d60*/  PREEXIT ;  /* 0x000000000000782d */ /* 0x000fe20000000000 */
[----:B------:R-:W-:Y:S05]  /*2d70*/  EXIT ;  /* 0x000000000000794d */ /* 0x000fea0003800000 */
        .weak           $__internal_47_$__cuda_sm20_div_rn_f64_full
        .type           $__internal_47_$__cuda_sm20_div_rn_f64_full,@function
        .size           $__internal_47_$__cuda_sm20_div_rn_f64_full,(.L_x_7794 - $__internal_47_$__cuda_sm20_div_rn_f64_full)
$__internal_47_$__cuda_sm20_div_rn_f64_full:
        /* <DEDUP_REMOVED lines=104> */
.L_x_4275:
        /* <DEDUP_REMOVED lines=16> */
.L_x_4278:
[----:B------:R-:W-:Y:S01]  /*3500*/  LOP3.LUT R15, R11, 0x80000, RZ, 0xfc, !PT ;  /* 0x000800000b0f7812 */ /* 0x000fe200078efcff */
[----:B------:R-:W-:Y:S01]  /*3510*/  IMAD.MOV.U32 R14, RZ, RZ, R10 ;  /* 0x000000ffff0e7224 */ /* 0x000fe200078e000a */
[----:B------:R-:W-:Y:S06]  /*3520*/  BRA `(.L_x_4276) ;  /* 0x0000000000087947 */ /* 0x000fec0003800000 */
.L_x_4277:
[----:B------:R-:W-:Y:S01]  /*3530*/  LOP3.LUT R15, R9, 0x80000, RZ, 0xfc, !PT ;  /* 0x00080000090f7812 */ /* 0x000fe200078efcff */
[----:B------:R-:W-:-:S07]  /*3540*/  IMAD.MOV.U32 R14, RZ, RZ, R8 ;  /* 0x000000ffff0e7224 */ /* 0x000fce00078e0008 */
.L_x_4276:
[----:B------:R-:W-:Y:S05]  /*3550*/  BSYNC.RECONVERGENT B1 ;  /* 0x0000000000017941 */ /* 0x000fea0003800200 */
.L_x_4274:
[----:B------:R-:W-:Y:S02]  /*3560*/  IMAD.MOV.U32 R4, RZ, RZ, R6 ;  /* 0x000000ffff047224 */ /* 0x000fe400078e0006 */
[----:B------:R-:W-:-:S04]  /*3570*/  IMAD.MOV.U32 R5, RZ, RZ, 0x0 ;  /* 0x00000000ff057424 */ /* 0x000fc800078e00ff */
[----:B------:R-:W-:Y:S05]  /*3580*/  RET.REL.NODEC R4 `(_ZN4vllm3moe44grouped_topk_fused_small_expert_count_kernelI13__nv_bfloat16S2_iLNS0_11ScoringFuncE1ELi512ELb0ELi8EEEvPT_PfPT1_PKT0_llllllbd) ;  /* 0xffffffc8049c7950 */ /* 0x000fea0003c3ffff */
.L_x_4279:
        /* <DEDUP_REMOVED lines=15> */
.L_x_7794:


//--------------------- .text._ZN4vllm3moe44grouped_topk_fused_small_expert_count_kernelI13__nv_bfloat16S2_iLNS0_11ScoringFuncE1ELi512ELb0ELi22EEEvPT_PfPT1_PKT0_llllllbd --------------------------
	.section	.text._ZN4vllm3moe44grouped_topk_fused_small_expert_count_kernelI13__nv_bfloat16S2_iLNS0_11ScoringFuncE1ELi512ELb0ELi22EEEvPT_PfPT1_PKT0_llllllbd,"ax",@progbits
	.align	128
        .global         _ZN4vllm3moe44grouped_topk_fused_small_expert_count_kernelI13__nv_bfloat16S2_iLNS0_11ScoringFuncE1ELi512ELb0ELi22EEEvPT_PfPT1_PKT0_llllllbd
        .type           _ZN4vllm3moe44grouped_topk_fused_small_expert_count_kernelI13__nv_bfloat16S2_iLNS0_11ScoringFuncE1ELi512ELb0ELi22EEEvPT_PfPT1_PKT0_llllllbd,@function
        .size           _ZN4vllm3moe44grouped_topk_fused_small_expert_count_kernelI13__nv_bfloat16S2_iLNS0_11ScoringFuncE1ELi512ELb0ELi22EEEvPT_PfPT1_PKT0_llllllbd,(.L_x_7795 - _ZN4vllm3moe44grouped_topk_fused_small_expert_count_kernelI13__nv_bfloat16S2_iLNS0_11ScoringFuncE1ELi512ELb0ELi22EEEvPT_PfPT1_PKT0_llllllbd)
        .other          _ZN4vllm3moe44grouped_topk_fused_small_expert_count_kernelI13__nv_bfloat16S2_iLNS0_11ScoringFuncE1ELi512ELb0ELi22EEEvPT_PfPT1_PKT0_llllllbd,@"STO_CUDA_ENTRY STV_DEFAULT"
_ZN4vllm3moe44grouped_topk_fused_small_expert_count_kernelI13__nv_bfloat16S2_iLNS0_11ScoringFuncE1ELi512ELb0ELi22EEEvPT_PfPT1_PKT0_llllllbd:
.text._ZN4vllm3moe44grouped_topk_fused_small_expert_count_kernelI13__nv_bfloat16S2_iLNS0_11ScoringFuncE1ELi512ELb0ELi22EEEvPT_PfPT1_PKT0_llllllbd:
        /* <DEDUP_REMOVED lines=42> */
.L_x_4281:
[----:B------:R-:W-:Y:S05]  /*02a0*/  BSYNC.RECONVERGENT B0 ;  /* 0x0000000000007941 */ /* 0x000fea0003800200 */
.L_x_4280:
        /* <DEDUP_REMOVED lines=113> */
.L_x_4285:
        /* <DEDUP_REMOVED lines=99> */
.L_x_4284:
        /* <DEDUP_REMOVED lines=43> */
.L_x_4283:
        /* <DEDUP_REMOVED lines=18> */
.L_x_4286:
        /* <DEDUP_REMOVED lines=12> */
.L_x_4287:
[----:B------:R-:W-:Y:S05]  /*1480*/  BSYNC.RECONVERGENT B0 ;  /* 0x0000000000007941 */ /* 0x000fea0003800200 */
.L_x_4282:
[----:B------:R-:W-:Y:S01]  /*1490*/  BAR.SYNC.DEFER_BLOCKING 0x0 ;  /* 0x0000000000007b1d */ /* 0x000fe20000010000 */
[----:B------:R-:W-:-:S13]  /*14a0*/  ISETP.NE.AND P0, PT, R3, RZ, PT ;  /* 0x000000ff0300720c */ /* 0x000fda0003f05270 */
[----:B------:R-:W-:Y:S05]  /*14b0*/  @P0 BRA `(.L_x_4288) ;  /* 0x0000001c00100947 */ /* 0x000fea0003800000 */
[----:B-1----:R-:W1:Y:S01]  /*14c0*/  S2R R6, SR_CgaCtaId ;  /* 0x0000000000067919 */ /* 0x002e620000008800 */
[----:B0-----:R-:W-:Y:S01]  /*14d0*/  MOV R9, 0x400 ;  /* 0x0000040000097802 */ /* 0x001fe20000000f00 */
[----:B------:R-:W-:Y:S01]  /*14e0*/  IMAD.MOV.U32 R15, RZ, RZ, -0x800000 ;  /* 0xff800000ff0f7424 */ /* 0x000fe200078e00ff */
[----:B------:R-:W-:Y:S01]  /*14f0*/  ISETP.GT.U32.AND P1, PT, R2, 0x17, PT ;  /* 0x000000170200780c */ /* 0x000fe20003f24070 */
[----:B------:R-:W-:Y:S02]  /*1500*/  IMAD.MOV.U32 R8, RZ, RZ, -0x1 ;  /* 0xffffffffff087424 */ /* 0x000fe400078e00ff */
[C---:B------:R-:W-:Y:S02]  /*1510*/  VIADD R5, R9.reuse, 0x1000 ;  /* 0x0000100009057836 */ /* 0x040fe40000000000 */
[----:B------:R-:W-:-:S03]  /*1520*/  VIADD R11, R9, 0x1180 ;  /* 0x00001180090b7836 */ /* 0x000fc60000000000 */
[C---:B-1----:R-:W-:Y:S02]  /*1530*/  LEA R5, R6.reuse, R5, 0x18 ;  /* 0x0000000506057211 */ /* 0x042fe400078ec0ff */
        /* <DEDUP_REMOVED lines=66> */
.L_x_4291:
        /* <DEDUP_REMOVED lines=183> */
.L_x_4290:
[----:B------:R-:W-:Y:S05]  /*24d0*/  @!P2 BRA `(.L_x_4289) ;  /* 0x0000000000dca947 */ /* 0x000fea0003800000 */
[C---:B------:R-:W-:Y:S02]  /*24e0*/  IMAD R0, R13.reuse, 0x4, R0 ;  /* 0x000000040d007824 */ /* 0x040fe400078e0200 */
[----:B------:R-:W-:Y:S02]  /*24f0*/  IMAD.MOV R10, RZ, RZ, -R10 ;  /* 0x000000ffff0a7224 */ /* 0x000fe400078e0a0a */
[----:B------:R-:W-:-:S07]  /*2500*/  IMAD R15, R13, 0x4, R1 ;  /* 0x000000040d0f7824 */ /* 0x000fce00078e0201 */
.L_x_4292:
        /* <DEDUP_REMOVED lines=52> */
.L_x_4289:
        /* <DEDUP_REMOVED lines=107> */
[----:B------:R-:W-:Y:S05]  /*2f00*/  CALL.REL.NOINC `($__internal_48_$__cuda_sm20_div_rn_f64_full) ;  /* 0x0000000000847944 */ /* 0x000fea0003c00000 */
[----:B------:R-:W-:Y:S02]  /*2f10*/  IMAD.MOV.U32 R4, RZ, RZ, R14 ;  /* 0x000000ffff047224 */ /* 0x000fe400078e000e */
[----:B------:R-:W-:-:S07]  /*2f20*/  IMAD.MOV.U32 R5, RZ, RZ, R15 ;  /* 0x000000ffff057224 */ /* 0x000fce00078e000f */
.L_x_4295:
[----:B------:R-:W-:Y:S05]  /*2f30*/  BSYNC.RECONVERGENT B0 ;  /* 0x0000000000007941 */ /* 0x000fea0003800200 */
.L_x_4294:
        /* <DEDUP_REMOVED lines=9> */
.L_x_4293:
        /* <DEDUP_REMOVED lines=18> */
.L_x_4296:
[----:B------:R-:W-:Y:S05]  /*30f0*/  BSYNC.RECONVERGENT B0 ;  /* 0x0000000000007941 */ /* 0x000fea0003800200 */
.L_x_4288:
[----:B------:R-:W-:Y:S01]  /*3100*/  PREEXIT ;  /* 0x000000000000782d */ /* 0x000fe20000000000 */
[----:B------:R-:W-:Y:S05]  /*3110*/  EXIT ;  /* 0x000000000000794d */ /* 0x000fea0003800000 */
        .weak           $__internal_48_$__cuda_sm20_div_rn_f64_full
        .type           $__internal_48_$__cuda_sm20_div_rn_f64_full,@function
        .size           $__internal_48_$__cuda_sm20_div_rn_f64_full,(.L_x_7795 - $__internal_48_$__cuda_sm20_div_rn_f64_full)
$__internal_48_$__cuda_sm20_div_rn_f64_full:
        /* <DEDUP_REMOVED lines=104> */
.L_x_4298:
        /* <DEDUP_REMOVED lines=16> */
.L_x_4301:
[----:B------:R-:W-:Y:S01]  /*38a0*/  LOP3.LUT R15, R11, 0x80000, RZ, 0xfc, !PT ;  /* 0x000800000b0f7812 */ /* 0x000fe200078efcff */
[----:B------:R-:W-:Y:S01]  /*38b0*/  IMAD.MOV.U32 R14, RZ, RZ, R10 ;  /* 0x000000ffff0e7224 */ /* 0x000fe200078e000a */
[----:B------:R-:W-:Y:S06]  /*38c0*/  BRA `(.L_x_4299) ;  /* 0x0000000000087947 */ /* 0x000fec0003800000 */
.L_x_4300:
[----:B------:R-:W-:Y:S01]  /*38d0*/  LOP3.LUT R15, R9, 0x80000, RZ, 0xfc, !PT ;  /* 0x00080000090f7812 */ /* 0x000fe200078efcff */
[----:B------:R-:W-:-:S07]  /*38e0*/  IMAD.MOV.U32 R14, RZ, RZ, R8 ;  /* 0x000000ffff0e7224 */ /* 0x000fce00078e0008 */
.L_x_4299:
[----:B------:R-:W-:Y:S05]  /*38f0*/  BSYNC.RECONVERGENT B1 ;  /* 0x0000000000017941 */ /* 0x000fea0003800200 */
.L_x_4297:
[----:B------:R-:W-:Y:S02]  /*3900*/  IMAD.MOV.U32 R4, RZ, RZ, R6 ;  /* 0x000000ffff047224 */ /* 0x000fe400078e0006 */
[----:B------:R-:W-:-:S04]  /*3910*/  IMAD.MOV.U32 R5, RZ, RZ, 0x0 ;  /* 0x00000000ff057424 */ /* 0x000fc800078e00ff */
[----:B------:R-:W-:Y:S05]  /*3920*/  RET.REL.NODEC R4 `(_ZN4vllm3moe44grouped_topk_fused_small_expert_count_kernelI13__nv_bfloat16S2_iLNS0_11ScoringFuncE1ELi512ELb0ELi22EEEvPT_PfPT1_PKT0_llllllbd) ;  /* 0xffffffc404b47950 */ /* 0x000fea0003c3ffff */
.L_x_4302:
        /* <DEDUP_REMOVED lines=13> */
.L_x_7795:


//--------------------- .text._ZN4vllm3moe44grouped_topk_fused_small_expert_count_kernelI13__nv_bfloat16S2_iLNS0_11ScoringFuncE1ELi256ELb1ELi8EEEvPT_PfPT1_PKT0_llllllbd --------------------------
	.section	.text._ZN4vllm3moe44grouped_topk_fused_small_expert_count_kernelI13__nv_bfloat16S2_iLNS0_11ScoringFuncE1ELi256ELb1ELi8EEEvPT_PfPT1_PKT0_llllllbd,"ax",@progbits
	.align	128
        .global         _ZN4vllm3moe44grouped_topk_fused_small_expert_count_kernelI13__nv_bfloat16S2_iLNS0_11ScoringFuncE1ELi256ELb1ELi8EEEvPT_PfPT1_PKT0_llllllbd
        .type           _ZN4vllm3moe44grouped_topk_fused_small_expert_count_kernelI13__nv_bfloat16S2_iLNS0_11ScoringFuncE1ELi256ELb1ELi8EEEvPT_PfPT1_PKT0_llllllbd,@function
        .size           _ZN4vllm3moe44grouped_topk_fused_small_expert_count_kernelI13__nv_bfloat16S2_iLNS0_11ScoringFuncE1ELi256ELb1ELi8EEEvPT_PfPT1_PKT0_llllllbd,(.L_x_7796 - _ZN4vllm3moe44grouped_topk_fused_small_expert_count_kernelI13__nv_bfloat16S2_iLNS0_11ScoringFuncE1ELi256ELb1ELi8EEEvPT_PfPT1_PKT0_llllllbd)
        .other          _ZN4vllm3moe44grouped_topk_fused_small_expert_count_kernelI13__nv_bfloat16S2_iLNS0_11ScoringFuncE1ELi256ELb1ELi8EEEvPT_PfPT1_PKT0_llllllbd,@"STO_CUDA_ENTRY STV_DEFAULT"
_ZN4vllm3moe44grouped_topk_fused_small_expert_count_kernelI13__nv_bfloat16S2_iLNS0_11ScoringFuncE1ELi256ELb1ELi8EEEvPT_PfPT1_PKT0_llllllbd:
.text._ZN4vllm3moe44grouped_topk_fused_small_expert_count_kernelI13__nv_bfloat16S2_iLNS0_11ScoringFuncE1ELi256ELb1ELi8EEEvPT_PfPT1_PKT0_llllllbd:
        /* <DEDUP_REMOVED lines=14> */
[----:B------:R-:W2:Y:S02]  /*00e0*/  LDCU.64 UR8, c[0x0][0x358] ;  /* 0x00006b00ff0877ac */ /* 0x000ea40008000a00 */
[----:B0-----:R-:W-:Y:S01]  /*00f0*/  ISETP.GE.U32.AND P1, PT, R2, UR12, PT ;  /* 0x0000000c02007c0c */ /* 0x001fe2000bf26070 */
[----:B------:R-:W-:-:S03]  /*0100*/  IMAD R4, R3, UR12, R2 ;  /* 0x0000000c03047c24 */ /* 0x000fc6000f8e0202 */
[----:B------:R-:W-:-:S13]  /*0110*/  ISETP.GE.AND.EX P2, PT, RZ, UR13, PT, P1 ;  /* 0x0000000dff007c0c */ /* 0x000fda000bf46310 */
[----:B------:R-:W1:Y:S01]  /*0120*/  @!P2 LDC.64 R10, c[0x0][0x3c0] ;  /* 0x0000f000ff0aab82 */ /* 0x000e620000000a00 */
[----:B------:R-:W-:-:S07]  /*0130*/  @!P2 IMAD.MOV.U32 R5, RZ, RZ, RZ ;  /* 0x000000ffff05a224 */ /* 0x000fce00078e00ff */
[----:B------:R-:W0:Y:S08]  /*0140*/  @!P2 LDC.64 R14, c[0x0][0x380] ;  /* 0x0000e000ff0eab82 */ /* 0x000e300000000a00 */
[----:B------:R-:W3:Y:S01]  /*0150*/  @!P2 LDC.64 R12, c[0x0][0x398] ;  /* 0x0000e600ff0cab82 */ /* 0x000ee20000000a00 */
[----:B-1----:R-:W-:-:S04]  /*0160*/  @!P2 IMAD.WIDE.U32 R8, R10, UR7, R4 ;  /* 0x000000070a08ac25 */ /* 0x002fc8000f8e0004 */
[----:B------:R-:W-:Y:S01]  /*0170*/  @!P2 IMAD R0, R11, UR7, R9 ;  /* 0x000000070b00ac24 */ /* 0x000fe2000f8e0209 */
[----:B0-----:R-:W-:-:S04]  /*0180*/  @!P2 LEA R10, P0, R8, R14, 0x1 ;  /* 0x0000000e080aa211 */ /* 0x001fc800078008ff */
[----:B------:R-:W-:-:S05]  /*0190*/  @!P2 LEA.HI.X R11, R8, R15, R0, 0x1, P0 ;  /* 0x0000000f080ba211 */ /* 0x000fca00000f0c00 */
[----:B--2---:R-:W2:Y:S01]  /*01a0*/  @!P2 LDG.E.U16 R10, desc[UR8][R10.64] ;  /* 0x000000080a0aa981 */ /* 0x004ea2000c1e1500 */
[----:B---3--:R-:W-:-:S04]  /*01b0*/  @!P2 LEA R8, P0, R4, R12, 0x1 ;  /* 0x0000000c0408a211 */ /* 0x008fc800078008ff */
[----:B------:R-:W-:-:S05]  /*01c0*/  @!P2 LEA.HI.X R9, R4, R13, RZ, 0x1, P0 ;  /* 0x0000000d0409a211 */ /* 0x000fca00000f0cff */
[----:B------:R0:W3:Y:S01]  /*01d0*/  @!P2 LDG.E.U16 R8, desc[UR8][R8.64] ;  /* 0x000000080808a981 */ /* 0x0000e2000c1e1500 */
[----:B------:R-:W-:Y:S01]  /*01e0*/  IMAD.MOV.U32 R12, RZ, RZ, -0x800000 ;  /* 0xff800000ff0c7424 */ /* 0x000fe200078e00ff */
[----:B------:R-:W-:Y:S01]  /*01f0*/  ISETP.GE.U32.AND P0, PT, R2, UR12, PT ;  /* 0x0000000c02007c0c */ /* 0x000fe2000bf06070 */
[----:B------:R-:W-:Y:S01]  /*0200*/  IMAD.MOV.U32 R14, RZ, RZ, 0x3f000000 ;  /* 0x3f000000ff0e7424 */ /* 0x000fe200078e00ff */
[----:B------:R-:W1:Y:S01]  /*0210*/  LDCU UR4, c[0x0][0x360] ;  /* 0x00006c00ff0477ac */ /* 0x000e620008000800 */
[----:B------:R-:W-:Y:S01]  /*0220*/  BSSY.RECONVERGENT B0, `(.L_x_4303) ;  /* 0x0000067000007945 */ /* 0x000fe20003800200 */
[----:B------:R-:W-:Y:S01]  /*0230*/  ISETP.GE.AND.EX P0, PT, RZ, UR13, PT, P0 ;  /* 0x0000000dff007c0c */ /* 0x000fe2000bf06300 */
[----:B------:R-:W4:Y:S01]  /*0240*/  LDCU UR5, c[0x0][0x364] ;  /* 0x00006c80ff0577ac */ /* 0x000f220008000800 */
[----:B0-----:R-:W-:Y:S01]  /*0250*/  LOP3.LUT R9, R4, 0xffff, RZ, 0xc, !PT ;  /* 0x0000ffff04097812 */ /* 0x001fe200078e0cff */
[----:B--2---:R-:W-:-:S04]  /*0260*/  @!P2 IMAD.U32 R0, R10, 0x10000, RZ ;  /* 0x000100000a00a824 */ /* 0x004fc800078e00ff */
[----:B------:R-:W0:Y:S01]  /*0270*/  SHFL.BFLY PT, R10, R9, 0x10, 0x1f ;  /* 0x0e001f00090a7f89 */ /* 0x000e2200000e0000 */
[----:B------:R-:W-:Y:S01]  /*0280*/  @!P2 FMUL.FTZ R12, R0, 0.5 ;  /* 0x3f000000000ca820 */ /* 0x000fe20000410000 */
[----:B------:R-:W-:-:S03]  /*0290*/  IMAD.MOV.U32 R0, RZ, RZ, -0x800000 ;  /* 0xff800000ff007424 */ /* 0x000fc600078e00ff */
[----:B------:R-:W2:Y:S01]  /*02a0*/  MUFU.TANH R5, R12 ;  /* 0x0000000c00057308 */ /* 0x000ea20000002400 */
[----:B---3--:R-:W-:Y:S02]  /*02b0*/  @!P2 IMAD.U32 R0, R8, 0x10000, RZ ;  /* 0x000100000800a824 */ /* 0x008fe400078e00ff */
[----:B--2---:R-:W-:-:S04]  /*02c0*/  FFMA.FTZ R5, R5, R14, 0.5 ;  /* 0x3f00000005057423 */ /* 0x004fc8000001000e */
[----:B------:R-:W-:Y:S01]  /*02d0*/  FADD.FTZ R7, R5, R0 ;  /* 0x0000000005077221 */ /* 0x000fe20000010000 */
[----:B------:R-:W-:-:S04]  /*02e0*/  IMAD.MOV.U32 R0, RZ, RZ, -0x1 ;  /* 0xffffffffff007424 */ /* 0x000fc800078e00ff */
[----:B------:R-:W-:-:S04]  /*02f0*/  ISETP.GT.AND P2, PT, R7, -0x1, PT ;  /* 0xffffffff0700780c */ /* 0x000fc80003f44270 */
[----:B------:R-:W-:Y:S02]  /*0300*/  SEL R8, R0, 0x80000000, !P2 ;  /* 0x8000000000087807 */ /* 0x000fe40005000000 */
[----:B0-----:R-:W-:Y:S02]  /*0310*/  ISETP.GT.U32.AND P2, PT, R9, R10, PT ;  /* 0x0000000a0900720c */ /* 0x001fe40003f44070 */
[----:B------:R-:W-:-:S05]  /*0320*/  LOP3.LUT R11, R8, R7, RZ, 0x3c, !PT ;  /* 0x00000007080b7212 */ /* 0x000fca00078e3cff */
[----:B------:R-:W0:Y:S02]  /*0330*/  SHFL.BFLY PT, R8, R11, 0x10, 0x1f ;  /* 0x0e001f000b087f89 */ /* 0x000e2400000e0000 */
[----:B0-----:R-:W-:-:S04]  /*0340*/  ISETP.GT.U32.AND.EX P3, PT, R11, R8, PT, P2 ;  /* 0x000000080b00720c */ /* 0x001fc80003f64120 */
[----:B------:R-:W-:Y:S02]  /*0350*/  SEL R13, R9, R10, P3 ;  /* 0x0000000a090d7207 */ /* 0x000fe40001800000 */
[----:B------:R-:W-:-:S03]  /*0360*/  SEL R23, R11, R8, P3 ;  /* 0x000000080b177207 */ /* 0x000fc60001800000 */
[----:B------:R-:W0:Y:S04]  /*0370*/  SHFL.BFLY PT, R12, R13, 0x8, 0x1f ;  /* 0x0d001f000d0c7f89 */ /* 0x000e2800000e0000 */
[----:B------:R-:W2:Y:S01]  /*0380*/  SHFL.BFLY PT, R8, R23, 0x8, 0x1f ;  /* 0x0d001f0017087f89 */ /* 0x000ea200000e0000 */
[----:B0-----:R-:W-:-:S04]  /*0390*/  ISETP.GT.U32.AND P3, PT, R13, R12, PT ;  /* 0x0000000c0d00720c */ /* 0x001fc80003f64070 */
[----:B--2---:R-:W-:-:S04]  /*03a0*/  ISETP.GT.U32.AND.EX P3, PT, R23, R8, PT, P3 ;  /* 0x000000081700720c */ /* 0x004fc80003f64130 */
        /* <DEDUP_REMOVED lines=26> */
[----:B------:R-:W-:Y:S02]  /*0550*/  SEL R14, R16, R11, P2 ;  /* 0x0000000b100e7207 */ /* 0x000fe40001000000 */
[----:B------:R-:W4:Y:S01]  /*0560*/  S2R R11, SR_TID.Y ;  /* 0x00000000000b7919 */ /* 0x000f220000002200 */
[----:B------:R-:W0:Y:S04]  /*0570*/  SHFL.BFLY PT, R10, R17, 0x8, 0x1f ;  /* 0x0d001f00110a7f89 */ /* 0x000e2800000e0000 */
[----:B------:R-:W2:Y:S01]  /*0580*/  SHFL.BFLY PT, R9, R14, 0x8, 0x1f ;  /* 0x0d001f000e097f89 */ /* 0x000ea200000e0000 */
[----:B------:R-:W4:Y:S01]  /*0590*/  S2R R16, SR_TID.Z ;  /* 0x0000000000107919 */ /* 0x000f220000002300 */
[----:B0-----:R-:W-:-:S04]  /*05a0*/  ISETP.GT.U32.AND P2, PT, R17, R10, PT ;  /* 0x0000000a1100720c */ /* 0x001fc80003f44070 */
[----:B--2---:R-:W-:-:S04]  /*05b0*/  ISETP.GT.U32.AND.EX P2, PT, R14, R9, PT, P2 ;  /* 0x000000090e00720c */ /* 0x004fc80003f44120 */
[----:B------:R-:W-:Y:S02]  /*05c0*/  SEL R15, R17, R10, P2 ;  /* 0x0000000a110f7207 */ /* 0x000fe40001000000 */
[----:B------:R-:W-:Y:S02]  /*05d0*/  SEL R12, R14, R9, P2 ;  /* 0x000000090e0c7207 */ /* 0x000fe40001000000 */
[----:B------:R-:W0:Y:S01]  /*05e0*/  @!P0 S2R R14, SR_CgaCtaId ;  /* 0x00000000000e8919 */ /* 0x000e220000008800 */
[----:B------:R-:W2:Y:S01]  /*05f0*/  SHFL.BFLY PT, R10, R15, 0x4, 0x1f ;  /* 0x0c801f000f0a7f89 */ /* 0x000ea200000e0000 */
[----:B----4-:R-:W-:-:S03]  /*0600*/  IMAD R11, R16, UR5, R11 ;  /* 0x00000005100b7c24 */ /* 0x010fc6000f8e020b */
[----:B------:R-:W3:Y:S01]  /*0610*/  SHFL.BFLY PT, R9, R12, 0x4, 0x1f ;  /* 0x0c801f000c097f89 */ /* 0x000ee200000e0000 */
[----:B--2---:R-:W-:-:S04]  /*0620*/  ISETP.GT.U32.AND P2, PT, R15, R10, PT ;  /* 0x0000000a0f00720c */ /* 0x004fc80003f44070 */
[----:B---3--:R-:W-:-:S04]  /*0630*/  ISETP.GT.U32.AND.EX P2, PT, R12, R9, PT, P2 ;  /* 0x000000090c00720c */ /* 0x008fc80003f44120 */
[----:B------:R-:W-:Y:S02]  /*0640*/  SEL R13, R15, R10, P2 ;  /* 0x0000000a0f0d7207 */ /* 0x000fe40001000000 */
[----:B------:R-:W-:-:S03]  /*0650*/  SEL R18, R12, R9, P2 ;  /* 0x000000090c127207 */ /* 0x000fc60001000000 */
[----:B------:R-:W2:Y:S04]  /*0660*/  SHFL.BFLY PT, R10, R13, 0x2, 0x1f ;  /* 0x0c401f000d0a7f89 */ /* 0x000ea800000e0000 */
[----:B------:R-:W3:Y:S01]  /*0670*/  SHFL.BFLY PT, R9, R18, 0x2, 0x1f ;  /* 0x0c401f0012097f89 */ /* 0x000ee200000e0000 */
[----:B--2---:R-:W-:-:S04]  /*0680*/  ISETP.GT.U32.AND P2, PT, R13, R10, PT ;  /* 0x0000000a0d00720c */ /* 0x004fc80003f44070 */
[----:B---3--:R-:W-:-:S04]  /*0690*/  ISETP.GT.U32.AND.EX P2, PT, R18, R9, PT, P2 ;  /* 0x000000091200720c */ /* 0x008fc80003f44120 */
[----:B------:R-:W-:Y:S02]  /*06a0*/  SEL R17, R18, R9, P2 ;  /* 0x0000000912117207 */ /* 0x000fe40001000000 */
[----:B------:R-:W-:Y:S02]  /*06b0*/  @!P0 MOV R9, 0x400 ;  /* 0x0000040000098802 */ /* 0x000fe40000000f00 */
[----:B------:R-:W-:Y:S01]  /*06c0*/  SEL R15, R13, R10, P2 ;  /* 0x0000000a0d0f7207 */ /* 0x000fe20001000000 */
[----:B-1----:R-:W-:Y:S01]  /*06d0*/  IMAD R13, R11, UR4, R6 ;  /* 0x000000040b0d7c24 */ /* 0x002fe2000f8e0206 */
[----:B------:R-:W-:Y:S01]  /*06e0*/  SHFL.BFLY PT, R10, R17, 0x1, 0x1f ;  /* 0x0c201f00110a7f89 */ /* 0x000fe200000e0000 */
[----:B------:R-:W-:Y:S01]  /*06f0*/  @!P0 VIADD R6, R9, 0x400 ;  /* 0x0000040009068836 */ /* 0x000fe20000000000 */
[----:B0-----:R-:W-:Y:S02]  /*0700*/  @!P0 LEA R9, R14, R9, 0x18 ;  /* 0x000000090e098211 */ /* 0x001fe400078ec0ff */
[----:B------:R-:W0:Y:S01]  /*0710*/  SHFL.BFLY PT, R12, R15, 0x1, 0x1f ;  /* 0x0c201f000f0c7f89 */ /* 0x000e2200000e0000 */
[----:B------:R-:W-:-:S02]  /*0720*/  LOP3.LUT P3, RZ, R13, 0x1f, RZ, 0xc0, !PT ;  /* 0x0000001f0dff7812 */ /* 0x000fc4000786c0ff */
[----:B------:R-:W-:Y:S01]  /*0730*/  @!P0 LEA R11, R14, R6, 0x18 ;  /* 0x000000060e0b8211 */ /* 0x000fe200078ec0ff */
[----:B------:R-:W-:-:S04]  /*0740*/  @!P0 IMAD R6, R4, 0x4, R9 ;  /* 0x0000000404068824 */ /* 0x000fc800078e0209 */
[----:B------:R-:W-:Y:S01]  /*0750*/  @!P0 IMAD R4, R4, 0x4, R11 ;  /* 0x0000000404048824 */ /* 0x000fe200078e020b */
[----:B------:R1:W-:Y:S04]  /*0760*/  @!P0 STS [R6], R5 ;  /* 0x0000000506008388 */ /* 0x0003e80000000800 */
[----:B------:R1:W-:Y:S01]  /*0770*/  @!P0 STS [R4], R7 ;  /* 0x0000000704008388 */ /* 0x0003e20000000800 */
[----:B0-----:R-:W-:-:S04]  /*0780*/  ISETP.GT.U32.AND P2, PT, R15, R12, PT ;  /* 0x0000000c0f00720c */ /* 0x001fc80003f44070 */
[----:B------:R-:W-:-:S04]  /*0790*/  ISETP.GT.U32.AND.EX P2, PT, R17, R10, PT, P2 ;  /* 0x0000000a1100720c */ /* 0x000fc80003f44120 */
[----:B------:R-:W-:Y:S01]  /*07a0*/  SEL R17, R17, R10, P2 ;  /* 0x0000000a11117207 */ /* 0x000fe20001000000 */
[----:B-1----:R-:W-:Y:S08]  /*07b0*/  @P3 BRA `(.L_x_4304) ;  /* 0x0000000000343947 */ /* 0x002ff00003800000 */
        /* <DEDUP_REMOVED lines=13> */
.L_x_4304:
[----:B------:R-:W-:Y:S05]  /*0890*/  BSYNC.RECONVERGENT B0 ;  /* 0x0000000000007941 */ /* 0x000fea0003800200 */
.L_x_4303:
        /* <DEDUP_REMOVED lines=263> */
.L_x_4308:
        /* <DEDUP_REMOVED lines=173> */
.L_x_4307:
[----:B------:R-:W-:Y:S05]  /*23e0*/  BRA.U !UP0, `(.L_x_4306) ;  /* 0x0000000108c87547 */ /* 0x000fea000b800000 */
[----:B------:R-:W-:Y:S01]  /*23f0*/  IMAD R5, R4, 0x4, R1 ;  /* 0x0000000404057824 */ /* 0x000fe200078e0201 */
[----:B------:R-:W-:-:S12]  /*2400*/  UIADD3 UR5, UPT, UPT, -UR5, URZ, URZ ;  /* 0x000000ff05057290 */ /* 0x000fd8000fffe1ff */
.L_x_4309:
        /* <DEDUP_REMOVED lines=48> */
.L_x_4306:
        /* <DEDUP_REMOVED lines=109> */
[----:B------:R-:W-:Y:S05]  /*2de0*/  CALL.REL.NOINC `($__internal_49_$__cuda_sm20_div_rn_f64_full) ;  /* 0x00000000007c7944 */ /* 0x000fea0003c00000 */
.L_x_4312:
[----:B------:R-:W-:Y:S05]  /*2df0*/  BSYNC.RECONVERGENT B0 ;  /* 0x0000000000007941 */ /* 0x000fea0003800200 */
.L_x_4311:
        /* <DEDUP_REMOVED lines=9> */
.L_x_4310:
        /* <DEDUP_REMOVED lines=18> */
.L_x_4313:
[----:B------:R-:W-:Y:S05]  /*2fb0*/  BSYNC.RECONVERGENT B0 ;  /* 0x0000000000007941 */ /* 0x000fea0003800200 */
.L_x_4305:
[----:B------:R-:W-:Y:S01]  /*2fc0*/  PREEXIT ;  /* 0x000000000000782d */ /* 0x000fe20000000000 */
[----:B------:R-:W-:Y:S05]  /*2fd0*/  EXIT ;  /* 0x000000000000794d */ /* 0x000fea0003800000 */
        .weak           $__internal_49_$__cuda_sm20_div_rn_f64_full
        .type           $__internal_49_$__cuda_sm20_div_rn_f64_full,@function
        .size           $__internal_49_$__cuda_sm20_div_rn_f64_full,(.L_x_7796 - $__internal_49_$__cuda_sm20_div_rn_f64_full)
$__internal_49_$__cuda_sm20_div_rn_f64_full:
        /* <DEDUP_REMOVED lines=106> */
.L_x_4315:
        /* <DEDUP_REMOVED lines=16> */
.L_x_4318:
[----:B------:R-:W-:Y:S01]  /*3780*/  LOP3.LUT R17, R9, 0x80000, RZ, 0xfc, !PT ;  /* 0x0008000009117812 */ /* 0x000fe200078efcff */
[----:B------:R-:W-:Y:S01]  /*3790*/  IMAD.MOV.U32 R16, RZ, RZ, R8 ;  /* 0x000000ffff107224 */ /* 0x000fe200078e0008 */
[----:B------:R-:W-:Y:S06]  /*37a0*/  BRA `(.L_x_4316) ;  /* 0x0000000000087947 */ /* 0x000fec0003800000 */
.L_x_4317:
[----:B------:R-:W-:Y:S01]  /*37b0*/  LOP3.LUT R17, R5, 0x80000, RZ, 0xfc, !PT ;  /* 0x0008000005117812 */ /* 0x000fe200078efcff */
[----:B------:R-:W-:-:S07]  /*37c0*/  IMAD.MOV.U32 R16, RZ, RZ, R4 ;  /* 0x000000ffff107224 */ /* 0x000fce00078e0004 */
.L_x_4316:
[----:B------:R-:W-:Y:S05]  /*37d0*/  BSYNC.RECONVERGENT B1 ;  /* 0x0000000000017941 */ /* 0x000fea0003800200 */
.L_x_4314:
[----:B------:R-:W-:Y:S02]  /*37e0*/  IMAD.MOV.U32 R13, RZ, RZ, 0x0 ;  /* 0x00000000ff0d7424 */ /* 0x000fe400078e00ff */
[----:B------:R-:W-:Y:S02]  /*37f0*/  IMAD.MOV.U32 R4, RZ, RZ, R16 ;  /* 0x000000ffff047224 */ /* 0x000fe400078e0010 */
[----:B------:R-:W-:Y:S01]  /*3800*/  IMAD.MOV.U32 R5, RZ, RZ, R17 ;  /* 0x000000ffff057224 */ /* 0x000fe200078e0011 */
[----:B------:R-:W-:Y:S06]  /*3810*/  RET.REL.NODEC R12 `(_ZN4vllm3moe44grouped_topk_fused_small_expert_count_kernelI13__nv_bfloat16S2_iLNS0_11ScoringFuncE1ELi256ELb1ELi8EEEvPT_PfPT1_PKT0_llllllbd) ;  /* 0xffffffc40cf87950 */ /* 0x000fec0003c3ffff */
.L_x_4319:
        /* <DEDUP_REMOVED lines=14> */
.L_x_7796:


//--------------------- .text._ZN4vllm3moe25grouped_topk_fused_kernelI13__nv_bfloat166__halfiLNS0_11ScoringFuncE1EEEvPT_PfPT1_PKT0_lllllbd --------------------------
	.section	.text._ZN4vllm3moe25grouped_topk_fused_kernelI13__nv_bfloat166__halfiLNS0_11ScoringFuncE1EEEvPT_PfPT1_PKT0_lllllbd,"ax",@progbits
	.align	128
        .global         _ZN4vllm3moe25grouped_topk_fused_kernelI13__nv_bfloat166__halfiLNS0_11ScoringFuncE1EEEvPT_PfPT1_PKT0_lllllbd
        .type           _ZN4vllm3moe25grouped_topk_fused_kernelI13__nv_bfloat166__halfiLNS0_11ScoringFuncE1EEEvPT_PfPT1_PKT0_lllllbd,@function
        .size           _ZN4vllm3moe25grouped_topk_fused_kernelI13__nv_bfloat166__halfiLNS0_11ScoringFuncE1EEEvPT_PfPT1_PKT0_lllllbd,(.L_x_7897 - _ZN4vllm3moe25grouped_topk_fused_kernelI13__nv_bfloat166__halfiLNS0_11ScoringFuncE1EEEvPT_PfPT1_PKT0_lllllbd)
        .other          _ZN4vllm3moe25grouped_topk_fused_kernelI13__nv_bfloat166__halfiLNS0_11ScoringFuncE1EEEvPT_PfPT1_PKT0_lllllbd,@"STO_CUDA_ENTRY STV_DEFAULT"
_ZN4vllm3moe25grouped_topk_fused_kernelI13__nv_bfloat166__halfiLNS0_11ScoringFuncE1EEEvPT_PfPT1_PKT0_lllllbd:
.text._ZN4vllm3moe25grouped_topk_fused_kernelI13__nv_bfloat166__halfiLNS0_11ScoringFuncE1EEEvPT_PfPT1_PKT0_lllllbd:
        /* <DEDUP_REMOVED lines=94> */
.L_x_4324:
        /* <DEDUP_REMOVED lines=17> */
[----:B------:R0:W5:Y:S01]  /*06f0*/  LDG.E.U16 R33, desc[UR12][R12.64+0x1c0] ;  /* 0x0001c00c0c217981 */ /* 0x000162000c1e1500 */
[----:B------:R-:W-:-:S05]  /*0700*/  VIADD R24, R24, 0x8 ;  /* 0x0000000818187836 */ /* 0x000fca0000000000 */
[----:B------:R-:W-:Y:S01]  /*0710*/  ISETP.NE.AND P3, PT, R24, R23, PT ;  /* 0x000000171800720c */ /* 0x000fe20003f65270 */
[----:B--2---:R-:W-:-:S04]  /*0720*/  IMAD.U32 R38, R38, 0x10000, RZ ;  /* 0x0001000026267824 */ /* 0x004fc800078e00ff */
[----:B------:R-:W-:-:S06]  /*0730*/  FMUL.FTZ R41, R38, 0.5 ;  /* 0x3f00000026297820 */ /* 0x000fcc0000410000 */
[----:B------:R-:W1:Y:S01]  /*0740*/  MUFU.TANH R41, R41 ;  /* 0x0000002900297308 */ /* 0x000e620000002400 */
[----:B------:R-:W-:Y:S02]  /*0750*/  IMAD.MOV.U32 R38, RZ, RZ, 0x3f000000 ;  /* 0x3f000000ff267424 */ /* 0x000fe400078e00ff */
[----:B---3--:R-:W-:-:S05]  /*0760*/  IMAD.U32 R43, R39, 0x10000, RZ ;  /* 0x00010000272b7824 */ /* 0x008fca00078e00ff */
[----:B----4-:R-:W2:Y:S01]  /*0770*/  F2F.BF16.F16 R42, R42 ;  /* 0x0000002a002a7304 */ /* 0x010ea20000102000 */
[----:B------:R-:W-:Y:S01]  /*0780*/  FMUL.FTZ R43, R43, 0.5 ;  /* 0x3f0000002b2b7820 */ /* 0x000fe20000410000 */
[----:B-1----:R-:W-:-:S06]  /*0790*/  FFMA.FTZ R39, R41, R38, 0.5 ;  /* 0x3f00000029277423 */ /* 0x002fcc0000010026 */
[----:B------:R-:W1:Y:S01]  /*07a0*/  MUFU.TANH R43, R43 ;  /* 0x0000002b002b7308 */ /* 0x000e620000002400 */
[----:B------:R-:W-:-:S05]  /*07b0*/  F2FP.BF16.F32.PACK_AB R39, RZ, R39 ;  /* 0x00000027ff27723e */ /* 0x000fca00000010ff */
[----:B--2---:R-:W-:Y:S02]  /*07c0*/  HADD2.BF16_V2 R39, R39.H0_H0, R42.H0_H0 ;  /* 0x2000002a27277230 */ /* 0x004fe40000200800 */
[----:B-----5:R-:W2:Y:S03]  /*07d0*/  F2F.BF16.F16 R37, R37 ;  /* 0x0000002500257304 */ /* 0x020ea60000102000 */
[----:B0-----:R-:W-:Y:S01]  /*07e0*/  PRMT R13, R39, 0x7610, R13 ;  /* 0x00007610270d7816 */ /* 0x001fe2000000000d */
[----:B------:R-:W-:-:S04]  /*07f0*/  IMAD.U32 R36, R36, 0x10000, RZ ;  /* 0x0001000024247824 */ /* 0x000fc800078e00ff */
[----:B------:R-:W-:Y:S01]  /*0800*/  HSETP2.BF16_V2.GT.AND P1, PT, R13.H0_H0, R21.H0_H0, PT ;  /* 0x200000150d007234 */ /* 0x000fe20003f24802 */
[----:B-1----:R-:W-:Y:S01]  /*0810*/  FFMA.FTZ R12, R43, R38, 0.5 ;  /* 0x3f0000002b0c7423 */ /* 0x002fe20000010026 */
[----:B------:R-:W-:-:S04]  /*0820*/  FMUL.FTZ R36, R36, 0.5 ;  /* 0x3f00000024247820 */ /* 0x000fc80000410000 */
[----:B------:R-:W-:Y:S01]  /*0830*/  F2FP.BF16.F32.PACK_AB R14, RZ, R12 ;  /* 0x0000000cff0e723e */ /* 0x000fe200000010ff */
[----:B------:R-:W0:Y:S01]  /*0840*/  MUFU.TANH R39, R36 ;  /* 0x0000002400277308 */ /* 0x000e220000002400 */
[----:B------:R-:W-:-:S03]  /*0850*/  PRMT R12, R21, 0x7610, R12 ;  /* 0x00007610150c7816 */ /* 0x000fc6000000000c */
[----:B--2---:R-:W-:Y:S02]  /*0860*/  HADD2.BF16_V2 R14, R14.H0_H0, R37.H0_H0 ;  /* 0x200000250e0e7230 */ /* 0x004fe40000200800 */
[----:B------:R-:W-:-:S03]  /*0870*/  @!P1 HSETP2.BF16_V2.GT.AND P2, PT, R13.H0_H0, R20.H0_H0, PT ;  /* 0x200000140d009234 */ /* 0x000fc60003f44802 */
[----:B------:R-:W-:Y:S02]  /*0880*/  PRMT R15, R14, 0x7610, R15 ;  /* 0x000076100e0f7816 */ /* 0x000fe4000000000f */
[----:B------:R-:W-:Y:S02]  /*0890*/  @!P1 SEL R12, R20, R13, !P2 ;  /* 0x0000000d140c9207 */ /* 0x000fe40005000000 */
[----:B------:R-:W-:Y:S01]  /*08a0*/  @!P1 PRMT R13, R21, 0x7610, R13 ;  /* 0x00007610150d9816 */ /* 0x000fe2000000000d */
[----:B------:R-:W1:Y:S01]  /*08b0*/  F2F.BF16.F16 R14, R35 ;  /* 0x00000023000e7304 */ /* 0x000e620000102000 */
[----:B------:R-:W-:-:S03]  /*08c0*/  IMAD.U32 R34, R34, 0x10000, RZ ;  /* 0x0001000022227824 */ /* 0x000fc600078e00ff */
[----:B------:R-:W-:Y:S01]  /*08d0*/  HSETP2.BF16_V2.GT.AND P1, PT, R15.H0_H0, R13.H0_H0, PT ;  /* 0x2000000d0f007234 */ /* 0x000fe20003f24802 */
[----:B0-----:R-:W-:Y:S01]  /*08e0*/  FFMA.FTZ R39, R39, R38, 0.5 ;  /* 0x3f00000027277423 */ /* 0x001fe20000010026 */
[----:B------:R-:W-:-:S04]  /*08f0*/  FMUL.FTZ R34, R34, 0.5 ;  /* 0x3f00000022227820 */ /* 0x000fc80000410000 */
[----:B------:R-:W-:Y:S01]  /*0900*/  F2FP.BF16.F32.PACK_AB R39, RZ, R39 ;  /* 0x00000027ff27723e */ /* 0x000fe200000010ff */
[----:B------:R-:W0:Y:S01]  /*0910*/  MUFU.TANH R37, R34 ;  /* 0x0000002200257308 */ /* 0x000e220000002400 */
[----:B------:R-:W-:-:S03]  /*0920*/  PRMT R21, R13, 0x7610, R21 ;  /* 0x000076100d157816 */ /* 0x000fc60000000015 */
[----:B-1----:R-:W-:Y:S02]  /*0930*/  HADD2.BF16_V2 R14, R39.H0_H0, R14.H0_H0 ;  /* 0x2000000e270e7230 */ /* 0x002fe40000200800 */
[----:B------:R-:W-:-:S05]  /*0940*/  @!P1 HSETP2.BF16_V2.GT.AND P2, PT, R15.H0_H0, R12.H0_H0, PT ;  /* 0x2000000c0f009234 */ /* 0x000fca0003f44802 */
[----:B------:R-:W-:Y:S02]  /*0950*/  @!P1 SEL R21, R12, R15, !P2 ;  /* 0x0000000f0c159207 */ /* 0x000fe40005000000 */
[----:B------:R-:W-:Y:S02]  /*0960*/  @!P1 PRMT R15, R13, 0x7610, R15 ;  /* 0x000076100d0f9816 */ /* 0x000fe4000000000f */
[----:B------:R-:W-:Y:S01]  /*0970*/  PRMT R12, R14, 0x7610, R12 ;  /* 0x000076100e0c7816 */ /* 0x000fe2000000000c */
        /* <DEDUP_REMOVED lines=18> */
[----:B------:R-:W-:Y:S02]  /*0aa0*/  F2FP.BF16.F32.PACK_AB R35, RZ, R35 ;  /* 0x00000023ff23723e */ /* 0x000fe400000010ff */
[----:B------:R-:W0:Y:S01]  /*0ab0*/  MUFU.TANH R27, R27 ;  /* 0x0000001b001b7308 */ /* 0x000e220000002400 */
[----:B------:R-:W-:Y:S02]  /*0ac0*/  PRMT R15, R12, 0x7610, R15 ;  /* 0x000076100c0f7816 */ /* 0x000fe4000000000f */
        /* <DEDUP_REMOVED lines=21> */
[----:B------:R-:W-:Y:S01]  /*0c20*/  FMUL.FTZ R31, R31, 0.5 ;  /* 0x3f0000001f1f7820 */ /* 0x000fe20000410000 */
[----:B0-----:R-:W-:-:S05]  /*0c30*/  FFMA.FTZ R25, R25, R38, 0.5 ;  /* 0x3f00000019197423 */ /* 0x001fca0000010026 */
[----:B------:R-:W-:Y:S01]  /*0c40*/  F2FP.BF16.F32.PACK_AB R25, RZ, R25 ;  /* 0x00000019ff19723e */ /* 0x000fe200000010ff */
[----:B------:R-:W0:Y:S01]  /*0c50*/  MUFU.TANH R31, R31 ;  /* 0x0000001f001f7308 */ /* 0x000e220000002400 */
[----:B------:R-:W-:-:S04]  /*0c60*/  PRMT R15, R12, 0x7610, R15 ;  /* 0x000076100c0f7816 */ /* 0x000fc8000000000f */
[----:B------:R-:W-:Y:S01]  /*0c70*/  @!P1 HSETP2.BF16_V2.GT.AND P2, PT, R13.H0_H0, R14.H0_H0, PT ;  /* 0x2000000e0d009234 */ /* 0x000fe20003f44802 */
[----:B-1----:R-:W-:-:S04]  /*0c80*/  HADD2.BF16_V2 R25, R25.H0_H0, R32.H0_H0 ;  /* 0x2000002019197230 */ /* 0x002fc80000200800 */
[----:B------:R-:W-:Y:S02]  /*0c90*/  @!P1 SEL R15, R14, R13, !P2 ;  /* 0x0000000d0e0f9207 */ /* 0x000fe40005000000 */
[----:B------:R-:W-:Y:S02]  /*0ca0*/  @!P1 PRMT R13, R12, 0x7610, R13 ;  /* 0x000076100c0d9816 */ /* 0x000fe4000000000d */
[----:B------:R-:W-:Y:S01]  /*0cb0*/  PRMT R12, R25, 0x7610, R12 ;  /* 0x00007610190c7816 */ /* 0x000fe2000000000c */
[----:B------:R-:W1:Y:S04]  /*0cc0*/  F2F.BF16.F16 R33, R33 ;  /* 0x0000002100217304 */ /* 0x000e680000102000 */
[----:B------:R-:W-:Y:S01]  /*0cd0*/  HSETP2.BF16_V2.GT.AND P1, PT, R12.H0_H0, R13.H0_H0, PT ;  /* 0x2000000d0c007234 */ /* 0x000fe20003f24802 */
[----:B0-----:R-:W-:-:S05]  /*0ce0*/  FFMA.FTZ R38, R31, R38, 0.5 ;  /* 0x3f0000001f267423 */ /* 0x001fca0000010026 */
[----:B------:R-:W-:Y:S02]  /*0cf0*/  F2FP.BF16.F32.PACK_AB R38, RZ, R38 ;  /* 0x00000026ff26723e */ /* 0x000fe400000010ff */
[----:B------:R-:W-:-:S03]  /*0d00*/  PRMT R14, R13, 0x7610, R14 ;  /* 0x000076100d0e7816 */ /* 0x000fc6000000000e */
[----:B-1----:R-:W-:Y:S02]  /*0d10*/  HADD2.BF16_V2 R38, R38.H0_H0, R33.H0_H0 ;  /* 0x2000002126267230 */ /* 0x002fe40000200800 */
[----:B------:R-:W-:-:S03]  /*0d20*/  @!P1 HSETP2.BF16_V2.GT.AND P2, PT, R12.H0_H0, R15.H0_H0, PT ;  /* 0x2000000f0c009234 */ /* 0x000fc60003f44802 */
        /* <DEDUP_REMOVED lines=11> */
.L_x_4323:
[----:B------:R-:W-:Y:S05]  /*0de0*/  BSYNC.RECONVERGENT B1 ;  /* 0x0000000000017941 */ /* 0x000fea0003800200 */
.L_x_4322:
        /* <DEDUP_REMOVED lines=14> */
[----:B------:R0:W5:Y:S02]  /*0ed0*/  LDG.E.U16 R23, desc[UR12][R12.64+0xc0] ;  /* 0x0000c00c0c177981 */ /* 0x000164000c1e1500 */
[----:B0-----:R-:W-:Y:S01]  /*0ee0*/  PRMT R12, R21, 0x7610, R12 ;  /* 0x00007610150c7816 */ /* 0x001fe2000000000c */
[----:B------:R-:W-:-:S02]  /*0ef0*/  VIADD R19, R19, 0x80 ;  /* 0x0000008013137836 */ /* 0x000fc40000000000 */
[----:B--2---:R-:W-:-:S04]  /*0f00*/  IMAD.U32 R24, R24, 0x10000, RZ ;  /* 0x0001000018187824 */ /* 0x004fc800078e00ff */
[----:B------:R-:W-:-:S06]  /*0f10*/  FMUL.FTZ R25, R24, 0.5 ;  /* 0x3f00000018197820 */ /* 0x000fcc0000410000 */
[----:B------:R-:W0:Y:S01]  /*0f20*/  MUFU.TANH R25, R25 ;  /* 0x0000001900197308 */ /* 0x000e220000002400 */
[----:B------:R-:W-:Y:S02]  /*0f30*/  IMAD.MOV.U32 R24, RZ, RZ, 0x3f000000 ;  /* 0x3f000000ff187424 */ /* 0x000fe400078e00ff */
[----:B---3--:R-:W-:-:S05]  /*0f40*/  IMAD.U32 R30, R28, 0x10000, RZ ;  /* 0x000100001c1e7824 */ /* 0x008fca00078e00ff */
[----:B----4-:R-:W1:Y:S01]  /*0f50*/  F2F.BF16.F16 R29, R29 ;  /* 0x0000001d001d7304 */ /* 0x010e620000102000 */
[----:B------:R-:W-:Y:S01]  /*0f60*/  FMUL.FTZ R30, R30, 0.5 ;  /* 0x3f0000001e1e7820 */ /* 0x000fe20000410000 */
[----:B0-----:R-:W-:-:S06]  /*0f70*/  FFMA.FTZ R28, R25, R24, 0.5 ;  /* 0x3f000000191c7423 */ /* 0x001fcc0000010018 */
[----:B------:R-:W0:Y:S01]  /*0f80*/  MUFU.TANH R27, R30 ;  /* 0x0000001e001b7308 */ /* 0x000e220000002400 */
[----:B------:R-:W-:-:S05]  /*0f90*/  F2FP.BF16.F32.PACK_AB R28, RZ, R28 ;  /* 0x0000001cff1c723e */ /* 0x000fca00000010ff */
[----:B-1----:R-:W-:Y:S02]  /*0fa0*/  HADD2.BF16_V2 R28, R28.H0_H0, R29.H0_H0 ;  /* 0x2000001d1c1c7230 */ /* 0x002fe40000200800 */
[----:B-----5:R-:W1:Y:S03]  /*0fb0*/  F2F.BF16.F16 R26, R31 ;  /* 0x0000001f001a7304 */ /* 0x020e660000102000 */
[----:B------:R-:W-:Y:S01]  /*0fc0*/  PRMT R13, R28, 0x7610, R13 ;  /* 0x000076101c0d7816 */ /* 0x000fe2000000000d */
[----:B------:R-:W-:-:S04]  /*0fd0*/  IMAD.U32 R32, R32, 0x10000, RZ ;  /* 0x0001000020207824 */ /* 0x000fc800078e00ff */
[----:B------:R-:W-:Y:S01]  /*0fe0*/  HSETP2.BF16_V2.GT.AND P1, PT, R13.H0_H0, R21.H0_H0, PT ;  /* 0x200000150d007234 */ /* 0x000fe20003f24802 */
[----:B0-----:R-:W-:Y:S01]  /*0ff0*/  FFMA.FTZ R27, R27, R24, 0.5 ;  /* 0x3f0000001b1b7423 */ /* 0x001fe20000010018 */
[----:B------:R-:W-:-:S04]  /*1000*/  FMUL.FTZ R32, R32, 0.5 ;  /* 0x3f00000020207820 */ /* 0x000fc80000410000 */
[----:B------:R-:W-:Y:S01]  /*1010*/  F2FP.BF16.F32.PACK_AB R27, RZ, R27 ;  /* 0x0000001bff1b723e */ /* 0x000fe200000010ff */
[----:B------:R-:W0:Y:S04]  /*1020*/  MUFU.TANH R29, R32 ;  /* 0x00000020001d7308 */ /* 0x000e280000002400 */
[----:B-1----:R-:W-:Y:S02]  /*1030*/  HADD2.BF16_V2 R26, R27.H0_H0, R26.H0_H0 ;  /* 0x2000001a1b1a7230 */ /* 0x002fe40000200800 */
[----:B------:R-:W-:-:S03]  /*1040*/  @!P1 HSETP2.BF16_V2.GT.AND P2, PT, R13.H0_H0, R20.H0_H0, PT ;  /* 0x200000140d009234 */ /* 0x000fc60003f44802 */
[----:B------:R-:W-:Y:S02]  /*1050*/  PRMT R25, R26, 0x7610, R25 ;  /* 0x000076101a197816 */ /* 0x000fe40000000019 */
[----:B------:R-:W-:Y:S02]  /*1060*/  @!P1 SEL R12, R20, R13, !P2 ;  /* 0x0000000d140c9207 */ /* 0x000fe40005000000 */
[----:B------:R-:W-:Y:S01]  /*1070*/  @!P1 PRMT R13, R21, 0x7610, R13 ;  /* 0x00007610150d9816 */ /* 0x000fe2000000000d */
[----:B------:R-:W1:Y:S04]  /*1080*/  F2F.BF16.F16 R14, R14 ;  /* 0x0000000e000e7304 */ /* 0x000e680000102000 */
[----:B------:R-:W-:Y:S01]  /*1090*/  HSETP2.BF16_V2.GT.AND P1, PT, R25.H0_H0, R13.H0_H0, PT ;  /* 0x2000000d19007234 */ /* 0x000fe20003f24802 */
[----:B------:R-:W-:-:S02]  /*10a0*/  IMAD.U32 R15, R15, 0x10000, RZ ;  /* 0x000100000f0f7824 */ /* 0x000fc400078e00ff */
[----:B0-----:R-:W-:Y:S02]  /*10b0*/  FFMA.FTZ R29, R29, R24, 0.5 ;  /* 0x3f0000001d1d7423 */ /* 0x001fe40000010018 */
[----:B------:R-:W-:-:S03]  /*10c0*/  FMUL.FTZ R20, R15, 0.5 ;  /* 0x3f0000000f147820 */ /* 0x000fc60000410000 */
[----:B------:R-:W-:Y:S01]  /*10d0*/  F2FP.BF16.F32.PACK_AB R29, RZ, R29 ;  /* 0x0000001dff1d723e */ /* 0x000fe200000010ff */
[----:B------:R-:W0:Y:S04]  /*10e0*/  MUFU.TANH R21, R20 ;  /* 0x0000001400157308 */ /* 0x000e280000002400 */
[----:B-1----:R-:W-:Y:S01]  /*10f0*/  HADD2.BF16_V2 R29, R29.H0_H0, R14.H0_H0 ;  /* 0x2000000e1d1d7230 */ /* 0x002fe20000200800 */
[----:B------:R-:W-:Y:S02]  /*1100*/  @!P1 HSETP2.BF16_V2.GT.AND P2, PT, R25.H0_H0, R12.H0_H0, PT ;  /* 0x2000000c19009234 */ /* 0x000fe40003f44802 */
[----:B------:R-:W-:-:S03]  /*1110*/  PRMT R15, R13, 0x7610, R15 ;  /* 0x000076100d0f7816 */ /* 0x000fc6000000000f */
[----:B------:R-:W-:Y:S02]  /*1120*/  @!P1 SEL R15, R12, R25, !P2 ;  /* 0x000000190c0f9207 */ /* 0x000fe40005000000 */
[----:B------:R-:W-:Y:S02]  /*1130*/  @!P1 PRMT R25, R13, 0x7610, R25 ;  /* 0x000076100d199816 */ /* 0x000fe40000000019 */
[----:B------:R-:W-:Y:S01]  /*1140*/  PRMT R12, R29, 0x7610, R12 ;  /* 0x000076101d0c7816 */ /* 0x000fe2000000000c */
[----:B------:R-:W1:Y:S04]  /*1150*/  F2F.BF16.F16 R14, R23 ;  /* 0x00000017000e7304 */ /* 0x000e680000102000 */
[----:B------:R-:W-:Y:S01]  /*1160*/  HSETP2.BF16_V2.GT.AND P1, PT, R12.H0_H0, R25.H0_H0, PT ;  /* 0x200000190c007234 */ /* 0x000fe20003f24802 */
[----:B0-----:R-:W-:-:S05]  /*1170*/  FFMA.FTZ R21, R21, R24, 0.5 ;  /* 0x3f00000015157423 */ /* 0x001fca0000010018 */
[----:B------:R-:W-:-:S07]  /*1180*/  F2FP.BF16.F32.PACK_AB R21, RZ, R21 ;  /* 0x00000015ff15723e */ /* 0x000fce00000010ff */
[----:B------:R-:W-:Y:S01]  /*1190*/  @!P1 HSETP2.BF16_V2.GT.AND P2, PT, R12.H0_H0, R15.H0_H0, PT ;  /* 0x2000000f0c009234 */ /* 0x000fe20003f44802 */
[----:B-1----:R-:W-:Y:S01]  /*11a0*/  HADD2.BF16_V2 R21, R21.H0_H0, R14.H0_H0 ;  /* 0x2000000e15157230 */ /* 0x002fe20000200800 */
        /* <DEDUP_REMOVED lines=9> */
.L_x_4327:
[----:B------:R-:W-:Y:S05]  /*1240*/  BSYNC.RECONVERGENT B1 ;  /* 0x0000000000017941 */ /* 0x000fea0003800200 */
.L_x_4326:
        /* <DEDUP_REMOVED lines=8> */
[----:B------:R-:W2:Y:S01]  /*12d0*/  LDG.E.U16 R18, desc[UR12][R12.64] ;  /* 0x0000000c0c127981 */ /* 0x000ea2000c1e1500 */
[----:B------:R-:W-:-:S03]  /*12e0*/  IMAD.WIDE.U32 R14, R19, 0x2, R8 ;  /* 0x00000002130e7825 */ /* 0x000fc600078e0008 */
[----:B------:R-:W3:Y:S04]  /*12f0*/  LDG.E.U16 R22, desc[UR12][R12.64+0x40] ;  /* 0x0000400c0c167981 */ /* 0x000ee8000c1e1500 */
[----:B------:R-:W4:Y:S04]  /*1300*/  LDG.E.U16 R23, desc[UR12][R14.64] ;  /* 0x0000000c0e177981 */ /* 0x000f28000c1e1500 */
[----:B------:R0:W5:Y:S01]  /*1310*/  LDG.E.U16 R25, desc[UR12][R14.64+0x40] ;  /* 0x0000400c0e197981 */ /* 0x000162000c1e1500 */
[----:B------:R-:W-:Y:S01]  /*1320*/  IMAD.MOV.U32 R27, RZ, RZ, 0x3f000000 ;  /* 0x3f000000ff1b7424 */ /* 0x000fe200078e00ff */
[----:B0-----:R-:W-:Y:S01]  /*1330*/  PRMT R14, R21, 0x7610, R14 ;  /* 0x00007610150e7816 */ /* 0x001fe2000000000e */
[----:B------:R-:W-:-:S02]  /*1340*/  VIADD R19, R19, 0x40 ;  /* 0x0000004013137836 */ /* 0x000fc40000000000 */
[----:B--2---:R-:W-:-:S04]  /*1350*/  IMAD.U32 R18, R18, 0x10000, RZ ;  /* 0x0001000012127824 */ /* 0x004fc800078e00ff */
[----:B------:R-:W-:-:S06]  /*1360*/  FMUL.FTZ R18, R18, 0.5 ;  /* 0x3f00000012127820 */ /* 0x000fcc0000410000 */
[----:B------:R-:W0:Y:S01]  /*1370*/  MUFU.TANH R18, R18 ;  /* 0x0000001200127308 */ /* 0x000e220000002400 */
[----:B---3--:R-:W-:-:S07]  /*1380*/  IMAD.U32 R24, R22, 0x10000, RZ ;  /* 0x0001000016187824 */ /* 0x008fce00078e00ff */
[----:B----4-:R-:W1:Y:S01]  /*1390*/  F2F.BF16.F16 R23, R23 ;  /* 0x0000001700177304 */ /* 0x010e620000102000 */
[----:B------:R-:W-:Y:S01]  /*13a0*/  FMUL.FTZ R24, R24, 0.5 ;  /* 0x3f00000018187820 */ /* 0x000fe20000410000 */
[----:B0-----:R-:W-:-:S06]  /*13b0*/  FFMA.FTZ R22, R18, R27, 0.5 ;  /* 0x3f00000012167423 */ /* 0x001fcc000001001b */
[----:B------:R-:W0:Y:S01]  /*13c0*/  MUFU.TANH R24, R24 ;  /* 0x0000001800187308 */ /* 0x000e220000002400 */
[----:B------:R-:W-:-:S05]  /*13d0*/  F2FP.BF16.F32.PACK_AB R22, RZ, R22 ;  /* 0x00000016ff16723e */ /* 0x000fca00000010ff */
[----:B-1----:R-:W-:-:S05]  /*13e0*/  HADD2.BF16_V2 R22, R22.H0_H0, R23.H0_H0 ;  /* 0x2000001716167230 */ /* 0x002fca0000200800 */
[----:B------:R-:W-:Y:S02]  /*13f0*/  PRMT R12, R22, 0x7610, R12 ;  /* 0x00007610160c7816 */ /* 0x000fe4000000000c */
[----:B-----5:R-:W1:Y:S03]  /*1400*/  F2F.BF16.F16 R22, R25 ;  /* 0x0000001900167304 */ /* 0x020e660000102000 */
[----:B------:R-:W-:Y:S01]  /*1410*/  HSETP2.BF16_V2.GT.AND P0, PT, R12.H0_H0, R21.H0_H0, PT ;  /* 0x200000150c007234 */ /* 0x000fe20003f04802 */
[----:B0-----:R-:W-:-:S05]  /*1420*/  FFMA.FTZ R13, R24, R27, 0.5 ;  /* 0x3f000000180d7423 */ /* 0x001fca000001001b */
[----:B------:R-:W-:-:S07]  /*1430*/  F2FP.BF16.F32.PACK_AB R13, RZ, R13 ;  /* 0x0000000dff0d723e */ /* 0x000fce00000010ff */
[----:B------:R-:W-:Y:S01]  /*1440*/  @!P0 HSETP2.BF16_V2.GT.AND P1, PT, R12.H0_H0, R20.H0_H0, PT ;  /* 0x200000140c008234 */ /* 0x000fe20003f24802 */
[----:B-1----:R-:W-:-:S04]  /*1450*/  HADD2.BF16_V2 R13, R13.H0_H0, R22.H0_H0 ;  /* 0x200000160d0d7230 */ /* 0x002fc80000200800 */
        /* <DEDUP_REMOVED lines=8> */
[----:B------:R-:W-:Y:S02]  /*14e0*/  @!P0 PRMT R20, R14, 0x7610, R20 ;  /* 0x000076100e148816 */ /* 0x000fe40000000014 */
[----:B------:R-:W-:Y:S02]  /*14f0*/  PRMT R12, R21, 0x7610, R12 ;  /* 0x00007610150c7816 */ /* 0x000fe4000000000c */
[----:B------:R-:W-:-:S07]  /*1500*/  PRMT R14, R20, 0x7610, R14 ;  /* 0x00007610140e7816 */ /* 0x000fce000000000e */
.L_x_4329:
[----:B------:R-:W-:Y:S05]  /*1510*/  BSYNC.RECONVERGENT B1 ;  /* 0x0000000000017941 */ /* 0x000fea0003800200 */
.L_x_4328:
[----:B------:R-:W-:Y:S05]  /*1520*/  @P2 BRA `(.L_x_4325) ;  /* 0x0000000400f02947 */ /* 0x000fea0003800000 */
[----:B------:R-:W-:-:S06]  /*1530*/  IMAD.WIDE.U32 R10, R19, 0x2, R10 ;  /* 0x00000002130a7825 */ /* 0x000fcc00078e000a */
[----:B------:R-:W2:Y:S01]  /*1540*/  LDG.E.U16 R10, desc[UR12][R10.64] ;  /* 0x0000000c0a0a7981 */ /* 0x000ea2000c1e1500 */
[----:B------:R-:W-:-:S06]  /*1550*/  IMAD.WIDE.U32 R8, R19, 0x2, R8 ;  /* 0x0000000213087825 */ /* 0x000fcc00078e0008 */
[----:B------:R-:W3:Y:S01]  /*1560*/  LDG.E.U16 R8, desc[UR12][R8.64] ;  /* 0x0000000c08087981 */ /* 0x000ee2000c1e1500 */
[----:B------:R-:W-:Y:S02]  /*1570*/  IMAD.MOV.U32 R20, RZ, RZ, 0x3f000000 ;  /* 0x3f000000ff147424 */ /* 0x000fe400078e00ff */
[----:B--2---:R-:W-:-:S04]  /*1580*/  IMAD.U32 R13, R10, 0x10000, RZ ;  /* 0x000100000a0d7824 */ /* 0x004fc800078e00ff */
[----:B------:R-:W-:Y:S01]  /*1590*/  FMUL.FTZ R13, R13, 0.5 ;  /* 0x3f0000000d0d7820 */ /* 0x000fe20000410000 */
[----:B---3--:R-:W-:Y:S08]  /*15a0*/  F2F.BF16.F16 R18, R8 ;  /* 0x0000000800127304 */ /* 0x008ff00000102000 */
[----:B------:R-:W0:Y:S02]  /*15b0*/  MUFU.TANH R13, R13 ;  /* 0x0000000d000d7308 */ /* 0x000e240000002400 */
[----:B0-----:R-:W-:Y:S01]  /*15c0*/  FFMA.FTZ R15, R13, R20, 0.5 ;  /* 0x3f0000000d0f7423 */ /* 0x001fe20000010014 */
[----:B------:R-:W-:-:S04]  /*15d0*/  PRMT R20, R12, 0x7610, R20 ;  /* 0x000076100c147816 */ /* 0x000fc80000000014 */
[----:B------:R-:W-:-:S05]  /*15e0*/  F2FP.BF16.F32.PACK_AB R15, RZ, R15 ;  /* 0x0000000fff0f723e */ /* 0x000fca00000010ff */
[----:B------:R-:W-:-:S05]  /*15f0*/  HADD2.BF16_V2 R15, R15.H0_H0, R18.H0_H0 ;  /* 0x200000120f0f7230 */ /* 0x000fca0000200800 */
[----:B------:R-:W-:-:S05]  /*1600*/  PRMT R21, R15, 0x7610, R21 ;  /* 0x000076100f157816 */ /* 0x000fca0000000015 */
[----:B------:R-:W-:-:S13]  /*1610*/  HSETP2.BF16_V2.GT.AND P0, PT, R21.H0_H0, R12.H0_H0, PT ;  /* 0x2000000c15007234 */ /* 0x000fda0003f04802 */
[----:B------:R-:W-:Y:S05]  /*1620*/  @P0 BRA `(.L_x_4325) ;  /* 0x0000000400b00947 */ /* 0x000fea0003800000 */
[----:B------:R-:W-:-:S05]  /*1630*/  HSETP2.BF16_V2.GT.AND P0, PT, R21.H0_H0, R14.H0_H0, PT ;  /* 0x2000000e15007234 */ /* 0x000fca0003f04802 */
[----:B------:R-:W-:Y:S02]  /*1640*/  SEL R14, R14, R21, !P0 ;  /* 0x000000150e0e7207 */ /* 0x000fe40004000000 */
[----:B------:R-:W-:Y:S02]  /*1650*/  PRMT R21, R12, 0x7610, R21 ;  /* 0x000076100c157816 */ /* 0x000fe40000000015 */
[----:B------:R-:W-:Y:S01]  /*1660*/  PRMT R20, R14, 0x7610, R20 ;  /* 0x000076100e147816 */ /* 0x000fe20000000014 */
[----:B------:R-:W-:Y:S06]  /*1670*/  BRA `(.L_x_4325) ;  /* 0x00000004009c7947 */ /* 0x000fec0003800000 */
.L_x_4321:
        /* <DEDUP_REMOVED lines=16> */
.L_x_4333:
        /* <DEDUP_REMOVED lines=9> */
[----:B------:R-:W-:Y:S01]  /*1810*/  FMUL.FTZ R21, R21, 0.5 ;  /* 0x3f00000015157820 */ /* 0x000fe20000410000 */
[----:B---3--:R-:W-:Y:S08]  /*1820*/  F2F.BF16.F16 R23, R18 ;  /* 0x0000001200177304 */ /* 0x008ff00000102000 */
[----:B------:R-:W0:Y:S02]  /*1830*/  MUFU.TANH R21, R21 ;  /* 0x0000001500157308 */ /* 0x000e240000002400 */
[----:B0-----:R-:W-:-:S05]  /*1840*/  FFMA.FTZ R22, R21, R22, 0.5 ;  /* 0x3f00000015167423 */ /* 0x001fca0000010016 */
[----:B------:R-:W-:-:S05]  /*1850*/  F2FP.BF16.F32.PACK_AB R22, RZ, R22 ;  /* 0x00000016ff16723e */ /* 0x000fca00000010ff */
[----:B------:R-:W-:Y:S01]  /*1860*/  HADD2.BF16_V2 R22, R22.H0_H0, R23.H0_H0 ;  /* 0x2000001716167230 */ /* 0x000fe20000200800 */
[----:B------:R-:W-:Y:S06]  /*1870*/  @P0 BRA `(.L_x_4333) ;  /* 0xfffffffc00c00947 */ /* 0x000fec000383ffff */
[----:B------:R-:W-:Y:S05]  /*1880*/  BSYNC.RECONVERGENT B2 ;  /* 0x0000000000027941 */ /* 0x000fea0003800200 */
.L_x_4332:
[----:B------:R-:W-:-:S07]  /*1890*/  PRMT R21, R22, 0x7610, R21 ;  /* 0x0000761016157816 */ /* 0x000fce0000000015 */
.L_x_4331:
[----:B------:R-:W-:Y:S05]  /*18a0*/  BSYNC.RECONVERGENT B1 ;  /* 0x0000000000017941 */ /* 0x000fea0003800200 */
.L_x_4330:
        /* <DEDUP_REMOVED lines=13> */
[----:B------:R-:W-:Y:S02]  /*1980*/  IMAD.MOV.U32 R21, RZ, RZ, 0x3f000000 ;  /* 0x3f000000ff157424 */ /* 0x000fe400078e00ff */
[----:B------:R-:W-:Y:S02]  /*1990*/  VIADD R13, R13, 0x100 ;  /* 0x000001000d0d7836 */ /* 0x000fe40000000000 */
[----:B--2---:R-:W-:-:S04]  /*19a0*/  IMAD.U32 R20, R14, 0x10000, RZ ;  /* 0x000100000e147824 */ /* 0x004fc800078e00ff */
[----:B------:R-:W-:Y:S01]  /*19b0*/  FMUL.FTZ R20, R20, 0.5 ;  /* 0x3f00000014147820 */ /* 0x000fe20000410000 */
[----:B---3--:R-:W-:Y:S08]  /*19c0*/  F2F.BF16.F16 R22, R18 ;  /* 0x0000001200167304 */ /* 0x008ff00000102000 */
[----:B------:R-:W0:Y:S02]  /*19d0*/  MUFU.TANH R20, R20 ;  /* 0x0000001400147308 */ /* 0x000e240000002400 */
[----:B0-----:R-:W-:-:S05]  /*19e0*/  FFMA.FTZ R21, R20, R21, 0.5 ;  /* 0x3f00000014157423 */ /* 0x001fca0000010015 */
[----:B------:R-:W-:-:S05]  /*19f0*/  F2FP.BF16.F32.PACK_AB R21, RZ, R21 ;  /* 0x00000015ff15723e */ /* 0x000fca00000010ff */
[----:B------:R-:W-:-:S07]  /*1a00*/  HADD2.BF16_V2 R21, R21.H0_H0, R22.H0_H0 ;  /* 0x2000001615157230 */ /* 0x000fce0000200800 */
.L_x_4335:
[----:B------:R-:W-:Y:S05]  /*1a10*/  BSYNC.RECONVERGENT B1 ;  /* 0x0000000000017941 */ /* 0x000fea0003800200 */
.L_x_4334:
        /* <DEDUP_REMOVED lines=21> */
.L_x_4337:
[----:B------:R-:W-:Y:S05]  /*1b70*/  BSYNC.RECONVERGENT B1 ;  /* 0x0000000000017941 */ /* 0x000fea0003800200 */
.L_x_4336:
[----:B------:R-:W-:Y:S01]  /*1b80*/  PRMT R20, R23, 0x7610, R20 ;  /* 0x0000761017147816 */ /* 0x000fe20000000014 */
[----:B------:R-:W-:Y:S06]  /*1b90*/  @!P1 BRA `(.L_x_4325) ;  /* 0x0000000000549947 */ /* 0x000fec0003800000 */
[----:B------:R-:W-:Y:S01]  /*1ba0*/  BSSY.RECONVERGENT B1, `(.L_x_4338) ;  /* 0x0000012000017945 */ /* 0x000fe20003800200 */
[----:B------:R-:W-:-:S07]  /*1bb0*/  IMAD.MOV.U32 R21, RZ, RZ, RZ ;  /* 0x000000ffff157224 */ /* 0x000fce00078e00ff */
.L_x_4339:
        /* <DEDUP_REMOVED lines=17> */
.L_x_4338:
[----:B------:R-:W-:Y:S01]  /*1cd0*/  IMAD.MOV.U32 R20, RZ, RZ, 0xff80 ;  /* 0x0000ff80ff147424 */ /* 0x000fe200078e00ff */
[----:B------:R-:W-:-:S07]  /*1ce0*/  PRMT R21, R22, 0x7610, R21 ;  /* 0x0000761016157816 */ /* 0x000fce0000000015 */
.L_x_4325:
[----:B------:R-:W-:Y:S05]  /*1cf0*/  BSYNC.RECONVERGENT B0 ;  /* 0x0000000000007941 */ /* 0x000fea0003800200 */
.L_x_4320:
        /* <DEDUP_REMOVED lines=48> */
[----:B------:R-:W-:-:S08]  /*2000*/  SEL R8, R20, R13, P1 ;  /* 0x0000000d14087207 */ /* 0x000fd00000800000 */
.L_x_4340:
        /* <DEDUP_REMOVED lines=74> */
.L_x_4344:
[----:B------:R-:W-:Y:S05]  /*24b0*/  BSYNC.RECONVERGENT B0 ;  /* 0x0000000000007941 */ /* 0x000fea0003800200 */
.L_x_4343:
        /* <DEDUP_REMOVED lines=19> */
.L_x_4346:
[----:B------:R-:W-:Y:S05]  /*25f0*/  BSYNC.RECONVERGENT B0 ;  /* 0x0000000000007941 */ /* 0x000fea0003800200 */
.L_x_4345:
        /* <DEDUP_REMOVED lines=17> */
.L_x_4348:
[----:B------:R-:W-:Y:S05]  /*2710*/  BSYNC.RECONVERGENT B0 ;  /* 0x0000000000007941 */ /* 0x000fea0003800200 */
.L_x_4347:
        /* <DEDUP_REMOVED lines=19> */
.L_x_4350:
[----:B------:R-:W-:Y:S05]  /*2850*/  BSYNC.RECONVERGENT B0 ;  /* 0x0000000000007941 */ /* 0x000fea0003800200 */
.L_x_4349:
        /* <DEDUP_REMOVED lines=17> */
.L_x_4352:
[----:B------:R-:W-:Y:S05]  /*2970*/  BSYNC.RECONVERGENT B0 ;  /* 0x0000000000007941 */ /* 0x000fea0003800200 */
.L_x_4351:
        /* <DEDUP_REMOVED lines=17> */
.L_x_4354:
[----:B------:R-:W-:Y:S05]  /*2a90*/  BSYNC.RECONVERGENT B0 ;  /* 0x0000000000007941 */ /* 0x000fea0003800200 */
.L_x_4353:
        /* <DEDUP_REMOVED lines=19> */
.L_x_4356:
[----:B------:R-:W-:Y:S05]  /*2bd0*/  BSYNC.RECONVERGENT B0 ;  /* 0x0000000000007941 */ /* 0x000fea0003800200 */
.L_x_4355:
        /* <DEDUP_REMOVED lines=17> */
.L_x_4358:
[----:B------:R-:W-:Y:S05]  /*2cf0*/  BSYNC.RECONVERGENT B0 ;  /* 0x0000000000007941 */ /* 0x000fea0003800200 */
.L_x_4357:
        /* <DEDUP_REMOVED lines=17> */
.L_x_4360:
[----:B------:R-:W-:Y:S05]  /*2e10*/  BSYNC.RECONVERGENT B0 ;  /* 0x0000000000007941 */ /* 0x000fea0003800200 */
.L_x_4359:
        /* <DEDUP_REMOVED lines=17> */
.L_x_4362:
[----:B------:R-:W-:Y:S05]  /*2f30*/  BSYNC.RECONVERGENT B0 ;  /* 0x0000000000007941 */ /* 0x000fea0003800200 */
.L_x_4361:
        /* <DEDUP_REMOVED lines=16> */
.L_x_4364:
[----:B------:R-:W-:Y:S05]  /*3040*/  BSYNC.RECONVERGENT B0 ;  /* 0x0000000000007941 */ /* 0x000fea0003800200 */
.L_x_4363:
        /* <DEDUP_REMOVED lines=18> */
.L_x_4366:
[----:B------:R-:W-:Y:S05]  /*3170*/  BSYNC.RECONVERGENT B0 ;  /* 0x0000000000007941 */ /* 0x000fea0003800200 */
.L_x_4365:
        /* <DEDUP_REMOVED lines=17> */
.L_x_4368:
[----:B------:R-:W-:Y:S05]  /*3290*/  BSYNC.RECONVERGENT B0 ;  /* 0x0000000000007941 */ /* 0x000fea0003800200 */
.L_x_4367:
        /* <DEDUP_REMOVED lines=17> */
.L_x_4370:
[----:B------:R-:W-:Y:S05]  /*33b0*/  BSYNC.RECONVERGENT B0 ;  /* 0x0000000000007941 */ /* 0x000fea0003800200 */
.L_x_4369:
        /* <DEDUP_REMOVED lines=15> */
.L_x_4372:
[----:B------:R-:W-:Y:S05]  /*34b0*/  BSYNC.RECONVERGENT B0 ;  /* 0x0000000000007941 */ /* 0x000fea0003800200 */
.L_x_4371:
        /* <DEDUP_REMOVED lines=23> */
.L_x_4374:
[----:B------:R-:W-:Y:S05]  /*3630*/  BSYNC.RECONVERGENT B0 ;  /* 0x0000000000007941 */ /* 0x000fea0003800200 */
.L_x_4373:
        /* <DEDUP_REMOVED lines=15> */
.L_x_4376:
[----:B------:R-:W-:Y:S05]  /*3730*/  BSYNC.RECONVERGENT B0 ;  /* 0x0000000000007941 */ /* 0x000fea0003800200 */
.L_x_4375:
        /* <DEDUP_REMOVED lines=15> */
.L_x_4378:
[----:B------:R-:W-:Y:S05]  /*3830*/  BSYNC.RECONVERGENT B0 ;  /* 0x0000000000007941 */ /* 0x000fea0003800200 */
.L_x_4377:
        /* <DEDUP_REMOVED lines=15> */
.L_x_4380:
[----:B------:R-:W-:Y:S05]  /*3930*/  BSYNC.RECONVERGENT B0 ;  /* 0x0000000000007941 */ /* 0x000fea0003800200 */
.L_x_4379:
        /* <DEDUP_REMOVED lines=15> */
.L_x_4382:
[----:B------:R-:W-:Y:S05]  /*3a30*/  BSYNC.RECONVERGENT B0 ;  /* 0x0000000000007941 */ /* 0x000fea0003800200 */
.L_x_4381:
[----:B------:R-:W-:Y:S01]  /*3a40*/  ISETP.NE.AND P0, PT, R19, R14, PT ;  /* 0x0000000e1300720c */ /* 0x000fe20003f05270 */
[----:B------:R-:W-:-:S03]  /*3a50*/  VIADD R15, R15, 0xffffffe0 ;  /* 0xffffffe00f0f7836 */ /* 0x000fc60000000000 */
[----:B------:R-:W-:Y:S02]  /*3a60*/  SEL R17, R20, R23, !P0 ;  /* 0x0000001714117207 */ /* 0x000fe40004000000 */
[----:B------:R-:W-:-:S07]  /*3a70*/  SEL R14, R18, R21, !P0 ;  /* 0x00000015120e7207 */ /* 0x000fce0004000000 */
.L_x_4342:
[----:B------:R-:W-:Y:S01]  /*3a80*/  NOP ;  /* 0x0000000000007918 */ /* 0x000fe20000000000 */
.L_x_4341:
        /* <DEDUP_REMOVED lines=24> */
.L_x_4385:
[----:B------:R-:W-:Y:S05]  /*3c10*/  BSYNC.RECONVERGENT B0 ;  /* 0x0000000000007941 */ /* 0x000fea0003800200 */
.L_x_4384:
        /* <DEDUP_REMOVED lines=19> */
.L_x_4387:
[----:B------:R-:W-:Y:S05]  /*3d50*/  BSYNC.RECONVERGENT B0 ;  /* 0x0000000000007941 */ /* 0x000fea0003800200 */
.L_x_4386:
        /* <DEDUP_REMOVED lines=17> */
.L_x_4389:
[----:B------:R-:W-:Y:S05]  /*3e70*/  BSYNC.RECONVERGENT B0 ;  /* 0x0000000000007941 */ /* 0x000fea0003800200 */
.L_x_4388:
        /* <DEDUP_REMOVED lines=19> */
.L_x_4391:
[----:B------:R-:W-:Y:S05]  /*3fb0*/  BSYNC.RECONVERGENT B0 ;  /* 0x0000000000007941 */ /* 0x000fea0003800200 */
.L_x_4390:
        /* <DEDUP_REMOVED lines=17> */
.L_x_4393:
[----:B------:R-:W-:Y:S05]  /*40d0*/  BSYNC.RECONVERGENT B0 ;  /* 0x0000000000007941 */ /* 0x000fea0003800200 */
.L_x_4392:
        /* <DEDUP_REMOVED lines=17> */
.L_x_4395:
[----:B------:R-:W-:Y:S05]  /*41f0*/  BSYNC.RECONVERGENT B0 ;  /* 0x0000000000007941 */ /* 0x000fea0003800200 */
.L_x_4394:
        /* <DEDUP_REMOVED lines=19> */
.L_x_4397:
[----:B------:R-:W-:Y:S05]  /*4330*/  BSYNC.RECONVERGENT B0 ;  /* 0x0000000000007941 */ /* 0x000fea0003800200 */
.L_x_4396:
        /* <DEDUP_REMOVED lines=17> */
.L_x_4399:
[----:B------:R-:W-:Y:S05]  /*4450*/  BSYNC.RECONVERGENT B0 ;  /* 0x0000000000007941 */ /* 0x000fea0003800200 */
.L_x_4398:
        /* <DEDUP_REMOVED lines=17> */
.L_x_4401:
[----:B------:R-:W-:Y:S05]  /*4570*/  BSYNC.RECONVERGENT B0 ;  /* 0x0000000000007941 */ /* 0x000fea0003800200 */
.L_x_4400:
        /* <DEDUP_REMOVED lines=17> */
.L_x_4403:
[----:B------:R-:W-:Y:S05]  /*4690*/  BSYNC.RECONVERGENT B0 ;  /* 0x0000000000007941 */ /* 0x000fea0003800200 */
.L_x_4402:
        /* <DEDUP_REMOVED lines=16> */
.L_x_4405:
[----:B------:R-:W-:Y:S05]  /*47a0*/  BSYNC.RECONVERGENT B0 ;  /* 0x0000000000007941 */ /* 0x000fea0003800200 */
.L_x_4404:
        /* <DEDUP_REMOVED lines=18> */
.L_x_4407:
[----:B------:R-:W-:Y:S05]  /*48d0*/  BSYNC.RECONVERGENT B0 ;  /* 0x0000000000007941 */ /* 0x000fea0003800200 */
.L_x_4406:
        /* <DEDUP_REMOVED lines=17> */
.L_x_4409:
[----:B------:R-:W-:Y:S05]  /*49f0*/  BSYNC.RECONVERGENT B0 ;  /* 0x0000000000007941 */ /* 0x000fea0003800200 */
.L_x_4408:
        /* <DEDUP_REMOVED lines=17> */
.L_x_4411:
[----:B------:R-:W-:Y:S05]  /*4b10*/  BSYNC.RECONVERGENT B0 ;  /* 0x0000000000007941 */ /* 0x000fea0003800200 */
.L_x_4410:
        /* <DEDUP_REMOVED lines=15> */
.L_x_4413:
[----:B------:R-:W-:Y:S05]  /*4c10*/  BSYNC.RECONVERGENT B0 ;  /* 0x0000000000007941 */ /* 0x000fea0003800200 */
.L_x_4412:
        /* <DEDUP_REMOVED lines=24> */
.L_x_4415:
[----:B------:R-:W-:Y:S05]  /*4da0*/  BSYNC.RECONVERGENT B0 ;  /* 0x0000000000007941 */ /* 0x000fea0003800200 */
.L_x_4414:
        /* <DEDUP_REMOVED lines=15> */
.L_x_4417:
[----:B------:R-:W-:Y:S05]  /*4ea0*/  BSYNC.RECONVERGENT B0 ;  /* 0x0000000000007941 */ /* 0x000fea0003800200 */
.L_x_4416:
        /* <DEDUP_REMOVED lines=15> */
.L_x_4419:
[----:B------:R-:W-:Y:S05]  /*4fa0*/  BSYNC.RECONVERGENT B0 ;  /* 0x0000000000007941 */ /* 0x000fea0003800200 */
.L_x_4418:
        /* <DEDUP_REMOVED lines=15> */
.L_x_4421:
[----:B------:R-:W-:Y:S05]  /*50a0*/  BSYNC.RECONVERGENT B0 ;  /* 0x0000000000007941 */ /* 0x000fea0003800200 */
.L_x_4420:
        /* <DEDUP_REMOVED lines=15> */
.L_x_4423:
[----:B------:R-:W-:Y:S05]  /*51a0*/  BSYNC.RECONVERGENT B0 ;  /* 0x0000000000007941 */ /* 0x000fea0003800200 */
.L_x_4422:
[----:B------:R-:W-:-:S04]  /*51b0*/  ISETP.NE.AND P0, PT, R14, R15, PT ;  /* 0x0000000f0e00720c */ /* 0x000fc80003f05270 */
[----:B------:R-:W-:Y:S02]  /*51c0*/  SEL R17, R20, R17, !P0 ;  /* 0x0000001114117207 */ /* 0x000fe40004000000 */
[----:B------:R-:W-:-:S07]  /*51d0*/  SEL R14, R19, R18, !P0 ;  /* 0x00000012130e7207 */ /* 0x000fce0004000000 */
.L_x_4383:
[----:B------:R-:W-:-:S13]  /*51e0*/  ISETP.GE.AND P0, PT, R9, 0x1, PT ;  /* 0x000000010900780c */ /* 0x000fda0003f06270 */
[----:B------:R-:W-:Y:S05]  /*51f0*/  @!P0 BRA `(.L_x_4424) ;  /* 0x0000000000108947 */ /* 0x000fea0003800000 */
[----:B------:R-:W-:-:S05]  /*5200*/  PRMT R17, R17, 0x5410, R17 ;  /* 0x0000541011117816 */ /* 0x000fca0000000011 */
[----:B------:R-:W0:Y:S02]  /*5210*/  SHFL.IDX PT, R12, R17, R12, 0x1f ;  /* 0x00001f0c110c7589 */ /* 0x000e2400000e0000 */
[----:B0-----:R-:W-:-:S13]  /*5220*/  HSETP2.BF16_V2.NEU.AND P0, PT, R12.H0_H0, -INF , -INF , PT ;  /* 0xff80ff800c007434 */ /* 0x001fda0003f0d802 */
[----:B------:R-:W-:Y:S05]  /*5230*/  @P0 BRA `(.L_x_4425) ;  /* 0x00000004005c0947 */ /* 0x000fea0003800000 */
.L_x_4424:
        /* <DEDUP_REMOVED lines=16> */
.L_x_4431:
        /* <DEDUP_REMOVED lines=30> */
.L_x_4430:
[----:B--2---:R-:W-:-:S07]  /*5520*/  VIADD R4, R15, 0xffffff80 ;  /* 0xffffff800f047836 */ /* 0x004fce0000000000 */
.L_x_4429:
[----:B------:R-:W-:Y:S05]  /*5530*/  BSYNC.RECONVERGENT B1 ;  /* 0x0000000000017941 */ /* 0x000fea0003800200 */
.L_x_4428:
        /* <DEDUP_REMOVED lines=20> */
.L_x_4433:
[----:B------:R-:W-:Y:S05]  /*5680*/  BSYNC.RECONVERGENT B1 ;  /* 0x0000000000017941 */ /* 0x000fea0003800200 */
.L_x_4432:
        /* <DEDUP_REMOVED lines=15> */
.L_x_4427:
[----:B------:R-:W-:Y:S05]  /*5780*/  BSYNC.RECONVERGENT B0 ;  /* 0x0000000000007941 */ /* 0x000fea0003800200 */
.L_x_4426:
[----:B------:R-:W-:Y:S01]  /*5790*/  PREEXIT ;  /* 0x000000000000782d */ /* 0x000fe20000000000 */
[----:B------:R-:W-:Y:S05]  /*57a0*/  EXIT ;  /* 0x000000000000794d */ /* 0x000fea0003800000 */
.L_x_4425:
        /* <DEDUP_REMOVED lines=57> */
.L_x_4481:
[----:B------:R-:W-:Y:S01]  /*5b40*/  UMOV UR6, 0xffffffff ;  /* 0xffffffff00067882 */ /* 0x000fe20000000000 */
[----:B------:R-:W-:Y:S02]  /*5b50*/  ISETP.GE.AND P0, PT, R4, R31, PT ;  /* 0x0000001f0400720c */ /* 0x000fe40003f06270 */
[----:B01----:R-:W-:Y:S11]  /*5b60*/  BRA.DIV UR6, `(.L_x_4435) ;  /* 0x00000036066c7947 */ /* 0x003ff6000b800000 */
[----:B------:R0:W1:Y:S02]  /*5b70*/  SHFL.IDX PT, R33, R29, R28, 0x1f ;  /* 0x00001f1c1d217589 */ /* 0x00006400000e0000 */
.L_x_4550:
[----:B------:R-:W2:Y:S01]  /*5b80*/  LDCU UR6, c[0x0][0x3b8] ;  /* 0x00007700ff0677ac */ /* 0x000ea20008000800 */
[----:B0-----:R-:W-:-:S05]  /*5b90*/  VIADD R28, R28, 0x1 ;  /* 0x000000011c1c7836 */ /* 0x001fca0000000000 */
[----:B--2---:R-:W-:Y:S01]  /*5ba0*/  ISETP.NE.AND P1, PT, R28, UR6, PT ;  /* 0x000000061c007c0c */ /* 0x004fe2000bf25270 */
[----:B------:R-:W-:-:S12]  /*5bb0*/  @P0 BRA `(.L_x_4436) ;  /* 0x00000018005c0947 */ /* 0x000fd80003800000 */
[--C-:B-1----:R-:W-:Y:S02]  /*5bc0*/  IMAD R33, R5, R33, R4.reuse ;  /* 0x0000002105217224 */ /* 0x102fe400078e0204 */
[----:B------:R-:W-:-:S07]  /*5bd0*/  IMAD.MOV.U32 R30, RZ, RZ, R4 ;  /* 0x000000ffff1e7224 */ /* 0x000fce00078e0004 */
.L_x_4480:
        /* <DEDUP_REMOVED lines=25> */
[----:B------:R-:W-:Y:S01]  /*5d70*/  F2FP.BF16.F32.PACK_AB R32, RZ, R32 ;  /* 0x00000020ff20723e */ /* 0x000fe200000010ff */
[----:B--2---:R-:W0:Y:S04]  /*5d80*/  F2F.BF16.F16 R37, R6 ;  /* 0x0000000600257304 */ /* 0x004e280000102000 */
[----:B0-----:R-:W-:-:S07]  /*5d90*/  HADD2.BF16_V2 R32, R32.H0_H0, R37.H0_H0 ;  /* 0x2000002520207230 */ /* 0x001fce0000200800 */
.L_x_4437:
        /* <DEDUP_REMOVED lines=47> */
.L_x_4441:
[----:B------:R-:W-:Y:S05]  /*6090*/  BSYNC.RECONVERGENT B1 ;  /* 0x0000000000017941 */ /* 0x000fea0003800200 */
.L_x_4440:
        /* <DEDUP_REMOVED lines=15> */
.L_x_4443:
[----:B------:R-:W-:Y:S05]  /*6190*/  BSYNC.RECONVERGENT B1 ;  /* 0x0000000000017941 */ /* 0x000fea0003800200 */
.L_x_4442:
        /* <DEDUP_REMOVED lines=15> */
.L_x_4445:
[----:B------:R-:W-:Y:S05]  /*6290*/  BSYNC.RECONVERGENT B1 ;  /* 0x0000000000017941 */ /* 0x000fea0003800200 */
.L_x_4444:
        /* <DEDUP_REMOVED lines=15> */
.L_x_4447:
[----:B------:R-:W-:Y:S05]  /*6390*/  BSYNC.RECONVERGENT B1 ;  /* 0x0000000000017941 */ /* 0x000fea0003800200 */
.L_x_4446:
        /* <DEDUP_REMOVED lines=15> */
.L_x_4449:
[----:B------:R-:W-:Y:S05]  /*6490*/  BSYNC.RECONVERGENT B1 ;  /* 0x0000000000017941 */ /* 0x000fea0003800200 */
.L_x_4448:
        /* <DEDUP_REMOVED lines=15> */
.L_x_4451:
[----:B------:R-:W-:Y:S05]  /*6590*/  BSYNC.RECONVERGENT B1 ;  /* 0x0000000000017941 */ /* 0x000fea0003800200 */
.L_x_4450:
        /* <DEDUP_REMOVED lines=15> */
.L_x_4453:
[----:B------:R-:W-:Y:S05]  /*6690*/  BSYNC.RECONVERGENT B1 ;  /* 0x0000000000017941 */ /* 0x000fea0003800200 */
.L_x_4452:
        /* <DEDUP_REMOVED lines=15> */
.L_x_4455:
[----:B------:R-:W-:Y:S05]  /*6790*/  BSYNC.RECONVERGENT B1 ;  /* 0x0000000000017941 */ /* 0x000fea0003800200 */
.L_x_4454:
        /* <DEDUP_REMOVED lines=15> */
.L_x_4457:
[----:B------:R-:W-:Y:S05]  /*6890*/  BSYNC.RECONVERGENT B1 ;  /* 0x0000000000017941 */ /* 0x000fea0003800200 */
.L_x_4456:
        /* <DEDUP_REMOVED lines=15> */
.L_x_4459:
[----:B------:R-:W-:Y:S05]  /*6990*/  BSYNC.RECONVERGENT B1 ;  /* 0x0000000000017941 */ /* 0x000fea0003800200 */
.L_x_4458:
        /* <DEDUP_REMOVED lines=15> */
.L_x_4461:
[----:B------:R-:W-:Y:S05]  /*6a90*/  BSYNC.RECONVERGENT B1 ;  /* 0x0000000000017941 */ /* 0x000fea0003800200 */
.L_x_4460:
        /* <DEDUP_REMOVED lines=16> */
.L_x_4463:
[----:B------:R-:W-:Y:S05]  /*6ba0*/  BSYNC.RECONVERGENT B1 ;  /* 0x0000000000017941 */ /* 0x000fea0003800200 */
.L_x_4462:
        /* <DEDUP_REMOVED lines=15> */
.L_x_4465:
[----:B------:R-:W-:Y:S05]  /*6ca0*/  BSYNC.RECONVERGENT B1 ;  /* 0x0000000000017941 */ /* 0x000fea0003800200 */
.L_x_4464:
        /* <DEDUP_REMOVED lines=15> */
.L_x_4467:
[----:B------:R-:W-:Y:S05]  /*6da0*/  BSYNC.RECONVERGENT B1 ;  /* 0x0000000000017941 */ /* 0x000fea0003800200 */
.L_x_4466:
        /* <DEDUP_REMOVED lines=15> */
.L_x_4469:
[----:B------:R-:W-:Y:S05]  /*6ea0*/  BSYNC.RECONVERGENT B1 ;  /* 0x0000000000017941 */ /* 0x000fea0003800200 */
.L_x_4468:
        /* <DEDUP_REMOVED lines=24> */
.L_x_4471:
[----:B------:R-:W-:Y:S05]  /*7030*/  BSYNC.RECONVERGENT B1 ;  /* 0x0000000000017941 */ /* 0x000fea0003800200 */
.L_x_4470:
        /* <DEDUP_REMOVED lines=15> */
.L_x_4473:
[----:B------:R-:W-:Y:S05]  /*7130*/  BSYNC.RECONVERGENT B1 ;  /* 0x0000000000017941 */ /* 0x000fea0003800200 */
.L_x_4472:
        /* <DEDUP_REMOVED lines=15> */
.L_x_4475:
[----:B------:R-:W-:Y:S05]  /*7230*/  BSYNC.RECONVERGENT B1 ;  /* 0x0000000000017941 */ /* 0x000fea0003800200 */
.L_x_4474:
        /* <DEDUP_REMOVED lines=15> */
.L_x_4477:
[----:B------:R-:W-:Y:S05]  /*7330*/  BSYNC.RECONVERGENT B1 ;  /* 0x0000000000017941 */ /* 0x000fea0003800200 */
.L_x_4476:
        /* <DEDUP_REMOVED lines=15> */
.L_x_4479:
[----:B------:R-:W-:Y:S05]  /*7430*/  BSYNC.RECONVERGENT B1 ;  /* 0x0000000000017941 */ /* 0x000fea0003800200 */
.L_x_4478:
        /* <DEDUP_REMOVED lines=10> */
.L_x_4439:
[----:B------:R1:W-:Y:S04]  /*74e0*/  @!P0 STS.U16 [R6+-0x40], R32 ;  /* 0xffffc02006008388 */ /* 0x0003e80000000400 */
[----:B------:R1:W-:Y:S01]  /*74f0*/  @!P0 STS [R34+-0x80], R35 ;  /* 0xffff802322008388 */ /* 0x0003e20000000800 */
[----:B------:R-:W-:Y:S01]  /*7500*/  NOP ;  /* 0x0000000000007918 */ /* 0x000fe20000000000 */
.L_x_4438:
[----:B------:R-:W-:Y:S01]  /*7510*/  VIADD R33, R33, 0x20 ;  /* 0x0000002021217836 */ /* 0x000fe20000000000 */
[----:B------:R-:W-:Y:S06]  /*7520*/  @!P2 BRA `(.L_x_4480) ;  /* 0xffffffe400aca947 */ /* 0x000fec000383ffff */
.L_x_4436:
[----:B------:R-:W-:Y:S05]  /*7530*/  @P1 BRA `(.L_x_4481) ;  /* 0xffffffe400801947 */ /* 0x000fea000383ffff */
[----:B------:R-:W-:Y:S05]  /*7540*/  BSYNC B0 ;  /* 0x0000000000007941 */ /* 0x000fea0003800000 */
.L_x_4434:
        /* <DEDUP_REMOVED lines=18> */
.L_x_4554:
[----:B------:R-:W-:Y:S01]  /*7670*/  HSETP2.BF16_V2.GT.AND P0, PT, R0.H0_H0, R31.H0_H0, PT ;  /* 0x2000001f00007234 */ /* 0x000fe20003f04802 */
[----:B------:R-:W-:-:S12]  /*7680*/  BSSY.RECONVERGENT B0, `(.L_x_4484) ;  /* 0x0000006000007945 */ /* 0x000fd80003800200 */
[----:B------:R-:W-:Y:S05]  /*7690*/  @P0 BRA `(.L_x_4485) ;  /* 0x0000000000100947 */ /* 0x000fea0003800000 */
[----:B------:R-:W-:Y:S01]  /*76a0*/  HSETP2.BF16_V2.NEU.AND P0, PT, R0.H0_H0, R31.H0_H0, PT ;  /* 0x2000001f00007234 */ /* 0x000fe20003f0d802 */
[----:B------:R-:W-:-:S12]  /*76b0*/  IMAD.MOV.U32 R29, RZ, RZ, RZ ;  /* 0x000000ffff1d7224 */ /* 0x000fd800078e00ff */
[----:B--2---:R-:W-:-:S04]  /*76c0*/  @!P0 ISETP.GE.AND P1, PT, R27, R8, PT ;  /* 0x000000081b00820c */ /* 0x004fc80003f26270 */
[----:B------:R-:W-:-:S09]  /*76d0*/  @!P0 SEL R29, RZ, 0x1, P1 ;  /* 0x00000001ff1d8807 */ /* 0x000fd20000800000 */
.L_x_4485:
[----:B------:R-:W-:Y:S05]  /*76e0*/  BSYNC.RECONVERGENT B0 ;  /* 0x0000000000007941 */ /* 0x000fea0003800200 */
.L_x_4484:
        /* <DEDUP_REMOVED lines=9> */
.L_x_4558:
        /* <DEDUP_REMOVED lines=8> */
.L_x_4488:
[----:B------:R-:W-:Y:S05]  /*7800*/  BSYNC.RECONVERGENT B0 ;  /* 0x0000000000007941 */ /* 0x000fea0003800200 */
.L_x_4487:
        /* <DEDUP_REMOVED lines=10> */
.L_x_4562:
[----:B------:R-:W-:Y:S01]  /*78b0*/  HSETP2.BF16_V2.GT.AND P0, PT, R22.H0_H0, R29.H0_H0, PT ;  /* 0x2000001d16007234 */ /* 0x000fe20003f04802 */
[----:B------:R-:W-:-:S12]  /*78c0*/  BSSY.RECONVERGENT B0, `(.L_x_4490) ;  /* 0x0000006000007945 */ /* 0x000fd80003800200 */
[----:B------:R-:W-:Y:S05]  /*78d0*/  @P0 BRA `(.L_x_4491) ;  /* 0x0000000000100947 */ /* 0x000fea0003800000 */
[----:B------:R-:W-:Y:S01]  /*78e0*/  HSETP2.BF16_V2.NEU.AND P0, PT, R22.H0_H0, R29.H0_H0, PT ;  /* 0x2000001d16007234 */ /* 0x000fe20003f0d802 */
[----:B------:R-:W-:-:S12]  /*78f0*/  IMAD.MOV.U32 R21, RZ, RZ, RZ ;  /* 0x000000ffff157224 */ /* 0x000fd800078e00ff */
[----:B--2---:R-:W-:-:S04]  /*7900*/  @!P0 ISETP.GE.AND P1, PT, R27, R8, PT ;  /* 0x000000081b00820c */ /* 0x004fc80003f26270 */
[----:B------:R-:W-:-:S09]  /*7910*/  @!P0 SEL R21, RZ, 0x1, P1 ;  /* 0x00000001ff158807 */ /* 0x000fd20000800000 */
.L_x_4491:
[----:B------:R-:W-:Y:S05]  /*7920*/  BSYNC.RECONVERGENT B0 ;  /* 0x0000000000007941 */ /* 0x000fea0003800200 */
.L_x_4490:
        /* <DEDUP_REMOVED lines=8> */
.L_x_4566:
        /* <DEDUP_REMOVED lines=8> */
.L_x_4494:
[----:B------:R-:W-:Y:S05]  /*7a30*/  BSYNC.RECONVERGENT B0 ;  /* 0x0000000000007941 */ /* 0x000fea0003800200 */
.L_x_4493:
        /* <DEDUP_REMOVED lines=8> */
.L_x_4570:
        /* <DEDUP_REMOVED lines=8> */
.L_x_4497:
[----:B------:R-:W-:Y:S05]  /*7b40*/  BSYNC.RECONVERGENT B0 ;  /* 0x0000000000007941 */ /* 0x000fea0003800200 */
.L_x_4496:
        /* <DEDUP_REMOVED lines=9> */
.L_x_4574:
[----:B-1----:R-:W-:Y:S01]  /*7be0*/  HSETP2.BF16_V2.GT.AND P0, PT, R22.H0_H0, R21.H0_H0, PT ;  /* 0x2000001516007234 */ /* 0x002fe20003f04802 */
[----:B------:R-:W-:-:S12]  /*7bf0*/  BSSY.RECONVERGENT B0, `(.L_x_4499) ;  /* 0x0000006000007945 */ /* 0x000fd80003800200 */
[----:B------:R-:W-:Y:S05]  /*7c00*/  @P0 BRA `(.L_x_4500) ;  /* 0x0000000000100947 */ /* 0x000fea0003800000 */
[----:B------:R-:W-:Y:S01]  /*7c10*/  HSETP2.BF16_V2.NEU.AND P0, PT, R22.H0_H0, R21.H0_H0, PT ;  /* 0x2000001516007234 */ /* 0x000fe20003f0d802 */
[----:B------:R-:W-:-:S12]  /*7c20*/  IMAD.MOV.U32 R13, RZ, RZ, RZ ;  /* 0x000000ffff0d7224 */ /* 0x000fd800078e00ff */
[----:B--2---:R-:W-:-:S04]  /*7c30*/  @!P0 ISETP.GE.AND P1, PT, R27, R8, PT ;  /* 0x000000081b00820c */ /* 0x004fc80003f26270 */
[----:B------:R-:W-:-:S09]  /*7c40*/  @!P0 SEL R13, RZ, 0x1, P1 ;  /* 0x00000001ff0d8807 */ /* 0x000fd20000800000 */
.L_x_4500:
[----:B------:R-:W-:Y:S05]  /*7c50*/  BSYNC.RECONVERGENT B0 ;  /* 0x0000000000007941 */ /* 0x000fea0003800200 */
.L_x_4499:
        /* <DEDUP_REMOVED lines=8> */
.L_x_4578:
        /* <DEDUP_REMOVED lines=8> */
.L_x_4503:
[----:B------:R-:W-:Y:S05]  /*7d60*/  BSYNC.RECONVERGENT B0 ;  /* 0x0000000000007941 */ /* 0x000fea0003800200 */
.L_x_4502:
        /* <DEDUP_REMOVED lines=8> */
.L_x_4582:
        /* <DEDUP_REMOVED lines=8> */
.L_x_4506:
[----:B------:R-:W-:Y:S05]  /*7e70*/  BSYNC.RECONVERGENT B0 ;  /* 0x0000000000007941 */ /* 0x000fea0003800200 */
.L_x_4505:
        /* <DEDUP_REMOVED lines=8> */
.L_x_4586:
        /* <DEDUP_REMOVED lines=8> */
.L_x_4509:
[----:B------:R-:W-:Y:S05]  /*7f80*/  BSYNC.RECONVERGENT B0 ;  /* 0x0000000000007941 */ /* 0x000fea0003800200 */
.L_x_4508:
        /* <DEDUP_REMOVED lines=9> */
.L_x_4590:
[----:B-1----:R-:W-:Y:S01]  /*8020*/  HSETP2.BF16_V2.GT.AND P0, PT, R22.H0_H0, R11.H0_H0, PT ;  /* 0x2000000b16007234 */ /* 0x002fe20003f04802 */
[----:B------:R-:W-:-:S12]  /*8030*/  BSSY.RECONVERGENT B0, `(.L_x_4511) ;  /* 0x0000006000007945 */ /* 0x000fd80003800200 */
[----:B------:R-:W-:Y:S05]  /*8040*/  @P0 BRA `(.L_x_4512) ;  /* 0x0000000000100947 */ /* 0x000fea0003800000 */
[----:B------:R-:W-:Y:S01]  /*8050*/  HSETP2.BF16_V2.NEU.AND P0, PT, R22.H0_H0, R11.H0_H0, PT ;  /* 0x2000000b16007234 */ /* 0x000fe20003f0d802 */
[----:B------:R-:W-:-:S12]  /*8060*/  IMAD.MOV.U32 R0, RZ, RZ, RZ ;  /* 0x000000ffff007224 */ /* 0x000fd800078e00ff */
[----:B--2---:R-:W-:-:S04]  /*8070*/  @!P0 ISETP.GE.AND P1, PT, R27, R8, PT ;  /* 0x000000081b00820c */ /* 0x004fc80003f26270 */
[----:B------:R-:W-:-:S09]  /*8080*/  @!P0 SEL R0, RZ, 0x1, P1 ;  /* 0x00000001ff008807 */ /* 0x000fd20000800000 */
.L_x_4512:
[----:B------:R-:W-:Y:S05]  /*8090*/  BSYNC.RECONVERGENT B0 ;  /* 0x0000000000007941 */ /* 0x000fea0003800200 */
.L_x_4511:
        /* <DEDUP_REMOVED lines=8> */
.L_x_4594:
        /* <DEDUP_REMOVED lines=8> */
.L_x_4515:
[----:B------:R-:W-:Y:S05]  /*81a0*/  BSYNC.RECONVERGENT B0 ;  /* 0x0000000000007941 */ /* 0x000fea0003800200 */
.L_x_4514:
        /* <DEDUP_REMOVED lines=9> */
.L_x_4598:
        /* <DEDUP_REMOVED lines=8> */
.L_x_4518:
[----:B------:R-:W-:Y:S05]  /*82c0*/  BSYNC.RECONVERGENT B0 ;  /* 0x0000000000007941 */ /* 0x000fea0003800200 */
.L_x_4517:
        /* <DEDUP_REMOVED lines=8> */
.L_x_4602:
        /* <DEDUP_REMOVED lines=8> */
.L_x_4521:
[----:B------:R-:W-:Y:S05]  /*83d0*/  BSYNC.RECONVERGENT B0 ;  /* 0x0000000000007941 */ /* 0x000fea0003800200 */
.L_x_4520:
        /* <DEDUP_REMOVED lines=8> */
.L_x_4606:
        /* <DEDUP_REMOVED lines=8> */
.L_x_4524:
[----:B------:R-:W-:Y:S05]  /*84e0*/  BSYNC.RECONVERGENT B0 ;  /* 0x0000000000007941 */ /* 0x000fea0003800200 */
.L_x_4523:
        /* <DEDUP_REMOVED lines=9> */
.L_x_4610:
[----:B-1----:R-:W-:Y:S01]  /*8580*/  HSETP2.BF16_V2.GT.AND P0, PT, R22.H0_H0, R11.H0_H0, PT ;  /* 0x2000000b16007234 */ /* 0x002fe20003f04802 */
[----:B------:R-:W-:-:S12]  /*8590*/  BSSY.RECONVERGENT B0, `(.L_x_4526) ;  /* 0x0000006000007945 */ /* 0x000fd80003800200 */
[----:B------:R-:W-:Y:S05]  /*85a0*/  @P0 BRA `(.L_x_4527) ;  /* 0x0000000000100947 */ /* 0x000fea0003800000 */
[----:B------:R-:W-:Y:S01]  /*85b0*/  HSETP2.BF16_V2.NEU.AND P0, PT, R22.H0_H0, R11.H0_H0, PT ;  /* 0x2000000b16007234 */ /* 0x000fe20003f0d802 */
[----:B------:R-:W-:-:S12]  /*85c0*/  IMAD.MOV.U32 R0, RZ, RZ, RZ ;  /* 0x000000ffff007224 */ /* 0x000fd800078e00ff */
[----:B--2---:R-:W-:-:S04]  /*85d0*/  @!P0 ISETP.GE.AND P1, PT, R27, R8, PT ;  /* 0x000000081b00820c */ /* 0x004fc80003f26270 */
[----:B------:R-:W-:-:S09]  /*85e0*/  @!P0 SEL R0, RZ, 0x1, P1 ;  /* 0x00000001ff008807 */ /* 0x000fd20000800000 */
.L_x_4527:
[----:B------:R-:W-:Y:S05]  /*85f0*/  BSYNC.RECONVERGENT B0 ;  /* 0x0000000000007941 */ /* 0x000fea0003800200 */
.L_x_4526:
        /* <DEDUP_REMOVED lines=17> */
.L_x_4614:
        /* <DEDUP_REMOVED lines=8> */
.L_x_4530:
[----:B------:R-:W-:Y:S05]  /*8790*/  BSYNC.RECONVERGENT B0 ;  /* 0x0000000000007941 */ /* 0x000fea0003800200 */
.L_x_4529:
        /* <DEDUP_REMOVED lines=8> */
.L_x_4618:
        /* <DEDUP_REMOVED lines=8> */
.L_x_4533:
[----:B------:R-:W-:Y:S05]  /*88a0*/  BSYNC.RECONVERGENT B0 ;  /* 0x0000000000007941 */ /* 0x000fea0003800200 */
.L_x_4532:
        /* <DEDUP_REMOVED lines=8> */
.L_x_4622:
        /* <DEDUP_REMOVED lines=8> */
.L_x_4536:
[----:B------:R-:W-:Y:S05]  /*89b0*/  BSYNC.RECONVERGENT B0 ;  /* 0x0000000000007941 */ /* 0x000fea0003800200 */
.L_x_4535:
        /* <DEDUP_REMOVED lines=8> */
.L_x_4626:
        /* <DEDUP_REMOVED lines=8> */
.L_x_4539:
[----:B------:R-:W-:Y:S05]  /*8ac0*/  BSYNC.RECONVERGENT B0 ;  /* 0x0000000000007941 */ /* 0x000fea0003800200 */
.L_x_4538:
        /* <DEDUP_REMOVED lines=9> */
.L_x_4630:
[----:B-1----:R-:W-:Y:S01]  /*8b60*/  HSETP2.BF16_V2.GT.AND P0, PT, R10.H0_H0, R11.H0_H0, PT ;  /* 0x2000000b0a007234 */ /* 0x002fe20003f04802 */
[----:B------:R-:W-:-:S12]  /*8b70*/  BSSY.RECONVERGENT B0, `(.L_x_4541) ;  /* 0x0000006000007945 */ /* 0x000fd80003800200 */
[----:B------:R-:W-:Y:S05]  /*8b80*/  @P0 BRA `(.L_x_4542) ;  /* 0x0000000000100947 */ /* 0x000fea0003800000 */
[----:B------:R-:W-:Y:S01]  /*8b90*/  HSETP2.BF16_V2.NEU.AND P0, PT, R10.H0_H0, R11.H0_H0, PT ;  /* 0x2000000b0a007234 */ /* 0x000fe20003f0d802 */
[----:B------:R-:W-:-:S12]  /*8ba0*/  IMAD.MOV.U32 R0, RZ, RZ, RZ ;  /* 0x000000ffff007224 */ /* 0x000fd800078e00ff */
[----:B--2---:R-:W-:-:S04]  /*8bb0*/  @!P0 ISETP.GE.AND P1, PT, R19, R8, PT ;  /* 0x000000081300820c */ /* 0x004fc80003f26270 */
[----:B------:R-:W-:-:S09]  /*8bc0*/  @!P0 SEL R0, RZ, 0x1, P1 ;  /* 0x00000001ff008807 */ /* 0x000fd20000800000 */
.L_x_4542:
[----:B------:R-:W-:Y:S05]  /*8bd0*/  BSYNC.RECONVERGENT B0 ;  /* 0x0000000000007941 */ /* 0x000fea0003800200 */
.L_x_4541:
[----:B------:R-:W-:Y:S01]  /*8be0*/  ISETP.NE.AND P0, PT, R0, R9, PT ;  /* 0x000000090000720c */ /* 0x000fe20003f05270 */
[----:B------:R-:W-:-:S03]  /*8bf0*/  UMOV UR6, 0xffffffff ;  /* 0xffffffff00067882 */ /* 0x000fc60000000000 */
[----:B------:R-:W-:Y:S02]  /*8c00*/  SEL R0, R11, R10, !P0 ;  /* 0x0000000a0b007207 */ /* 0x000fe40004000000 */
[----:B0-2---:R-:W-:Y:S02]  /*8c10*/  SEL R19, R8, R19, !P0 ;  /* 0x0000001308137207 */ /* 0x005fe40004000000 */
[----:B------:R-:W-:Y:S01]  /*8c20*/  PRMT R0, R0, 0x5410, R0 ;  /* 0x0000541000007816 */ /* 0x000fe20000000000 */
[----:B------:R-:W-:Y:S06]  /*8c30*/  BRA.DIV UR6, `(.L_x_4543) ;  /* 0x0000001a06c07947 */ /* 0x000fec000b800000 */
.L_x_4633:
[----:B------:R-:W-:-:S03]  /*8c40*/  UMOV UR6, 0xffffffff ;  /* 0xffffffff00067882 */ /* 0x000fc60000000000 */
[----:B------:R-:W-:Y:S05]  /*8c50*/  BRA.DIV UR6, `(.L_x_4544) ;  /* 0x0000001a06e47947 */ /* 0x000fea000b800000 */
.L_x_4482:
        /* <DEDUP_REMOVED lines=29> */
.L_x_4545:
        /* <DEDUP_REMOVED lines=11> */
.L_x_4642:
        /* <DEDUP_REMOVED lines=14> */
.L_x_4546:
        /* <DEDUP_REMOVED lines=22> */
.L_x_4435:
[----:B------:R-:W-:Y:S01]  /*9120*/  BSSY B1, `(.L_x_4548) ;  /* 0x0000006000017945 */ /* 0x000fe20003800000 */
[----:B------:R-:W-:Y:S02]  /*9130*/  IMAD.MOV.U32 R33, RZ, RZ, 0x1f ;  /* 0x0000001fff217424 */ /* 0x000fe400078e00ff */
[----:B------:R-:W-:-:S07]  /*9140*/  IMAD.MOV.U32 R6, RZ, RZ, -0x1 ;  /* 0xffffffffff067424 */ /* 0x000fce00078e00ff */
[----:B------:R-:W-:Y:S05]  /*9150*/  WARPSYNC.COLLECTIVE R6, `(.L_x_4549) ;  /* 0x0000000006087348 */ /* 0x000fea0003c00000 */
[----:B------:R0:W1:Y:S02]  /*9160*/  SHFL.IDX P1, R33, R29, R28, R33 ;  /* 0x0000001c1d217389 */ /* 0x0000640000020021 */
[----:B01----:R-:W-:Y:S05]  /*9170*/  ENDCOLLECTIVE ;  /* 0x000000000000791b */ /* 0x003fea0003800000 */
.L_x_4549:
[----:B------:R-:W-:Y:S05]  /*9180*/  BSYNC B1 ;  /* 0x0000000000017941 */ /* 0x000fea0003800000 */
.L_x_4548:
[----:B------:R-:W-:Y:S05]  /*9190*/  BRA `(.L_x_4550) ;  /* 0xffffffc800787947 */ /* 0x000fea000383ffff */
.L_x_4483:
[----:B------:R-:W-:Y:S01]  /*91a0*/  BSSY B0, `(.L_x_4551) ;  /* 0x0000007000007945 */ /* 0x000fe20003800000 */
[----:B------:R-:W-:Y:S02]  /*91b0*/  IMAD.MOV.U32 R7, RZ, RZ, 0x1 ;  /* 0x00000001ff077424 */ /* 0x000fe400078e00ff */
[----:B------:R-:W-:Y:S02]  /*91c0*/  IMAD.MOV.U32 R5, RZ, RZ, 0x1f ;  /* 0x0000001fff057424 */ /* 0x000fe400078e00ff */
[----:B------:R-:W-:-:S07]  /*91d0*/  IMAD.MOV.U32 R6, RZ, RZ, -0x1 ;  /* 0xffffffffff067424 */ /* 0x000fce00078e00ff */
[----:B------:R-:W-:Y:S05]  /*91e0*/  WARPSYNC.COLLECTIVE R6, `(.L_x_4552) ;  /* 0x0000000006087348 */ /* 0x000fea0003c00000 */
[----:B------:R0:W1:Y:S02]  /*91f0*/  SHFL.BFLY P0, R8, R26, R7, R5 ;  /* 0x0c0000071a087389 */ /* 0x0000640000000005 */
[----:B01----:R-:W-:Y:S05]  /*9200*/  ENDCOLLECTIVE ;  /* 0x000000000000791b */ /* 0x003fea0003800000 */
.L_x_4552:
[----:B------:R-:W-:Y:S05]  /*9210*/  BSYNC B0 ;  /* 0x0000000000007941 */ /* 0x000fea0003800000 */
.L_x_4551:
        /* <DEDUP_REMOVED lines=9> */
.L_x_4553:
[----:B------:R-:W-:Y:S05]  /*92b0*/  BRA `(.L_x_4554) ;  /* 0xffffffe000ec7947 */ /* 0x000fea000383ffff */
.L_x_4486:
[----:B------:R-:W-:Y:S01]  /*92c0*/  BSSY B0, `(.L_x_4555) ;  /* 0x0000007000007945 */ /* 0x000fe20003800000 */
[----:B------:R-:W-:Y:S02]  /*92d0*/  IMAD.MOV.U32 R7, RZ, RZ, 0x2 ;  /* 0x00000002ff077424 */ /* 0x000fe400078e00ff */
[----:B------:R-:W-:Y:S02]  /*92e0*/  IMAD.MOV.U32 R5, RZ, RZ, 0x1f ;  /* 0x0000001fff057424 */ /* 0x000fe400078e00ff */
[----:B------:R-:W-:-:S07]  /*92f0*/  IMAD.MOV.U32 R6, RZ, RZ, -0x1 ;  /* 0xffffffffff067424 */ /* 0x000fce00078e00ff */
[----:B------:R-:W-:Y:S05]  /*9300*/  WARPSYNC.COLLECTIVE R6, `(.L_x_4556) ;  /* 0x0000000006087348 */ /* 0x000fea0003c00000 */
[----:B------:R0:W1:Y:S02]  /*9310*/  SHFL.BFLY P0, R8, R26, R7, R5 ;  /* 0x0c0000071a087389 */ /* 0x0000640000000005 */
[----:B01----:R-:W-:Y:S05]  /*9320*/  ENDCOLLECTIVE ;  /* 0x000000000000791b */ /* 0x003fea0003800000 */
.L_x_4556:
[----:B------:R-:W-:Y:S05]  /*9330*/  BSYNC B0 ;  /* 0x0000000000007941 */ /* 0x000fea0003800000 */
.L_x_4555:
        /* <DEDUP_REMOVED lines=8> */
.L_x_4557:
[----:B------:R-:W-:Y:S05]  /*93c0*/  BRA `(.L_x_4558) ;  /* 0xffffffe000ec7947 */ /* 0x000fea000383ffff */
.L_x_4489:
[----:B------:R-:W-:Y:S01]  /*93d0*/  BSSY B0, `(.L_x_4559) ;  /* 0x0000007000007945 */ /* 0x000fe20003800000 */
[----:B------:R-:W-:Y:S02]  /*93e0*/  IMAD.MOV.U32 R7, RZ, RZ, 0x1 ;  /* 0x00000001ff077424 */ /* 0x000fe400078e00ff */
[----:B------:R-:W-:Y:S02]  /*93f0*/  IMAD.MOV.U32 R5, RZ, RZ, 0x1f ;  /* 0x0000001fff057424 */ /* 0x000fe400078e00ff */
[----:B------:R-:W-:-:S07]  /*9400*/  IMAD.MOV.U32 R6, RZ, RZ, -0x1 ;  /* 0xffffffffff067424 */ /* 0x000fce00078e00ff */
[----:B------:R-:W-:Y:S05]  /*9410*/  WARPSYNC.COLLECTIVE R6, `(.L_x_4560) ;  /* 0x0000000006087348 */ /* 0x000fea0003c00000 */
[----:B------:R0:W1:Y:S02]  /*9420*/  SHFL.BFLY P0, R8, R26, R7, R5 ;  /* 0x0c0000071a087389 */ /* 0x0000640000000005 */
[----:B01----:R-:W-:Y:S05]  /*9430*/  ENDCOLLECTIVE ;  /* 0x000000000000791b */ /* 0x003fea0003800000 */
.L_x_4560:
[----:B------:R-:W-:Y:S05]  /*9440*/  BSYNC B0 ;  /* 0x0000000000007941 */ /* 0x000fea0003800000 */
.L_x_4559:
        /* <DEDUP_REMOVED lines=9> */
.L_x_4561:
[----:B------:R-:W-:Y:S05]  /*94e0*/  BRA `(.L_x_4562) ;  /* 0xffffffe000f07947 */ /* 0x000fea000383ffff */
.L_x_4492:
[----:B------:R-:W-:Y:S01]  /*94f0*/  BSSY B0, `(.L_x_4563) ;  /* 0x0000007000007945 */ /* 0x000fe20003800000 */
[----:B------:R-:W-:Y:S02]  /*9500*/  IMAD.MOV.U32 R7, RZ, RZ, 0x4 ;  /* 0x00000004ff077424 */ /* 0x000fe400078e00ff */
[----:B------:R-:W-:Y:S02]  /*9510*/  IMAD.MOV.U32 R5, RZ, RZ, 0x1f ;  /* 0x0000001fff057424 */ /* 0x000fe400078e00ff */
[----:B------:R-:W-:-:S07]  /*9520*/  IMAD.MOV.U32 R6, RZ, RZ, -0x1 ;  /* 0xffffffffff067424 */ /* 0x000fce00078e00ff */
[----:B------:R-:W-:Y:S05]  /*9530*/  WARPSYNC.COLLECTIVE R6, `(.L_x_4564) ;  /* 0x0000000006087348 */ /* 0x000fea0003c00000 */
[----:B------:R0:W1:Y:S02]  /*9540*/  SHFL.BFLY P0, R8, R26, R7, R5 ;  /* 0x0c0000071a087389 */ /* 0x0000640000000005 */
[----:B01----:R-:W-:Y:S05]  /*9550*/  ENDCOLLECTIVE ;  /* 0x000000000000791b */ /* 0x003fea0003800000 */
.L_x_4564:
[----:B------:R-:W-:Y:S05]  /*9560*/  BSYNC B0 ;  /* 0x0000000000007941 */ /* 0x000fea0003800000 */
.L_x_4563:
        /* <DEDUP_REMOVED lines=8> */
.L_x_4565:
[----:B------:R-:W-:Y:S05]  /*95f0*/  BRA `(.L_x_4566) ;  /* 0xffffffe000ec7947 */ /* 0x000fea000383ffff */
.L_x_4495:
[----:B------:R-:W-:Y:S01]  /*9600*/  BSSY B0, `(.L_x_4567) ;  /* 0x0000007000007945 */ /* 0x000fe20003800000 */
[----:B------:R-:W-:Y:S02]  /*9610*/  IMAD.MOV.U32 R7, RZ, RZ, 0x2 ;  /* 0x00000002ff077424 */ /* 0x000fe400078e00ff */
[----:B------:R-:W-:Y:S02]  /*9620*/  IMAD.MOV.U32 R5, RZ, RZ, 0x1f ;  /* 0x0000001fff057424 */ /* 0x000fe400078e00ff */
[----:B------:R-:W-:-:S07]  /*9630*/  IMAD.MOV.U32 R6, RZ, RZ, -0x1 ;  /* 0xffffffffff067424 */ /* 0x000fce00078e00ff */
[----:B------:R-:W-:Y:S05]  /*9640*/  WARPSYNC.COLLECTIVE R6, `(.L_x_4568) ;  /* 0x0000000006087348 */ /* 0x000fea0003c00000 */
[----:B------:R0:W1:Y:S02]  /*9650*/  SHFL.BFLY P0, R8, R26, R7, R5 ;  /* 0x0c0000071a087389 */ /* 0x0000640000000005 */
[----:B01----:R-:W-:Y:S05]  /*9660*/  ENDCOLLECTIVE ;  /* 0x000000000000791b */ /* 0x003fea0003800000 */
.L_x_4568:
[----:B------:R-:W-:Y:S05]  /*9670*/  BSYNC B0 ;  /* 0x0000000000007941 */ /* 0x000fea0003800000 */
.L_x_4567:
        /* <DEDUP_REMOVED lines=8> */
.L_x_4569:
[----:B------:R-:W-:Y:S05]  /*9700*/  BRA `(.L_x_4570) ;  /* 0xffffffe000ec7947 */ /* 0x000fea000383ffff */
.L_x_4498:
[----:B------:R-:W-:Y:S01]  /*9710*/  BSSY B0, `(.L_x_4571) ;  /* 0x0000007000007945 */ /* 0x000fe20003800000 */
[----:B------:R-:W-:Y:S02]  /*9720*/  IMAD.MOV.U32 R7, RZ, RZ, 0x1 ;  /* 0x00000001ff077424 */ /* 0x000fe400078e00ff */
[----:B------:R-:W-:Y:S02]  /*9730*/  IMAD.MOV.U32 R5, RZ, RZ, 0x1f ;  /* 0x0000001fff057424 */ /* 0x000fe400078e00ff */
[----:B------:R-:W-:-:S07]  /*9740*/  IMAD.MOV.U32 R6, RZ, RZ, -0x1 ;  /* 0xffffffffff067424 */ /* 0x000fce00078e00ff */
[----:B------:R-:W-:Y:S05]  /*9750*/  WARPSYNC.COLLECTIVE R6, `(.L_x_4572) ;  /* 0x0000000006087348 */ /* 0x000fea0003c00000 */
[----:B------:R0:W1:Y:S02]  /*9760*/  SHFL.BFLY P0, R8, R26, R7, R5 ;  /* 0x0c0000071a087389 */ /* 0x0000640000000005 */
[----:B01----:R-:W-:Y:S05]  /*9770*/  ENDCOLLECTIVE ;  /* 0x000000000000791b */ /* 0x003fea0003800000 */
.L_x_4572:
[----:B------:R-:W-:Y:S05]  /*9780*/  BSYNC B0 ;  /* 0x0000000000007941 */ /* 0x000fea0003800000 */
.L_x_4571:
        /* <DEDUP_REMOVED lines=9> */
.L_x_4573:
[----:B------:R-:W-:Y:S05]  /*9820*/  BRA `(.L_x_4574) ;  /* 0xffffffe000ec7947 */ /* 0x000fea000383ffff */
.L_x_4501:
[----:B------:R-:W-:Y:S01]  /*9830*/  BSSY B0, `(.L_x_4575) ;  /* 0x0000007000007945 */ /* 0x000fe20003800000 */
[----:B------:R-:W-:Y:S02]  /*9840*/  IMAD.MOV.U32 R7, RZ, RZ, 0x8 ;  /* 0x00000008ff077424 */ /* 0x000fe400078e00ff */
[----:B------:R-:W-:Y:S02]  /*9850*/  IMAD.MOV.U32 R5, RZ, RZ, 0x1f ;  /* 0x0000001fff057424 */ /* 0x000fe400078e00ff */
[----:B------:R-:W-:-:S07]  /*9860*/  IMAD.MOV.U32 R6, RZ, RZ, -0x1 ;  /* 0xffffffffff067424 */ /* 0x000fce00078e00ff */
[----:B------:R-:W-:Y:S05]  /*9870*/  WARPSYNC.COLLECTIVE R6, `(.L_x_4576) ;  /* 0x0000000006087348 */ /* 0x000fea0003c00000 */
[----:B------:R0:W1:Y:S02]  /*9880*/  SHFL.BFLY P0, R8, R26, R7, R5 ;  /* 0x0c0000071a087389 */ /* 0x0000640000000005 */
[----:B01----:R-:W-:Y:S05]  /*9890*/  ENDCOLLECTIVE ;  /* 0x000000000000791b */ /* 0x003fea0003800000 */
.L_x_4576:
[----:B------:R-:W-:Y:S05]  /*98a0*/  BSYNC B0 ;  /* 0x0000000000007941 */ /* 0x000fea0003800000 */
.L_x_4575:
        /* <DEDUP_REMOVED lines=8> */
.L_x_4577:
[----:B------:R-:W-:Y:S05]  /*9930*/  BRA `(.L_x_4578) ;  /* 0xffffffe000e87947 */ /* 0x000fea000383ffff */
.L_x_4504:
[----:B------:R-:W-:Y:S01]  /*9940*/  BSSY B0, `(.L_x_4579) ;  /* 0x0000007000007945 */ /* 0x000fe20003800000 */
[----:B------:R-:W-:Y:S02]  /*9950*/  IMAD.MOV.U32 R7, RZ, RZ, 0x4 ;  /* 0x00000004ff077424 */ /* 0x000fe400078e00ff */
[----:B------:R-:W-:Y:S02]  /*9960*/  IMAD.MOV.U32 R5, RZ, RZ, 0x1f ;  /* 0x0000001fff057424 */ /* 0x000fe400078e00ff */
[----:B------:R-:W-:-:S07]  /*9970*/  IMAD.MOV.U32 R6, RZ, RZ, -0x1 ;  /* 0xffffffffff067424 */ /* 0x000fce00078e00ff */
[----:B------:R-:W-:Y:S05]  /*9980*/  WARPSYNC.COLLECTIVE R6, `(.L_x_4580) ;  /* 0x0000000006087348 */ /* 0x000fea0003c00000 */
[----:B------:R0:W1:Y:S02]  /*9990*/  SHFL.BFLY P0, R8, R26, R7, R5 ;  /* 0x0c0000071a087389 */ /* 0x0000640000000005 */
[----:B01----:R-:W-:Y:S05]  /*99a0*/  ENDCOLLECTIVE ;  /* 0x000000000000791b */ /* 0x003fea0003800000 */
.L_x_4580:
[----:B------:R-:W-:Y:S05]  /*99b0*/  BSYNC B0 ;  /* 0x0000000000007941 */ /* 0x000fea0003800000 */
.L_x_4579:
        /* <DEDUP_REMOVED lines=8> */
.L_x_4581:
[----:B------:R-:W-:Y:S05]  /*9a40*/  BRA `(.L_x_4582) ;  /* 0xffffffe000e87947 */ /* 0x000fea000383ffff */
.L_x_4507:
[----:B------:R-:W-:Y:S01]  /*9a50*/  BSSY B0, `(.L_x_4583) ;  /* 0x0000007000007945 */ /* 0x000fe20003800000 */
[----:B------:R-:W-:Y:S02]  /*9a60*/  IMAD.MOV.U32 R7, RZ, RZ, 0x2 ;  /* 0x00000002ff077424 */ /* 0x000fe400078e00ff */
[----:B------:R-:W-:Y:S02]  /*9a70*/  IMAD.MOV.U32 R5, RZ, RZ, 0x1f ;  /* 0x0000001fff057424 */ /* 0x000fe400078e00ff */
[----:B------:R-:W-:-:S07]  /*9a80*/  IMAD.MOV.U32 R6, RZ, RZ, -0x1 ;  /* 0xffffffffff067424 */ /* 0x000fce00078e00ff */
[----:B------:R-:W-:Y:S05]  /*9a90*/  WARPSYNC.COLLECTIVE R6, `(.L_x_4584) ;  /* 0x0000000006087348 */ /* 0x000fea0003c00000 */
[----:B------:R0:W1:Y:S02]  /*9aa0*/  SHFL.BFLY P0, R8, R26, R7, R5 ;  /* 0x0c0000071a087389 */ /* 0x0000640000000005 */
[----:B01----:R-:W-:Y:S05]  /*9ab0*/  ENDCOLLECTIVE ;  /* 0x000000000000791b */ /* 0x003fea0003800000 */
.L_x_4584:
[----:B------:R-:W-:Y:S05]  /*9ac0*/  BSYNC B0 ;  /* 0x0000000000007941 */ /* 0x000fea0003800000 */
.L_x_4583:
        /* <DEDUP_REMOVED lines=8> */
.L_x_4585:
[----:B------:R-:W-:Y:S05]  /*9b50*/  BRA `(.L_x_4586) ;  /* 0xffffffe000e87947 */ /* 0x000fea000383ffff */
.L_x_4510:
[----:B------:R-:W-:Y:S01]  /*9b60*/  BSSY B0, `(.L_x_4587) ;  /* 0x0000007000007945 */ /* 0x000fe20003800000 */
[----:B------:R-:W-:Y:S02]  /*9b70*/  IMAD.MOV.U32 R7, RZ, RZ, 0x1 ;  /* 0x00000001ff077424 */ /* 0x000fe400078e00ff */
[----:B------:R-:W-:Y:S02]  /*9b80*/  IMAD.MOV.U32 R5, RZ, RZ, 0x1f ;  /* 0x0000001fff057424 */ /* 0x000fe400078e00ff */
[----:B------:R-:W-:-:S07]  /*9b90*/  IMAD.MOV.U32 R6, RZ, RZ, -0x1 ;  /* 0xffffffffff067424 */ /* 0x000fce00078e00ff */
[----:B------:R-:W-:Y:S05]  /*9ba0*/  WARPSYNC.COLLECTIVE R6, `(.L_x_4588) ;  /* 0x0000000006087348 */ /* 0x000fea0003c00000 */
[----:B------:R0:W1:Y:S02]  /*9bb0*/  SHFL.BFLY P0, R8, R26, R7, R5 ;  /* 0x0c0000071a087389 */ /* 0x0000640000000005 */
[----:B01----:R-:W-:Y:S05]  /*9bc0*/  ENDCOLLECTIVE ;  /* 0x000000000000791b */ /* 0x003fea0003800000 */
.L_x_4588:
[----:B------:R-:W-:Y:S05]  /*9bd0*/  BSYNC B0 ;  /* 0x0000000000007941 */ /* 0x000fea0003800000 */
.L_x_4587:
        /* <DEDUP_REMOVED lines=9> */
.L_x_4589:
[----:B------:R-:W-:Y:S05]  /*9c70*/  BRA `(.L_x_4590) ;  /* 0xffffffe000e87947 */ /* 0x000fea000383ffff */
.L_x_4513:
[----:B------:R-:W-:Y:S01]  /*9c80*/  BSSY B0, `(.L_x_4591) ;  /* 0x0000007000007945 */ /* 0x000fe20003800000 */
[----:B------:R-:W-:Y:S02]  /*9c90*/  IMAD.MOV.U32 R7, RZ, RZ, 0x10 ;  /* 0x00000010ff077424 */ /* 0x000fe400078e00ff */
[----:B------:R-:W-:Y:S02]  /*9ca0*/  IMAD.MOV.U32 R5, RZ, RZ, 0x1f ;  /* 0x0000001fff057424 */ /* 0x000fe400078e00ff */
[----:B------:R-:W-:-:S07]  /*9cb0*/  IMAD.MOV.U32 R6, RZ, RZ, -0x1 ;  /* 0xffffffffff067424 */ /* 0x000fce00078e00ff */
[----:B------:R-:W-:Y:S05]  /*9cc0*/  WARPSYNC.COLLECTIVE R6, `(.L_x_4592) ;  /* 0x0000000006087348 */ /* 0x000fea0003c00000 */
[----:B------:R0:W1:Y:S02]  /*9cd0*/  SHFL.BFLY P0, R8, R26, R7, R5 ;  /* 0x0c0000071a087389 */ /* 0x0000640000000005 */
[----:B01----:R-:W-:Y:S05]  /*9ce0*/  ENDCOLLECTIVE ;  /* 0x000000000000791b */ /* 0x003fea0003800000 */
.L_x_4592:
[----:B------:R-:W-:Y:S05]  /*9cf0*/  BSYNC B0 ;  /* 0x0000000000007941 */ /* 0x000fea0003800000 */
.L_x_4591:
        /* <DEDUP_REMOVED lines=8> */
.L_x_4593:
[----:B------:R-:W-:Y:S05]  /*9d80*/  BRA `(.L_x_4594) ;  /* 0xffffffe000e47947 */ /* 0x000fea000383ffff */
.L_x_4516:
[----:B------:R-:W-:Y:S01]  /*9d90*/  BSSY B0, `(.L_x_4595) ;  /* 0x0000007000007945 */ /* 0x000fe20003800000 */
[----:B------:R-:W-:Y:S02]  /*9da0*/  IMAD.MOV.U32 R7, RZ, RZ, 0x8 ;  /* 0x00000008ff077424 */ /* 0x000fe400078e00ff */
[----:B------:R-:W-:Y:S02]  /*9db0*/  IMAD.MOV.U32 R5, RZ, RZ, 0x1f ;  /* 0x0000001fff057424 */ /* 0x000fe400078e00ff */
[----:B------:R-:W-:-:S07]  /*9dc0*/  IMAD.MOV.U32 R6, RZ, RZ, -0x1 ;  /* 0xffffffffff067424 */ /* 0x000fce00078e00ff */
[----:B------:R-:W-:Y:S05]  /*9dd0*/  WARPSYNC.COLLECTIVE R6, `(.L_x_4596) ;  /* 0x0000000006087348 */ /* 0x000fea0003c00000 */
[----:B------:R0:W1:Y:S02]  /*9de0*/  SHFL.BFLY P0, R8, R26, R7, R5 ;  /* 0x0c0000071a087389 */ /* 0x0000640000000005 */
[----:B01----:R-:W-:Y:S05]  /*9df0*/  ENDCOLLECTIVE ;  /* 0x000000000000791b */ /* 0x003fea0003800000 */
.L_x_4596:
[----:B------:R-:W-:Y:S05]  /*9e00*/  BSYNC B0 ;  /* 0x0000000000007941 */ /* 0x000fea0003800000 */
.L_x_4595:
        /* <DEDUP_REMOVED lines=8> */
.L_x_4597:
[----:B------:R-:W-:Y:S05]  /*9e90*/  BRA `(.L_x_4598) ;  /* 0xffffffe000e87947 */ /* 0x000fea000383ffff */
.L_x_4519:
[----:B------:R-:W-:Y:S01]  /*9ea0*/  BSSY B0, `(.L_x_4599) ;  /* 0x0000007000007945 */ /* 0x000fe20003800000 */
[----:B------:R-:W-:Y:S02]  /*9eb0*/  IMAD.MOV.U32 R7, RZ, RZ, 0x4 ;  /* 0x00000004ff077424 */ /* 0x000fe400078e00ff */
[----:B------:R-:W-:Y:S02]  /*9ec0*/  IMAD.MOV.U32 R5, RZ, RZ, 0x1f ;  /* 0x0000001fff057424 */ /* 0x000fe400078e00ff */
[----:B------:R-:W-:-:S07]  /*9ed0*/  IMAD.MOV.U32 R6, RZ, RZ, -0x1 ;  /* 0xffffffffff067424 */ /* 0x000fce00078e00ff */
[----:B------:R-:W-:Y:S05]  /*9ee0*/  WARPSYNC.COLLECTIVE R6, `(.L_x_4600) ;  /* 0x0000000006087348 */ /* 0x000fea0003c00000 */
[----:B------:R0:W1:Y:S02]  /*9ef0*/  SHFL.BFLY P0, R8, R26, R7, R5 ;  /* 0x0c0000071a087389 */ /* 0x0000640000000005 */
[----:B01----:R-:W-:Y:S05]  /*9f00*/  ENDCOLLECTIVE ;  /* 0x000000000000791b */ /* 0x003fea0003800000 */
.L_x_4600:
[----:B------:R-:W-:Y:S05]  /*9f10*/  BSYNC B0 ;  /* 0x0000000000007941 */ /* 0x000fea0003800000 */
.L_x_4599:
        /* <DEDUP_REMOVED lines=8> */
.L_x_4601:
[----:B------:R-:W-:Y:S05]  /*9fa0*/  BRA `(.L_x_4602) ;  /* 0xffffffe000e87947 */ /* 0x000fea000383ffff */
.L_x_4522:
[----:B------:R-:W-:Y:S01]  /*9fb0*/  BSSY B0, `(.L_x_4603) ;  /* 0x0000007000007945 */ /* 0x000fe20003800000 */
[----:B------:R-:W-:Y:S02]  /*9fc0*/  IMAD.MOV.U32 R7, RZ, RZ, 0x2 ;  /* 0x00000002ff077424 */ /* 0x000fe400078e00ff */
[----:B------:R-:W-:Y:S02]  /*9fd0*/  IMAD.MOV.U32 R5, RZ, RZ, 0x1f ;  /* 0x0000001fff057424 */ /* 0x000fe400078e00ff */
[----:B------:R-:W-:-:S07]  /*9fe0*/  IMAD.MOV.U32 R6, RZ, RZ, -0x1 ;  /* 0xffffffffff067424 */ /* 0x000fce00078e00ff */
[----:B------:R-:W-:Y:S05]  /*9ff0*/  WARPSYNC.COLLECTIVE R6, `(.L_x_4604) ;  /* 0x0000000006087348 */ /* 0x000fea0003c00000 */
[----:B------:R0:W1:Y:S02]  /*a000*/  SHFL.BFLY P0, R8, R26, R7, R5 ;  /* 0x0c0000071a087389 */ /* 0x0000640000000005 */
[----:B01----:R-:W-:Y:S05]  /*a010*/  ENDCOLLECTIVE ;  /* 0x000000000000791b */ /* 0x003fea0003800000 */
.L_x_4604:
[----:B------:R-:W-:Y:S05]  /*a020*/  BSYNC B0 ;  /* 0x0000000000007941 */ /* 0x000fea0003800000 */
.L_x_4603:
        /* <DEDUP_REMOVED lines=8> */
.L_x_4605:
[----:B------:R-:W-:Y:S05]  /*a0b0*/  BRA `(.L_x_4606) ;  /* 0xffffffe000e87947 */ /* 0x000fea000383ffff */
.L_x_4525:
[----:B------:R-:W-:Y:S01]  /*a0c0*/  BSSY B0, `(.L_x_4607) ;  /* 0x0000007000007945 */ /* 0x000fe20003800000 */
[----:B------:R-:W-:Y:S02]  /*a0d0*/  IMAD.MOV.U32 R7, RZ, RZ, 0x1 ;  /* 0x00000001ff077424 */ /* 0x000fe400078e00ff */
[----:B------:R-:W-:Y:S02]  /*a0e0*/  IMAD.MOV.U32 R5, RZ, RZ, 0x1f ;  /* 0x0000001fff057424 */ /* 0x000fe400078e00ff */
[----:B------:R-:W-:-:S07]  /*a0f0*/  IMAD.MOV.U32 R6, RZ, RZ, -0x1 ;  /* 0xffffffffff067424 */ /* 0x000fce00078e00ff */
[----:B------:R-:W-:Y:S05]  /*a100*/  WARPSYNC.COLLECTIVE R6, `(.L_x_4608) ;  /* 0x0000000006087348 */ /* 0x000fea0003c00000 */
[----:B------:R0:W1:Y:S02]  /*a110*/  SHFL.BFLY P0, R8, R26, R7, R5 ;  /* 0x0c0000071a087389 */ /* 0x0000640000000005 */
[----:B01----:R-:W-:Y:S05]  /*a120*/  ENDCOLLECTIVE ;  /* 0x000000000000791b */ /* 0x003fea0003800000 */
.L_x_4608:
[----:B------:R-:W-:Y:S05]  /*a130*/  BSYNC B0 ;  /* 0x0000000000007941 */ /* 0x000fea0003800000 */
.L_x_4607:
        /* <DEDUP_REMOVED lines=9> */
.L_x_4609:
[----:B------:R-:W-:Y:S05]  /*a1d0*/  BRA `(.L_x_4610) ;  /* 0xffffffe000e87947 */ /* 0x000fea000383ffff */
.L_x_4528:
[----:B------:R-:W-:Y:S01]  /*a1e0*/  BSSY B0, `(.L_x_4611) ;  /* 0x0000007000007945 */ /* 0x000fe20003800000 */
[----:B------:R-:W-:Y:S02]  /*a1f0*/  IMAD.MOV.U32 R7, RZ, RZ, 0x10 ;  /* 0x00000010ff077424 */ /* 0x000fe400078e00ff */
[----:B------:R-:W-:Y:S02]  /*a200*/  IMAD.MOV.U32 R5, RZ, RZ, 0x1f ;  /* 0x0000001fff057424 */ /* 0x000fe400078e00ff */
[----:B------:R-:W-:-:S07]  /*a210*/  IMAD.MOV.U32 R6, RZ, RZ, -0x1 ;  /* 0xffffffffff067424 */ /* 0x000fce00078e00ff */
[----:B------:R-:W-:Y:S05]  /*a220*/  WARPSYNC.COLLECTIVE R6, `(.L_x_4612) ;  /* 0x0000000006087348 */ /* 0x000fea0003c00000 */
[----:B------:R0:W1:Y:S02]  /*a230*/  SHFL.BFLY P0, R8, R26, R7, R5 ;  /* 0x0c0000071a087389 */ /* 0x0000640000000005 */
[----:B01----:R-:W-:Y:S05]  /*a240*/  ENDCOLLECTIVE ;  /* 0x000000000000791b */ /* 0x003fea0003800000 */
.L_x_4612:
[----:B------:R-:W-:Y:S05]  /*a250*/  BSYNC B0 ;  /* 0x0000000000007941 */ /* 0x000fea0003800000 */
.L_x_4611:
        /* <DEDUP_REMOVED lines=8> */
.L_x_4613:
[----:B------:R-:W-:Y:S05]  /*a2e0*/  BRA `(.L_x_4614) ;  /* 0xffffffe400087947 */ /* 0x000fea000383ffff */
.L_x_4531:
[----:B------:R-:W-:Y:S01]  /*a2f0*/  BSSY B0, `(.L_x_4615) ;  /* 0x0000007000007945 */ /* 0x000fe20003800000 */
[----:B------:R-:W-:Y:S02]  /*a300*/  IMAD.MOV.U32 R7, RZ, RZ, 0x8 ;  /* 0x00000008ff077424 */ /* 0x000fe400078e00ff */
[----:B------:R-:W-:Y:S02]  /*a310*/  IMAD.MOV.U32 R5, RZ, RZ, 0x1f ;  /* 0x0000001fff057424 */ /* 0x000fe400078e00ff */
[----:B------:R-:W-:-:S07]  /*a320*/  IMAD.MOV.U32 R6, RZ, RZ, -0x1 ;  /* 0xffffffffff067424 */ /* 0x000fce00078e00ff */
[----:B------:R-:W-:Y:S05]  /*a330*/  WARPSYNC.COLLECTIVE R6, `(.L_x_4616) ;  /* 0x0000000006087348 */ /* 0x000fea0003c00000 */
[----:B------:R0:W1:Y:S02]  /*a340*/  SHFL.BFLY P0, R8, R26, R7, R5 ;  /* 0x0c0000071a087389 */ /* 0x0000640000000005 */
[----:B01----:R-:W-:Y:S05]  /*a350*/  ENDCOLLECTIVE ;  /* 0x000000000000791b */ /* 0x003fea0003800000 */
.L_x_4616:
[----:B------:R-:W-:Y:S05]  /*a360*/  BSYNC B0 ;  /* 0x0000000000007941 */ /* 0x000fea0003800000 */
.L_x_4615:
        /* <DEDUP_REMOVED lines=8> */
.L_x_4617:
[----:B------:R-:W-:Y:S05]  /*a3f0*/  BRA `(.L_x_4618) ;  /* 0xffffffe400087947 */ /* 0x000fea000383ffff */
.L_x_4534:
[----:B------:R-:W-:Y:S01]  /*a400*/  BSSY B0, `(.L_x_4619) ;  /* 0x0000007000007945 */ /* 0x000fe20003800000 */
[----:B------:R-:W-:Y:S02]  /*a410*/  IMAD.MOV.U32 R7, RZ, RZ, 0x4 ;  /* 0x00000004ff077424 */ /* 0x000fe400078e00ff */
[----:B------:R-:W-:Y:S02]  /*a420*/  IMAD.MOV.U32 R5, RZ, RZ, 0x1f ;  /* 0x0000001fff057424 */ /* 0x000fe400078e00ff */
[----:B------:R-:W-:-:S07]  /*a430*/  IMAD.MOV.U32 R6, RZ, RZ, -0x1 ;  /* 0xffffffffff067424 */ /* 0x000fce00078e00ff */
[----:B------:R-:W-:Y:S05]  /*a440*/  WARPSYNC.COLLECTIVE R6, `(.L_x_4620) ;  /* 0x0000000006087348 */ /* 0x000fea0003c00000 */
[----:B------:R0:W1:Y:S02]  /*a450*/  SHFL.BFLY P0, R8, R26, R7, R5 ;  /* 0x0c0000071a087389 */ /* 0x0000640000000005 */
[----:B01----:R-:W-:Y:S05]  /*a460*/  ENDCOLLECTIVE ;  /* 0x000000000000791b */ /* 0x003fea0003800000 */
.L_x_4620:
[----:B------:R-:W-:Y:S05]  /*a470*/  BSYNC B0 ;  /* 0x0000000000007941 */ /* 0x000fea0003800000 */
.L_x_4619:
        /* <DEDUP_REMOVED lines=8> */
.L_x_4621:
[----:B------:R-:W-:Y:S05]  /*a500*/  BRA `(.L_x_4622) ;  /* 0xffffffe400087947 */ /* 0x000fea000383ffff */
.L_x_4537:
[----:B------:R-:W-:Y:S01]  /*a510*/  BSSY B0, `(.L_x_4623) ;  /* 0x0000007000007945 */ /* 0x000fe20003800000 */
[----:B------:R-:W-:Y:S02]  /*a520*/  IMAD.MOV.U32 R7, RZ, RZ, 0x2 ;  /* 0x00000002ff077424 */ /* 0x000fe400078e00ff */
[----:B------:R-:W-:Y:S02]  /*a530*/  IMAD.MOV.U32 R5, RZ, RZ, 0x1f ;  /* 0x0000001fff057424 */ /* 0x000fe400078e00ff */
[----:B------:R-:W-:-:S07]  /*a540*/  IMAD.MOV.U32 R6, RZ, RZ, -0x1 ;  /* 0xffffffffff067424 */ /* 0x000fce00078e00ff */
[----:B------:R-:W-:Y:S05]  /*a550*/  WARPSYNC.COLLECTIVE R6, `(.L_x_4624) ;  /* 0x0000000006087348 */ /* 0x000fea0003c00000 */
[----:B------:R0:W1:Y:S02]  /*a560*/  SHFL.BFLY P0, R8, R26, R7, R5 ;  /* 0x0c0000071a087389 */ /* 0x0000640000000005 */
[----:B01----:R-:W-:Y:S05]  /*a570*/  ENDCOLLECTIVE ;  /* 0x000000000000791b */ /* 0x003fea0003800000 */
.L_x_4624:
[----:B------:R-:W-:Y:S05]  /*a580*/  BSYNC B0 ;  /* 0x0000000000007941 */ /* 0x000fea0003800000 */
.L_x_4623:
        /* <DEDUP_REMOVED lines=8> */
.L_x_4625:
[----:B------:R-:W-:Y:S05]  /*a610*/  BRA `(.L_x_4626) ;  /* 0xffffffe400087947 */ /* 0x000fea000383ffff */
.L_x_4540:
[----:B------:R-:W-:Y:S01]  /*a620*/  BSSY B0, `(.L_x_4627) ;  /* 0x0000007000007945 */ /* 0x000fe20003800000 */
[----:B------:R-:W-:Y:S02]  /*a630*/  IMAD.MOV.U32 R7, RZ, RZ, 0x1 ;  /* 0x00000001ff077424 */ /* 0x000fe400078e00ff */
[----:B------:R-:W-:Y:S02]  /*a640*/  IMAD.MOV.U32 R5, RZ, RZ, 0x1f ;  /* 0x0000001fff057424 */ /* 0x000fe400078e00ff */
[----:B------:R-:W-:-:S07]  /*a650*/  IMAD.MOV.U32 R6, RZ, RZ, -0x1 ;  /* 0xffffffffff067424 */ /* 0x000fce00078e00ff */
[----:B------:R-:W-:Y:S05]  /*a660*/  WARPSYNC.COLLECTIVE R6, `(.L_x_4628) ;  /* 0x0000000006087348 */ /* 0x000fea0003c00000 */
[----:B------:R0:W1:Y:S02]  /*a670*/  SHFL.BFLY P0, R8, R26, R7, R5 ;  /* 0x0c0000071a087389 */ /* 0x0000640000000005 */
[----:B01----:R-:W-:Y:S05]  /*a680*/  ENDCOLLECTIVE ;  /* 0x000000000000791b */ /* 0x003fea0003800000 */
.L_x_4628:
[----:B------:R-:W-:Y:S05]  /*a690*/  BSYNC B0 ;  /* 0x0000000000007941 */ /* 0x000fea0003800000 */
.L_x_4627:
        /* <DEDUP_REMOVED lines=9> */
.L_x_4629:
[----:B------:R-:W-:Y:S05]  /*a730*/  BRA `(.L_x_4630) ;  /* 0xffffffe400087947 */ /* 0x000fea000383ffff */
.L_x_4543:
        /* <DEDUP_REMOVED lines=9> */
.L_x_4632:
[----:B------:R-:W-:Y:S05]  /*a7d0*/  BSYNC B0 ;  /* 0x0000000000007941 */ /* 0x000fea0003800000 */
.L_x_4631:
[----:B------:R-:W-:Y:S05]  /*a7e0*/  BRA `(.L_x_4633) ;  /* 0xffffffe400147947 */ /* 0x000fea000383ffff */
.L_x_4544:
        /* <DEDUP_REMOVED lines=9> */
.L_x_4635:
[----:B------:R-:W-:Y:S05]  /*a880*/  BSYNC B0 ;  /* 0x0000000000007941 */ /* 0x000fea0003800000 */
.L_x_4634:
[----:B------:R-:W-:Y:S05]  /*a890*/  BRA `(.L_x_4482) ;  /* 0xffffffe000f07947 */ /* 0x000fea000383ffff */
.L_x_4547:
        /* <DEDUP_REMOVED lines=8> */
.L_x_4637:
[----:B------:R-:W-:Y:S05]  /*a920*/  BSYNC B0 ;  /* 0x0000000000007941 */ /* 0x000fea0003800000 */
.L_x_4636:
[----:B------:R-:W-:Y:S01]  /*a930*/  FADD.FTZ R26, R8, R0 ;  /* 0x00000000081a7221 */ /* 0x000fe20000010000 */
[----:B------:R-:W-:Y:S02]  /*a940*/  IMAD.MOV.U32 R7, RZ, RZ, 0x8 ;  /* 0x00000008ff077424 */ /* 0x000fe400078e00ff */
[----:B------:R-:W-:Y:S02]  /*a950*/  IMAD.MOV.U32 R5, RZ, RZ, 0x1f ;  /* 0x0000001fff057424 */ /* 0x000fe400078e00ff */
[----:B------:R-:W-:-:S07]  /*a960*/  IMAD.MOV.U32 R6, RZ, RZ, -0x1 ;  /* 0xffffffffff067424 */ /* 0x000fce00078e00ff */
[----:B------:R-:W-:Y:S05]  /*a970*/  WARPSYNC.COLLECTIVE R6, `(.L_x_4638) ;  /* 0x0000000006087348 */ /* 0x000fea0003c00000 */
[----:B------:R0:W1:Y:S02]  /*a980*/  SHFL.BFLY P0, R8, R26, R7, R5 ;  /* 0x0c0000071a087389 */ /* 0x0000640000000005 */
[----:B01----:R-:W-:Y:S05]  /*a990*/  ENDCOLLECTIVE ;  /* 0x000000000000791b */ /* 0x003fea0003800000 */
.L_x_4638:
[----:B------:R-:W-:Y:S02]  /*a9a0*/  IMAD.MOV.U32 R7, RZ, RZ, 0x4 ;  /* 0x00000004ff077424 */ /* 0x000fe400078e00ff */
[----:B------:R-:W-:-:S04]  /*a9b0*/  FADD.FTZ R2, R26, R8 ;  /* 0x000000081a027221 */ /* 0x000fc80000010000 */
[----:B------:R-:W-:-:S07]  /*a9c0*/  IMAD.MOV.U32 R26, RZ, RZ, R2 ;  /* 0x000000ffff1a7224 */ /* 0x000fce00078e0002 */
[----:B------:R-:W-:Y:S05]  /*a9d0*/  WARPSYNC.COLLECTIVE R6, `(.L_x_4639) ;  /* 0x0000000006087348 */ /* 0x000fea0003c00000 */
[----:B------:R0:W1:Y:S02]  /*a9e0*/  SHFL.BFLY P0, R8, R26, R7, R5 ;  /* 0x0c0000071a087389 */ /* 0x0000640000000005 */
[----:B01----:R-:W-:Y:S05]  /*a9f0*/  ENDCOLLECTIVE ;  /* 0x000000000000791b */ /* 0x003fea0003800000 */
.L_x_4639:
[----:B------:R-:W-:Y:S02]  /*aa00*/  IMAD.MOV.U32 R7, RZ, RZ, 0x2 ;  /* 0x00000002ff077424 */ /* 0x000fe400078e00ff */
[----:B------:R-:W-:-:S04]  /*aa10*/  FADD.FTZ R3, R2, R8 ;  /* 0x0000000802037221 */ /* 0x000fc80000010000 */
[----:B------:R-:W-:-:S07]  /*aa20*/  IMAD.MOV.U32 R26, RZ, RZ, R3 ;  /* 0x000000ffff1a7224 */ /* 0x000fce00078e0003 */
[----:B------:R-:W-:Y:S05]  /*aa30*/  WARPSYNC.COLLECTIVE R6, `(.L_x_4640) ;  /* 0x0000000006087348 */ /* 0x000fea0003c00000 */
[----:B------:R0:W1:Y:S02]  /*aa40*/  SHFL.BFLY P0, R8, R26, R7, R5 ;  /* 0x0c0000071a087389 */ /* 0x0000640000000005 */
[----:B01----:R-:W-:Y:S05]  /*aa50*/  ENDCOLLECTIVE ;  /* 0x000000000000791b */ /* 0x003fea0003800000 */
.L_x_4640:
[----:B------:R-:W-:Y:S02]  /*aa60*/  IMAD.MOV.U32 R7, RZ, RZ, 0x1 ;  /* 0x00000001ff077424 */ /* 0x000fe400078e00ff */
[----:B------:R-:W-:-:S04]  /*aa70*/  FADD.FTZ R10, R3, R8 ;  /* 0x00000008030a7221 */ /* 0x000fc80000010000 */
[----:B------:R-:W-:-:S07]  /*aa80*/  IMAD.MOV.U32 R26, RZ, RZ, R10 ;  /* 0x000000ffff1a7224 */ /* 0x000fce00078e000a */
[----:B------:R-:W-:Y:S05]  /*aa90*/  WARPSYNC.COLLECTIVE R6, `(.L_x_4641) ;  /* 0x0000000006087348 */ /* 0x000fea0003c00000 */
[----:B------:R0:W1:Y:S02]  /*aaa0*/  SHFL.BFLY P0, R8, R26, R7, R5 ;  /* 0x0c0000071a087389 */ /* 0x0000640000000005 */
[----:B01----:R-:W-:Y:S05]  /*aab0*/  ENDCOLLECTIVE ;  /* 0x000000000000791b */ /* 0x003fea0003800000 */
.L_x_4641:
[----:B------:R-:W-:Y:S05]  /*aac0*/  BRA `(.L_x_4642) ;  /* 0xffffffe400047947 */ /* 0x000fea000383ffff */
.L_x_4643:
        /* <DEDUP_REMOVED lines=11> */
.L_x_7897:


//--------------------- .text._ZN4vllm3moe44grouped_topk_fused_small_expert_count_kernelI13__nv_bfloat166__halfiLNS0_11ScoringFuncE1ELi128ELb0ELi8EEEvPT_PfPT1_PKT0_llllllbd --------------------------
	.section	.text._ZN4vllm3moe44grouped_topk_fused_small_expert_count_kernelI13__nv_bfloat166__halfiLNS0_11ScoringFuncE1ELi128ELb0ELi8EEEvPT_PfPT1_PKT0_llllllbd,"ax",@progbits
	.align	128
        .global         _ZN4vllm3moe44grouped_topk_fused_small_expert_count_kernelI13__nv_bfloat166__halfiLNS0_11ScoringFuncE1ELi128ELb0ELi8EEEvPT_PfPT1_PKT0_llllllbd
        .type           _ZN4vllm3moe44grouped_topk_fused_small_expert_count_kernelI13__nv_bfloat166__halfiLNS0_11ScoringFuncE1ELi128ELb0ELi8EEEvPT_PfPT1_PKT0_llllllbd,@function
        .size           _ZN4vllm3moe44grouped_topk_fused_small_expert_count_kernelI13__nv_bfloat166__halfiLNS0_11ScoringFuncE1ELi128ELb0ELi8EEEvPT_PfPT1_PKT0_llllllbd,(.L_x_7797 - _ZN4vllm3moe44grouped_topk_fused_small_expert_count_kernelI13__nv_bfloat166__halfiLNS0_11ScoringFuncE1ELi128ELb0ELi8EEEvPT_PfPT1_PKT0_llllllbd)
        .other          _ZN4vllm3moe44grouped_topk_fused_small_expert_count_kernelI13__nv_bfloat166__halfiLNS0_11ScoringFuncE1ELi128ELb0ELi8EEEvPT_PfPT1_PKT0_llllllbd,@"STO_CUDA_ENTRY STV_DEFAULT"
_ZN4vllm3moe44grouped_topk_fused_small_expert_count_kernelI13__nv_bfloat166__halfiLNS0_11ScoringFuncE1ELi128ELb0ELi8EEEvPT_PfPT1_PKT0_llllllbd:
.text._ZN4vllm3moe44grouped_topk_fused_small_expert_count_kernelI13__nv_bfloat166__halfiLNS0_11ScoringFuncE1ELi128ELb0ELi8EEEvPT_PfPT1_PKT0_llllllbd:
        /* <DEDUP_REMOVED lines=35> */
[----:B--2---:R-:W-:Y:S01]  /*0230*/  @!P0 HADD2.F32 R6, -RZ, R4.H0_H0 ;  /* 0x20000004ff068230 */ /* 0x004fe20000004100 */
[----:B------:R-:W-:Y:S01]  /*0240*/  LEA R4, R2, UR4, 0x2 ;  /* 0x0000000402047c11 */ /* 0x000fe2000f8e10ff */
[----:B-1----:R-:W-:Y:S01]  /*0250*/  FFMA.FTZ R5, R10, R9, 0.5 ;  /* 0x3f0000000a057423 */ /* 0x002fe20000010009 */
[----:B------:R-:W-:-:S03]  /*0260*/  LEA R9, R2, UR5, 0x2 ;  /* 0x0000000502097c11 */ /* 0x000fc6000f8e10ff */
[----:B------:R-:W-:Y:S01]  /*0270*/  FADD.FTZ R6, R5, R6 ;  /* 0x0000000605067221 */ /* 0x000fe20000010000 */
[----:B------:R1:W-:Y:S04]  /*0280*/  STS [R4], R5 ;  /* 0x0000000504007388 */ /* 0x0003e80000000800 */
[----:B------:R1:W-:Y:S02]  /*0290*/  STS [R9], R6 ;  /* 0x0000000609007388 */ /* 0x0003e40000000800 */
.L_x_4645:
[----:B------:R-:W-:Y:S05]  /*02a0*/  BSYNC.RECONVERGENT B0 ;  /* 0x0000000000007941 */ /* 0x000fea0003800200 */
.L_x_4644:
        /* <DEDUP_REMOVED lines=101> */
.L_x_4649:
        /* <DEDUP_REMOVED lines=173> */
.L_x_4648:
[----:B------:R-:W-:Y:S05]  /*13d0*/  BRA.U !UP0, `(.L_x_4647) ;  /* 0x0000000108cc7547 */ /* 0x000fea000b800000 */
[----:B------:R-:W-:Y:S01]  /*13e0*/  IMAD R4, R12, 0x4, R1 ;  /* 0x000000040c047824 */ /* 0x000fe200078e0201 */
[----:B------:R-:W-:-:S12]  /*13f0*/  UIADD3 UR5, UPT, UPT, -UR5, URZ, URZ ;  /* 0x000000ff05057290 */ /* 0x000fd8000fffe1ff */
.L_x_4650:
        /* <DEDUP_REMOVED lines=49> */
.L_x_4647:
        /* <DEDUP_REMOVED lines=107> */
[----:B------:R-:W-:Y:S05]  /*1dc0*/  CALL.REL.NOINC `($__internal_50_$__cuda_sm20_div_rn_f64_full) ;  /* 0x0000000000847944 */ /* 0x000fea0003c00000 */
[----:B------:R-:W-:Y:S02]  /*1dd0*/  IMAD.MOV.U32 R4, RZ, RZ, R14 ;  /* 0x000000ffff047224 */ /* 0x000fe400078e000e */
[----:B------:R-:W-:-:S07]  /*1de0*/  IMAD.MOV.U32 R5, RZ, RZ, R15 ;  /* 0x000000ffff057224 */ /* 0x000fce00078e000f */
.L_x_4653:
[----:B------:R-:W-:Y:S05]  /*1df0*/  BSYNC.RECONVERGENT B0 ;  /* 0x0000000000007941 */ /* 0x000fea0003800200 */
.L_x_4652:
        /* <DEDUP_REMOVED lines=9> */
.L_x_4651:
        /* <DEDUP_REMOVED lines=18> */
.L_x_4654:
[----:B------:R-:W-:Y:S05]  /*1fb0*/  BSYNC.RECONVERGENT B0 ;  /* 0x0000000000007941 */ /* 0x000fea0003800200 */
.L_x_4646:
[----:B------:R-:W-:Y:S01]  /*1fc0*/  PREEXIT ;  /* 0x000000000000782d */ /* 0x000fe20000000000 */
[----:B------:R-:W-:Y:S05]  /*1fd0*/  EXIT ;  /* 0x000000000000794d */ /* 0x000fea0003800000 */
        .weak           $__internal_50_$__cuda_sm20_div_rn_f64_full
        .type           $__internal_50_$__cuda_sm20_div_rn_f64_full,@function
        .size           $__internal_50_$__cuda_sm20_div_rn_f64_full,(.L_x_7797 - $__internal_50_$__cuda_sm20_div_rn_f64_full)
$__internal_50_$__cuda_sm20_div_rn_f64_full:
        /* <DEDUP_REMOVED lines=104> */
.L_x_4656:
        /* <DEDUP_REMOVED lines=16> */
.L_x_4659:
[----:B------:R-:W-:Y:S01]  /*2760*/  LOP3.LUT R15, R11, 0x80000, RZ, 0xfc, !PT ;  /* 0x000800000b0f7812 */ /* 0x000fe200078efcff */
[----:B------:R-:W-:Y:S01]  /*2770*/  IMAD.MOV.U32 R14, RZ, RZ, R10 ;  /* 0x000000ffff0e7224 */ /* 0x000fe200078e000a */
[----:B------:R-:W-:Y:S06]  /*2780*/  BRA `(.L_x_4657) ;  /* 0x0000000000087947 */ /* 0x000fec0003800000 */
.L_x_4658:
[----:B------:R-:W-:Y:S01]  /*2790*/  LOP3.LUT R15, R9, 0x80000, RZ, 0xfc, !PT ;  /* 0x00080000090f7812 */ /* 0x000fe200078efcff */
[----:B------:R-:W-:-:S07]  /*27a0*/  IMAD.MOV.U32 R14, RZ, RZ, R8 ;  /* 0x000000ffff0e7224 */ /* 0x000fce00078e0008 */
.L_x_4657:
[----:B------:R-:W-:Y:S05]  /*27b0*/  BSYNC.RECONVERGENT B1 ;  /* 0x0000000000017941 */ /* 0x000fea0003800200 */
.L_x_4655:
[----:B------:R-:W-:Y:S02]  /*27c0*/  IMAD.MOV.U32 R4, RZ, RZ, R6 ;  /* 0x000000ffff047224 */ /* 0x000fe400078e0006 */
[----:B------:R-:W-:-:S04]  /*27d0*/  IMAD.MOV.U32 R5, RZ, RZ, 0x0 ;  /* 0x00000000ff057424 */ /* 0x000fc800078e00ff */
[----:B------:R-:W-:Y:S05]  /*27e0*/  RET.REL.NODEC R4 `(_ZN4vllm3moe44grouped_topk_fused_small_expert_count_kernelI13__nv_bfloat166__halfiLNS0_11ScoringFuncE1ELi128ELb0ELi8EEEvPT_PfPT1_PKT0_llllllbd) ;  /* 0xffffffd804047950 */ /* 0x000fea0003c3ffff */
.L_x_4660:
        /* <DEDUP_REMOVED lines=9> */
.L_x_7797:


//--------------------- .text._ZN4vllm3moe44grouped_topk_fused_small_expert_count_kernelI13__nv_bfloat166__halfiLNS0_11ScoringFuncE1ELi384ELb0ELi8EEEvPT_PfPT1_PKT0_llllllbd --------------------------
	.section	.text._ZN4vllm3moe44grouped_topk_fused_small_expert_count_kernelI13__nv_bfloat166__halfiLNS0_11ScoringFuncE1ELi384ELb0ELi8EEEvPT_PfPT1_PKT0_llllllbd,"ax",@progbits
	.align	128
        .global         _ZN4vllm3moe44grouped_topk_fused_small_expert_count_kernelI13__nv_bfloat166__halfiLNS0_11ScoringFuncE1ELi384ELb0ELi8EEEvPT_PfPT1_PKT0_llllllbd
        .type           _ZN4vllm3moe44grouped_topk_fused_small_expert_count_kernelI13__nv_bfloat166__halfiLNS0_11ScoringFuncE1ELi384ELb0ELi8EEEvPT_PfPT1_PKT0_llllllbd,@function
        .size           _ZN4vllm3moe44grouped_topk_fused_small_expert_count_kernelI13__nv_bfloat166__halfiLNS0_11ScoringFuncE1ELi384ELb0ELi8EEEvPT_PfPT1_PKT0_llllllbd,(.L_x_7798 - _ZN4vllm3moe44grouped_topk_fused_small_expert_count_kernelI13__nv_bfloat166__halfiLNS0_11ScoringFuncE1ELi384ELb0ELi8EEEvPT_PfPT1_PKT0_llllllbd)
        .other          _ZN4vllm3moe44grouped_topk_fused_small_expert_count_kernelI13__nv_bfloat166__halfiLNS0_11ScoringFuncE1ELi384ELb0ELi8EEEvPT_PfPT1_PKT0_llllllbd,@"STO_CUDA_ENTRY STV_DEFAULT"
_ZN4vllm3moe44grouped_topk_fused_small_expert_count_kernelI13__nv_bfloat166__halfiLNS0_11ScoringFuncE1ELi384ELb0ELi8EEEvPT_PfPT1_PKT0_llllllbd:
.text._ZN4vllm3moe44grouped_topk_fused_small_expert_count_kernelI13__nv_bfloat166__halfiLNS0_11ScoringFuncE1ELi384ELb0ELi8EEEvPT_PfPT1_PKT0_llllllbd:
        /* <DEDUP_REMOVED lines=42> */
.L_x_4662:
[----:B------:R-:W-:Y:S05]  /*02a0*/  BSYNC.RECONVERGENT B0 ;  /* 0x0000000000007941 */ /* 0x000fea0003800200 */
.L_x_4661:
        /* <DEDUP_REMOVED lines=113> */
.L_x_4666:
        /* <DEDUP_REMOVED lines=99> */
.L_x_4665:
        /* <DEDUP_REMOVED lines=43> */
.L_x_4664:
        /* <DEDUP_REMOVED lines=18> */
.L_x_4667:
        /* <DEDUP_REMOVED lines=12> */
.L_x_4668:
[----:B------:R-:W-:Y:S05]  /*1480*/  BSYNC.RECONVERGENT B0 ;  /* 0x0000000000007941 */ /* 0x000fea0003800200 */
.L_x_4663:
        /* <DEDUP_REMOVED lines=23> */
.L_x_4671:
[----:B------:R-:W-:Y:S05]  /*1600*/  BSYNC.RECONVERGENT B0 ;  /* 0x0000000000007941 */ /* 0x000fea0003800200 */
.L_x_4670:
        /* <DEDUP_REMOVED lines=21> */
.L_x_4674:
        /* <DEDUP_REMOVED lines=168> */
.L_x_4673:
[----:B------:R-:W-:Y:S05]  /*21e0*/  @!P1 BRA `(.L_x_4672) ;  /* 0x0000000000d09947 */ /* 0x000fea0003800000 */
[C---:B------:R-:W-:Y:S02]  /*21f0*/  IMAD R0, R10.reuse, 0x4, R0 ;  /* 0x000000040a007824 */ /* 0x040fe400078e0200 */
[----:B------:R-:W-:Y:S02]  /*2200*/  IMAD.MOV R6, RZ, RZ, -R6 ;  /* 0x000000ffff067224 */ /* 0x000fe400078e0a06 */
[----:B------:R-:W-:-:S07]  /*2210*/  IMAD R12, R10, 0x4, R1 ;  /* 0x000000040a0c7824 */ /* 0x000fce00078e0201 */
.L_x_4675:
        /* <DEDUP_REMOVED lines=49> */
.L_x_4672:
        /* <DEDUP_REMOVED lines=109> */
[----:B------:R-:W-:Y:S05]  /*2c00*/  CALL.REL.NOINC `($__internal_51_$__cuda_sm20_div_rn_f64_full) ;  /* 0x0000000000847944 */ /* 0x000fea0003c00000 */
[----:B------:R-:W-:Y:S02]  /*2c10*/  IMAD.MOV.U32 R4, RZ, RZ, R14 ;  /* 0x000000ffff047224 */ /* 0x000fe400078e000e */
[----:B------:R-:W-:-:S07]  /*2c20*/  IMAD.MOV.U32 R5, RZ, RZ, R15 ;  /* 0x000000ffff057224 */ /* 0x000fce00078e000f */
.L_x_4678:
[----:B------:R-:W-:Y:S05]  /*2c30*/  BSYNC.RECONVERGENT B0 ;  /* 0x0000000000007941 */ /* 0x000fea0003800200 */
.L_x_4677:
        /* <DEDUP_REMOVED lines=9> */
.L_x_4676:
        /* <DEDUP_REMOVED lines=18> */
.L_x_4679:
[----:B------:R-:W-:Y:S05]  /*2df0*/  BSYNC.RECONVERGENT B0 ;  /* 0x0000000000007941 */ /* 0x000fea0003800200 */
.L_x_4669:
[----:B------:R-:W-:Y:S01]  /*2e00*/  PREEXIT ;  /* 0x000000000000782d */ /* 0x000fe20000000000 */
[----:B------:R-:W-:Y:S05]  /*2e10*/  EXIT ;  /* 0x000000000000794d */ /* 0x000fea0003800000 */
        .weak           $__internal_51_$__cuda_sm20_div_rn_f64_full
        .type           $__internal_51_$__cuda_sm20_div_rn_f64_full,@function
        .size           $__internal_51_$__cuda_sm20_div_rn_f64_full,(.L_x_7798 - $__internal_51_$__cuda_sm20_div_rn_f64_full)
$__internal_51_$__cuda_sm20_div_rn_f64_full:
        /* <DEDUP_REMOVED lines=104> */
.L_x_4681:
        /* <DEDUP_REMOVED lines=16> */
.L_x_4684:
[----:B------:R-:W-:Y:S01]  /*35a0*/  LOP3.LUT R15, R11, 0x80000, RZ, 0xfc, !PT ;  /* 0x000800000b0f7812 */ /* 0x000fe200078efcff */
[----:B------:R-:W-:Y:S01]  /*35b0*/  IMAD.MOV.U32 R14, RZ, RZ, R10 ;  /* 0x000000ffff0e7224 */ /* 0x000fe200078e000a */
[----:B------:R-:W-:Y:S06]  /*35c0*/  BRA `(.L_x_4682) ;  /* 0x0000000000087947 */ /* 0x000fec0003800000 */
.L_x_4683:
[----:B------:R-:W-:Y:S01]  /*35d0*/  LOP3.LUT R15, R9, 0x80000, RZ, 0xfc, !PT ;  /* 0x00080000090f7812 */ /* 0x000fe200078efcff */
[----:B------:R-:W-:-:S07]  /*35e0*/  IMAD.MOV.U32 R14, RZ, RZ, R8 ;  /* 0x000000ffff0e7224 */ /* 0x000fce00078e0008 */
.L_x_4682:
[----:B------:R-:W-:Y:S05]  /*35f0*/  BSYNC.RECONVERGENT B1 ;  /* 0x0000000000017941 */ /* 0x000fea0003800200 */
.L_x_4680:
[----:B------:R-:W-:Y:S02]  /*3600*/  IMAD.MOV.U32 R4, RZ, RZ, R6 ;  /* 0x000000ffff047224 */ /* 0x000fe400078e0006 */
[----:B------:R-:W-:-:S04]  /*3610*/  IMAD.MOV.U32 R5, RZ, RZ, 0x0 ;  /* 0x00000000ff057424 */ /* 0x000fc800078e00ff */
[----:B------:R-:W-:Y:S05]  /*3620*/  RET.REL.NODEC R4 `(_ZN4vllm3moe44grouped_topk_fused_small_expert_count_kernelI13__nv_bfloat166__halfiLNS0_11ScoringFuncE1ELi384ELb0ELi8EEEvPT_PfPT1_PKT0_llllllbd) ;  /* 0xffffffc804747950 */ /* 0x000fea0003c3ffff */
.L_x_4685:
        /* <DEDUP_REMOVED lines=13> */
.L_x_7798:


//--------------------- .text._ZN4vllm3moe44grouped_topk_fused_small_expert_count_kernelI13__nv_bfloat166__halfiLNS0_11ScoringFuncE1ELi512ELb0ELi8EEEvPT_PfPT1_PKT0_llllllbd --------------------------
	.section	.text._ZN4vllm3moe44grouped_topk_fused_small_expert_count_kernelI13__nv_bfloat166__halfiLNS0_11ScoringFuncE1ELi512ELb0ELi8EEEvPT_PfPT1_PKT0_llllllbd,"ax",@progbits
	.align	128
        .global         _ZN4vllm3moe44grouped_topk_fused_small_expert_count_kernelI13__nv_bfloat166__halfiLNS0_11ScoringFuncE1ELi512ELb0ELi8EEEvPT_PfPT1_PKT0_llllllbd
        .type           _ZN4vllm3moe44grouped_topk_fused_small_expert_count_kernelI13__nv_bfloat166__halfiLNS0_11ScoringFuncE1ELi512ELb0ELi8EEEvPT_PfPT1_PKT0_llllllbd,@function
        .size           _ZN4vllm3moe44grouped_topk_fused_small_expert_count_kernelI13__nv_bfloat166__halfiLNS0_11ScoringFuncE1ELi512ELb0ELi8EEEvPT_PfPT1_PKT0_llllllbd,(.L_x_7799 - _ZN4vllm3moe44grouped_topk_fused_small_expert_count_kernelI13__nv_bfloat166__halfiLNS0_11ScoringFuncE1ELi512ELb0ELi8EEEvPT_PfPT1_PKT0_llllllbd)
        .other          _ZN4vllm3moe44grouped_topk_fused_small_expert_count_kernelI13__nv_bfloat166__halfiLNS0_11ScoringFuncE1ELi512ELb0ELi8EEEvPT_PfPT1_PKT0_llllllbd,@"STO_CUDA_ENTRY STV_DEFAULT"
_ZN4vllm3moe44grouped_topk_fused_small_expert_count_kernelI13__nv_bfloat166__halfiLNS0_11ScoringFuncE1ELi512ELb0ELi8EEEvPT_PfPT1_PKT0_llllllbd:
.text._ZN4vllm3moe44grouped_topk_fused_small_expert_count_kernelI13__nv_bfloat166__halfiLNS0_11ScoringFuncE1ELi512ELb0ELi8EEEvPT_PfPT1_PKT0_llllllbd:
        /* <DEDUP_REMOVED lines=42> */
.L_x_4687:
[----:B------:R-:W-:Y:S05]  /*02a0*/  BSYNC.RECONVERGENT B0 ;  /* 0x0000000000007941 */ /* 0x000fea0003800200 */
.L_x_4686:
        /* <DEDUP_REMOVED lines=113> */
.L_x_4691:
        /* <DEDUP_REMOVED lines=99> */
.L_x_4690:
        /* <DEDUP_REMOVED lines=43> */
.L_x_4689:
        /* <DEDUP_REMOVED lines=18> */
.L_x_4692:
        /* <DEDUP_REMOVED lines=12> */
.L_x_4693:
[----:B------:R-:W-:Y:S05]  /*1480*/  BSYNC.RECONVERGENT B0 ;  /* 0x0000000000007941 */ /* 0x000fea0003800200 */
.L_x_4688:
        /* <DEDUP_REMOVED lines=37> */
.L_x_4697:
        /* <DEDUP_REMOVED lines=168> */
.L_x_4696:
[----:B------:R-:W-:Y:S05]  /*2160*/  @!P1 BRA `(.L_x_4695) ;  /* 0x0000000000d09947 */ /* 0x000fea0003800000 */
[C---:B------:R-:W-:Y:S02]  /*2170*/  IMAD R0, R11.reuse, 0x4, R0 ;  /* 0x000000040b007824 */ /* 0x040fe400078e0200 */
[----:B------:R-:W-:Y:S02]  /*2180*/  IMAD.MOV R8, RZ, RZ, -R8 ;  /* 0x000000ffff087224 */ /* 0x000fe400078e0a08 */
[----:B------:R-:W-:-:S07]  /*2190*/  IMAD R13, R11, 0x4, R1 ;  /* 0x000000040b0d7824 */ /* 0x000fce00078e0201 */
.L_x_4698:
        /* <DEDUP_REMOVED lines=49> */
.L_x_4695:
        /* <DEDUP_REMOVED lines=107> */
[----:B------:R-:W-:Y:S05]  /*2b60*/  CALL.REL.NOINC `($__internal_52_$__cuda_sm20_div_rn_f64_full) ;  /* 0x0000000000847944 */ /* 0x000fea0003c00000 */
[----:B------:R-:W-:Y:S02]  /*2b70*/  IMAD.MOV.U32 R4, RZ, RZ, R14 ;  /* 0x000000ffff047224 */ /* 0x000fe400078e000e */
[----:B------:R-:W-:-:S07]  /*2b80*/  IMAD.MOV.U32 R5, RZ, RZ, R15 ;  /* 0x000000ffff057224 */ /* 0x000fce00078e000f */
.L_x_4701:
[----:B------:R-:W-:Y:S05]  /*2b90*/  BSYNC.RECONVERGENT B0 ;  /* 0x0000000000007941 */ /* 0x000fea0003800200 */
.L_x_4700:
        /* <DEDUP_REMOVED lines=9> */
.L_x_4699:
        /* <DEDUP_REMOVED lines=18> */
.L_x_4702:
[----:B------:R-:W-:Y:S05]  /*2d50*/  BSYNC.RECONVERGENT B0 ;  /* 0x0000000000007941 */ /* 0x000fea0003800200 */
.L_x_4694:
[----:B------:R-:W-:Y:S01]  /*2d60*/  PREEXIT ;  /* 0x000000000000782d */ /* 0x000fe20000000000 */
[----:B------:R-:W-:Y:S05]  /*2d70*/  EXIT ;  /* 0x000000000000794d */ /* 0x000fea0003800000 */
        .weak           $__internal_52_$__cuda_sm20_div_rn_f64_full
        .type           $__internal_52_$__cuda_sm20_div_rn_f64_full,@function
        .size           $__internal_52_$__cuda_sm20_div_rn_f64_full,(.L_x_7799 - $__internal_52_$__cuda_sm20_div_rn_f64_full)
$__internal_52_$__cuda_sm20_div_rn_f64_full:
        /* <DEDUP_REMOVED lines=104> */
.L_x_4704:
        /* <DEDUP_REMOVED lines=16> */
.L_x_4707:
[----:B------:R-:W-:Y:S01]  /*3500*/  LOP3.LUT R15, R11, 0x80000, RZ, 0xfc, !PT ;  /* 0x000800000b0f7812 */ /* 0x000fe200078efcff */
[----:B------:R-:W-:Y:S01]  /*3510*/  IMAD.MOV.U32 R14, RZ, RZ, R10 ;  /* 0x000000ffff0e7224 */ /* 0x000fe200078e000a */
[----:B------:R-:W-:Y:S06]  /*3520*/  BRA `(.L_x_4705) ;  /* 0x0000000000087947 */ /* 0x000fec0003800000 */
.L_x_4706:
[----:B------:R-:W-:Y:S01]  /*3530*/  LOP3.LUT R15, R9, 0x80000, RZ, 0xfc, !PT ;  /* 0x00080000090f7812 */ /* 0x000fe200078efcff */
[----:B------:R-:W-:-:S07]  /*3540*/  IMAD.MOV.U32 R14, RZ, RZ, R8 ;  /* 0x000000ffff0e7224 */ /* 0x000fce00078e0008 */
.L_x_4705:
[----:B------:R-:W-:Y:S05]  /*3550*/  BSYNC.RECONVERGENT B1 ;  /* 0x0000000000017941 */ /* 0x000fea0003800200 */
.L_x_4703:
[----:B------:R-:W-:Y:S02]  /*3560*/  IMAD.MOV.U32 R4, RZ, RZ, R6 ;  /* 0x000000ffff047224 */ /* 0x000fe400078e0006 */
[----:B------:R-:W-:-:S04]  /*3570*/  IMAD.MOV.U32 R5, RZ, RZ, 0x0 ;  /* 0x00000000ff057424 */ /* 0x000fc800078e00ff */
[----:B------:R-:W-:Y:S05]  /*3580*/  RET.REL.NODEC R4 `(_ZN4vllm3moe44grouped_topk_fused_small_expert_count_kernelI13__nv_bfloat166__halfiLNS0_11ScoringFuncE1ELi512ELb0ELi8EEEvPT_PfPT1_PKT0_llllllbd) ;  /* 0xffffffc8049c7950 */ /* 0x000fea0003c3ffff */
.L_x_4708:
        /* <DEDUP_REMOVED lines=15> */
.L_x_7799:


//--------------------- .text._ZN4vllm3moe44grouped_topk_fused_small_expert_count_kernelI13__nv_bfloat166__halfiLNS0_11ScoringFuncE1ELi512ELb0ELi22EEEvPT_PfPT1_PKT0_llllllbd --------------------------
	.section	.text._ZN4vllm3moe44grouped_topk_fused_small_expert_count_kernelI13__nv_bfloat166__halfiLNS0_11ScoringFuncE1ELi512ELb0ELi22EEEvPT_PfPT1_PKT0_llllllbd,"ax",@progbits
	.align	128
        .global         _ZN4vllm3moe44grouped_topk_fused_small_expert_count_kernelI13__nv_bfloat166__halfiLNS0_11ScoringFuncE1ELi512ELb0ELi22EEEvPT_PfPT1_PKT0_llllllbd
        .type           _ZN4vllm3moe44grouped_topk_fused_small_expert_count_kernelI13__nv_bfloat166__halfiLNS0_11ScoringFuncE1ELi512ELb0ELi22EEEvPT_PfPT1_PKT0_llllllbd,@function
        .size           _ZN4vllm3moe44grouped_topk_fused_small_expert_count_kernelI13__nv_bfloat166__halfiLNS0_11ScoringFuncE1ELi512ELb0ELi22EEEvPT_PfPT1_PKT0_llllllbd,(.L_x_7800 - _ZN4vllm3moe44grouped_topk_fused_small_expert_count_kernelI13__nv_bfloat166__halfiLNS0_11ScoringFuncE1ELi512ELb0ELi22EEEvPT_PfPT1_PKT0_llllllbd)
        .other          _ZN4vllm3moe44grouped_topk_fused_small_expert_count_kernelI13__nv_bfloat166__halfiLNS0_11ScoringFuncE1ELi512ELb0ELi22EEEvPT_PfPT1_PKT0_llllllbd,@"STO_CUDA_ENTRY STV_DEFAULT"
_ZN4vllm3moe44grouped_topk_fused_small_expert_count_kernelI13__nv_bfloat166__halfiLNS0_11ScoringFuncE1ELi512ELb0ELi22EEEvPT_PfPT1_PKT0_llllllbd:
.text._ZN4vllm3moe44grouped_topk_fused_small_expert_count_kernelI13__nv_bfloat166__halfiLNS0_11ScoringFuncE1ELi512ELb0ELi22EEEvPT_PfPT1_PKT0_llllllbd:
        /* <DEDUP_REMOVED lines=42> */
.L_x_4710:
[----:B------:R-:W-:Y:S05]  /*02a0*/  BSYNC.RECONVERGENT B0 ;  /* 0x0000000000007941 */ /* 0x000fea0003800200 */
.L_x_4709:
        /* <DEDUP_REMOVED lines=113> */
.L_x_4714:
        /* <DEDUP_REMOVED lines=99> */
.L_x_4713:
        /* <DEDUP_REMOVED lines=43> */
.L_x_4712:
        /* <DEDUP_REMOVED lines=18> */
.L_x_4715:
        /* <DEDUP_REMOVED lines=12> */
.L_x_4716:
[----:B------:R-:W-:Y:S05]  /*1480*/  BSYNC.RECONVERGENT B0 ;  /* 0x0000000000007941 */ /* 0x000fea0003800200 */
.L_x_4711:
        /* <DEDUP_REMOVED lines=77> */
.L_x_4720:
        /* <DEDUP_REMOVED lines=183> */
.L_x_4719:
[----:B------:R-:W-:Y:S05]  /*24d0*/  @!P2 BRA `(.L_x_4718) ;  /* 0x0000000000dca947 */ /* 0x000fea0003800000 */
[C---:B------:R-:W-:Y:S02]  /*24e0*/  IMAD R0, R13.reuse, 0x4, R0 ;  /* 0x000000040d007824 */ /* 0x040fe400078e0200 */
[----:B------:R-:W-:Y:S02]  /*24f0*/  IMAD.MOV R10, RZ, RZ, -R10 ;  /* 0x000000ffff0a7224 */ /* 0x000fe400078e0a0a */
[----:B------:R-:W-:-:S07]  /*2500*/  IMAD R15, R13, 0x4, R1 ;  /* 0x000000040d0f7824 */ /* 0x000fce00078e0201 */
.L_x_4721:
        /* <DEDUP_REMOVED lines=52> */
.L_x_4718:
        /* <DEDUP_REMOVED lines=107> */
[----:B------:R-:W-:Y:S05]  /*2f00*/  CALL.REL.NOINC `($__internal_53_$__cuda_sm20_div_rn_f64_full) ;  /* 0x0000000000847944 */ /* 0x000fea0003c00000 */
[----:B------:R-:W-:Y:S02]  /*2f10*/  IMAD.MOV.U32 R4, RZ, RZ, R14 ;  /* 0x000000ffff047224 */ /* 0x000fe400078e000e */
[----:B------:R-:W-:-:S07]  /*2f20*/  IMAD.MOV.U32 R5, RZ, RZ, R15 ;  /* 0x000000ffff057224 */ /* 0x000fce00078e000f */
.L_x_4724:
[----:B------:R-:W-:Y:S05]  /*2f30*/  BSYNC.RECONVERGENT B0 ;  /* 0x0000000000007941 */ /* 0x000fea0003800200 */
.L_x_4723:
        /* <DEDUP_REMOVED lines=9> */
.L_x_4722:
        /* <DEDUP_REMOVED lines=18> */
.L_x_4725:
[----:B------:R-:W-:Y:S05]  /*30f0*/  BSYNC.RECONVERGENT B0 ;  /* 0x0000000000007941 */ /* 0x000fea0003800200 */
.L_x_4717:
[----:B------:R-:W-:Y:S01]  /*3100*/  PREEXIT ;  /* 0x000000000000782d */ /* 0x000fe20000000000 */
[----:B------:R-:W-:Y:S05]  /*3110*/  EXIT ;  /* 0x000000000000794d */ /* 0x000fea0003800000 */
        .weak           $__internal_53_$__cuda_sm20_div_rn_f64_full
        .type           $__internal_53_$__cuda_sm20_div_rn_f64_full,@function
        .size           $__internal_53_$__cuda_sm20_div_rn_f64_full,(.L_x_7800 - $__internal_53_$__cuda_sm20_div_rn_f64_full)
$__internal_53_$__cuda_sm20_div_rn_f64_full:
        /* <DEDUP_REMOVED lines=104> */
.L_x_4727:
        /* <DEDUP_REMOVED lines=16> */
.L_x_4730:
[----:B------:R-:W-:Y:S01]  /*38a0*/  LOP3.LUT R15, R11, 0x80000, RZ, 0xfc, !PT ;  /* 0x000800000b0f7812 */ /* 0x000fe200078efcff */
[----:B------:R-:W-:Y:S01]  /*38b0*/  IMAD.MOV.U32 R14, RZ, RZ, R10 ;  /* 0x000000ffff0e7224 */ /* 0x000fe200078e000a */
[----:B------:R-:W-:Y:S06]  /*38c0*/  BRA `(.L_x_4728) ;  /* 0x0000000000087947 */ /* 0x000fec0003800000 */
.L_x_4729:
[----:B------:R-:W-:Y:S01]  /*38d0*/  LOP3.LUT R15, R9, 0x80000, RZ, 0xfc, !PT ;  /* 0x00080000090f7812 */ /* 0x000fe200078efcff */
[----:B------:R-:W-:-:S07]  /*38e0*/  IMAD.MOV.U32 R14, RZ, RZ, R8 ;  /* 0x000000ffff0e7224 */ /* 0x000fce00078e0008 */
.L_x_4728:
[----:B------:R-:W-:Y:S05]  /*38f0*/  BSYNC.RECONVERGENT B1 ;  /* 0x0000000000017941 */ /* 0x000fea0003800200 */
.L_x_4726:
[----:B------:R-:W-:Y:S02]  /*3900*/  IMAD.MOV.U32 R4, RZ, RZ, R6 ;  /* 0x000000ffff047224 */ /* 0x000fe400078e0006 */
[----:B------:R-:W-:-:S04]  /*3910*/  IMAD.MOV.U32 R5, RZ, RZ, 0x0 ;  /* 0x00000000ff057424 */ /* 0x000fc800078e00ff */
[----:B------:R-:W-:Y:S05]  /*3920*/  RET.REL.NODEC R4 `(_ZN4vllm3moe44grouped_topk_fused_small_expert_count_kernelI13__nv_bfloat166__halfiLNS0_11ScoringFuncE1ELi512ELb0ELi22EEEvPT_PfPT1_PKT0_llllllbd) ;  /* 0xffffffc404b47950 */ /* 0x000fea0003c3ffff */
.L_x_4731:
        /* <DEDUP_REMOVED lines=13> */
.L_x_7800:


//--------------------- .text._ZN4vllm3moe44grouped_topk_fused_small_expert_count_kernelI13__nv_bfloat166__halfiLNS0_11ScoringFuncE1ELi256ELb1ELi8EEEvPT_PfPT1_PKT0_llllllbd --------------------------
	.section	.text._ZN4vllm3moe44grouped_topk_fused_small_expert_count_kernelI13__nv_bfloat166__halfiLNS0_11ScoringFuncE1ELi256ELb1ELi8EEEvPT_PfPT1_PKT0_llllllbd,"ax",@progbits
	.align	128
        .global         _ZN4vllm3moe44grouped_topk_fused_small_expert_count_kernelI13__nv_bfloat166__halfiLNS0_11ScoringFuncE1ELi256ELb1ELi8EEEvPT_PfPT1_PKT0_llllllbd
        .type           _ZN4vllm3moe44grouped_topk_fused_small_expert_count_kernelI13__nv_bfloat166__halfiLNS0_11ScoringFuncE1ELi256ELb1ELi8EEEvPT_PfPT1_PKT0_llllllbd,@function
        .size           _ZN4vllm3moe44grouped_topk_fused_small_expert_count_kernelI13__nv_bfloat166__halfiLNS0_11ScoringFuncE1ELi256ELb1ELi8EEEvPT_PfPT1_PKT0_llllllbd,(.L_x_7801 - _ZN4vllm3moe44grouped_topk_fused_small_expert_count_kernelI13__nv_bfloat166__halfiLNS0_11ScoringFuncE1ELi256ELb1ELi8EEEvPT_PfPT1_PKT0_llllllbd)
        .other          _ZN4vllm3moe44grouped_topk_fused_small_expert_count_kernelI13__nv_bfloat166__halfiLNS0_11ScoringFuncE1ELi256ELb1ELi8EEEvPT_PfPT1_PKT0_llllllbd,@"STO_CUDA_ENTRY STV_DEFAULT"
_ZN4vllm3moe44grouped_topk_fused_small_expert_count_kernelI13__nv_bfloat166__halfiLNS0_11ScoringFuncE1ELi256ELb1ELi8EEEvPT_PfPT1_PKT0_llllllbd:
.text._ZN4vllm3moe44grouped_topk_fused_small_expert_count_kernelI13__nv_bfloat166__halfiLNS0_11ScoringFuncE1ELi256ELb1ELi8EEEvPT_PfPT1_PKT0_llllllbd:
        /* <DEDUP_REMOVED lines=43> */
[----:B---3--:R-:W-:Y:S02]  /*02b0*/  @!P2 HADD2.F32 R0, -RZ, R8.H0_H0 ;  /* 0x20000008ff00a230 */ /* 0x008fe40000004100 */
        /* <DEDUP_REMOVED lines=93> */
.L_x_4733:
[----:B------:R-:W-:Y:S05]  /*0890*/  BSYNC.RECONVERGENT B0 ;  /* 0x0000000000007941 */ /* 0x000fea0003800200 */
.L_x_4732:
        /* <DEDUP_REMOVED lines=263> */
.L_x_4737:
        /* <DEDUP_REMOVED lines=173> */
.L_x_4736:
[----:B------:R-:W-:Y:S05]  /*23e0*/  BRA.U !UP0, `(.L_x_4735) ;  /* 0x0000000108c87547 */ /* 0x000fea000b800000 */
[----:B------:R-:W-:Y:S01]  /*23f0*/  IMAD R5, R4, 0x4, R1 ;  /* 0x0000000404057824 */ /* 0x000fe200078e0201 */
[----:B------:R-:W-:-:S12]  /*2400*/  UIADD3 UR5, UPT, UPT, -UR5, URZ, URZ ;  /* 0x000000ff05057290 */ /* 0x000fd8000fffe1ff */
.L_x_4738:
        /* <DEDUP_REMOVED lines=48> */
.L_x_4735:
        /* <DEDUP_REMOVED lines=109> */
[----:B------:R-:W-:Y:S05]  /*2de0*/  CALL.REL.NOINC `($__internal_54_$__cuda_sm20_div_rn_f64_full) ;  /* 0x00000000007c7944 */ /* 0x000fea0003c00000 */
.L_x_4741:
[----:B------:R-:W-:Y:S05]  /*2df0*/  BSYNC.RECONVERGENT B0 ;  /* 0x0000000000007941 */ /* 0x000fea0003800200 */
.L_x_4740:
        /* <DEDUP_REMOVED lines=9> */
.L_x_4739:
        /* <DEDUP_REMOVED lines=18> */
.L_x_4742:
[----:B------:R-:W-:Y:S05]  /*2fb0*/  BSYNC.RECONVERGENT B0 ;  /* 0x0000000000007941 */ /* 0x000fea0003800200 */
.L_x_4734:
[----:B------:R-:W-:Y:S01]  /*2fc0*/  PREEXIT ;  /* 0x000000000000782d */ /* 0x000fe20000000000 */
[----:B------:R-:W-:Y:S05]  /*2fd0*/  EXIT ;  /* 0x000000000000794d */ /* 0x000fea0003800000 */
        .weak           $__internal_54_$__cuda_sm20_div_rn_f64_full
        .type           $__internal_54_$__cuda_sm20_div_rn_f64_full,@function
        .size           $__internal_54_$__cuda_sm20_div_rn_f64_full,(.L_x_7801 - $__internal_54_$__cuda_sm20_div_rn_f64_full)
$__internal_54_$__cuda_sm20_div_rn_f64_full:
        /* <DEDUP_REMOVED lines=106> */
.L_x_4744:
        /* <DEDUP_REMOVED lines=16> */
.L_x_4747:
[----:B------:R-:W-:Y:S01]  /*3780*/  LOP3.LUT R17, R9, 0x80000, RZ, 0xfc, !PT ;  /* 0x0008000009117812 */ /* 0x000fe200078efcff */
[----:B------:R-:W-:Y:S01]  /*3790*/  IMAD.MOV.U32 R16, RZ, RZ, R8 ;  /* 0x000000ffff107224 */ /* 0x000fe200078e0008 */
[----:B------:R-:W-:Y:S06]  /*37a0*/  BRA `(.L_x_4745) ;  /* 0x0000000000087947 */ /* 0x000fec0003800000 */
.L_x_4746:
[----:B------:R-:W-:Y:S01]  /*37b0*/  LOP3.LUT R17, R5, 0x80000, RZ, 0xfc, !PT ;  /* 0x0008000005117812 */ /* 0x000fe200078efcff */
[----:B------:R-:W-:-:S07]  /*37c0*/  IMAD.MOV.U32 R16, RZ, RZ, R4 ;  /* 0x000000ffff107224 */ /* 0x000fce00078e0004 */
.L_x_4745:
[----:B------:R-:W-:Y:S05]  /*37d0*/  BSYNC.RECONVERGENT B1 ;  /* 0x0000000000017941 */ /* 0x000fea0003800200 */
.L_x_4743:
[----:B------:R-:W-:Y:S02]  /*37e0*/  IMAD.MOV.U32 R13, RZ, RZ, 0x0 ;  /* 0x00000000ff0d7424 */ /* 0x000fe400078e00ff */
[----:B------:R-:W-:Y:S02]  /*37f0*/  IMAD.MOV.U32 R4, RZ, RZ, R16 ;  /* 0x000000ffff047224 */ /* 0x000fe400078e0010 */
[----:B------:R-:W-:Y:S01]  /*3800*/  IMAD.MOV.U32 R5, RZ, RZ, R17 ;  /* 0x000000ffff057224 */ /* 0x000fe200078e0011 */
[----:B------:R-:W-:Y:S06]  /*3810*/  RET.REL.NODEC R12 `(_ZN4vllm3moe44grouped_topk_fused_small_expert_count_kernelI13__nv_bfloat166__halfiLNS0_11ScoringFuncE1ELi256ELb1ELi8EEEvPT_PfPT1_PKT0_llllllbd) ;  /* 0xffffffc40cf87950 */ /* 0x000fec0003c3ffff */
.L_x_4748:
        /* <DEDUP_REMOVED lines=14> */
.L_x_7801:


//--------------------- .text._ZN4vllm3moe25grouped_topk_fused_kernelI13__nv_bfloat16fiLNS0_11ScoringFuncE1EEEvPT_PfPT1_PKT0_lllllbd --------------------------
	.section	.text._ZN4vllm3moe25grouped_topk_fused_kernelI13__nv_bfloat16fiLNS0_11ScoringFuncE1EEEvPT_PfPT1_PKT0_lllllbd,"ax",@progbits
	.align	128
        .global         _ZN4vllm3moe25grouped_topk_fused_kernelI13__nv_bfloat16fiLNS0_11ScoringFuncE1EEEvPT_PfPT1_PKT0_lllllbd
        .type           _ZN4vllm3moe25grouped_topk_fused_kernelI13__nv_bfloat16fiLNS0_11ScoringFuncE1EEEvPT_PfPT1_PKT0_lllllbd,@function
        .size           _ZN4vllm3moe25grouped_topk_fused_kernelI13__nv_bfloat16fiLNS0_11ScoringFuncE1EEEvPT_PfPT1_PKT0_lllllbd,(.L_x_7903 - _ZN4vllm3moe25grouped_topk_fused_kernelI13__nv_bfloat16fiLNS0_11ScoringFuncE1EEEvPT_PfPT1_PKT0_lllllbd)
        .other          _ZN4vllm3moe25grouped_topk_fused_kernelI13__nv_bfloat16fiLNS0_11ScoringFuncE1EEEvPT_PfPT1_PKT0_lllllbd,@"STO_CUDA_ENTRY STV_DEFAULT"
_ZN4vllm3moe25grouped_topk_fused_kernelI13__nv_bfloat16fiLNS0_11ScoringFuncE1EEEvPT_PfPT1_PKT0_lllllbd:
.text._ZN4vllm3moe25grouped_topk_fused_kernelI13__nv_bfloat16fiLNS0_11ScoringFuncE1EEEvPT_PfPT1_PKT0_lllllbd:
        /* <DEDUP_REMOVED lines=94> */
.L_x_4753:
[----:B------:R-:W-:-:S05]  /*05e0*/  IMAD.WIDE.U32 R14, R19, 0x2, R10 ;  /* 0x00000002130e7825 */ /* 0x000fca00078e000a */
[----:B------:R-:W2:Y:S04]  /*05f0*/  LDG.E.U16 R39, desc[UR12][R14.64] ;  /* 0x0000000c0e277981 */ /* 0x000ea8000c1e1500 */
[----:B------:R-:W3:Y:S01]  /*0600*/  LDG.E.U16 R43, desc[UR12][R14.64+0x40] ;  /* 0x0000400c0e2b7981 */ /* 0x000ee2000c1e1500 */
[----:B------:R-:W-:-:S03]  /*0610*/  IMAD.WIDE.U32 R12, R19, 0x4, R8 ;  /* 0x00000004130c7825 */ /* 0x000fc600078e0008 */
[----:B------:R-:W4:Y:S04]  /*0620*/  LDG.E.U16 R36, desc[UR12][R14.64+0x80] ;  /* 0x0000800c0e247981 */ /* 0x000f28000c1e1500 */
[----:B------:R-:W5:Y:S04]  /*0630*/  LDG.E R38, desc[UR12][R12.64] ;  /* 0x0000000c0c267981 */ /* 0x000f68000c1e1900 */
[----:B------:R-:W4:Y:S04]  /*0640*/  LDG.E R37, desc[UR12][R12.64+0x80] ;  /* 0x0000800c0c257981 */ /* 0x000f28000c1e1900 */
[----:B------:R-:W4:Y:S04]  /*0650*/  LDG.E.U16 R33, desc[UR12][R14.64+0xc0] ;  /* 0x0000c00c0e217981 */ /* 0x000f28000c1e1500 */
        /* <DEDUP_REMOVED lines=9> */
[----:B------:R0:W4:Y:S01]  /*06f0*/  LDG.E R35, desc[UR12][R12.64+0x380] ;  /* 0x0003800c0c237981 */ /* 0x000122000c1e1900 */
[----:B------:R-:W-:-:S05]  /*0700*/  VIADD R24, R24, 0x8 ;  /* 0x0000000818187836 */ /* 0x000fca0000000000 */
[----:B------:R-:W-:Y:S01]  /*0710*/  ISETP.NE.AND P3, PT, R24, R23, PT ;  /* 0x000000171800720c */ /* 0x000fe20003f65270 */
[----:B--2---:R-:W-:-:S04]  /*0720*/  IMAD.U32 R39, R39, 0x10000, RZ ;  /* 0x0001000027277824 */ /* 0x004fc800078e00ff */
[----:B------:R-:W-:-:S04]  /*0730*/  FMUL.FTZ R41, R39, 0.5 ;  /* 0x3f00000027297820 */ /* 0x000fc80000410000 */
[----:B------:R-:W1:Y:S01]  /*0740*/  MUFU.TANH R42, R41 ;  /* 0x00000029002a7308 */ /* 0x000e620000002400 */
[----:B------:R-:W-:Y:S02]  /*0750*/  IMAD.MOV.U32 R39, RZ, RZ, 0x3f000000 ;  /* 0x3f000000ff277424 */ /* 0x000fe400078e00ff */
[----:B---3--:R-:W-:-:S04]  /*0760*/  IMAD.U32 R44, R43, 0x10000, RZ ;  /* 0x000100002b2c7824 */ /* 0x008fc800078e00ff */
[----:B------:R-:W-:Y:S01]  /*0770*/  FMUL.FTZ R44, R44, 0.5 ;  /* 0x3f0000002c2c7820 */ /* 0x000fe20000410000 */
[----:B-1----:R-:W-:-:S05]  /*0780*/  FFMA.FTZ R43, R42, R39, 0.5 ;  /* 0x3f0000002a2b7423 */ /* 0x002fca0000010027 */
[----:B------:R-:W1:Y:S01]  /*0790*/  MUFU.TANH R44, R44 ;  /* 0x0000002c002c7308 */ /* 0x000e620000002400 */
[----:B-----5:R-:W-:-:S05]  /*07a0*/  F2FP.BF16.F32.PACK_AB R38, R38, R43 ;  /* 0x0000002b2626723e */ /* 0x020fca00000010ff */
[----:B------:R-:W-:-:S05]  /*07b0*/  HADD2.BF16_V2 R38, R38.H0_H0, R38.H1_H1 ;  /* 0x3000002626267230 */ /* 0x000fca0000200800 */
[----:B0-----:R-:W-:Y:S01]  /*07c0*/  PRMT R12, R38, 0x7610, R12 ;  /* 0x00007610260c7816 */ /* 0x001fe2000000000c */
[----:B----4-:R-:W-:-:S04]  /*07d0*/  IMAD.U32 R36, R36, 0x10000, RZ ;  /* 0x0001000024247824 */ /* 0x010fc800078e00ff */
[----:B------:R-:W-:Y:S01]  /*07e0*/  HSETP2.BF16_V2.GT.AND P1, PT, R12.H0_H0, R20.H0_H0, PT ;  /* 0x200000140c007234 */ /* 0x000fe20003f24802 */
[----:B-1----:R-:W-:Y:S01]  /*07f0*/  FFMA.FTZ R14, R44, R39, 0.5 ;  /* 0x3f0000002c0e7423 */ /* 0x002fe20000010027 */
[----:B------:R-:W-:-:S04]  /*0800*/  FMUL.FTZ R36, R36, 0.5 ;  /* 0x3f00000024247820 */ /* 0x000fc80000410000 */
[----:B------:R-:W-:Y:S02]  /*0810*/  F2FP.BF16.F32.PACK_AB R37, R37, R14 ;  /* 0x0000000e2525723e */ /* 0x000fe400000010ff */
[----:B------:R-:W0:Y:S03]  /*0820*/  MUFU.TANH R36, R36 ;  /* 0x0000002400247308 */ /* 0x000e260000002400 */
[----:B------:R-:W-:Y:S02]  /*0830*/  HADD2.BF16_V2 R37, R37.H0_H0, R37.H1_H1 ;  /* 0x3000002525257230 */ /* 0x000fe40000200800 */
[----:B------:R-:W-:Y:S02]  /*0840*/  @!P1 HSETP2.BF16_V2.GT.AND P2, PT, R12.H0_H0, R21.H0_H0, PT ;  /* 0x200000150c009234 */ /* 0x000fe40003f44802 */
[----:B------:R-:W-:Y:S02]  /*0850*/  PRMT R14, R20, 0x7610, R14 ;  /* 0x00007610140e7816 */ /* 0x000fe4000000000e */
[----:B------:R-:W-:-:S02]  /*0860*/  PRMT R13, R37, 0x7610, R13 ;  /* 0x00007610250d7816 */ /* 0x000fc4000000000d */
[----:B------:R-:W-:Y:S02]  /*0870*/  @!P1 SEL R14, R21, R12, !P2 ;  /* 0x0000000c150e9207 */ /* 0x000fe40005000000 */
[----:B------:R-:W-:Y:S01]  /*0880*/  @!P1 PRMT R12, R20, 0x7610, R12 ;  /* 0x00007610140c9816 */ /* 0x000fe2000000000c */
[----:B------:R-:W-:-:S04]  /*0890*/  IMAD.U32 R33, R33, 0x10000, RZ ;  /* 0x0001000021217824 */ /* 0x000fc800078e00ff */
[----:B------:R-:W-:Y:S01]  /*08a0*/  HSETP2.BF16_V2.GT.AND P1, PT, R13.H0_H0, R12.H0_H0, PT ;  /* 0x2000000c0d007234 */ /* 0x000fe20003f24802 */
[----:B0-----:R-:W-:Y:S01]  /*08b0*/  FFMA.FTZ R15, R36, R39, 0.5 ;  /* 0x3f000000240f7423 */ /* 0x001fe20000010027 */
[----:B------:R-:W-:-:S04]  /*08c0*/  FMUL.FTZ R33, R33, 0.5 ;  /* 0x3f00000021217820 */ /* 0x000fc80000410000 */
[----:B------:R-:W-:Y:S01]  /*08d0*/  F2FP.BF16.F32.PACK_AB R34, R34, R15 ;  /* 0x0000000f2222723e */ /* 0x000fe200000010ff */
[----:B------:R-:W0:Y:S01]  /*08e0*/  MUFU.TANH R20, R33 ;  /* 0x0000002100147308 */ /* 0x000e220000002400 */
[----:B------:R-:W-:-:S03]  /*08f0*/  PRMT R15, R12, 0x7610, R15 ;  /* 0x000076100c0f7816 */ /* 0x000fc6000000000f */
[----:B------:R-:W-:Y:S02]  /*0900*/  HADD2.BF16_V2 R34, R34.H0_H0, R34.H1_H1 ;  /* 0x3000002222227230 */ /* 0x000fe40000200800 */
        /* <DEDUP_REMOVED lines=39> */
[----:B------:R-:W-:-:S05]  /*0b80*/  PRMT R13, R21, 0x7610, R13 ;  /* 0x00007610150d7816 */ /* 0x000fca000000000d */
[----:B------:R-:W-:Y:S01]  /*0b90*/  HSETP2.BF16_V2.GT.AND P1, PT, R13.H0_H0, R12.H0_H0, PT ;  /* 0x2000000c0d007234 */ /* 0x000fe20003f24802 */
[----:B0-----:R-:W-:Y:S01]  /*0ba0*/  FFMA.FTZ R15, R20, R39, 0.5 ;  /* 0x3f000000140f7423 */ /* 0x001fe20000010027 */
[----:B------:R-:W-:-:S04]  /*0bb0*/  IMAD.U32 R31, R31, 0x10000, RZ ;  /* 0x000100001f1f7824 */ /* 0x000fc800078e00ff */
[----:B------:R-:W-:Y:S01]  /*0bc0*/  F2FP.BF16.F32.PACK_AB R32, R32, R15 ;  /* 0x0000000f2020723e */ /* 0x000fe200000010ff */
[----:B------:R-:W-:Y:S01]  /*0bd0*/  FMUL.FTZ R31, R31, 0.5 ;  /* 0x3f0000001f1f7820 */ /* 0x000fe20000410000 */
[----:B------:R-:W-:-:S03]  /*0be0*/  PRMT R15, R12, 0x7610, R15 ;  /* 0x000076100c0f7816 */ /* 0x000fc6000000000f */
[----:B------:R-:W-:Y:S02]  /*0bf0*/  HADD2.BF16_V2 R32, R32.H0_H0, R32.H1_H1 ;  /* 0x3000002020207230 */ /* 0x000fe40000200800 */
[----:B------:R-:W-:Y:S01]  /*0c00*/  @!P1 HSETP2.BF16_V2.GT.AND P2, PT, R13.H0_H0, R14.H0_H0, PT ;  /* 0x2000000e0d009234 */ /* 0x000fe20003f44802 */
[----:B------:R-:W0:Y:S04]  /*0c10*/  MUFU.TANH R20, R31 ;  /* 0x0000001f00147308 */ /* 0x000e280000002400 */
[----:B------:R-:W-:Y:S02]  /*0c20*/  @!P1 SEL R15, R14, R13, !P2 ;  /* 0x0000000d0e0f9207 */ /* 0x000fe40005000000 */
[----:B------:R-:W-:Y:S02]  /*0c30*/  @!P1 PRMT R13, R12, 0x7610, R13 ;  /* 0x000076100c0d9816 */ /* 0x000fe4000000000d */
[----:B------:R-:W-:-:S05]  /*0c40*/  PRMT R12, R32, 0x7610, R12 ;  /* 0x00007610200c7816 */ /* 0x000fca000000000c */
[----:B------:R-:W-:Y:S01]  /*0c50*/  HSETP2.BF16_V2.GT.AND P1, PT, R12.H0_H0, R13.H0_H0, PT ;  /* 0x2000000d0c007234 */ /* 0x000fe20003f24802 */
[----:B0-----:R-:W-:Y:S01]  /*0c60*/  FFMA.FTZ R20, R20, R39, 0.5 ;  /* 0x3f00000014147423 */ /* 0x001fe20000010027 */
[----:B------:R-:W-:-:S04]  /*0c70*/  PRMT R25, R13, 0x7610, R25 ;  /* 0x000076100d197816 */ /* 0x000fc80000000019 */
[----:B------:R-:W-:-:S07]  /*0c80*/  F2FP.BF16.F32.PACK_AB R20, R35, R20 ;  /* 0x000000142314723e */ /* 0x000fce00000010ff */
[----:B------:R-:W-:Y:S01]  /*0c90*/  @!P1 HSETP2.BF16_V2.GT.AND P2, PT, R12.H0_H0, R15.H0_H0, PT ;  /* 0x2000000f0c009234 */ /* 0x000fe20003f44802 */
[----:B------:R-:W-:-:S04]  /*0ca0*/  HADD2.BF16_V2 R20, R20.H0_H0, R20.H1_H1 ;  /* 0x3000001414147230 */ /* 0x000fc80000200800 */
        /* <DEDUP_REMOVED lines=10> */
.L_x_4752:
[----:B------:R-:W-:Y:S05]  /*0d50*/  BSYNC.RECONVERGENT B1 ;  /* 0x0000000000017941 */ /* 0x000fea0003800200 */
.L_x_4751:
        /* <DEDUP_REMOVED lines=14> */
[----:B------:R0:W4:Y:S01]  /*0e40*/  LDG.E R15, desc[UR12][R12.64+0x180] ;  /* 0x0001800c0c0f7981 */ /* 0x000122000c1e1900 */
        /* <DEDUP_REMOVED lines=16> */
[----:B------:R-:W-:Y:S01]  /*0f50*/  F2FP.BF16.F32.PACK_AB R25, R32, R13 ;  /* 0x0000000d2019723e */ /* 0x000fe200000010ff */
[----:B------:R-:W0:Y:S01]  /*0f60*/  MUFU.TANH R28, R31 ;  /* 0x0000001f001c7308 */ /* 0x000e220000002400 */
[----:B------:R-:W-:-:S03]  /*0f70*/  PRMT R13, R20, 0x7610, R13 ;  /* 0x00007610140d7816 */ /* 0x000fc6000000000d */
[----:B------:R-:W-:Y:S02]  /*0f80*/  HADD2.BF16_V2 R25, R25.H0_H0, R25.H1_H1 ;  /* 0x3000001919197230 */ /* 0x000fe40000200800 */
[----:B------:R-:W-:-:S03]  /*0f90*/  @!P1 HSETP2.BF16_V2.GT.AND P2, PT, R12.H0_H0, R21.H0_H0, PT ;  /* 0x200000150c009234 */ /* 0x000fc60003f44802 */
[----:B------:R-:W-:Y:S02]  /*0fa0*/  PRMT R26, R25, 0x7610, R26 ;  /* 0x00007610191a7816 */ /* 0x000fe4000000001a */
[----:B------:R-:W-:Y:S02]  /*0fb0*/  @!P1 SEL R13, R21, R12, !P2 ;  /* 0x0000000c150d9207 */ /* 0x000fe40005000000 */
[----:B------:R-:W-:Y:S01]  /*0fc0*/  @!P1 PRMT R12, R20, 0x7610, R12 ;  /* 0x00007610140c9816 */ /* 0x000fe2000000000c */
[----:B------:R-:W-:-:S04]  /*0fd0*/  IMAD.U32 R24, R24, 0x10000, RZ ;  /* 0x0001000018187824 */ /* 0x000fc800078e00ff */
[----:B------:R-:W-:Y:S01]  /*0fe0*/  HSETP2.BF16_V2.GT.AND P1, PT, R26.H0_H0, R12.H0_H0, PT ;  /* 0x2000000c1a007234 */ /* 0x000fe20003f24802 */
[----:B------:R-:W-:Y:S01]  /*0ff0*/  FMUL.FTZ R24, R24, 0.5 ;  /* 0x3f00000018187820 */ /* 0x000fe20000410000 */
[----:B0-----:R-:W-:-:S05]  /*1000*/  FFMA.FTZ R21, R28, R23, 0.5 ;  /* 0x3f0000001c157423 */ /* 0x001fca0000010017 */
[----:B------:R-:W-:Y:S01]  /*1010*/  F2FP.BF16.F32.PACK_AB R21, R14, R21 ;  /* 0x000000150e15723e */ /* 0x000fe200000010ff */
[----:B------:R-:W0:Y:S01]  /*1020*/  MUFU.TANH R24, R24 ;  /* 0x0000001800187308 */ /* 0x000e220000002400 */
[----:B------:R-:W-:-:S03]  /*1030*/  PRMT R14, R12, 0x7610, R14 ;  /* 0x000076100c0e7816 */ /* 0x000fc6000000000e */
[----:B------:R-:W-:Y:S01]  /*1040*/  HADD2.BF16_V2 R21, R21.H0_H0, R21.H1_H1 ;  /* 0x3000001515157230 */ /* 0x000fe20000200800 */
[----:B------:R-:W-:-:S05]  /*1050*/  @!P1 HSETP2.BF16_V2.GT.AND P2, PT, R26.H0_H0, R13.H0_H0, PT ;  /* 0x2000000d1a009234 */ /* 0x000fca0003f44802 */
[----:B------:R-:W-:Y:S02]  /*1060*/  @!P1 SEL R14, R13, R26, !P2 ;  /* 0x0000001a0d0e9207 */ /* 0x000fe40005000000 */
[----:B------:R-:W-:Y:S02]  /*1070*/  @!P1 PRMT R26, R12, 0x7610, R26 ;  /* 0x000076100c1a9816 */ /* 0x000fe4000000001a */
[----:B------:R-:W-:-:S05]  /*1080*/  PRMT R13, R21, 0x7610, R13 ;  /* 0x00007610150d7816 */ /* 0x000fca000000000d */
[----:B------:R-:W-:Y:S01]  /*1090*/  HSETP2.BF16_V2.GT.AND P1, PT, R13.H0_H0, R26.H0_H0, PT ;  /* 0x2000001a0d007234 */ /* 0x000fe20003f24802 */
[----:B0-----:R-:W-:-:S05]  /*10a0*/  FFMA.FTZ R12, R24, R23, 0.5 ;  /* 0x3f000000180c7423 */ /* 0x001fca0000010017 */
[----:B------:R-:W-:Y:S02]  /*10b0*/  F2FP.BF16.F32.PACK_AB R12, R15, R12 ;  /* 0x0000000c0f0c723e */ /* 0x000fe400000010ff */
[----:B------:R-:W-:-:S03]  /*10c0*/  PRMT R15, R26, 0x7610, R15 ;  /* 0x000076101a0f7816 */ /* 0x000fc6000000000f */
[----:B------:R-:W-:Y:S02]  /*10d0*/  HADD2.BF16_V2 R12, R12.H0_H0, R12.H1_H1 ;  /* 0x3000000c0c0c7230 */ /* 0x000fe40000200800 */
        /* <DEDUP_REMOVED lines=10> */
.L_x_4756:
[----:B------:R-:W-:Y:S05]  /*1180*/  BSYNC.RECONVERGENT B1 ;  /* 0x0000000000017941 */ /* 0x000fea0003800200 */
.L_x_4755:
        /* <DEDUP_REMOVED lines=11> */
[----:B------:R-:W4:Y:S04]  /*1240*/  LDG.E R23, desc[UR12][R14.64] ;  /* 0x0000000c0e177981 */ /* 0x000f28000c1e1900 */
[----:B------:R-:W5:Y:S01]  /*1250*/  LDG.E R26, desc[UR12][R14.64+0x80] ;  /* 0x0000800c0e1a7981 */ /* 0x000f62000c1e1900 */
[----:B------:R-:W-:Y:S02]  /*1260*/  IMAD.MOV.U32 R25, RZ, RZ, 0x3f000000 ;  /* 0x3f000000ff197424 */ /* 0x000fe400078e00ff */
[----:B------:R-:W-:-:S02]  /*1270*/  VIADD R19, R19, 0x40 ;  /* 0x0000004013137836 */ /* 0x000fc40000000000 */
[----:B--2---:R-:W-:-:S04]  /*1280*/  IMAD.U32 R18, R18, 0x10000, RZ ;  /* 0x0001000012127824 */ /* 0x004fc800078e00ff */
[----:B------:R-:W-:Y:S01]  /*1290*/  FMUL.FTZ R18, R18, 0.5 ;  /* 0x3f00000012127820 */ /* 0x000fe20000410000 */
[----:B---3--:R-:W-:-:S04]  /*12a0*/  IMAD.U32 R24, R22, 0x10000, RZ ;  /* 0x0001000016187824 */ /* 0x008fc800078e00ff */
[----:B------:R-:W-:Y:S01]  /*12b0*/  FMUL.FTZ R24, R24, 0.5 ;  /* 0x3f00000018187820 */ /* 0x000fe20000410000 */
[----:B------:R-:W0:Y:S08]  /*12c0*/  MUFU.TANH R18, R18 ;  /* 0x0000001200127308 */ /* 0x000e300000002400 */
[----:B------:R-:W1:Y:S01]  /*12d0*/  MUFU.TANH R24, R24 ;  /* 0x0000001800187308 */ /* 0x000e620000002400 */
[----:B0-----:R-:W-:-:S05]  /*12e0*/  FFMA.FTZ R22, R18, R25, 0.5 ;  /* 0x3f00000012167423 */ /* 0x001fca0000010019 */
[----:B----4-:R-:W-:Y:S01]  /*12f0*/  F2FP.BF16.F32.PACK_AB R22, R23, R22 ;  /* 0x000000161716723e */ /* 0x010fe200000010ff */
[----:B-1----:R-:W-:-:S04]  /*1300*/  FFMA.FTZ R13, R24, R25, 0.5 ;  /* 0x3f000000180d7423 */ /* 0x002fc80000010019 */
[----:B------:R-:W-:Y:S01]  /*1310*/  HADD2.BF16_V2 R22, R22.H0_H0, R22.H1_H1 ;  /* 0x3000001616167230 */ /* 0x000fe20000200800 */
[----:B-----5:R-:W-:-:S04]  /*1320*/  F2FP.BF16.F32.PACK_AB R14, R26, R13 ;  /* 0x0000000d1a0e723e */ /* 0x020fc800000010ff */
[----:B------:R-:W-:Y:S02]  /*1330*/  PRMT R12, R22, 0x7610, R12 ;  /* 0x00007610160c7816 */ /* 0x000fe4000000000c */
[----:B------:R-:W-:Y:S01]  /*1340*/  PRMT R13, R20, 0x7610, R13 ;  /* 0x00007610140d7816 */ /* 0x000fe2000000000d */
[----:B------:R-:W-:Y:S02]  /*1350*/  HADD2.BF16_V2 R14, R14.H0_H0, R14.H1_H1 ;  /* 0x3000000e0e0e7230 */ /* 0x000fe40000200800 */
        /* <DEDUP_REMOVED lines=13> */
.L_x_4758:
[----:B------:R-:W-:Y:S05]  /*1430*/  BSYNC.RECONVERGENT B1 ;  /* 0x0000000000017941 */ /* 0x000fea0003800200 */
.L_x_4757:
[----:B------:R-:W-:Y:S05]  /*1440*/  @P2 BRA `(.L_x_4754) ;  /* 0x0000000400dc2947 */ /* 0x000fea0003800000 */
[----:B------:R-:W-:-:S06]  /*1450*/  IMAD.WIDE.U32 R10, R19, 0x2, R10 ;  /* 0x00000002130a7825 */ /* 0x000fcc00078e000a */
[----:B------:R-:W2:Y:S01]  /*1460*/  LDG.E.U16 R10, desc[UR12][R10.64] ;  /* 0x0000000c0a0a7981 */ /* 0x000ea2000c1e1500 */
[----:B------:R-:W-:-:S06]  /*1470*/  IMAD.WIDE.U32 R8, R19, 0x4, R8 ;  /* 0x0000000413087825 */ /* 0x000fcc00078e0008 */
[----:B------:R-:W3:Y:S01]  /*1480*/  LDG.E R8, desc[UR12][R8.64] ;  /* 0x0000000c08087981 */ /* 0x000ee2000c1e1900 */
[----:B------:R-:W-:Y:S01]  /*1490*/  IMAD.MOV.U32 R15, RZ, RZ, 0x3f000000 ;  /* 0x3f000000ff0f7424 */ /* 0x000fe200078e00ff */
[----:B------:R-:W-:Y:S01]  /*14a0*/  PRMT R21, R12, 0x7632, R21 ;  /* 0x000076320c157816 */ /* 0x000fe20000000015 */
[----:B--2---:R-:W-:-:S04]  /*14b0*/  IMAD.U32 R14, R10, 0x10000, RZ ;  /* 0x000100000a0e7824 */ /* 0x004fc800078e00ff */
[----:B------:R-:W-:-:S06]  /*14c0*/  FMUL.FTZ R14, R14, 0.5 ;  /* 0x3f0000000e0e7820 */ /* 0x000fcc0000410000 */
[----:B------:R-:W0:Y:S02]  /*14d0*/  MUFU.TANH R14, R14 ;  /* 0x0000000e000e7308 */ /* 0x000e240000002400 */
[----:B0-----:R-:W-:-:S05]  /*14e0*/  FFMA.FTZ R15, R14, R15, 0.5 ;  /* 0x3f0000000e0f7423 */ /* 0x001fca000001000f */
[----:B---3--:R-:W-:-:S05]  /*14f0*/  F2FP.BF16.F32.PACK_AB R15, R8, R15 ;  /* 0x0000000f080f723e */ /* 0x008fca00000010ff */
[----:B------:R-:W-:-:S05]  /*1500*/  HADD2.BF16_V2 R15, R15.H0_H0, R15.H1_H1 ;  /* 0x3000000f0f0f7230 */ /* 0x000fca0000200800 */
        /* <DEDUP_REMOVED lines=8> */
.L_x_4750:
        /* <DEDUP_REMOVED lines=16> */
.L_x_4762:
[----:B------:R-:W-:-:S06]  /*1690*/  IMAD.WIDE.U32 R14, R13, 0x2, R10 ;  /* 0x000000020d0e7825 */ /* 0x000fcc00078e000a */
[----:B------:R-:W2:Y:S01]  /*16a0*/  LDG.E.U16 R14, desc[UR12][R14.64+0x3c0] ;  /* 0x0003c00c0e0e7981 */ /* 0x000ea2000c1e1500 */
[----:B------:R-:W-:-:S06]  /*16b0*/  IMAD.WIDE.U32 R18, R13, 0x4, R8 ;  /* 0x000000040d127825 */ /* 0x000fcc00078e0008 */
[----:B------:R-:W3:Y:S01]  /*16c0*/  LDG.E R19, desc[UR12][R18.64+0x780] ;  /* 0x0007800c12137981 */ /* 0x000ee2000c1e1900 */
        /* <DEDUP_REMOVED lines=8> */
[----:B---3--:R-:W-:-:S05]  /*1750*/  F2FP.BF16.F32.PACK_AB R22, R19, R22 ;  /* 0x000000161316723e */ /* 0x008fca00000010ff */
[----:B------:R-:W-:Y:S01]  /*1760*/  HADD2.BF16_V2 R22, R22.H0_H0, R22.H1_H1 ;  /* 0x3000001616167230 */ /* 0x000fe20000200800 */
[----:B------:R-:W-:Y:S06]  /*1770*/  @P0 BRA `(.L_x_4762) ;  /* 0xfffffffc00c40947 */ /* 0x000fec000383ffff */
[----:B------:R-:W-:Y:S05]  /*1780*/  BSYNC.RECONVERGENT B2 ;  /* 0x0000000000027941 */ /* 0x000fea0003800200 */
.L_x_4761:
[----:B------:R-:W-:-:S07]  /*1790*/  PRMT R20, R22, 0x7610, R20 ;  /* 0x0000761016147816 */ /* 0x000fce0000000014 */
.L_x_4760:
[----:B------:R-:W-:Y:S05]  /*17a0*/  BSYNC.RECONVERGENT B1 ;  /* 0x0000000000017941 */ /* 0x000fea0003800200 */
.L_x_4759:
        /* <DEDUP_REMOVED lines=12> */
[----:B------:R-:W3:Y:S01]  /*1870*/  LDG.E R19, desc[UR12][R18.64+0x380] ;  /* 0x0003800c12137981 */ /* 0x000ee2000c1e1900 */
[----:B------:R-:W-:Y:S02]  /*1880*/  VIADD R13, R13, 0x100 ;  /* 0x000001000d0d7836 */ /* 0x000fe40000000000 */
[----:B--2---:R-:W-:-:S04]  /*1890*/  IMAD.U32 R20, R14, 0x10000, RZ ;  /* 0x000100000e147824 */ /* 0x004fc800078e00ff */
[----:B------:R-:W-:Y:S01]  /*18a0*/  FMUL.FTZ R21, R20, 0.5 ;  /* 0x3f00000014157820 */ /* 0x000fe20000410000 */
[----:B------:R-:W-:-:S05]  /*18b0*/  IMAD.MOV.U32 R20, RZ, RZ, 0x3f000000 ;  /* 0x3f000000ff147424 */ /* 0x000fca00078e00ff */
[----:B------:R-:W0:Y:S02]  /*18c0*/  MUFU.TANH R21, R21 ;  /* 0x0000001500157308 */ /* 0x000e240000002400 */
[----:B0-----:R-:W-:-:S05]  /*18d0*/  FFMA.FTZ R20, R21, R20, 0.5 ;  /* 0x3f00000015147423 */ /* 0x001fca0000010014 */
[----:B---3--:R-:W-:-:S05]  /*18e0*/  F2FP.BF16.F32.PACK_AB R20, R19, R20 ;  /* 0x000000141314723e */ /* 0x008fca00000010ff */
[----:B------:R-:W-:-:S07]  /*18f0*/  HADD2.BF16_V2 R20, R20.H0_H0, R20.H1_H1 ;  /* 0x3000001414147230 */ /* 0x000fce0000200800 */
.L_x_4764:
[----:B------:R-:W-:Y:S05]  /*1900*/  BSYNC.RECONVERGENT B1 ;  /* 0x0000000000017941 */ /* 0x000fea0003800200 */
.L_x_4763:
        /* <DEDUP_REMOVED lines=20> */
.L_x_4766:
[----:B------:R-:W-:Y:S05]  /*1a50*/  BSYNC.RECONVERGENT B1 ;  /* 0x0000000000017941 */ /* 0x000fea0003800200 */
.L_x_4765:
[----:B------:R-:W-:Y:S01]  /*1a60*/  PRMT R21, R22, 0x7610, R21 ;  /* 0x0000761016157816 */ /* 0x000fe20000000015 */
[----:B------:R-:W-:Y:S06]  /*1a70*/  @!P1 BRA `(.L_x_4754) ;  /* 0x0000000000509947 */ /* 0x000fec0003800000 */
[----:B------:R-:W-:Y:S01]  /*1a80*/  BSSY.RECONVERGENT B1, `(.L_x_4767) ;  /* 0x0000011000017945 */ /* 0x000fe20003800200 */
[----:B------:R-:W-:-:S07]  /*1a90*/  IMAD.MOV.U32 R21, RZ, RZ, RZ ;  /* 0x000000ffff157224 */ /* 0x000fce00078e00ff */
.L_x_4768:
        /* <DEDUP_REMOVED lines=16> */
.L_x_4767:
[----:B------:R-:W-:Y:S01]  /*1ba0*/  IMAD.MOV.U32 R21, RZ, RZ, 0xff80 ;  /* 0x0000ff80ff157424 */ /* 0x000fe200078e00ff */
[----:B------:R-:W-:-:S07]  /*1bb0*/  PRMT R20, R22, 0x7610, R20 ;  /* 0x0000761016147816 */ /* 0x000fce0000000014 */
.L_x_4754:
[----:B------:R-:W-:Y:S05]  /*1bc0*/  BSYNC.RECONVERGENT B0 ;  /* 0x0000000000007941 */ /* 0x000fea0003800200 */
.L_x_4749:
        /* <DEDUP_REMOVED lines=50> */
.L_x_4769:
        /* <DEDUP_REMOVED lines=74> */
.L_x_4773:
[----:B------:R-:W-:Y:S05]  /*2390*/  BSYNC.RECONVERGENT B0 ;  /* 0x0000000000007941 */ /* 0x000fea0003800200 */
.L_x_4772:
        /* <DEDUP_REMOVED lines=19> */
.L_x_4775:
[----:B------:R-:W-:Y:S05]  /*24d0*/  BSYNC.RECONVERGENT B0 ;  /* 0x0000000000007941 */ /* 0x000fea0003800200 */
.L_x_4774:
        /* <DEDUP_REMOVED lines=17> */
.L_x_4777:
[----:B------:R-:W-:Y:S05]  /*25f0*/  BSYNC.RECONVERGENT B0 ;  /* 0x0000000000007941 */ /* 0x000fea0003800200 */
.L_x_4776:
        /* <DEDUP_REMOVED lines=19> */
.L_x_4779:
[----:B------:R-:W-:Y:S05]  /*2730*/  BSYNC.RECONVERGENT B0 ;  /* 0x0000000000007941 */ /* 0x000fea0003800200 */
.L_x_4778:
        /* <DEDUP_REMOVED lines=17> */
.L_x_4781:
[----:B------:R-:W-:Y:S05]  /*2850*/  BSYNC.RECONVERGENT B0 ;  /* 0x0000000000007941 */ /* 0x000fea0003800200 */
.L_x_4780:
        /* <DEDUP_REMOVED lines=17> */
.L_x_4783:
[----:B------:R-:W-:Y:S05]  /*2970*/  BSYNC.RECONVERGENT B0 ;  /* 0x0000000000007941 */ /* 0x000fea0003800200 */
.L_x_4782:
        /* <DEDUP_REMOVED lines=19> */
.L_x_4785:
[----:B------:R-:W-:Y:S05]  /*2ab0*/  BSYNC.RECONVERGENT B0 ;  /* 0x0000000000007941 */ /* 0x000fea0003800200 */
.L_x_4784:
        /* <DEDUP_REMOVED lines=17> */
.L_x_4787:
[----:B------:R-:W-:Y:S05]  /*2bd0*/  BSYNC.RECONVERGENT B0 ;  /* 0x0000000000007941 */ /* 0x000fea0003800200 */
.L_x_4786:
        /* <DEDUP_REMOVED lines=17> */
.L_x_4789:
[----:B------:R-:W-:Y:S05]  /*2cf0*/  BSYNC.RECONVERGENT B0 ;  /* 0x0000000000007941 */ /* 0x000fea0003800200 */
.L_x_4788:
        /* <DEDUP_REMOVED lines=17> */
.L_x_4791:
[----:B------:R-:W-:Y:S05]  /*2e10*/  BSYNC.RECONVERGENT B0 ;  /* 0x0000000000007941 */ /* 0x000fea0003800200 */
.L_x_4790:
        /* <DEDUP_REMOVED lines=16> */
.L_x_4793:
[----:B------:R-:W-:Y:S05]  /*2f20*/  BSYNC.RECONVERGENT B0 ;  /* 0x0000000000007941 */ /* 0x000fea0003800200 */
.L_x_4792:
        /* <DEDUP_REMOVED lines=18> */
.L_x_4795:
[----:B------:R-:W-:Y:S05]  /*3050*/  BSYNC.RECONVERGENT B0 ;  /* 0x0000000000007941 */ /* 0x000fea0003800200 */
.L_x_4794:
        /* <DEDUP_REMOVED lines=17> */
.L_x_4797:
[----:B------:R-:W-:Y:S05]  /*3170*/  BSYNC.RECONVERGENT B0 ;  /* 0x0000000000007941 */ /* 0x000fea0003800200 */
.L_x_4796:
        /* <DEDUP_REMOVED lines=17> */
.L_x_4799:
[----:B------:R-:W-:Y:S05]  /*3290*/  BSYNC.RECONVERGENT B0 ;  /* 0x0000000000007941 */ /* 0x000fea0003800200 */
.L_x_4798:
        /* <DEDUP_REMOVED lines=15> */
.L_x_4801:
[----:B------:R-:W-:Y:S05]  /*3390*/  BSYNC.RECONVERGENT B0 ;  /* 0x0000000000007941 */ /* 0x000fea0003800200 */
.L_x_4800:
        /* <DEDUP_REMOVED lines=23> */
.L_x_4803:
[----:B------:R-:W-:Y:S05]  /*3510*/  BSYNC.RECONVERGENT B0 ;  /* 0x0000000000007941 */ /* 0x000fea0003800200 */
.L_x_4802:
        /* <DEDUP_REMOVED lines=15> */
.L_x_4805:
[----:B------:R-:W-:Y:S05]  /*3610*/  BSYNC.RECONVERGENT B0 ;  /* 0x0000000000007941 */ /* 0x000fea0003800200 */
.L_x_4804:
        /* <DEDUP_REMOVED lines=15> */
.L_x_4807:
[----:B------:R-:W-:Y:S05]  /*3710*/  BSYNC.RECONVERGENT B0 ;  /* 0x0000000000007941 */ /* 0x000fea0003800200 */
.L_x_4806:
        /* <DEDUP_REMOVED lines=15> */
.L_x_4809:
[----:B------:R-:W-:Y:S05]  /*3810*/  BSYNC.RECONVERGENT B0 ;  /* 0x0000000000007941 */ /* 0x000fea0003800200 */
.L_x_4808:
        /* <DEDUP_REMOVED lines=15> */
.L_x_4811:
[----:B------:R-:W-:Y:S05]  /*3910*/  BSYNC.RECONVERGENT B0 ;  /* 0x0000000000007941 */ /* 0x000fea0003800200 */
.L_x_4810:
[----:B------:R-:W-:Y:S01]  /*3920*/  ISETP.NE.AND P0, PT, R19, R14, PT ;  /* 0x0000000e1300720c */ /* 0x000fe20003f05270 */
[----:B------:R-:W-:-:S03]  /*3930*/  VIADD R15, R15, 0xffffffe0 ;  /* 0xffffffe00f0f7836 */ /* 0x000fc60000000000 */
[----:B------:R-:W-:Y:S02]  /*3940*/  SEL R17, R20, R23, !P0 ;  /* 0x0000001714117207 */ /* 0x000fe40004000000 */
[----:B------:R-:W-:-:S07]  /*3950*/  SEL R14, R18, R21, !P0 ;  /* 0x00000015120e7207 */ /* 0x000fce0004000000 */
.L_x_4771:
[----:B------:R-:W-:Y:S01]  /*3960*/  NOP ;  /* 0x0000000000007918 */ /* 0x000fe20000000000 */
.L_x_4770:
        /* <DEDUP_REMOVED lines=24> */
.L_x_4814:
[----:B------:R-:W-:Y:S05]  /*3af0*/  BSYNC.RECONVERGENT B0 ;  /* 0x0000000000007941 */ /* 0x000fea0003800200 */
.L_x_4813:
        /* <DEDUP_REMOVED lines=19> */
.L_x_4816:
[----:B------:R-:W-:Y:S05]  /*3c30*/  BSYNC.RECONVERGENT B0 ;  /* 0x0000000000007941 */ /* 0x000fea0003800200 */
.L_x_4815:
        /* <DEDUP_REMOVED lines=17> */
.L_x_4818:
[----:B------:R-:W-:Y:S05]  /*3d50*/  BSYNC.RECONVERGENT B0 ;  /* 0x0000000000007941 */ /* 0x000fea0003800200 */
.L_x_4817:
        /* <DEDUP_REMOVED lines=19> */
.L_x_4820:
[----:B------:R-:W-:Y:S05]  /*3e90*/  BSYNC.RECONVERGENT B0 ;  /* 0x0000000000007941 */ /* 0x000fea0003800200 */
.L_x_4819:
        /* <DEDUP_REMOVED lines=17> */
.L_x_4822:
[----:B------:R-:W-:Y:S05]  /*3fb0*/  BSYNC.RECONVERGENT B0 ;  /* 0x0000000000007941 */ /* 0x000fea0003800200 */
.L_x_4821:
        /* <DEDUP_REMOVED lines=17> */
.L_x_4824:
[----:B------:R-:W-:Y:S05]  /*40d0*/  BSYNC.RECONVERGENT B0 ;  /* 0x0000000000007941 */ /* 0x000fea0003800200 */
.L_x_4823:
        /* <DEDUP_REMOVED lines=19> */
.L_x_4826:
[----:B------:R-:W-:Y:S05]  /*4210*/  BSYNC.RECONVERGENT B0 ;  /* 0x0000000000007941 */ /* 0x000fea0003800200 */
.L_x_4825:
        /* <DEDUP_REMOVED lines=17> */
.L_x_4828:
[----:B------:R-:W-:Y:S05]  /*4330*/  BSYNC.RECONVERGENT B0 ;  /* 0x0000000000007941 */ /* 0x000fea0003800200 */
.L_x_4827:
        /* <DEDUP_REMOVED lines=17> */
.L_x_4830:
[----:B------:R-:W-:Y:S05]  /*4450*/  BSYNC.RECONVERGENT B0 ;  /* 0x0000000000007941 */ /* 0x000fea0003800200 */
.L_x_4829:
        /* <DEDUP_REMOVED lines=17> */
.L_x_4832:
[----:B------:R-:W-:Y:S05]  /*4570*/  BSYNC.RECONVERGENT B0 ;  /* 0x0000000000007941 */ /* 0x000fea0003800200 */
.L_x_4831:
        /* <DEDUP_REMOVED lines=16> */
.L_x_4834:
[----:B------:R-:W-:Y:S05]  /*4680*/  BSYNC.RECONVERGENT B0 ;  /* 0x0000000000007941 */ /* 0x000fea0003800200 */
.L_x_4833:
        /* <DEDUP_REMOVED lines=18> */
.L_x_4836:
[----:B------:R-:W-:Y:S05]  /*47b0*/  BSYNC.RECONVERGENT B0 ;  /* 0x0000000000007941 */ /* 0x000fea0003800200 */
.L_x_4835:
        /* <DEDUP_REMOVED lines=17> */
.L_x_4838:
[----:B------:R-:W-:Y:S05]  /*48d0*/  BSYNC.RECONVERGENT B0 ;  /* 0x0000000000007941 */ /* 0x000fea0003800200 */
.L_x_4837:
        /* <DEDUP_REMOVED lines=17> */
.L_x_4840:
[----:B------:R-:W-:Y:S05]  /*49f0*/  BSYNC.RECONVERGENT B0 ;  /* 0x0000000000007941 */ /* 0x000fea0003800200 */
.L_x_4839:
        /* <DEDUP_REMOVED lines=15> */
.L_x_4842:
[----:B------:R-:W-:Y:S05]  /*4af0*/  BSYNC.RECONVERGENT B0 ;  /* 0x0000000000007941 */ /* 0x000fea0003800200 */
.L_x_4841:
        /* <DEDUP_REMOVED lines=24> */
.L_x_4844:
[----:B------:R-:W-:Y:S05]  /*4c80*/  BSYNC.RECONVERGENT B0 ;  /* 0x0000000000007941 */ /* 0x000fea0003800200 */
.L_x_4843:
        /* <DEDUP_REMOVED lines=15> */
.L_x_4846:
[----:B------:R-:W-:Y:S05]  /*4d80*/  BSYNC.RECONVERGENT B0 ;  /* 0x0000000000007941 */ /* 0x000fea0003800200 */
.L_x_4845:
        /* <DEDUP_REMOVED lines=15> */
.L_x_4848:
[----:B------:R-:W-:Y:S05]  /*4e80*/  BSYNC.RECONVERGENT B0 ;  /* 0x0000000000007941 */ /* 0x000fea0003800200 */
.L_x_4847:
        /* <DEDUP_REMOVED lines=15> */
.L_x_4850:
[----:B------:R-:W-:Y:S05]  /*4f80*/  BSYNC.RECONVERGENT B0 ;  /* 0x0000000000007941 */ /* 0x000fea0003800200 */
.L_x_4849:
        /* <DEDUP_REMOVED lines=15> */
.L_x_4852:
[----:B------:R-:W-:Y:S05]  /*5080*/  BSYNC.RECONVERGENT B0 ;  /* 0x0000000000007941 */ /* 0x000fea0003800200 */
.L_x_4851:
[----:B------:R-:W-:-:S04]  /*5090*/  ISETP.NE.AND P0, PT, R14, R15, PT ;  /* 0x0000000f0e00720c */ /* 0x000fc80003f05270 */
[----:B------:R-:W-:Y:S02]  /*50a0*/  SEL R17, R20, R17, !P0 ;  /* 0x0000001114117207 */ /* 0x000fe40004000000 */
[----:B------:R-:W-:-:S07]  /*50b0*/  SEL R14, R19, R18, !P0 ;  /* 0x00000012130e7207 */ /* 0x000fce0004000000 */
.L_x_4812:
[----:B------:R-:W-:-:S13]  /*50c0*/  ISETP.GE.AND P0, PT, R9, 0x1, PT ;  /* 0x000000010900780c */ /* 0x000fda0003f06270 */
[----:B------:R-:W-:Y:S05]  /*50d0*/  @!P0 BRA `(.L_x_4853) ;  /* 0x0000000000108947 */ /* 0x000fea0003800000 */
[----:B------:R-:W-:-:S05]  /*50e0*/  PRMT R17, R17, 0x5410, R17 ;  /* 0x0000541011117816 */ /* 0x000fca0000000011 */
[----:B------:R-:W0:Y:S02]  /*50f0*/  SHFL.IDX PT, R12, R17, R12, 0x1f ;  /* 0x00001f0c110c7589 */ /* 0x000e2400000e0000 */
[----:B0-----:R-:W-:-:S13]  /*5100*/  HSETP2.BF16_V2.NEU.AND P0, PT, R12.H0_H0, -INF , -INF , PT ;  /* 0xff80ff800c007434 */ /* 0x001fda0003f0d802 */
[----:B------:R-:W-:Y:S05]  /*5110*/  @P0 BRA `(.L_x_4854) ;  /* 0x00000004005c0947 */ /* 0x000fea0003800000 */
.L_x_4853:
        /* <DEDUP_REMOVED lines=16> */
.L_x_4860:
        /* <DEDUP_REMOVED lines=30> */
.L_x_4859:
[----:B--2---:R-:W-:-:S07]  /*5400*/  VIADD R4, R15, 0xffffff80 ;  /* 0xffffff800f047836 */ /* 0x004fce0000000000 */
.L_x_4858:
[----:B------:R-:W-:Y:S05]  /*5410*/  BSYNC.RECONVERGENT B1 ;  /* 0x0000000000017941 */ /* 0x000fea0003800200 */
.L_x_4857:
        /* <DEDUP_REMOVED lines=20> */
.L_x_4862:
[----:B------:R-:W-:Y:S05]  /*5560*/  BSYNC.RECONVERGENT B1 ;  /* 0x0000000000017941 */ /* 0x000fea0003800200 */
.L_x_4861:
        /* <DEDUP_REMOVED lines=15> */
.L_x_4856:
[----:B------:R-:W-:Y:S05]  /*5660*/  BSYNC.RECONVERGENT B0 ;  /* 0x0000000000007941 */ /* 0x000fea0003800200 */
.L_x_4855:
[----:B------:R-:W-:Y:S01]  /*5670*/  PREEXIT ;  /* 0x000000000000782d */ /* 0x000fe20000000000 */
[----:B------:R-:W-:Y:S05]  /*5680*/  EXIT ;  /* 0x000000000000794d */ /* 0x000fea0003800000 */
.L_x_4854:
        /* <DEDUP_REMOVED lines=57> */
.L_x_4910:
[----:B------:R-:W-:Y:S01]  /*5a20*/  UMOV UR6, 0xffffffff ;  /* 0xffffffff00067882 */ /* 0x000fe20000000000 */
[----:B------:R-:W-:Y:S02]  /*5a30*/  ISETP.GE.AND P0, PT, R4, R31, PT ;  /* 0x0000001f0400720c */ /* 0x000fe40003f06270 */
[----:B01----:R-:W-:Y:S11]  /*5a40*/  BRA.DIV UR6, `(.L_x_4864) ;  /* 0x0000003606687947 */ /* 0x003ff6000b800000 */
[----:B------:R0:W1:Y:S02]  /*5a50*/  SHFL.IDX PT, R33, R29, R28, 0x1f ;  /* 0x00001f1c1d217589 */ /* 0x00006400000e0000 */
.L_x_4979:
[----:B------:R-:W2:Y:S01]  /*5a60*/  LDCU UR6, c[0x0][0x3b8] ;  /* 0x00007700ff0677ac */ /* 0x000ea20008000800 */
[----:B0-----:R-:W-:-:S05]  /*5a70*/  VIADD R28, R28, 0x1 ;  /* 0x000000011c1c7836 */ /* 0x001fca0000000000 */
[----:B--2---:R-:W-:Y:S01]  /*5a80*/  ISETP.NE.AND P1, PT, R28, UR6, PT ;  /* 0x000000061c007c0c */ /* 0x004fe2000bf25270 */
[----:B------:R-:W-:-:S12]  /*5a90*/  @P0 BRA `(.L_x_4865) ;  /* 0x0000001800580947 */ /* 0x000fd80003800000 */
[--C-:B-1----:R-:W-:Y:S02]  /*5aa0*/  IMAD R33, R5, R33, R4.reuse ;  /* 0x0000002105217224 */ /* 0x102fe400078e0204 */
[----:B------:R-:W-:-:S07]  /*5ab0*/  IMAD.MOV.U32 R30, RZ, RZ, R4 ;  /* 0x000000ffff1e7224 */ /* 0x000fce00078e0004 */
.L_x_4909:
        /* <DEDUP_REMOVED lines=19> */
[----:B------:R-:W2:Y:S01]  /*5bf0*/  LDG.E R7, desc[UR12][R6.64] ;  /* 0x0000000c06077981 */ /* 0x000ea2000c1e1900 */
[----:B------:R-:W-:Y:S02]  /*5c00*/  IMAD.U32 R32, R36, 0x10000, RZ ;  /* 0x0001000024207824 */ /* 0x000fe400078e00ff */
[----:B------:R-:W-:Y:S02]  /*5c10*/  IMAD.MOV.U32 R37, RZ, RZ, 0x3f000000 ;  /* 0x3f000000ff257424 */ /* 0x000fe400078e00ff */
[----:B------:R-:W-:-:S06]  /*5c20*/  FMUL.FTZ R34, R32, 0.5 ;  /* 0x3f00000020227820 */ /* 0x000fcc0000410000 */
[----:B------:R-:W0:Y:S02]  /*5c30*/  MUFU.TANH R34, R34 ;  /* 0x0000002200227308 */ /* 0x000e240000002400 */
[----:B0-----:R-:W-:-:S05]  /*5c40*/  FFMA.FTZ R32, R34, R37, 0.5 ;  /* 0x3f00000022207423 */ /* 0x001fca0000010025 */
[----:B--2---:R-:W-:-:S05]  /*5c50*/  F2FP.BF16.F32.PACK_AB R32, R7, R32 ;  /* 0x000000200720723e */ /* 0x004fca00000010ff */
[----:B------:R-:W-:-:S07]  /*5c60*/  HADD2.BF16_V2 R32, R32.H0_H0, R32.H1_H1 ;  /* 0x3000002020207230 */ /* 0x000fce0000200800 */
.L_x_4866:
        /* <DEDUP_REMOVED lines=47> */
.L_x_4870:
[----:B------:R-:W-:Y:S05]  /*5f60*/  BSYNC.RECONVERGENT B1 ;  /* 0x0000000000017941 */ /* 0x000fea0003800200 */
.L_x_4869:
        /* <DEDUP_REMOVED lines=15> */
.L_x_4872:
[----:B------:R-:W-:Y:S05]  /*6060*/  BSYNC.RECONVERGENT B1 ;  /* 0x0000000000017941 */ /* 0x000fea0003800200 */
.L_x_4871:
        /* <DEDUP_REMOVED lines=15> */
.L_x_4874:
[----:B------:R-:W-:Y:S05]  /*6160*/  BSYNC.RECONVERGENT B1 ;  /* 0x0000000000017941 */ /* 0x000fea0003800200 */
.L_x_4873:
        /* <DEDUP_REMOVED lines=15> */
.L_x_4876:
[----:B------:R-:W-:Y:S05]  /*6260*/  BSYNC.RECONVERGENT B1 ;  /* 0x0000000000017941 */ /* 0x000fea0003800200 */
.L_x_4875:
        /* <DEDUP_REMOVED lines=15> */
.L_x_4878:
[----:B------:R-:W-:Y:S05]  /*6360*/  BSYNC.RECONVERGENT B1 ;  /* 0x0000000000017941 */ /* 0x000fea0003800200 */
.L_x_4877:
        /* <DEDUP_REMOVED lines=15> */
.L_x_4880:
[----:B------:R-:W-:Y:S05]  /*6460*/  BSYNC.RECONVERGENT B1 ;  /* 0x0000000000017941 */ /* 0x000fea0003800200 */
.L_x_4879:
        /* <DEDUP_REMOVED lines=15> */
.L_x_4882:
[----:B------:R-:W-:Y:S05]  /*6560*/  BSYNC.RECONVERGENT B1 ;  /* 0x0000000000017941 */ /* 0x000fea0003800200 */
.L_x_4881:
        /* <DEDUP_REMOVED lines=15> */
.L_x_4884:
[----:B------:R-:W-:Y:S05]  /*6660*/  BSYNC.RECONVERGENT B1 ;  /* 0x0000000000017941 */ /* 0x000fea0003800200 */
.L_x_4883:
        /* <DEDUP_REMOVED lines=15> */
.L_x_4886:
[----:B------:R-:W-:Y:S05]  /*6760*/  BSYNC.RECONVERGENT B1 ;  /* 0x0000000000017941 */ /* 0x000fea0003800200 */
.L_x_4885:
        /* <DEDUP_REMOVED lines=15> */
.L_x_4888:
[----:B------:R-:W-:Y:S05]  /*6860*/  BSYNC.RECONVERGENT B1 ;  /* 0x0000000000017941 */ /* 0x000fea0003800200 */
.L_x_4887:
        /* <DEDUP_REMOVED lines=15> */
.L_x_4890:
[----:B------:R-:W-:Y:S05]  /*6960*/  BSYNC.RECONVERGENT B1 ;  /* 0x0000000000017941 */ /* 0x000fea0003800200 */
.L_x_4889:
        /* <DEDUP_REMOVED lines=16> */
.L_x_4892:
[----:B------:R-:W-:Y:S05]  /*6a70*/  BSYNC.RECONVERGENT B1 ;  /* 0x0000000000017941 */ /* 0x000fea0003800200 */
.L_x_4891:
        /* <DEDUP_REMOVED lines=15> */
.L_x_4894:
[----:B------:R-:W-:Y:S05]  /*6b70*/  BSYNC.RECONVERGENT B1 ;  /* 0x0000000000017941 */ /* 0x000fea0003800200 */
.L_x_4893:
        /* <DEDUP_REMOVED lines=15> */
.L_x_4896:
[----:B------:R-:W-:Y:S05]  /*6c70*/  BSYNC.RECONVERGENT B1 ;  /* 0x0000000000017941 */ /* 0x000fea0003800200 */
.L_x_4895:
        /* <DEDUP_REMOVED lines=15> */
.L_x_4898:
[----:B------:R-:W-:Y:S05]  /*6d70*/  BSYNC.RECONVERGENT B1 ;  /* 0x0000000000017941 */ /* 0x000fea0003800200 */
.L_x_4897:
        /* <DEDUP_REMOVED lines=24> */
.L_x_4900:
[----:B------:R-:W-:Y:S05]  /*6f00*/  BSYNC.RECONVERGENT B1 ;  /* 0x0000000000017941 */ /* 0x000fea0003800200 */
.L_x_4899:
        /* <DEDUP_REMOVED lines=15> */
.L_x_4902:
[----:B------:R-:W-:Y:S05]  /*7000*/  BSYNC.RECONVERGENT B1 ;  /* 0x0000000000017941 */ /* 0x000fea0003800200 */
.L_x_4901:
        /* <DEDUP_REMOVED lines=15> */
.L_x_4904:
[----:B------:R-:W-:Y:S05]  /*7100*/  BSYNC.RECONVERGENT B1 ;  /* 0x0000000000017941 */ /* 0x000fea0003800200 */
.L_x_4903:
        /* <DEDUP_REMOVED lines=15> */
.L_x_4906:
[----:B------:R-:W-:Y:S05]  /*7200*/  BSYNC.RECONVERGENT B1 ;  /* 0x0000000000017941 */ /* 0x000fea0003800200 */
.L_x_4905:
        /* <DEDUP_REMOVED lines=15> */
.L_x_4908:
[----:B------:R-:W-:Y:S05]  /*7300*/  BSYNC.RECONVERGENT B1 ;  /* 0x0000000000017941 */ /* 0x000fea0003800200 */
.L_x_4907:
        /* <DEDUP_REMOVED lines=10> */
.L_x_4868:
[----:B------:R1:W-:Y:S04]  /*73b0*/  @!P0 STS.U16 [R6+-0x40], R32 ;  /* 0xffffc02006008388 */ /* 0x0003e80000000400 */
[----:B------:R1:W-:Y:S01]  /*73c0*/  @!P0 STS [R34+-0x80], R35 ;  /* 0xffff802322008388 */ /* 0x0003e20000000800 */
[----:B------:R-:W-:Y:S01]  /*73d0*/  NOP ;  /* 0x0000000000007918 */ /* 0x000fe20000000000 */
.L_x_4867:
[----:B------:R-:W-:Y:S01]  /*73e0*/  VIADD R33, R33, 0x20 ;  /* 0x0000002021217836 */ /* 0x000fe20000000000 */
[----:B------:R-:W-:Y:S06]  /*73f0*/  @!P2 BRA `(.L_x_4909) ;  /* 0xffffffe400b0a947 */ /* 0x000fec000383ffff */
.L_x_4865:
[----:B------:R-:W-:Y:S05]  /*7400*/  @P1 BRA `(.L_x_4910) ;  /* 0xffffffe400841947 */ /* 0x000fea000383ffff */
[----:B------:R-:W-:Y:S05]  /*7410*/  BSYNC B0 ;  /* 0x0000000000007941 */ /* 0x000fea0003800000 */
.L_x_4863:
        /* <DEDUP_REMOVED lines=18> */
.L_x_4983:
[----:B------:R-:W-:Y:S01]  /*7540*/  HSETP2.BF16_V2.GT.AND P0, PT, R0.H0_H0, R31.H0_H0, PT ;  /* 0x2000001f00007234 */ /* 0x000fe20003f04802 */
[----:B------:R-:W-:-:S12]  /*7550*/  BSSY.RECONVERGENT B0, `(.L_x_4913) ;  /* 0x0000006000007945 */ /* 0x000fd80003800200 */
[----:B------:R-:W-:Y:S05]  /*7560*/  @P0 BRA `(.L_x_4914) ;  /* 0x0000000000100947 */ /* 0x000fea0003800000 */
[----:B------:R-:W-:Y:S01]  /*7570*/  HSETP2.BF16_V2.NEU.AND P0, PT, R0.H0_H0, R31.H0_H0, PT ;  /* 0x2000001f00007234 */ /* 0x000fe20003f0d802 */
[----:B------:R-:W-:-:S12]  /*7580*/  IMAD.MOV.U32 R29, RZ, RZ, RZ ;  /* 0x000000ffff1d7224 */ /* 0x000fd800078e00ff */
[----:B--2---:R-:W-:-:S04]  /*7590*/  @!P0 ISETP.GE.AND P1, PT, R27, R8, PT ;  /* 0x000000081b00820c */ /* 0x004fc80003f26270 */
[----:B------:R-:W-:-:S09]  /*75a0*/  @!P0 SEL R29, RZ, 0x1, P1 ;  /* 0x00000001ff1d8807 */ /* 0x000fd20000800000 */
.L_x_4914:
[----:B------:R-:W-:Y:S05]  /*75b0*/  BSYNC.RECONVERGENT B0 ;  /* 0x0000000000007941 */ /* 0x000fea0003800200 */
.L_x_4913:
        /* <DEDUP_REMOVED lines=9> */
.L_x_4987:
        /* <DEDUP_REMOVED lines=8> */
.L_x_4917:
[----:B------:R-:W-:Y:S05]  /*76d0*/  BSYNC.RECONVERGENT B0 ;  /* 0x0000000000007941 */ /* 0x000fea0003800200 */
.L_x_4916:
        /* <DEDUP_REMOVED lines=10> */
.L_x_4991:
[----:B------:R-:W-:Y:S01]  /*7780*/  HSETP2.BF16_V2.GT.AND P0, PT, R22.H0_H0, R29.H0_H0, PT ;  /* 0x2000001d16007234 */ /* 0x000fe20003f04802 */
[----:B------:R-:W-:-:S12]  /*7790*/  BSSY.RECONVERGENT B0, `(.L_x_4919) ;  /* 0x0000006000007945 */ /* 0x000fd80003800200 */
[----:B------:R-:W-:Y:S05]  /*77a0*/  @P0 BRA `(.L_x_4920) ;  /* 0x0000000000100947 */ /* 0x000fea0003800000 */
[----:B------:R-:W-:Y:S01]  /*77b0*/  HSETP2.BF16_V2.NEU.AND P0, PT, R22.H0_H0, R29.H0_H0, PT ;  /* 0x2000001d16007234 */ /* 0x000fe20003f0d802 */
[----:B------:R-:W-:-:S12]  /*77c0*/  IMAD.MOV.U32 R21, RZ, RZ, RZ ;  /* 0x000000ffff157224 */ /* 0x000fd800078e00ff */
[----:B--2---:R-:W-:-:S04]  /*77d0*/  @!P0 ISETP.GE.AND P1, PT, R27, R8, PT ;  /* 0x000000081b00820c */ /* 0x004fc80003f26270 */
[----:B------:R-:W-:-:S09]  /*77e0*/  @!P0 SEL R21, RZ, 0x1, P1 ;  /* 0x00000001ff158807 */ /* 0x000fd20000800000 */
.L_x_4920:
[----:B------:R-:W-:Y:S05]  /*77f0*/  BSYNC.RECONVERGENT B0 ;  /* 0x0000000000007941 */ /* 0x000fea0003800200 */
.L_x_4919:
        /* <DEDUP_REMOVED lines=8> */
.L_x_4995:
        /* <DEDUP_REMOVED lines=8> */
.L_x_4923:
[----:B------:R-:W-:Y:S05]  /*7900*/  BSYNC.RECONVERGENT B0 ;  /* 0x0000000000007941 */ /* 0x000fea0003800200 */
.L_x_4922:
        /* <DEDUP_REMOVED lines=8> */
.L_x_4999:
        /* <DEDUP_REMOVED lines=8> */
.L_x_4926:
[----:B------:R-:W-:Y:S05]  /*7a10*/  BSYNC.RECONVERGENT B0 ;  /* 0x0000000000007941 */ /* 0x000fea0003800200 */
.L_x_4925:
        /* <DEDUP_REMOVED lines=9> */
.L_x_5003:
[----:B-1----:R-:W-:Y:S01]  /*7ab0*/  HSETP2.BF16_V2.GT.AND P0, PT, R22.H0_H0, R21.H0_H0, PT ;  /* 0x2000001516007234 */ /* 0x002fe20003f04802 */
[----:B------:R-:W-:-:S12]  /*7ac0*/  BSSY.RECONVERGENT B0, `(.L_x_4928) ;  /* 0x0000006000007945 */ /* 0x000fd80003800200 */
[----:B------:R-:W-:Y:S05]  /*7ad0*/  @P0 BRA `(.L_x_4929) ;  /* 0x0000000000100947 */ /* 0x000fea0003800000 */
[----:B------:R-:W-:Y:S01]  /*7ae0*/  HSETP2.BF16_V2.NEU.AND P0, PT, R22.H0_H0, R21.H0_H0, PT ;  /* 0x2000001516007234 */ /* 0x000fe20003f0d802 */
[----:B------:R-:W-:-:S12]  /*7af0*/  IMAD.MOV.U32 R13, RZ, RZ, RZ ;  /* 0x000000ffff0d7224 */ /* 0x000fd800078e00ff */
[----:B--2---:R-:W-:-:S04]  /*7b00*/  @!P0 ISETP.GE.AND P1, PT, R27, R8, PT ;  /* 0x000000081b00820c */ /* 0x004fc80003f26270 */
[----:B------:R-:W-:-:S09]  /*7b10*/  @!P0 SEL R13, RZ, 0x1, P1 ;  /* 0x00000001ff0d8807 */ /* 0x000fd20000800000 */
.L_x_4929:
[----:B------:R-:W-:Y:S05]  /*7b20*/  BSYNC.RECONVERGENT B0 ;  /* 0x0000000000007941 */ /* 0x000fea0003800200 */
.L_x_4928:
        /* <DEDUP_REMOVED lines=8> */
.L_x_5007:
        /* <DEDUP_REMOVED lines=8> */
.L_x_4932:
[----:B------:R-:W-:Y:S05]  /*7c30*/  BSYNC.RECONVERGENT B0 ;  /* 0x0000000000007941 */ /* 0x000fea0003800200 */
.L_x_4931:
        /* <DEDUP_REMOVED lines=8> */
.L_x_5011:
        /* <DEDUP_REMOVED lines=8> */
.L_x_4935:
[----:B------:R-:W-:Y:S05]  /*7d40*/  BSYNC.RECONVERGENT B0 ;  /* 0x0000000000007941 */ /* 0x000fea0003800200 */
.L_x_4934:
        /* <DEDUP_REMOVED lines=8> */
.L_x_5015:
        /* <DEDUP_REMOVED lines=8> */
.L_x_4938:
[----:B------:R-:W-:Y:S05]  /*7e50*/  BSYNC.RECONVERGENT B0 ;  /* 0x0000000000007941 */ /* 0x000fea0003800200 */
.L_x_4937:
        /* <DEDUP_REMOVED lines=9> */
.L_x_5019:
[----:B-1----:R-:W-:Y:S01]  /*7ef0*/  HSETP2.BF16_V2.GT.AND P0, PT, R22.H0_H0, R11.H0_H0, PT ;  /* 0x2000000b16007234 */ /* 0x002fe20003f04802 */
[----:B------:R-:W-:-:S12]  /*7f00*/  BSSY.RECONVERGENT B0, `(.L_x_4940) ;  /* 0x0000006000007945 */ /* 0x000fd80003800200 */
[----:B------:R-:W-:Y:S05]  /*7f10*/  @P0 BRA `(.L_x_4941) ;  /* 0x0000000000100947 */ /* 0x000fea0003800000 */
[----:B------:R-:W-:Y:S01]  /*7f20*/  HSETP2.BF16_V2.NEU.AND P0, PT, R22.H0_H0, R11.H0_H0, PT ;  /* 0x2000000b16007234 */ /* 0x000fe20003f0d802 */
[----:B------:R-:W-:-:S12]  /*7f30*/  IMAD.MOV.U32 R0, RZ, RZ, RZ ;  /* 0x000000ffff007224 */ /* 0x000fd800078e00ff */
[----:B--2---:R-:W-:-:S04]  /*7f40*/  @!P0 ISETP.GE.AND P1, PT, R27, R8, PT ;  /* 0x000000081b00820c */ /* 0x004fc80003f26270 */
[----:B------:R-:W-:-:S09]  /*7f50*/  @!P0 SEL R0, RZ, 0x1, P1 ;  /* 0x00000001ff008807 */ /* 0x000fd20000800000 */
.L_x_4941:
[----:B------:R-:W-:Y:S05]  /*7f60*/  BSYNC.RECONVERGENT B0 ;  /* 0x0000000000007941 */ /* 0x000fea0003800200 */
.L_x_4940:
        /* <DEDUP_REMOVED lines=8> */
.L_x_5023:
        /* <DEDUP_REMOVED lines=8> */
.L_x_4944:
[----:B------:R-:W-:Y:S05]  /*8070*/  BSYNC.RECONVERGENT B0 ;  /* 0x0000000000007941 */ /* 0x000fea0003800200 */
.L_x_4943:
        /* <DEDUP_REMOVED lines=9> */
.L_x_5027:
        /* <DEDUP_REMOVED lines=8> */
.L_x_4947:
[----:B------:R-:W-:Y:S05]  /*8190*/  BSYNC.RECONVERGENT B0 ;  /* 0x0000000000007941 */ /* 0x000fea0003800200 */
.L_x_4946:
        /* <DEDUP_REMOVED lines=8> */
.L_x_5031:
        /* <DEDUP_REMOVED lines=8> */
.L_x_4950:
[----:B------:R-:W-:Y:S05]  /*82a0*/  BSYNC.RECONVERGENT B0 ;  /* 0x0000000000007941 */ /* 0x000fea0003800200 */
.L_x_4949:
        /* <DEDUP_REMOVED lines=8> */
.L_x_5035:
        /* <DEDUP_REMOVED lines=8> */
.L_x_4953:
[----:B------:R-:W-:Y:S05]  /*83b0*/  BSYNC.RECONVERGENT B0 ;  /* 0x0000000000007941 */ /* 0x000fea0003800200 */
.L_x_4952:
        /* <DEDUP_REMOVED lines=9> */
.L_x_5039:
[----:B-1----:R-:W-:Y:S01]  /*8450*/  HSETP2.BF16_V2.GT.AND P0, PT, R22.H0_H0, R11.H0_H0, PT ;  /* 0x2000000b16007234 */ /* 0x002fe20003f04802 */
[----:B------:R-:W-:-:S12]  /*8460*/  BSSY.RECONVERGENT B0, `(.L_x_4955) ;  /* 0x0000006000007945 */ /* 0x000fd80003800200 */
[----:B------:R-:W-:Y:S05]  /*8470*/  @P0 BRA `(.L_x_4956) ;  /* 0x0000000000100947 */ /* 0x000fea0003800000 */
[----:B------:R-:W-:Y:S01]  /*8480*/  HSETP2.BF16_V2.NEU.AND P0, PT, R22.H0_H0, R11.H0_H0, PT ;  /* 0x2000000b16007234 */ /* 0x000fe20003f0d802 */
[----:B------:R-:W-:-:S12]  /*8490*/  IMAD.MOV.U32 R0, RZ, RZ, RZ ;  /* 0x000000ffff007224 */ /* 0x000fd800078e00ff */
[----:B--2---:R-:W-:-:S04]  /*84a0*/  @!P0 ISETP.GE.AND P1, PT, R27, R8, PT ;  /* 0x000000081b00820c */ /* 0x004fc80003f26270 */
[----:B------:R-:W-:-:S09]  /*84b0*/  @!P0 SEL R0, RZ, 0x1, P1 ;  /* 0x00000001ff008807 */ /* 0x000fd20000800000 */
.L_x_4956:
[----:B------:R-:W-:Y:S05]  /*84c0*/  BSYNC.RECONVERGENT B0 ;  /* 0x0000000000007941 */ /* 0x000fea0003800200 */
.L_x_4955:
        /* <DEDUP_REMOVED lines=17> */
.L_x_5043:
        /* <DEDUP_REMOVED lines=8> */
.L_x_4959:
[----:B------:R-:W-:Y:S05]  /*8660*/  BSYNC.RECONVERGENT B0 ;  /* 0x0000000000007941 */ /* 0x000fea0003800200 */
.L_x_4958:
        /* <DEDUP_REMOVED lines=8> */
.L_x_5047:
        /* <DEDUP_REMOVED lines=8> */
.L_x_4962:
[----:B------:R-:W-:Y:S05]  /*8770*/  BSYNC.RECONVERGENT B0 ;  /* 0x0000000000007941 */ /* 0x000fea0003800200 */
.L_x_4961:
        /* <DEDUP_REMOVED lines=8> */
.L_x_5051:
        /* <DEDUP_REMOVED lines=8> */
.L_x_4965:
[----:B------:R-:W-:Y:S05]  /*8880*/  BSYNC.RECONVERGENT B0 ;  /* 0x0000000000007941 */ /* 0x000fea0003800200 */
.L_x_4964:
        /* <DEDUP_REMOVED lines=8> */
.L_x_5055:
        /* <DEDUP_REMOVED lines=8> */
.L_x_4968:
[----:B------:R-:W-:Y:S05]  /*8990*/  BSYNC.RECONVERGENT B0 ;  /* 0x0000000000007941 */ /* 0x000fea0003800200 */
.L_x_4967:
        /* <DEDUP_REMOVED lines=9> */
.L_x_5059:
[----:B-1----:R-:W-:Y:S01]  /*8a30*/  HSETP2.BF16_V2.GT.AND P0, PT, R10.H0_H0, R11.H0_H0, PT ;  /* 0x2000000b0a007234 */ /* 0x002fe20003f04802 */
[----:B------:R-:W-:-:S12]  /*8a40*/  BSSY.RECONVERGENT B0, `(.L_x_4970) ;  /* 0x0000006000007945 */ /* 0x000fd80003800200 */
[----:B------:R-:W-:Y:S05]  /*8a50*/  @P0 BRA `(.L_x_4971) ;  /* 0x0000000000100947 */ /* 0x000fea0003800000 */
[----:B------:R-:W-:Y:S01]  /*8a60*/  HSETP2.BF16_V2.NEU.AND P0, PT, R10.H0_H0, R11.H0_H0, PT ;  /* 0x2000000b0a007234 */ /* 0x000fe20003f0d802 */
[----:B------:R-:W-:-:S12]  /*8a70*/  IMAD.MOV.U32 R0, RZ, RZ, RZ ;  /* 0x000000ffff007224 */ /* 0x000fd800078e00ff */
[----:B--2---:R-:W-:-:S04]  /*8a80*/  @!P0 ISETP.GE.AND P1, PT, R19, R8, PT ;  /* 0x000000081300820c */ /* 0x004fc80003f26270 */
[----:B------:R-:W-:-:S09]  /*8a90*/  @!P0 SEL R0, RZ, 0x1, P1 ;  /* 0x00000001ff008807 */ /* 0x000fd20000800000 */
.L_x_4971:
[----:B------:R-:W-:Y:S05]  /*8aa0*/  BSYNC.RECONVERGENT B0 ;  /* 0x0000000000007941 */ /* 0x000fea0003800200 */
.L_x_4970:
[----:B------:R-:W-:Y:S01]  /*8ab0*/  ISETP.NE.AND P0, PT, R0, R9, PT ;  /* 0x000000090000720c */ /* 0x000fe20003f05270 */
[----:B------:R-:W-:-:S03]  /*8ac0*/  UMOV UR6, 0xffffffff ;  /* 0xffffffff00067882 */ /* 0x000fc60000000000 */
[----:B------:R-:W-:Y:S02]  /*8ad0*/  SEL R0, R11, R10, !P0 ;  /* 0x0000000a0b007207 */ /* 0x000fe40004000000 */
[----:B0-2---:R-:W-:Y:S02]  /*8ae0*/  SEL R19, R8, R19, !P0 ;  /* 0x0000001308137207 */ /* 0x005fe40004000000 */
[----:B------:R-:W-:Y:S01]  /*8af0*/  PRMT R0, R0, 0x5410, R0 ;  /* 0x0000541000007816 */ /* 0x000fe20000000000 */
[----:B------:R-:W-:Y:S06]  /*8b00*/  BRA.DIV UR6, `(.L_x_4972) ;  /* 0x0000001a06c07947 */ /* 0x000fec000b800000 */
.L_x_5062:
[----:B------:R-:W-:-:S03]  /*8b10*/  UMOV UR6, 0xffffffff ;  /* 0xffffffff00067882 */ /* 0x000fc60000000000 */
[----:B------:R-:W-:Y:S05]  /*8b20*/  BRA.DIV UR6, `(.L_x_4973) ;  /* 0x0000001a06e47947 */ /* 0x000fea000b800000 */
.L_x_4911:
        /* <DEDUP_REMOVED lines=29> */
.L_x_4974:
        /* <DEDUP_REMOVED lines=11> */
.L_x_5071:
        /* <DEDUP_REMOVED lines=14> */
.L_x_4975:
        /* <DEDUP_REMOVED lines=22> */
.L_x_4864:
[----:B------:R-:W-:Y:S01]  /*8ff0*/  BSSY B1, `(.L_x_4977) ;  /* 0x0000006000017945 */ /* 0x000fe20003800000 */
[----:B------:R-:W-:Y:S02]  /*9000*/  IMAD.MOV.U32 R33, RZ, RZ, 0x1f ;  /* 0x0000001fff217424 */ /* 0x000fe400078e00ff */
[----:B------:R-:W-:-:S07]  /*9010*/  IMAD.MOV.U32 R6, RZ, RZ, -0x1 ;  /* 0xffffffffff067424 */ /* 0x000fce00078e00ff */
[----:B------:R-:W-:Y:S05]  /*9020*/  WARPSYNC.COLLECTIVE R6, `(.L_x_4978) ;  /* 0x0000000006087348 */ /* 0x000fea0003c00000 */
[----:B------:R0:W1:Y:S02]  /*9030*/  SHFL.IDX P1, R33, R29, R28, R33 ;  /* 0x0000001c1d217389 */ /* 0x0000640000020021 */
[----:B01----:R-:W-:Y:S05]  /*9040*/  ENDCOLLECTIVE ;  /* 0x000000000000791b */ /* 0x003fea0003800000 */
.L_x_4978:
[----:B------:R-:W-:Y:S05]  /*9050*/  BSYNC B1 ;  /* 0x0000000000017941 */ /* 0x000fea0003800000 */
.L_x_4977:
[----:B------:R-:W-:Y:S05]  /*9060*/  BRA `(.L_x_4979) ;  /* 0xffffffc8007c7947 */ /* 0x000fea000383ffff */
.L_x_4912:
[----:B------:R-:W-:Y:S01]  /*9070*/  BSSY B0, `(.L_x_4980) ;  /* 0x0000007000007945 */ /* 0x000fe20003800000 */
[----:B------:R-:W-:Y:S02]  /*9080*/  IMAD.MOV.U32 R7, RZ, RZ, 0x1 ;  /* 0x00000001ff077424 */ /* 0x000fe400078e00ff */
[----:B------:R-:W-:Y:S02]  /*9090*/  IMAD.MOV.U32 R5, RZ, RZ, 0x1f ;  /* 0x0000001fff057424 */ /* 0x000fe400078e00ff */
[----:B------:R-:W-:-:S07]  /*90a0*/  IMAD.MOV.U32 R6, RZ, RZ, -0x1 ;  /* 0xffffffffff067424 */ /* 0x000fce00078e00ff */
[----:B------:R-:W-:Y:S05]  /*90b0*/  WARPSYNC.COLLECTIVE R6, `(.L_x_4981) ;  /* 0x0000000006087348 */ /* 0x000fea0003c00000 */
[----:B------:R0:W1:Y:S02]  /*90c0*/  SHFL.BFLY P0, R8, R26, R7, R5 ;  /* 0x0c0000071a087389 */ /* 0x0000640000000005 */
[----:B01----:R-:W-:Y:S05]  /*90d0*/  ENDCOLLECTIVE ;  /* 0x000000000000791b */ /* 0x003fea0003800000 */
.L_x_4981:
[----:B------:R-:W-:Y:S05]  /*90e0*/  BSYNC B0 ;  /* 0x0000000000007941 */ /* 0x000fea0003800000 */
.L_x_4980:
        /* <DEDUP_REMOVED lines=9> */
.L_x_4982:
[----:B------:R-:W-:Y:S05]  /*9180*/  BRA `(.L_x_4983) ;  /* 0xffffffe000ec7947 */ /* 0x000fea000383ffff */
.L_x_4915:
[----:B------:R-:W-:Y:S01]  /*9190*/  BSSY B0, `(.L_x_4984) ;  /* 0x0000007000007945 */ /* 0x000fe20003800000 */
[----:B------:R-:W-:Y:S02]  /*91a0*/  IMAD.MOV.U32 R7, RZ, RZ, 0x2 ;  /* 0x00000002ff077424 */ /* 0x000fe400078e00ff */
[----:B------:R-:W-:Y:S02]  /*91b0*/  IMAD.MOV.U32 R5, RZ, RZ, 0x1f ;  /* 0x0000001fff057424 */ /* 0x000fe400078e00ff */
[----:B------:R-:W-:-:S07]  /*91c0*/  IMAD.MOV.U32 R6, RZ, RZ, -0x1 ;  /* 0xffffffffff067424 */ /* 0x000fce00078e00ff */
[----:B------:R-:W-:Y:S05]  /*91d0*/  WARPSYNC.COLLECTIVE R6, `(.L_x_4985) ;  /* 0x0000000006087348 */ /* 0x000fea0003c00000 */
[----:B------:R0:W1:Y:S02]  /*91e0*/  SHFL.BFLY P0, R8, R26, R7, R5 ;  /* 0x0c0000071a087389 */ /* 0x0000640000000005 */
[----:B01----:R-:W-:Y:S05]  /*91f0*/  ENDCOLLECTIVE ;  /* 0x000000000000791b */ /* 0x003fea0003800000 */
.L_x_4985:
[----:B------:R-:W-:Y:S05]  /*9200*/  BSYNC B0 ;  /* 0x0000000000007941 */ /* 0x000fea0003800000 */
.L_x_4984:
        /* <DEDUP_REMOVED lines=8> */
.L_x_4986:
[----:B------:R-:W-:Y:S05]  /*9290*/  BRA `(.L_x_4987) ;  /* 0xffffffe000ec7947 */ /* 0x000fea000383ffff */
.L_x_4918:
[----:B------:R-:W-:Y:S01]  /*92a0*/  BSSY B0, `(.L_x_4988) ;  /* 0x0000007000007945 */ /* 0x000fe20003800000 */
[----:B------:R-:W-:Y:S02]  /*92b0*/  IMAD.MOV.U32 R7, RZ, RZ, 0x1 ;  /* 0x00000001ff077424 */ /* 0x000fe400078e00ff */
[----:B------:R-:W-:Y:S02]  /*92c0*/  IMAD.MOV.U32 R5, RZ, RZ, 0x1f ;  /* 0x0000001fff057424 */ /* 0x000fe400078e00ff */
[----:B------:R-:W-:-:S07]  /*92d0*/  IMAD.MOV.U32 R6, RZ, RZ, -0x1 ;  /* 0xffffffffff067424 */ /* 0x000fce00078e00ff */
[----:B------:R-:W-:Y:S05]  /*92e0*/  WARPSYNC.COLLECTIVE R6, `(.L_x_4989) ;  /* 0x0000000006087348 */ /* 0x000fea0003c00000 */
[----:B------:R0:W1:Y:S02]  /*92f0*/  SHFL.BFLY P0, R8, R26, R7, R5 ;  /* 0x0c0000071a087389 */ /* 0x0000640000000005 */
[----:B01----:R-:W-:Y:S05]  /*9300*/  ENDCOLLECTIVE ;  /* 0x000000000000791b */ /* 0x003fea0003800000 */
.L_x_4989:
[----:B------:R-:W-:Y:S05]  /*9310*/  BSYNC B0 ;  /* 0x0000000000007941 */ /* 0x000fea0003800000 */
.L_x_4988:
        /* <DEDUP_REMOVED lines=9> */
.L_x_4990:
[----:B------:R-:W-:Y:S05]  /*93b0*/  BRA `(.L_x_4991) ;  /* 0xffffffe000f07947 */ /* 0x000fea000383ffff */
.L_x_4921:
[----:B------:R-:W-:Y:S01]  /*93c0*/  BSSY B0, `(.L_x_4992) ;  /* 0x0000007000007945 */ /* 0x000fe20003800000 */
[----:B------:R-:W-:Y:S02]  /*93d0*/  IMAD.MOV.U32 R7, RZ, RZ, 0x4 ;  /* 0x00000004ff077424 */ /* 0x000fe400078e00ff */
[----:B------:R-:W-:Y:S02]  /*93e0*/  IMAD.MOV.U32 R5, RZ, RZ, 0x1f ;  /* 0x0000001fff057424 */ /* 0x000fe400078e00ff */
[----:B------:R-:W-:-:S07]  /*93f0*/  IMAD.MOV.U32 R6, RZ, RZ, -0x1 ;  /* 0xffffffffff067424 */ /* 0x000fce00078e00ff */
[----:B------:R-:W-:Y:S05]  /*9400*/  WARPSYNC.COLLECTIVE R6, `(.L_x_4993) ;  /* 0x0000000006087348 */ /* 0x000fea0003c00000 */
[----:B------:R0:W1:Y:S02]  /*9410*/  SHFL.BFLY P0, R8, R26, R7, R5 ;  /* 0x0c0000071a087389 */ /* 0x0000640000000005 */
[----:B01----:R-:W-:Y:S05]  /*9420*/  ENDCOLLECTIVE ;  /* 0x000000000000791b */ /* 0x003fea0003800000 */
.L_x_4993:
[----:B------:R-:W-:Y:S05]  /*9430*/  BSYNC B0 ;  /* 0x0000000000007941 */ /* 0x000fea0003800000 */
.L_x_4992:
        /* <DEDUP_REMOVED lines=8> */
.L_x_4994:
[----:B------:R-:W-:Y:S05]  /*94c0*/  BRA `(.L_x_4995) ;  /* 0xffffffe000ec7947 */ /* 0x000fea000383ffff */
.L_x_4924:
[----:B------:R-:W-:Y:S01]  /*94d0*/  BSSY B0, `(.L_x_4996) ;  /* 0x0000007000007945 */ /* 0x000fe20003800000 */
[----:B------:R-:W-:Y:S02]  /*94e0*/  IMAD.MOV.U32 R7, RZ, RZ, 0x2 ;  /* 0x00000002ff077424 */ /* 0x000fe400078e00ff */
[----:B------:R-:W-:Y:S02]  /*94f0*/  IMAD.MOV.U32 R5, RZ, RZ, 0x1f ;  /* 0x0000001fff057424 */ /* 0x000fe400078e00ff */
[----:B------:R-:W-:-:S07]  /*9500*/  IMAD.MOV.U32 R6, RZ, RZ, -0x1 ;  /* 0xffffffffff067424 */ /* 0x000fce00078e00ff */
[----:B------:R-:W-:Y:S05]  /*9510*/  WARPSYNC.COLLECTIVE R6, `(.L_x_4997) ;  /* 0x0000000006087348 */ /* 0x000fea0003c00000 */
[----:B------:R0:W1:Y:S02]  /*9520*/  SHFL.BFLY P0, R8, R26, R7, R5 ;  /* 0x0c0000071a087389 */ /* 0x0000640000000005 */
[----:B01----:R-:W-:Y:S05]  /*9530*/  ENDCOLLECTIVE ;  /* 0x000000000000791b */ /* 0x003fea0003800000 */
.L_x_4997:
[----:B------:R-:W-:Y:S05]  /*9540*/  BSYNC B0 ;  /* 0x0000000000007941 */ /* 0x000fea0003800000 */
.L_x_4996:
        /* <DEDUP_REMOVED lines=8> */
.L_x_4998:
[----:B------:R-:W-:Y:S05]  /*95d0*/  BRA `(.L_x_4999) ;  /* 0xffffffe000ec7947 */ /* 0x000fea000383ffff */
.L_x_4927:
[----:B------:R-:W-:Y:S01]  /*95e0*/  BSSY B0, `(.L_x_5000) ;  /* 0x0000007000007945 */ /* 0x000fe20003800000 */
[----:B------:R-:W-:Y:S02]  /*95f0*/  IMAD.MOV.U32 R7, RZ, RZ, 0x1 ;  /* 0x00000001ff077424 */ /* 0x000fe400078e00ff */
[----:B------:R-:W-:Y:S02]  /*9600*/  IMAD.MOV.U32 R5, RZ, RZ, 0x1f ;  /* 0x0000001fff057424 */ /* 0x000fe400078e00ff */
[----:B------:R-:W-:-:S07]  /*9610*/  IMAD.MOV.U32 R6, RZ, RZ, -0x1 ;  /* 0xffffffffff067424 */ /* 0x000fce00078e00ff */
[----:B------:R-:W-:Y:S05]  /*9620*/  WARPSYNC.COLLECTIVE R6, `(.L_x_5001) ;  /* 0x0000000006087348 */ /* 0x000fea0003c00000 */
[----:B------:R0:W1:Y:S02]  /*9630*/  SHFL.BFLY P0, R8, R26, R7, R5 ;  /* 0x0c0000071a087389 */ /* 0x0000640000000005 */
[----:B01----:R-:W-:Y:S05]  /*9640*/  ENDCOLLECTIVE ;  /* 0x000000000000791b */ /* 0x003fea0003800000 */
.L_x_5001:
[----:B------:R-:W-:Y:S05]  /*9650*/  BSYNC B0 ;  /* 0x0000000000007941 */ /* 0x000fea0003800000 */
.L_x_5000:
        /* <DEDUP_REMOVED lines=9> */
.L_x_5002:
[----:B------:R-:W-:Y:S05]  /*96f0*/  BRA `(.L_x_5003) ;  /* 0xffffffe000ec7947 */ /* 0x000fea000383ffff */
.L_x_4930:
[----:B------:R-:W-:Y:S01]  /*9700*/  BSSY B0, `(.L_x_5004) ;  /* 0x0000007000007945 */ /* 0x000fe20003800000 */
[----:B------:R-:W-:Y:S02]  /*9710*/  IMAD.MOV.U32 R7, RZ, RZ, 0x8 ;  /* 0x00000008ff077424 */ /* 0x000fe400078e00ff */
[----:B------:R-:W-:Y:S02]  /*9720*/  IMAD.MOV.U32 R5, RZ, RZ, 0x1f ;  /* 0x0000001fff057424 */ /* 0x000fe400078e00ff */
[----:B------:R-:W-:-:S07]  /*9730*/  IMAD.MOV.U32 R6, RZ, RZ, -0x1 ;  /* 0xffffffffff067424 */ /* 0x000fce00078e00ff */
[----:B------:R-:W-:Y:S05]  /*9740*/  WARPSYNC.COLLECTIVE R6, `(.L_x_5005) ;  /* 0x0000000006087348 */ /* 0x000fea0003c00000 */
[----:B------:R0:W1:Y:S02]  /*9750*/  SHFL.BFLY P0, R8, R26, R7, R5 ;  /* 0x0c0000071a087389 */ /* 0x0000640000000005 */
[----:B01----:R-:W-:Y:S05]  /*9760*/  ENDCOLLECTIVE ;  /* 0x000000000000791b */ /* 0x003fea0003800000 */
.L_x_5005:
[----:B------:R-:W-:Y:S05]  /*9770*/  BSYNC B0 ;  /* 0x0000000000007941 */ /* 0x000fea0003800000 */
.L_x_5004:
        /* <DEDUP_REMOVED lines=8> */
.L_x_5006:
[----:B------:R-:W-:Y:S05]  /*9800*/  BRA `(.L_x_5007) ;  /* 0xffffffe000e87947 */ /* 0x000fea000383ffff */
.L_x_4933:
[----:B------:R-:W-:Y:S01]  /*9810*/  BSSY B0, `(.L_x_5008) ;  /* 0x0000007000007945 */ /* 0x000fe20003800000 */
[----:B------:R-:W-:Y:S02]  /*9820*/  IMAD.MOV.U32 R7, RZ, RZ, 0x4 ;  /* 0x00000004ff077424 */ /* 0x000fe400078e00ff */
[----:B------:R-:W-:Y:S02]  /*9830*/  IMAD.MOV.U32 R5, RZ, RZ, 0x1f ;  /* 0x0000001fff057424 */ /* 0x000fe400078e00ff */
[----:B------:R-:W-:-:S07]  /*9840*/  IMAD.MOV.U32 R6, RZ, RZ, -0x1 ;  /* 0xffffffffff067424 */ /* 0x000fce00078e00ff */
[----:B------:R-:W-:Y:S05]  /*9850*/  WARPSYNC.COLLECTIVE R6, `(.L_x_5009) ;  /* 0x0000000006087348 */ /* 0x000fea0003c00000 */
[----:B------:R0:W1:Y:S02]  /*9860*/  SHFL.BFLY P0, R8, R26, R7, R5 ;  /* 0x0c0000071a087389 */ /* 0x0000640000000005 */
[----:B01----:R-:W-:Y:S05]  /*9870*/  ENDCOLLECTIVE ;  /* 0x000000000000791b */ /* 0x003fea0003800000 */
.L_x_5009:
[----:B------:R-:W-:Y:S05]  /*9880*/  BSYNC B0 ;  /* 0x0000000000007941 */ /* 0x000fea0003800000 */
.L_x_5008:
        /* <DEDUP_REMOVED lines=8> */
.L_x_5010:
[----:B------:R-:W-:Y:S05]  /*9910*/  BRA `(.L_x_5011) ;  /* 0xffffffe000e87947 */ /* 0x000fea000383ffff */
.L_x_4936:
[----:B------:R-:W-:Y:S01]  /*9920*/  BSSY B0, `(.L_x_5012) ;  /* 0x0000007000007945 */ /* 0x000fe20003800000 */
[----:B------:R-:W-:Y:S02]  /*9930*/  IMAD.MOV.U32 R7, RZ, RZ, 0x2 ;  /* 0x00000002ff077424 */ /* 0x000fe400078e00ff */
[----:B------:R-:W-:Y:S02]  /*9940*/  IMAD.MOV.U32 R5, RZ, RZ, 0x1f ;  /* 0x0000001fff057424 */ /* 0x000fe400078e00ff */
[----:B------:R-:W-:-:S07]  /*9950*/  IMAD.MOV.U32 R6, RZ, RZ, -0x1 ;  /* 0xffffffffff067424 */ /* 0x000fce00078e00ff */
[----:B------:R-:W-:Y:S05]  /*9960*/  WARPSYNC.COLLECTIVE R6, `(.L_x_5013) ;  /* 0x0000000006087348 */ /* 0x000fea0003c00000 */
[----:B------:R0:W1:Y:S02]  /*9970*/  SHFL.BFLY P0, R8, R26, R7, R5 ;  /* 0x0c0000071a087389 */ /* 0x0000640000000005 */
[----:B01----:R-:W-:Y:S05]  /*9980*/  ENDCOLLECTIVE ;  /* 0x000000000000791b */ /* 0x003fea0003800000 */
.L_x_5013:
[----:B------:R-:W-:Y:S05]  /*9990*/  BSYNC B0 ;  /* 0x0000000000007941 */ /* 0x000fea0003800000 */
.L_x_5012:
        /* <DEDUP_REMOVED lines=8> */
.L_x_5014:
[----:B------:R-:W-:Y:S05]  /*9a20*/  BRA `(.L_x_5015) ;  /* 0xffffffe000e87947 */ /* 0x000fea000383ffff */
.L_x_4939:
[----:B------:R-:W-:Y:S01]  /*9a30*/  BSSY B0, `(.L_x_5016) ;  /* 0x0000007000007945 */ /* 0x000fe20003800000 */
[----:B------:R-:W-:Y:S02]  /*9a40*/  IMAD.MOV.U32 R7, RZ, RZ, 0x1 ;  /* 0x00000001ff077424 */ /* 0x000fe400078e00ff */
[----:B------:R-:W-:Y:S02]  /*9a50*/  IMAD.MOV.U32 R5, RZ, RZ, 0x1f ;  /* 0x0000001fff057424 */ /* 0x000fe400078e00ff */
[----:B------:R-:W-:-:S07]  /*9a60*/  IMAD.MOV.U32 R6, RZ, RZ, -0x1 ;  /* 0xffffffffff067424 */ /* 0x000fce00078e00ff */
[----:B------:R-:W-:Y:S05]  /*9a70*/  WARPSYNC.COLLECTIVE R6, `(.L_x_5017) ;  /* 0x0000000006087348 */ /* 0x000fea0003c00000 */
[----:B------:R0:W1:Y:S02]  /*9a80*/  SHFL.BFLY P0, R8, R26, R7, R5 ;  /* 0x0c0000071a087389 */ /* 0x0000640000000005 */
[----:B01----:R-:W-:Y:S05]  /*9a90*/  ENDCOLLECTIVE ;  /* 0x000000000000791b */ /* 0x003fea0003800000 */
.L_x_5017:
[----:B------:R-:W-:Y:S05]  /*9aa0*/  BSYNC B0 ;  /* 0x0000000000007941 */ /* 0x000fea0003800000 */
.L_x_5016:
        /* <DEDUP_REMOVED lines=9> */
.L_x_5018:
[----:B------:R-:W-:Y:S05]  /*9b40*/  BRA `(.L_x_5019) ;  /* 0xffffffe000e87947 */ /* 0x000fea000383ffff */
.L_x_4942:
[----:B------:R-:W-:Y:S01]  /*9b50*/  BSSY B0, `(.L_x_5020) ;  /* 0x0000007000007945 */ /* 0x000fe20003800000 */
[----:B------:R-:W-:Y:S02]  /*9b60*/  IMAD.MOV.U32 R7, RZ, RZ, 0x10 ;  /* 0x00000010ff077424 */ /* 0x000fe400078e00ff */
[----:B------:R-:W-:Y:S02]  /*9b70*/  IMAD.MOV.U32 R5, RZ, RZ, 0x1f ;  /* 0x0000001fff057424 */ /* 0x000fe400078e00ff */
[----:B------:R-:W-:-:S07]  /*9b80*/  IMAD.MOV.U32 R6, RZ, RZ, -0x1 ;  /* 0xffffffffff067424 */ /* 0x000fce00078e00ff */
[----:B------:R-:W-:Y:S05]  /*9b90*/  WARPSYNC.COLLECTIVE R6, `(.L_x_5021) ;  /* 0x0000000006087348 */ /* 0x000fea0003c00000 */
[----:B------:R0:W1:Y:S02]  /*9ba0*/  SHFL.BFLY P0, R8, R26, R7, R5 ;  /* 0x0c0000071a087389 */ /* 0x0000640000000005 */
[----:B01----:R-:W-:Y:S05]  /*9bb0*/  ENDCOLLECTIVE ;  /* 0x000000000000791b */ /* 0x003fea0003800000 */
.L_x_5021:
[----:B------:R-:W-:Y:S05]  /*9bc0*/  BSYNC B0 ;  /* 0x0000000000007941 */ /* 0x000fea0003800000 */
.L_x_5020:
        /* <DEDUP_REMOVED lines=8> */
.L_x_5022:
[----:B------:R-:W-:Y:S05]  /*9c50*/  BRA `(.L_x_5023) ;  /* 0xffffffe000e47947 */ /* 0x000fea000383ffff */
.L_x_4945:
[----:B------:R-:W-:Y:S01]  /*9c60*/  BSSY B0, `(.L_x_5024) ;  /* 0x0000007000007945 */ /* 0x000fe20003800000 */
[----:B------:R-:W-:Y:S02]  /*9c70*/  IMAD.MOV.U32 R7, RZ, RZ, 0x8 ;  /* 0x00000008ff077424 */ /* 0x000fe400078e00ff */
[----:B------:R-:W-:Y:S02]  /*9c80*/  IMAD.MOV.U32 R5, RZ, RZ, 0x1f ;  /* 0x0000001fff057424 */ /* 0x000fe400078e00ff */
[----:B------:R-:W-:-:S07]  /*9c90*/  IMAD.MOV.U32 R6, RZ, RZ, -0x1 ;  /* 0xffffffffff067424 */ /* 0x000fce00078e00ff */
[----:B------:R-:W-:Y:S05]  /*9ca0*/  WARPSYNC.COLLECTIVE R6, `(.L_x_5025) ;  /* 0x0000000006087348 */ /* 0x000fea0003c00000 */
[----:B------:R0:W1:Y:S02]  /*9cb0*/  SHFL.BFLY P0, R8, R26, R7, R5 ;  /* 0x0c0000071a087389 */ /* 0x0000640000000005 */
[----:B01----:R-:W-:Y:S05]  /*9cc0*/  ENDCOLLECTIVE ;  /* 0x000000000000791b */ /* 0x003fea0003800000 */
.L_x_5025:
[----:B------:R-:W-:Y:S05]  /*9cd0*/  BSYNC B0 ;  /* 0x0000000000007941 */ /* 0x000fea0003800000 */
.L_x_5024:
        /* <DEDUP_REMOVED lines=8> */
.L_x_5026:
[----:B------:R-:W-:Y:S05]  /*9d60*/  BRA `(.L_x_5027) ;  /* 0xffffffe000e87947 */ /* 0x000fea000383ffff */
.L_x_4948:
[----:B------:R-:W-:Y:S01]  /*9d70*/  BSSY B0, `(.L_x_5028) ;  /* 0x0000007000007945 */ /* 0x000fe20003800000 */
[----:B------:R-:W-:Y:S02]  /*9d80*/  IMAD.MOV.U32 R7, RZ, RZ, 0x4 ;  /* 0x00000004ff077424 */ /* 0x000fe400078e00ff */
[----:B------:R-:W-:Y:S02]  /*9d90*/  IMAD.MOV.U32 R5, RZ, RZ, 0x1f ;  /* 0x0000001fff057424 */ /* 0x000fe400078e00ff */
[----:B------:R-:W-:-:S07]  /*9da0*/  IMAD.MOV.U32 R6, RZ, RZ, -0x1 ;  /* 0xffffffffff067424 */ /* 0x000fce00078e00ff */
[----:B------:R-:W-:Y:S05]  /*9db0*/  WARPSYNC.COLLECTIVE R6, `(.L_x_5029) ;  /* 0x0000000006087348 */ /* 0x000fea0003c00000 */
[----:B------:R0:W1:Y:S02]  /*9dc0*/  SHFL.BFLY P0, R8, R26, R7, R5 ;  /* 0x0c0000071a087389 */ /* 0x0000640000000005 */
[----:B01----:R-:W-:Y:S05]  /*9dd0*/  ENDCOLLECTIVE ;  /* 0x000000000000791b */ /* 0x003fea0003800000 */
.L_x_5029:
[----:B------:R-:W-:Y:S05]  /*9de0*/  BSYNC B0 ;  /* 0x0000000000007941 */ /* 0x000fea0003800000 */
.L_x_5028:
        /* <DEDUP_REMOVED lines=8> */
.L_x_5030:
[----:B------:R-:W-:Y:S05]  /*9e70*/  BRA `(.L_x_5031) ;  /* 0xffffffe000e87947 */ /* 0x000fea000383ffff */
.L_x_4951:
[----:B------:R-:W-:Y:S01]  /*9e80*/  BSSY B0, `(.L_x_5032) ;  /* 0x0000007000007945 */ /* 0x000fe20003800000 */
[----:B------:R-:W-:Y:S02]  /*9e90*/  IMAD.MOV.U32 R7, RZ, RZ, 0x2 ;  /* 0x00000002ff077424 */ /* 0x000fe400078e00ff */
[----:B------:R-:W-:Y:S02]  /*9ea0*/  IMAD.MOV.U32 R5, RZ, RZ, 0x1f ;  /* 0x0000001fff057424 */ /* 0x000fe400078e00ff */
[----:B------:R-:W-:-:S07]  /*9eb0*/  IMAD.MOV.U32 R6, RZ, RZ, -0x1 ;  /* 0xffffffffff067424 */ /* 0x000fce00078e00ff */
[----:B------:R-:W-:Y:S05]  /*9ec0*/  WARPSYNC.COLLECTIVE R6, `(.L_x_5033) ;  /* 0x0000000006087348 */ /* 0x000fea0003c00000 */
[----:B------:R0:W1:Y:S02]  /*9ed0*/  SHFL.BFLY P0, R8, R26, R7, R5 ;  /* 0x0c0000071a087389 */ /* 0x0000640000000005 */
[----:B01----:R-:W-:Y:S05]  /*9ee0*/  ENDCOLLECTIVE ;  /* 0x000000000000791b */ /* 0x003fea0003800000 */
.L_x_5033:
[----:B------:R-:W-:Y:S05]  /*9ef0*/  BSYNC B0 ;  /* 0x0000000000007941 */ /* 0x000fea0003800000 */
.L_x_5032:
        /* <DEDUP_REMOVED lines=8> */
.L_x_5034:
[----:B------:R-:W-:Y:S05]  /*9f80*/  BRA `(.L_x_5035) ;  /* 0xffffffe000e87947 */ /* 0x000fea000383ffff */
.L_x_4954:
[----:B------:R-:W-:Y:S01]  /*9f90*/  BSSY B0, `(.L_x_5036) ;  /* 0x0000007000007945 */ /* 0x000fe20003800000 */
[----:B------:R-:W-:Y:S02]  /*9fa0*/  IMAD.MOV.U32 R7, RZ, RZ, 0x1 ;  /* 0x00000001ff077424 */ /* 0x000fe400078e00ff */
[----:B------:R-:W-:Y:S02]  /*9fb0*/  IMAD.MOV.U32 R5, RZ, RZ, 0x1f ;  /* 0x0000001fff057424 */ /* 0x000fe400078e00ff */
[----:B------:R-:W-:-:S07]  /*9fc0*/  IMAD.MOV.U32 R6, RZ, RZ, -0x1 ;  /* 0xffffffffff067424 */ /* 0x000fce00078e00ff */
[----:B------:R-:W-:Y:S05]  /*9fd0*/  WARPSYNC.COLLECTIVE R6, `(.L_x_5037) ;  /* 0x0000000006087348 */ /* 0x000fea0003c00000 */
[----:B------:R0:W1:Y:S02]  /*9fe0*/  SHFL.BFLY P0, R8, R26, R7, R5 ;  /* 0x0c0000071a087389 */ /* 0x0000640000000005 */
[----:B01----:R-:W-:Y:S05]  /*9ff0*/  ENDCOLLECTIVE ;  /* 0x000000000000791b */ /* 0x003fea0003800000 */
.L_x_5037:
[----:B------:R-:W-:Y:S05]  /*a000*/  BSYNC B0 ;  /* 0x0000000000007941 */ /* 0x000fea0003800000 */
.L_x_5036:
        /* <DEDUP_REMOVED lines=9> */
.L_x_5038:
[----:B------:R-:W-:Y:S05]  /*a0a0*/  BRA `(.L_x_5039) ;  /* 0xffffffe000e87947 */ /* 0x000fea000383ffff */
.L_x_4957:
[----:B------:R-:W-:Y:S01]  /*a0b0*/  BSSY B0, `(.L_x_5040) ;  /* 0x0000007000007945 */ /* 0x000fe20003800000 */
[----:B------:R-:W-:Y:S02]  /*a0c0*/  IMAD.MOV.U32 R7, RZ, RZ, 0x10 ;  /* 0x00000010ff077424 */ /* 0x000fe400078e00ff */
[----:B------:R-:W-:Y:S02]  /*a0d0*/  IMAD.MOV.U32 R5, RZ, RZ, 0x1f ;  /* 0x0000001fff057424 */ /* 0x000fe400078e00ff */
[----:B------:R-:W-:-:S07]  /*a0e0*/  IMAD.MOV.U32 R6, RZ, RZ, -0x1 ;  /* 0xffffffffff067424 */ /* 0x000fce00078e00ff */
[----:B------:R-:W-:Y:S05]  /*a0f0*/  WARPSYNC.COLLECTIVE R6, `(.L_x_5041) ;  /* 0x0000000006087348 */ /* 0x000fea0003c00000 */
[----:B------:R0:W1:Y:S02]  /*a100*/  SHFL.BFLY P0, R8, R26, R7, R5 ;  /* 0x0c0000071a087389 */ /* 0x0000640000000005 */
[----:B01----:R-:W-:Y:S05]  /*a110*/  ENDCOLLECTIVE ;  /* 0x000000000000791b */ /* 0x003fea0003800000 */
.L_x_5041:
[----:B------:R-:W-:Y:S05]  /*a120*/  BSYNC B0 ;  /* 0x0000000000007941 */ /* 0x000fea0003800000 */
.L_x_5040:
        /* <DEDUP_REMOVED lines=8> */
.L_x_5042:
[----:B------:R-:W-:Y:S05]  /*a1b0*/  BRA `(.L_x_5043) ;  /* 0xffffffe400087947 */ /* 0x000fea000383ffff */
.L_x_4960:
[----:B------:R-:W-:Y:S01]  /*a1c0*/  BSSY B0, `(.L_x_5044) ;  /* 0x0000007000007945 */ /* 0x000fe20003800000 */
[----:B------:R-:W-:Y:S02]  /*a1d0*/  IMAD.MOV.U32 R7, RZ, RZ, 0x8 ;  /* 0x00000008ff077424 */ /* 0x000fe400078e00ff */
[----:B------:R-:W-:Y:S02]  /*a1e0*/  IMAD.MOV.U32 R5, RZ, RZ, 0x1f ;  /* 0x0000001fff057424 */ /* 0x000fe400078e00ff */
[----:B------:R-:W-:-:S07]  /*a1f0*/  IMAD.MOV.U32 R6, RZ, RZ, -0x1 ;  /* 0xffffffffff067424 */ /* 0x000fce00078e00ff */
[----:B------:R-:W-:Y:S05]  /*a200*/  WARPSYNC.COLLECTIVE R6, `(.L_x_5045) ;  /* 0x0000000006087348 */ /* 0x000fea0003c00000 */
[----:B------:R0:W1:Y:S02]  /*a210*/  SHFL.BFLY P0, R8, R26, R7, R5 ;  /* 0x0c0000071a087389 */ /* 0x0000640000000005 */
[----:B01----:R-:W-:Y:S05]  /*a220*/  ENDCOLLECTIVE ;  /* 0x000000000000791b */ /* 0x003fea0003800000 */
.L_x_5045:
[----:B------:R-:W-:Y:S05]  /*a230*/  BSYNC B0 ;  /* 0x0000000000007941 */ /* 0x000fea0003800000 */
.L_x_5044:
        /* <DEDUP_REMOVED lines=8> */
.L_x_5046:
[----:B------:R-:W-:Y:S05]  /*a2c0*/  BRA `(.L_x_5047) ;  /* 0xffffffe400087947 */ /* 0x000fea000383ffff */
.L_x_4963:
[----:B------:R-:W-:Y:S01]  /*a2d0*/  BSSY B0, `(.L_x_5048) ;  /* 0x0000007000007945 */ /* 0x000fe20003800000 */
[----:B------:R-:W-:Y:S02]  /*a2e0*/  IMAD.MOV.U32 R7, RZ, RZ, 0x4 ;  /* 0x00000004ff077424 */ /* 0x000fe400078e00ff */
[----:B------:R-:W-:Y:S02]  /*a2f0*/  IMAD.MOV.U32 R5, RZ, RZ, 0x1f ;  /* 0x0000001fff057424 */ /* 0x000fe400078e00ff */
[----:B------:R-:W-:-:S07]  /*a300*/  IMAD.MOV.U32 R6, RZ, RZ, -0x1 ;  /* 0xffffffffff067424 */ /* 0x000fce00078e00ff */
[----:B------:R-:W-:Y:S05]  /*a310*/  WARPSYNC.COLLECTIVE R6, `(.L_x_5049) ;  /* 0x0000000006087348 */ /* 0x000fea0003c00000 */
[----:B------:R0:W1:Y:S02]  /*a320*/  SHFL.BFLY P0, R8, R26, R7, R5 ;  /* 0x0c0000071a087389 */ /* 0x0000640000000005 */
[----:B01----:R-:W-:Y:S05]  /*a330*/  ENDCOLLECTIVE ;  /* 0x000000000000791b */ /* 0x003fea0003800000 */
.L_x_5049:
[----:B------:R-:W-:Y:S05]  /*a340*/  BSYNC B0 ;  /* 0x0000000000007941 */ /* 0x000fea0003800000 */
.L_x_5048:
        /* <DEDUP_REMOVED lines=8> */
.L_x_5050:
[----:B------:R-:W-:Y:S05]  /*a3d0*/  BRA `(.L_x_5051) ;  /* 0xffffffe400087947 */ /* 0x000fea000383ffff */
.L_x_4966:
[----:B------:R-:W-:Y:S01]  /*a3e0*/  BSSY B0, `(.L_x_5052) ;  /* 0x0000007000007945 */ /* 0x000fe20003800000 */
[----:B------:R-:W-:Y:S02]  /*a3f0*/  IMAD.MOV.U32 R7, RZ, RZ, 0x2 ;  /* 0x00000002ff077424 */ /* 0x000fe400078e00ff */
[----:B------:R-:W-:Y:S02]  /*a400*/  IMAD.MOV.U32 R5, RZ, RZ, 0x1f ;  /* 0x0000001fff057424 */ /* 0x000fe400078e00ff */
[----:B------:R-:W-:-:S07]  /*a410*/  IMAD.MOV.U32 R6, RZ, RZ, -0x1 ;  /* 0xffffffffff067424 */ /* 0x000fce00078e00ff */
[----:B------:R-:W-:Y:S05]  /*a420*/  WARPSYNC.COLLECTIVE R6, `(.L_x_5053) ;  /* 0x0000000006087348 */ /* 0x000fea0003c00000 */
[----:B------:R0:W1:Y:S02]  /*a430*/  SHFL.BFLY P0, R8, R26, R7, R5 ;  /* 0x0c0000071a087389 */ /* 0x0000640000000005 */
[----:B01----:R-:W-:Y:S05]  /*a440*/  ENDCOLLECTIVE ;  /* 0x000000000000791b */ /* 0x003fea0003800000 */
.L_x_5053:
[----:B------:R-:W-:Y:S05]  /*a450*/  BSYNC B0 ;  /* 0x0000000000007941 */ /* 0x000fea0003800000 */
.L_x_5052:
        /* <DEDUP_REMOVED lines=8> */
.L_x_5054:
[----:B------:R-:W-:Y:S05]  /*a4e0*/  BRA `(.L_x_5055) ;  /* 0xffffffe400087947 */ /* 0x000fea000383ffff */
.L_x_4969:
[----:B------:R-:W-:Y:S01]  /*a4f0*/  BSSY B0, `(.L_x_5056) ;  /* 0x0000007000007945 */ /* 0x000fe20003800000 */
[----:B------:R-:W-:Y:S02]  /*a500*/  IMAD.MOV.U32 R7, RZ, RZ, 0x1 ;  /* 0x00000001ff077424 */ /* 0x000fe400078e00ff */
[----:B------:R-:W-:Y:S02]  /*a510*/  IMAD.MOV.U32 R5, RZ, RZ, 0x1f ;  /* 0x0000001fff057424 */ /* 0x000fe400078e00ff */
[----:B------:R-:W-:-:S07]  /*a520*/  IMAD.MOV.U32 R6, RZ, RZ, -0x1 ;  /* 0xffffffffff067424 */ /* 0x000fce00078e00ff */
[----:B------:R-:W-:Y:S05]  /*a530*/  WARPSYNC.COLLECTIVE R6, `(.L_x_5057) ;  /* 0x0000000006087348 */ /* 0x000fea0003c00000 */
[----:B------:R0:W1:Y:S02]  /*a540*/  SHFL.BFLY P0, R8, R26, R7, R5 ;  /* 0x0c0000071a087389 */ /* 0x0000640000000005 */
[----:B01----:R-:W-:Y:S05]  /*a550*/  ENDCOLLECTIVE ;  /* 0x000000000000791b */ /* 0x003fea0003800000 */
.L_x_5057:
[----:B------:R-:W-:Y:S05]  /*a560*/  BSYNC B0 ;  /* 0x0000000000007941 */ /* 0x000fea0003800000 */
.L_x_5056:
        /* <DEDUP_REMOVED lines=9> */
.L_x_5058:
[----:B------:R-:W-:Y:S05]  /*a600*/  BRA `(.L_x_5059) ;  /* 0xffffffe400087947 */ /* 0x000fea000383ffff */
.L_x_4972:
        /* <DEDUP_REMOVED lines=9> */
.L_x_5061:
[----:B------:R-:W-:Y:S05]  /*a6a0*/  BSYNC B0 ;  /* 0x0000000000007941 */ /* 0x000fea0003800000 */
.L_x_5060:
[----:B------:R-:W-:Y:S05]  /*a6b0*/  BRA `(.L_x_5062) ;  /* 0xffffffe400147947 */ /* 0x000fea000383ffff */
.L_x_4973:
        /* <DEDUP_REMOVED lines=9> */
.L_x_5064:
[----:B------:R-:W-:Y:S05]  /*a750*/  BSYNC B0 ;  /* 0x0000000000007941 */ /* 0x000fea0003800000 */
.L_x_5063:
[----:B------:R-:W-:Y:S05]  /*a760*/  BRA `(.L_x_4911) ;  /* 0xffffffe000f07947 */ /* 0x000fea000383ffff */
.L_x_4976:
        /* <DEDUP_REMOVED lines=8> */
.L_x_5066:
[----:B------:R-:W-:Y:S05]  /*a7f0*/  BSYNC B0 ;  /* 0x0000000000007941 */ /* 0x000fea0003800000 */
.L_x_5065:
[----:B------:R-:W-:Y:S01]  /*a800*/  FADD.FTZ R26, R8, R0 ;  /* 0x00000000081a7221 */ /* 0x000fe20000010000 */
[----:B------:R-:W-:Y:S02]  /*a810*/  IMAD.MOV.U32 R7, RZ, RZ, 0x8 ;  /* 0x00000008ff077424 */ /* 0x000fe400078e00ff */
[----:B------:R-:W-:Y:S02]  /*a820*/  IMAD.MOV.U32 R5, RZ, RZ, 0x1f ;  /* 0x0000001fff057424 */ /* 0x000fe400078e00ff */
[----:B------:R-:W-:-:S07]  /*a830*/  IMAD.MOV.U32 R6, RZ, RZ, -0x1 ;  /* 0xffffffffff067424 */ /* 0x000fce00078e00ff */
[----:B------:R-:W-:Y:S05]  /*a840*/  WARPSYNC.COLLECTIVE R6, `(.L_x_5067) ;  /* 0x0000000006087348 */ /* 0x000fea0003c00000 */
[----:B------:R0:W1:Y:S02]  /*a850*/  SHFL.BFLY P0, R8, R26, R7, R5 ;  /* 0x0c0000071a087389 */ /* 0x0000640000000005 */
[----:B01----:R-:W-:Y:S05]  /*a860*/  ENDCOLLECTIVE ;  /* 0x000000000000791b */ /* 0x003fea0003800000 */
.L_x_5067:
[----:B------:R-:W-:Y:S02]  /*a870*/  IMAD.MOV.U32 R7, RZ, RZ, 0x4 ;  /* 0x00000004ff077424 */ /* 0x000fe400078e00ff */
[----:B------:R-:W-:-:S04]  /*a880*/  FADD.FTZ R2, R26, R8 ;  /* 0x000000081a027221 */ /* 0x000fc80000010000 */
[----:B------:R-:W-:-:S07]  /*a890*/  IMAD.MOV.U32 R26, RZ, RZ, R2 ;  /* 0x000000ffff1a7224 */ /* 0x000fce00078e0002 */
[----:B------:R-:W-:Y:S05]  /*a8a0*/  WARPSYNC.COLLECTIVE R6, `(.L_x_5068) ;  /* 0x0000000006087348 */ /* 0x000fea0003c00000 */
[----:B------:R0:W1:Y:S02]  /*a8b0*/  SHFL.BFLY P0, R8, R26, R7, R5 ;  /* 0x0c0000071a087389 */ /* 0x0000640000000005 */
[----:B01----:R-:W-:Y:S05]  /*a8c0*/  ENDCOLLECTIVE ;  /* 0x000000000000791b */ /* 0x003fea0003800000 */
.L_x_5068:
[----:B------:R-:W-:Y:S02]  /*a8d0*/  IMAD.MOV.U32 R7, RZ, RZ, 0x2 ;  /* 0x00000002ff077424 */ /* 0x000fe400078e00ff */
[----:B------:R-:W-:-:S04]  /*a8e0*/  FADD.FTZ R3, R2, R8 ;  /* 0x0000000802037221 */ /* 0x000fc80000010000 */
[----:B------:R-:W-:-:S07]  /*a8f0*/  IMAD.MOV.U32 R26, RZ, RZ, R3 ;  /* 0x000000ffff1a7224 */ /* 0x000fce00078e0003 */
[----:B------:R-:W-:Y:S05]  /*a900*/  WARPSYNC.COLLECTIVE R6, `(.L_x_5069) ;  /* 0x0000000006087348 */ /* 0x000fea0003c00000 */
[----:B------:R0:W1:Y:S02]  /*a910*/  SHFL.BFLY P0, R8, R26, R7, R5 ;  /* 0x0c0000071a087389 */ /* 0x0000640000000005 */
[----:B01----:R-:W-:Y:S05]  /*a920*/  ENDCOLLECTIVE ;  /* 0x000000000000791b */ /* 0x003fea0003800000 */
.L_x_5069:
[----:B------:R-:W-:Y:S02]  /*a930*/  IMAD.MOV.U32 R7, RZ, RZ, 0x1 ;  /* 0x00000001ff077424 */ /* 0x000fe400078e00ff */
[----:B------:R-:W-:-:S04]  /*a940*/  FADD.FTZ R10, R3, R8 ;  /* 0x00000008030a7221 */ /* 0x000fc80000010000 */
[----:B------:R-:W-:-:S07]  /*a950*/  IMAD.MOV.U32 R26, RZ, RZ, R10 ;  /* 0x000000ffff1a7224 */ /* 0x000fce00078e000a */
[----:B------:R-:W-:Y:S05]  /*a960*/  WARPSYNC.COLLECTIVE R6, `(.L_x_5070) ;  /* 0x0000000006087348 */ /* 0x000fea0003c00000 */
[----:B------:R0:W1:Y:S02]  /*a970*/  SHFL.BFLY P0, R8, R26, R7, R5 ;  /* 0x0c0000071a087389 */ /* 0x0000640000000005 */
[----:B01----:R-:W-:Y:S05]  /*a980*/  ENDCOLLECTIVE ;  /* 0x000000000000791b */ /* 0x003fea0003800000 */
.L_x_5070:
[----:B------:R-:W-:Y:S05]  /*a990*/  BRA `(.L_x_5071) ;  /* 0xffffffe400047947 */ /* 0x000fea000383ffff */
.L_x_5072:
        /* <DEDUP_REMOVED lines=14> */
.L_x_7903:


//--------------------- .text._ZN4vllm3moe44grouped_topk_fused_small_expert_count_kernelI13__nv_bfloat16fiLNS0_11ScoringFuncE1ELi128ELb0ELi8EEEvPT_PfPT1_PKT0_llllllbd --------------------------
	.section	.text._ZN4vllm3moe44grouped_topk_fused_small_expert_count_kernelI13__nv_bfloat16fiLNS0_11ScoringFuncE1ELi128ELb0ELi8EEEvPT_PfPT1_PKT0_llllllbd,"ax",@progbits
	.align	128
        .global         _ZN4vllm3moe44grouped_topk_fused_small_expert_count_kernelI13__nv_bfloat16fiLNS0_11ScoringFuncE1ELi128ELb0ELi8EEEvPT_PfPT1_PKT0_llllllbd
        .type           _ZN4vllm3moe44grouped_topk_fused_small_expert_count_kernelI13__nv_bfloat16fiLNS0_11ScoringFuncE1ELi128ELb0ELi8EEEvPT_PfPT1_PKT0_llllllbd,@function
        .size           _ZN4vllm3moe44grouped_topk_fused_small_expert_count_kernelI13__nv_bfloat16fiLNS0_11ScoringFuncE1ELi128ELb0ELi8EEEvPT_PfPT1_PKT0_llllllbd,(.L_x_7802 - _ZN4vllm3moe44grouped_topk_fused_small_expert_count_kernelI13__nv_bfloat16fiLNS0_11ScoringFuncE1ELi128ELb0ELi8EEEvPT_PfPT1_PKT0_llllllbd)
        .other          _ZN4vllm3moe44grouped_topk_fused_small_expert_count_kernelI13__nv_bfloat16fiLNS0_11ScoringFuncE1ELi128ELb0ELi8EEEvPT_PfPT1_PKT0_llllllbd,@"STO_CUDA_ENTRY STV_DEFAULT"
_ZN4vllm3moe44grouped_topk_fused_small_expert_count_kernelI13__nv_bfloat16fiLNS0_11ScoringFuncE1ELi128ELb0ELi8EEEvPT_PfPT1_PKT0_llllllbd:
.text._ZN4vllm3moe44grouped_topk_fused_small_expert_count_kernelI13__nv_bfloat16fiLNS0_11ScoringFuncE1ELi128ELb0ELi8EEEvPT_PfPT1_PKT0_llllllbd:
        /* <DEDUP_REMOVED lines=15> */
[----:B------:R-:W-:-:S04]  /*00f0*/  @!P0 IMAD.WIDE.U32 R4, R7, UR10, R2 ;  /* 0x0000000a07048c25 */ /* 0x000fc8000f8e0002 */
[----:B------:R-:W-:Y:S01]  /*0100*/  @!P0 IMAD R5, R7, UR11, R5 ;  /* 0x0000000b07058c24 */ /* 0x000fe2000f8e0205 */
[----:B-1----:R-:W-:-:S04]  /*0110*/  @!P0 LEA R8, P1, R4, R8, 0x1 ;  /* 0x0000000804088211 */ /* 0x002fc800078208ff */
[----:B------:R-:W-:Y:S02]  /*0120*/  @!P0 LEA.HI.X R9, R4, R9, R5, 0x1, P1 ;  /* 0x0000000904098211 */ /* 0x000fe400008f0c05 */
[----:B------:R-:W1:Y:S03]  /*0130*/  @!P0 LDC.64 R4, c[0x0][0x398] ;  /* 0x0000e600ff048b82 */ /* 0x000e660000000a00 */
[----:B------:R2:W3:Y:S01]  /*0140*/  @!P0 LDG.E.U16 R8, desc[UR8][R8.64] ;  /* 0x0000000808088981 */ /* 0x0004e2000c1e1500 */
[----:B------:R-:W-:Y:S01]  /*0150*/  IMAD.MOV.U32 R6, RZ, RZ, -0x800000 ;  /* 0xff800000ff067424 */ /* 0x000fe200078e00ff */
[----:B-1----:R-:W-:-:S04]  /*0160*/  @!P0 LEA R4, P1, R2, R4, 0x2 ;  /* 0x0000000402048211 */ /* 0x002fc800078210ff */
[----:B------:R-:W-:-:S05]  /*0170*/  @!P0 LEA.HI.X R5, R2, R5, RZ, 0x2, P1 ;  /* 0x0000000502058211 */ /* 0x000fca00008f14ff */
[----:B------:R1:W4:Y:S01]  /*0180*/  @!P0 LDG.E R6, desc[UR8][R4.64] ;  /* 0x0000000804068981 */ /* 0x000322000c1e1900 */
[----:B------:R-:W5:Y:S01]  /*0190*/  S2UR UR6, SR_CgaCtaId ;  /* 0x00000000000679c3 */ /* 0x000f620000008800 */
[----:B------:R-:W-:Y:S01]  /*01a0*/  IMAD.MOV.U32 R10, RZ, RZ, -0x800000 ;  /* 0xff800000ff0a7424 */ /* 0x000fe200078e00ff */
[----:B------:R-:W-:Y:S01]  /*01b0*/  UMOV UR4, 0x400 ;  /* 0x0000040000047882 */ /* 0x000fe20000000000 */
[----:B--2---:R-:W-:Y:S01]  /*01c0*/  IMAD.MOV.U32 R9, RZ, RZ, 0x3f000000 ;  /* 0x3f000000ff097424 */ /* 0x004fe200078e00ff */
[----:B------:R-:W-:Y:S02]  /*01d0*/  UIADD3 UR5, UPT, UPT, UR4, 0x200, URZ ;  /* 0x0000020004057890 */ /* 0x000fe4000fffe0ff */
[----:B-----5:R-:W-:Y:S02]  /*01e0*/  ULEA UR4, UR6, UR4, 0x18 ;  /* 0x0000000406047291 */ /* 0x020fe4000f8ec0ff */
[----:B------:R-:W-:-:S04]  /*01f0*/  ULEA UR5, UR6, UR5, 0x18 ;  /* 0x0000000506057291 */ /* 0x000fc8000f8ec0ff */
[----:B-1----:R-:W-:Y:S01]  /*0200*/  LEA R4, R2, UR4, 0x2 ;  /* 0x0000000402047c11 */ /* 0x002fe2000f8e10ff */
[----:B---3--:R-:W-:-:S04]  /*0210*/  @!P0 IMAD.U32 R11, R8, 0x10000, RZ ;  /* 0x00010000080b8824 */ /* 0x008fc800078e00ff */
[----:B------:R-:W-:-:S06]  /*0220*/  @!P0 FMUL.FTZ R10, R11, 0.5 ;  /* 0x3f0000000b0a8820 */ /* 0x000fcc0000410000 */
[----:B------:R-:W1:Y:S02]  /*0230*/  MUFU.TANH R10, R10 ;  /* 0x0000000a000a7308 */ /* 0x000e640000002400 */
[----:B-1----:R-:W-:Y:S01]  /*0240*/  FFMA.FTZ R5, R10, R9, 0.5 ;  /* 0x3f0000000a057423 */ /* 0x002fe20000010009 */
[----:B------:R-:W-:-:S03]  /*0250*/  LEA R9, R2, UR5, 0x2 ;  /* 0x0000000502097c11 */ /* 0x000fc6000f8e10ff */
[----:B----4-:R-:W-:Y:S01]  /*0260*/  FADD.FTZ R6, R5, R6 ;  /* 0x0000000605067221 */ /* 0x010fe20000010000 */
[----:B------:R1:W-:Y:S04]  /*0270*/  STS [R4], R5 ;  /* 0x0000000504007388 */ /* 0x0003e80000000800 */
[----:B------:R1:W-:Y:S02]  /*0280*/  STS [R9], R6 ;  /* 0x0000000609007388 */ /* 0x0003e40000000800 */
.L_x_5074:
[----:B------:R-:W-:Y:S05]  /*0290*/  BSYNC.RECONVERGENT B0 ;  /* 0x0000000000007941 */ /* 0x000fea0003800200 */
.L_x_5073:
        /* <DEDUP_REMOVED lines=101> */
.L_x_5078:
        /* <DEDUP_REMOVED lines=173> */
.L_x_5077:
[----:B------:R-:W-:Y:S05]  /*13c0*/  BRA.U !UP0, `(.L_x_5076) ;  /* 0x0000000108cc7547 */ /* 0x000fea000b800000 */
[----:B------:R-:W-:Y:S01]  /*13d0*/  IMAD R4, R12, 0x4, R1 ;  /* 0x000000040c047824 */ /* 0x000fe200078e0201 */
[----:B------:R-:W-:-:S12]  /*13e0*/  UIADD3 UR5, UPT, UPT, -UR5, URZ, URZ ;  /* 0x000000ff05057290 */ /* 0x000fd8000fffe1ff */
.L_x_5079:
        /* <DEDUP_REMOVED lines=49> */
.L_x_5076:
        /* <DEDUP_REMOVED lines=107> */
[----:B------:R-:W-:Y:S05]  /*1db0*/  CALL.REL.NOINC `($__internal_55_$__cuda_sm20_div_rn_f64_full) ;  /* 0x0000000000847944 */ /* 0x000fea0003c00000 */
[----:B------:R-:W-:Y:S02]  /*1dc0*/  IMAD.MOV.U32 R4, RZ, RZ, R14 ;  /* 0x000000ffff047224 */ /* 0x000fe400078e000e */
[----:B------:R-:W-:-:S07]  /*1dd0*/  IMAD.MOV.U32 R5, RZ, RZ, R15 ;  /* 0x000000ffff057224 */ /* 0x000fce00078e000f */
.L_x_5082:
[----:B------:R-:W-:Y:S05]  /*1de0*/  BSYNC.RECONVERGENT B0 ;  /* 0x0000000000007941 */ /* 0x000fea0003800200 */
.L_x_5081:
        /* <DEDUP_REMOVED lines=9> */
.L_x_5080:
        /* <DEDUP_REMOVED lines=18> */
.L_x_5083:
[----:B------:R-:W-:Y:S05]  /*1fa0*/  BSYNC.RECONVERGENT B0 ;  /* 0x0000000000007941 */ /* 0x000fea0003800200 */
.L_x_5075:
[----:B------:R-:W-:Y:S01]  /*1fb0*/  PREEXIT ;  /* 0x000000000000782d */ /* 0x000fe20000000000 */
[----:B------:R-:W-:Y:S05]  /*1fc0*/  EXIT ;  /* 0x000000000000794d */ /* 0x000fea0003800000 */
        .weak           $__internal_55_$__cuda_sm20_div_rn_f64_full
        .type           $__internal_55_$__cuda_sm20_div_rn_f64_full,@function
        .size           $__internal_55_$__cuda_sm20_div_rn_f64_full,(.L_x_7802 - $__internal_55_$__cuda_sm20_div_rn_f64_full)
$__internal_55_$__cuda_sm20_div_rn_f64_full:
        /* <DEDUP_REMOVED lines=104> */
.L_x_5085:
        /* <DEDUP_REMOVED lines=16> */
.L_x_5088:
[----:B------:R-:W-:Y:S01]  /*2750*/  LOP3.LUT R15, R11, 0x80000, RZ, 0xfc, !PT ;  /* 0x000800000b0f7812 */ /* 0x000fe200078efcff */
[----:B------:R-:W-:Y:S01]  /*2760*/  IMAD.MOV.U32 R14, RZ, RZ, R10 ;  /* 0x000000ffff0e7224 */ /* 0x000fe200078e000a */
[----:B------:R-:W-:Y:S06]  /*2770*/  BRA `(.L_x_5086) ;  /* 0x0000000000087947 */ /* 0x000fec0003800000 */
.L_x_5087:
[----:B------:R-:W-:Y:S01]  /*2780*/  LOP3.LUT R15, R9, 0x80000, RZ, 0xfc, !PT ;  /* 0x00080000090f7812 */ /* 0x000fe200078efcff */
[----:B------:R-:W-:-:S07]  /*2790*/  IMAD.MOV.U32 R14, RZ, RZ, R8 ;  /* 0x000000ffff0e7224 */ /* 0x000fce00078e0008 */
.L_x_5086:
[----:B------:R-:W-:Y:S05]  /*27a0*/  BSYNC.RECONVERGENT B1 ;  /* 0x0000000000017941 */ /* 0x000fea0003800200 */
.L_x_5084:
[----:B------:R-:W-:Y:S02]  /*27b0*/  IMAD.MOV.U32 R4, RZ, RZ, R6 ;  /* 0x000000ffff047224 */ /* 0x000fe400078e0006 */
[----:B------:R-:W-:-:S04]  /*27c0*/  IMAD.MOV.U32 R5, RZ, RZ, 0x0 ;  /* 0x00000000ff057424 */ /* 0x000fc800078e00ff */
[----:B------:R-:W-:Y:S05]  /*27d0*/  RET.REL.NODEC R4 `(_ZN4vllm3moe44grouped_topk_fused_small_expert_count_kernelI13__nv_bfloat16fiLNS0_11ScoringFuncE1ELi128ELb0ELi8EEEvPT_PfPT1_PKT0_llllllbd) ;  /* 0xffffffd804087950 */ /* 0x000fea0003c3ffff */
.L_x_5089:
        /* <DEDUP_REMOVED lines=10> */
.L_x_7802:


//--------------------- .text._ZN4vllm3moe44grouped_topk_fused_small_expert_count_kernelI13__nv_bfloat16fiLNS0_11ScoringFuncE1ELi384ELb0ELi8EEEvPT_PfPT1_PKT0_llllllbd --------------------------
	.section	.text._ZN4vllm3moe44grouped_topk_fused_small_expert_count_kernelI13__nv_bfloat16fiLNS0_11ScoringFuncE1ELi384ELb0ELi8EEEvPT_PfPT1_PKT0_llllllbd,"ax",@progbits
	.align	128
        .global         _ZN4vllm3moe44grouped_topk_fused_small_expert_count_kernelI13__nv_bfloat16fiLNS0_11ScoringFuncE1ELi384ELb0ELi8EEEvPT_PfPT1_PKT0_llllllbd
        .type           _ZN4vllm3moe44grouped_topk_fused_small_expert_count_kernelI13__nv_bfloat16fiLNS0_11ScoringFuncE1ELi384ELb0ELi8EEEvPT_PfPT1_PKT0_llllllbd,@function
        .size           _ZN4vllm3moe44grouped_topk_fused_small_expert_count_kernelI13__nv_bfloat16fiLNS0_11ScoringFuncE1ELi384ELb0ELi8EEEvPT_PfPT1_PKT0_llllllbd,(.L_x_7803 - _ZN4vllm3moe44grouped_topk_fused_small_expert_count_kernelI13__nv_bfloat16fiLNS0_11ScoringFuncE1ELi384ELb0ELi8EEEvPT_PfPT1_PKT0_llllllbd)
        .other          _ZN4vllm3moe44grouped_topk_fused_small_expert_count_kernelI13__nv_bfloat16fiLNS0_11ScoringFuncE1ELi384ELb0ELi8EEEvPT_PfPT1_PKT0_llllllbd,@"STO_CUDA_ENTRY STV_DEFAULT"
_ZN4vllm3moe44grouped_topk_fused_small_expert_count_kernelI13__nv_bfloat16fiLNS0_11ScoringFuncE1ELi384ELb0ELi8EEEvPT_PfPT1_PKT0_llllllbd:
.text._ZN4vllm3moe44grouped_topk_fused_small_expert_count_kernelI13__nv_bfloat16fiLNS0_11ScoringFuncE1ELi384ELb0ELi8EEEvPT_PfPT1_PKT0_llllllbd:
        /* <DEDUP_REMOVED lines=41> */
.L_x_5091:
[----:B------:R-:W-:Y:S05]  /*0290*/  BSYNC.RECONVERGENT B0 ;  /* 0x0000000000007941 */ /* 0x000fea0003800200 */
.L_x_5090:
        /* <DEDUP_REMOVED lines=113> */
.L_x_5095:
        /* <DEDUP_REMOVED lines=99> */
.L_x_5094:
        /* <DEDUP_REMOVED lines=43> */
.L_x_5093:
        /* <DEDUP_REMOVED lines=18> */
.L_x_5096:
        /* <DEDUP_REMOVED lines=12> */
.L_x_5097:
[----:B------:R-:W-:Y:S05]  /*1470*/  BSYNC.RECONVERGENT B0 ;  /* 0x0000000000007941 */ /* 0x000fea0003800200 */
.L_x_5092:
        /* <DEDUP_REMOVED lines=23> */
.L_x_5100:
[----:B------:R-:W-:Y:S05]  /*15f0*/  BSYNC.RECONVERGENT B0 ;  /* 0x0000000000007941 */ /* 0x000fea0003800200 */
.L_x_5099:
        /* <DEDUP_REMOVED lines=21> */
.L_x_5103:
        /* <DEDUP_REMOVED lines=168> */
.L_x_5102:
[----:B------:R-:W-:Y:S05]  /*21d0*/  @!P1 BRA `(.L_x_5101) ;  /* 0x0000000000d09947 */ /* 0x000fea0003800000 */
[C---:B------:R-:W-:Y:S02]  /*21e0*/  IMAD R0, R10.reuse, 0x4, R0 ;  /* 0x000000040a007824 */ /* 0x040fe400078e0200 */
[----:B------:R-:W-:Y:S02]  /*21f0*/  IMAD.MOV R6, RZ, RZ, -R6 ;  /* 0x000000ffff067224 */ /* 0x000fe400078e0a06 */
[----:B------:R-:W-:-:S07]  /*2200*/  IMAD R12, R10, 0x4, R1 ;  /* 0x000000040a0c7824 */ /* 0x000fce00078e0201 */
.L_x_5104:
        /* <DEDUP_REMOVED lines=49> */
.L_x_5101:
        /* <DEDUP_REMOVED lines=109> */
[----:B------:R-:W-:Y:S05]  /*2bf0*/  CALL.REL.NOINC `($__internal_56_$__cuda_sm20_div_rn_f64_full) ;  /* 0x0000000000847944 */ /* 0x000fea0003c00000 */
[----:B------:R-:W-:Y:S02]  /*2c00*/  IMAD.MOV.U32 R4, RZ, RZ, R14 ;  /* 0x000000ffff047224 */ /* 0x000fe400078e000e */
[----:B------:R-:W-:-:S07]  /*2c10*/  IMAD.MOV.U32 R5, RZ, RZ, R15 ;  /* 0x000000ffff057224 */ /* 0x000fce00078e000f */
.L_x_5107:
[----:B------:R-:W-:Y:S05]  /*2c20*/  BSYNC.RECONVERGENT B0 ;  /* 0x0000000000007941 */ /* 0x000fea0003800200 */
.L_x_5106:
        /* <DEDUP_REMOVED lines=9> */
.L_x_5105:
        /* <DEDUP_REMOVED lines=18> */
.L_x_5108:
[----:B------:R-:W-:Y:S05]  /*2de0*/  BSYNC.RECONVERGENT B0 ;  /* 0x0000000000007941 */ /* 0x000fea0003800200 */
.L_x_5098:
[----:B------:R-:W-:Y:S01]  /*2df0*/  PREEXIT ;  /* 0x000000000000782d */ /* 0x000fe20000000000 */
[----:B------:R-:W-:Y:S05]  /*2e00*/  EXIT ;  /* 0x000000000000794d */ /* 0x000fea0003800000 */
        .weak           $__internal_56_$__cuda_sm20_div_rn_f64_full
        .type           $__internal_56_$__cuda_sm20_div_rn_f64_full,@function
        .size           $__internal_56_$__cuda_sm20_div_rn_f64_full,(.L_x_7803 - $__internal_56_$__cuda_sm20_div_rn_f64_full)
$__internal_56_$__cuda_sm20_div_rn_f64_full:
        /* <DEDUP_REMOVED lines=104> */
.L_x_5110:
        /* <DEDUP_REMOVED lines=16> */
.L_x_5113:
[----:B------:R-:W-:Y:S01]  /*3590*/  LOP3.LUT R15, R11, 0x80000, RZ, 0xfc, !PT ;  /* 0x000800000b0f7812 */ /* 0x000fe200078efcff */
[----:B------:R-:W-:Y:S01]  /*35a0*/  IMAD.MOV.U32 R14, RZ, RZ, R10 ;  /* 0x000000ffff0e7224 */ /* 0x000fe200078e000a */
[----:B------:R-:W-:Y:S06]  /*35b0*/  BRA `(.L_x_5111) ;  /* 0x0000000000087947 */ /* 0x000fec0003800000 */
.L_x_5112:
[----:B------:R-:W-:Y:S01]  /*35c0*/  LOP3.LUT R15, R9, 0x80000, RZ, 0xfc, !PT ;  /* 0x00080000090f7812 */ /* 0x000fe200078efcff */
[----:B------:R-:W-:-:S07]  /*35d0*/  IMAD.MOV.U32 R14, RZ, RZ, R8 ;  /* 0x000000ffff0e7224 */ /* 0x000fce00078e0008 */
.L_x_5111:
[----:B------:R-:W-:Y:S05]  /*35e0*/  BSYNC.RECONVERGENT B1 ;  /* 0x0000000000017941 */ /* 0x000fea0003800200 */
.L_x_5109:
[----:B------:R-:W-:Y:S02]  /*35f0*/  IMAD.MOV.U32 R4, RZ, RZ, R6 ;  /* 0x000000ffff047224 */ /* 0x000fe400078e0006 */
[----:B------:R-:W-:-:S04]  /*3600*/  IMAD.MOV.U32 R5, RZ, RZ, 0x0 ;  /* 0x00000000ff057424 */ /* 0x000fc800078e00ff */
[----:B------:R-:W-:Y:S05]  /*3610*/  RET.REL.NODEC R4 `(_ZN4vllm3moe44grouped_topk_fused_small_expert_count_kernelI13__nv_bfloat16fiLNS0_11ScoringFuncE1ELi384ELb0ELi8EEEvPT_PfPT1_PKT0_llllllbd) ;  /* 0xffffffc804787950 */ /* 0x000fea0003c3ffff */
.L_x_5114:
        /* <DEDUP_REMOVED lines=14> */
.L_x_7803:


//--------------------- .text._ZN4vllm3moe44grouped_topk_fused_small_expert_count_kernelI13__nv_bfloat16fiLNS0_11ScoringFuncE1ELi512ELb0ELi8EEEvPT_PfPT1_PKT0_llllllbd --------------------------
	.section	.text._ZN4vllm3moe44grouped_topk_fused_small_expert_count_kernelI13__nv_bfloat16fiLNS0_11ScoringFuncE1ELi512ELb0ELi8EEEvPT_PfPT1_PKT0_llllllbd,"ax",@progbits
	.align	128
        .global         _ZN4vllm3moe44grouped_topk_fused_small_expert_count_kernelI13__nv_bfloat16fiLNS0_11ScoringFuncE1ELi512ELb0ELi8EEEvPT_PfPT1_PKT0_llllllbd
        .type           _ZN4vllm3moe44grouped_topk_fused_small_expert_count_kernelI13__nv_bfloat16fiLNS0_11ScoringFuncE1ELi512ELb0ELi8EEEvPT_PfPT1_PKT0_llllllbd,@function
        .size           _ZN4vllm3moe44grouped_topk_fused_small_expert_count_kernelI13__nv_bfloat16fiLNS0_11ScoringFuncE1ELi512ELb0ELi8EEEvPT_PfPT1_PKT0_llllllbd,(.L_x_7804 - _ZN4vllm3moe44grouped_topk_fused_small_expert_count_kernelI13__nv_bfloat16fiLNS0_11ScoringFuncE1ELi512ELb0ELi8EEEvPT_PfPT1_PKT0_llllllbd)
        .other          _ZN4vllm3moe44grouped_topk_fused_small_expert_count_kernelI13__nv_bfloat16fiLNS0_11ScoringFuncE1ELi512ELb0ELi8EEEvPT_PfPT1_PKT0_llllllbd,@"STO_CUDA_ENTRY STV_DEFAULT"
_ZN4vllm3moe44grouped_topk_fused_small_expert_count_kernelI13__nv_bfloat16fiLNS0_11ScoringFuncE1ELi512ELb0ELi8EEEvPT_PfPT1_PKT0_llllllbd:
.text._ZN4vllm3moe44grouped_topk_fused_small_expert_count_kernelI13__nv_bfloat16fiLNS0_11ScoringFuncE1ELi512ELb0ELi8EEEvPT_PfPT1_PKT0_llllllbd:
        /* <DEDUP_REMOVED lines=41> */
.L_x_5116:
[----:B------:R-:W-:Y:S05]  /*0290*/  BSYNC.RECONVERGENT B0 ;  /* 0x0000000000007941 */ /* 0x000fea0003800200 */
.L_x_5115:
        /* <DEDUP_REMOVED lines=113> */
.L_x_5120:
        /* <DEDUP_REMOVED lines=99> */
.L_x_5119:
        /* <DEDUP_REMOVED lines=43> */
.L_x_5118:
        /* <DEDUP_REMOVED lines=18> */
.L_x_5121:
        /* <DEDUP_REMOVED lines=12> */
.L_x_5122:
[----:B------:R-:W-:Y:S05]  /*1470*/  BSYNC.RECONVERGENT B0 ;  /* 0x0000000000007941 */ /* 0x000fea0003800200 */
.L_x_5117:
        /* <DEDUP_REMOVED lines=37> */
.L_x_5126:
        /* <DEDUP_REMOVED lines=168> */
.L_x_5125:
[----:B------:R-:W-:Y:S05]  /*2150*/  @!P1 BRA `(.L_x_5124) ;  /* 0x0000000000d09947 */ /* 0x000fea0003800000 */
[C---:B------:R-:W-:Y:S02]  /*2160*/  IMAD R0, R11.reuse, 0x4, R0 ;  /* 0x000000040b007824 */ /* 0x040fe400078e0200 */
[----:B------:R-:W-:Y:S02]  /*2170*/  IMAD.MOV R8, RZ, RZ, -R8 ;  /* 0x000000ffff087224 */ /* 0x000fe400078e0a08 */
[----:B------:R-:W-:-:S07]  /*2180*/  IMAD R13, R11, 0x4, R1 ;  /* 0x000000040b0d7824 */ /* 0x000fce00078e0201 */
.L_x_5127:
        /* <DEDUP_REMOVED lines=49> */
.L_x_5124:
        /* <DEDUP_REMOVED lines=107> */
[----:B------:R-:W-:Y:S05]  /*2b50*/  CALL.REL.NOINC `($__internal_57_$__cuda_sm20_div_rn_f64_full) ;  /* 0x0000000000847944 */ /* 0x000fea0003c00000 */
[----:B------:R-:W-:Y:S02]  /*2b60*/  IMAD.MOV.U32 R4, RZ, RZ, R14 ;  /* 0x000000ffff047224 */ /* 0x000fe400078e000e */
[----:B------:R-:W-:-:S07]  /*2b70*/  IMAD.MOV.U32 R5, RZ, RZ, R15 ;  /* 0x000000ffff057224 */ /* 0x000fce00078e000f */
.L_x_5130:
[----:B------:R-:W-:Y:S05]  /*2b80*/  BSYNC.RECONVERGENT B0 ;  /* 0x0000000000007941 */ /* 0x000fea0003800200 */
.L_x_5129:
        /* <DEDUP_REMOVED lines=9> */
.L_x_5128:
        /* <DEDUP_REMOVED lines=18> */
.L_x_5131:
[----:B------:R-:W-:Y:S05]  /*2d40*/  BSYNC.RECONVERGENT B0 ;  /* 0x0000000000007941 */ /* 0x000fea0003800200 */
.L_x_5123:
[----:B------:R-:W-:Y:S01]  /*2d50*/  PREEXIT ;  /* 0x000000000000782d */ /* 0x000fe20000000000 */
[----:B------:R-:W-:Y:S05]  /*2d60*/  EXIT ;  /* 0x000000000000794d */ /* 0x000fea0003800000 */
        .weak           $__internal_57_$__cuda_sm20_div_rn_f64_full
        .type           $__internal_57_$__cuda_sm20_div_rn_f64_full,@function
        .size           $__internal_57_$__cuda_sm20_div_rn_f64_full,(.L_x_7804 - $__internal_57_$__cuda_sm20_div_rn_f64_full)
$__internal_57_$__cuda_sm20_div_rn_f64_full:
        /* <DEDUP_REMOVED lines=104> */
.L_x_5133:
        /* <DEDUP_REMOVED lines=16> */
.L_x_5136:
[----:B------:R-:W-:Y:S01]  /*34f0*/  LOP3.LUT R15, R11, 0x80000, RZ, 0xfc, !PT ;  /* 0x000800000b0f7812 */ /* 0x000fe200078efcff */
[----:B------:R-:W-:Y:S01]  /*3500*/  IMAD.MOV.U32 R14, RZ, RZ, R10 ;  /* 0x000000ffff0e7224 */ /* 0x000fe200078e000a */
[----:B------:R-:W-:Y:S06]  /*3510*/  BRA `(.L_x_5134) ;  /* 0x0000000000087947 */ /* 0x000fec0003800000 */
.L_x_5135:
[----:B------:R-:W-:Y:S01]  /*3520*/  LOP3.LUT R15, R9, 0x80000, RZ, 0xfc, !PT ;  /* 0x00080000090f7812 */ /* 0x000fe200078efcff */
[----:B------:R-:W-:-:S07]  /*3530*/  IMAD.MOV.U32 R14, RZ, RZ, R8 ;  /* 0x000000ffff0e7224 */ /* 0x000fce00078e0008 */
.L_x_5134:
[----:B------:R-:W-:Y:S05]  /*3540*/  BSYNC.RECONVERGENT B1 ;  /* 0x0000000000017941 */ /* 0x000fea0003800200 */
.L_x_5132:
[----:B------:R-:W-:Y:S02]  /*3550*/  IMAD.MOV.U32 R4, RZ, RZ, R6 ;  /* 0x000000ffff047224 */ /* 0x000fe400078e0006 */
[----:B------:R-:W-:-:S04]  /*3560*/  IMAD.MOV.U32 R5, RZ, RZ, 0x0 ;  /* 0x00000000ff057424 */ /* 0x000fc800078e00ff */
[----:B------:R-:W-:Y:S05]  /*3570*/  RET.REL.NODEC R4 `(_ZN4vllm3moe44grouped_topk_fused_small_expert_count_kernelI13__nv_bfloat16fiLNS0_11ScoringFuncE1ELi512ELb0ELi8EEEvPT_PfPT1_PKT0_llllllbd) ;  /* 0xffffffc804a07950 */ /* 0x000fea0003c3ffff */
.L_x_5137:
        /* <DEDUP_REMOVED lines=16> */
.L_x_7804:


//--------------------- .text._ZN4vllm3moe44grouped_topk_fused_small_expert_count_kernelI13__nv_bfloat16fiLNS0_11ScoringFuncE1ELi512ELb0ELi22EEEvPT_PfPT1_PKT0_llllllbd --------------------------
	.section	.text._ZN4vllm3moe44grouped_topk_fused_small_expert_count_kernelI13__nv_bfloat16fiLNS0_11ScoringFuncE1ELi512ELb0ELi22EEEvPT_PfPT1_PKT0_llllllbd,"ax",@progbits
	.align	128
        .global         _ZN4vllm3moe44grouped_topk_fused_small_expert_count_kernelI13__nv_bfloat16fiLNS0_11ScoringFuncE1ELi512ELb0ELi22EEEvPT_PfPT1_PKT0_llllllbd
        .type           _ZN4vllm3moe44grouped_topk_fused_small_expert_count_kernelI13__nv_bfloat16fiLNS0_11ScoringFuncE1ELi512ELb0ELi22EEEvPT_PfPT1_PKT0_llllllbd,@function
        .size           _ZN4vllm3moe44grouped_topk_fused_small_expert_count_kernelI13__nv_bfloat16fiLNS0_11ScoringFuncE1ELi512ELb0ELi22EEEvPT_PfPT1_PKT0_llllllbd,(.L_x_7805 - _ZN4vllm3moe44grouped_topk_fused_small_expert_count_kernelI13__nv_bfloat16fiLNS0_11ScoringFuncE1ELi512ELb0ELi22EEEvPT_PfPT1_PKT0_llllllbd)
        .other          _ZN4vllm3moe44grouped_topk_fused_small_expert_count_kernelI13__nv_bfloat16fiLNS0_11ScoringFuncE1ELi512ELb0ELi22EEEvPT_PfPT1_PKT0_llllllbd,@"STO_CUDA_ENTRY STV_DEFAULT"
_ZN4vllm3moe44grouped_topk_fused_small_expert_count_kernelI13__nv_bfloat16fiLNS0_11ScoringFuncE1ELi512ELb0ELi22EEEvPT_PfPT1_PKT0_llllllbd:
.text._ZN4vllm3moe44grouped_topk_fused_small_expert_count_kernelI13__nv_bfloat16fiLNS0_11ScoringFuncE1ELi512ELb0ELi22EEEvPT_PfPT1_PKT0_llllllbd:
        /* <DEDUP_REMOVED lines=41> */
.L_x_5139:
[----:B------:R-:W-:Y:S05]  /*0290*/  BSYNC.RECONVERGENT B0 ;  /* 0x0000000000007941 */ /* 0x000fea0003800200 */
.L_x_5138:
        /* <DEDUP_REMOVED lines=113> */
.L_x_5143:
        /* <DEDUP_REMOVED lines=99> */
.L_x_5142:
        /* <DEDUP_REMOVED lines=43> */
.L_x_5141:
        /* <DEDUP_REMOVED lines=18> */
.L_x_5144:
        /* <DEDUP_REMOVED lines=12> */
.L_x_5145:
[----:B------:R-:W-:Y:S05]  /*1470*/  BSYNC.RECONVERGENT B0 ;  /* 0x0000000000007941 */ /* 0x000fea0003800200 */
.L_x_5140:
        /* <DEDUP_REMOVED lines=77> */
.L_x_5149:
        /* <DEDUP_REMOVED lines=183> */
.L_x_5148:
[----:B------:R-:W-:Y:S05]  /*24c0*/  @!P2 BRA `(.L_x_5147) ;  /* 0x0000000000dca947 */ /* 0x000fea0003800000 */
[C---:B------:R-:W-:Y:S02]  /*24d0*/  IMAD R0, R13.reuse, 0x4, R0 ;  /* 0x000000040d007824 */ /* 0x040fe400078e0200 */
[----:B------:R-:W-:Y:S02]  /*24e0*/  IMAD.MOV R10, RZ, RZ, -R10 ;  /* 0x000000ffff0a7224 */ /* 0x000fe400078e0a0a */
[----:B------:R-:W-:-:S07]  /*24f0*/  IMAD R15, R13, 0x4, R1 ;  /* 0x000000040d0f7824 */ /* 0x000fce00078e0201 */
.L_x_5150:
        /* <DEDUP_REMOVED lines=52> */
.L_x_5147:
        /* <DEDUP_REMOVED lines=107> */
[----:B------:R-:W-:Y:S05]  /*2ef0*/  CALL.REL.NOINC `($__internal_58_$__cuda_sm20_div_rn_f64_full) ;  /* 0x0000000000847944 */ /* 0x000fea0003c00000 */
[----:B------:R-:W-:Y:S02]  /*2f00*/  IMAD.MOV.U32 R4, RZ, RZ, R14 ;  /* 0x000000ffff047224 */ /* 0x000fe400078e000e */
[----:B------:R-:W-:-:S07]  /*2f10*/  IMAD.MOV.U32 R5, RZ, RZ, R15 ;  /* 0x000000ffff057224 */ /* 0x000fce00078e000f */
.L_x_5153:
[----:B------:R-:W-:Y:S05]  /*2f20*/  BSYNC.RECONVERGENT B0 ;  /* 0x0000000000007941 */ /* 0x000fea0003800200 */
.L_x_5152:
        /* <DEDUP_REMOVED lines=9> */
.L_x_5151:
        /* <DEDUP_REMOVED lines=18> */
.L_x_5154:
[----:B------:R-:W-:Y:S05]  /*30e0*/  BSYNC.RECONVERGENT B0 ;  /* 0x0000000000007941 */ /* 0x000fea0003800200 */
.L_x_5146:
[----:B------:R-:W-:Y:S01]  /*30f0*/  PREEXIT ;  /* 0x000000000000782d */ /* 0x000fe20000000000 */
[----:B------:R-:W-:Y:S05]  /*3100*/  EXIT ;  /* 0x000000000000794d */ /* 0x000fea0003800000 */
        .weak           $__internal_58_$__cuda_sm20_div_rn_f64_full
        .type           $__internal_58_$__cuda_sm20_div_rn_f64_full,@function
        .size           $__internal_58_$__cuda_sm20_div_rn_f64_full,(.L_x_7805 - $__internal_58_$__cuda_sm20_div_rn_f64_full)
$__internal_58_$__cuda_sm20_div_rn_f64_full:
        /* <DEDUP_REMOVED lines=104> */
.L_x_5156:
        /* <DEDUP_REMOVED lines=16> */
.L_x_5159:
[----:B------:R-:W-:Y:S01]  /*3890*/  LOP3.LUT R15, R11, 0x80000, RZ, 0xfc, !PT ;  /* 0x000800000b0f7812 */ /* 0x000fe200078efcff */
[----:B------:R-:W-:Y:S01]  /*38a0*/  IMAD.MOV.U32 R14, RZ, RZ, R10 ;  /* 0x000000ffff0e7224 */ /* 0x000fe200078e000a */
[----:B------:R-:W-:Y:S06]  /*38b0*/  BRA `(.L_x_5157) ;  /* 0x0000000000087947 */ /* 0x000fec0003800000 */
.L_x_5158:
[----:B------:R-:W-:Y:S01]  /*38c0*/  LOP3.LUT R15, R9, 0x80000, RZ, 0xfc, !PT ;  /* 0x00080000090f7812 */ /* 0x000fe200078efcff */
[----:B------:R-:W-:-:S07]  /*38d0*/  IMAD.MOV.U32 R14, RZ, RZ, R8 ;  /* 0x000000ffff0e7224 */ /* 0x000fce00078e0008 */
.L_x_5157:
[----:B------:R-:W-:Y:S05]  /*38e0*/  BSYNC.RECONVERGENT B1 ;  /* 0x0000000000017941 */ /* 0x000fea0003800200 */
.L_x_5155:
[----:B------:R-:W-:Y:S02]  /*38f0*/  IMAD.MOV.U32 R4, RZ, RZ, R6 ;  /* 0x000000ffff047224 */ /* 0x000fe400078e0006 */
[----:B------:R-:W-:-:S04]  /*3900*/  IMAD.MOV.U32 R5, RZ, RZ, 0x0 ;  /* 0x00000000ff057424 */ /* 0x000fc800078e00ff */
[----:B------:R-:W-:Y:S05]  /*3910*/  RET.REL.NODEC R4 `(_ZN4vllm3moe44grouped_topk_fused_small_expert_count_kernelI13__nv_bfloat16fiLNS0_11ScoringFuncE1ELi512ELb0ELi22EEEvPT_PfPT1_PKT0_llllllbd) ;  /* 0xffffffc404b87950 */ /* 0x000fea0003c3ffff */
.L_x_5160:
        /* <DEDUP_REMOVED lines=14> */
.L_x_7805:


//--------------------- .text._ZN4vllm3moe44grouped_topk_fused_small_expert_count_kernelI13__nv_bfloat16fiLNS0_11ScoringFuncE1ELi256ELb1ELi8EEEvPT_PfPT1_PKT0_llllllbd --------------------------
	.section	.text._ZN4vllm3moe44grouped_topk_fused_small_expert_count_kernelI13__nv_bfloat16fiLNS0_11ScoringFuncE1ELi256ELb1ELi8EEEvPT_PfPT1_PKT0_llllllbd,"ax",@progbits
	.align	128
        .global         _ZN4vllm3moe44grouped_topk_fused_small_expert_count_kernelI13__nv_bfloat16fiLNS0_11ScoringFuncE1ELi256ELb1ELi8EEEvPT_PfPT1_PKT0_llllllbd
        .type           _ZN4vllm3moe44grouped_topk_fused_small_expert_count_kernelI13__nv_bfloat16fiLNS0_11ScoringFuncE1ELi256ELb1ELi8EEEvPT_PfPT1_PKT0_llllllbd,@function
        .size           _ZN4vllm3moe44grouped_topk_fused_small_expert_count_kernelI13__nv_bfloat16fiLNS0_11ScoringFuncE1ELi256ELb1ELi8EEEvPT_PfPT1_PKT0_llllllbd,(.L_x_7806 - _ZN4vllm3moe44grouped_topk_fused_small_expert_count_kernelI13__nv_bfloat16fiLNS0_11ScoringFuncE1ELi256ELb1ELi8EEEvPT_PfPT1_PKT0_llllllbd)
        .other          _ZN4vllm3moe44grouped_topk_fused_small_expert_count_kernelI13__nv_bfloat16fiLNS0_11ScoringFuncE1ELi256ELb1ELi8EEEvPT_PfPT1_PKT0_llllllbd,@"STO_CUDA_ENTRY STV_DEFAULT"
_ZN4vllm3moe44grouped_topk_fused_small_expert_count_kernelI13__nv_bfloat16fiLNS0_11ScoringFuncE1ELi256ELb1ELi8EEEvPT_PfPT1_PKT0_llllllbd:
.text._ZN4vllm3moe44grouped_topk_fused_small_expert_count_kernelI13__nv_bfloat16fiLNS0_11ScoringFuncE1ELi256ELb1ELi8EEEvPT_PfPT1_PKT0_llllllbd:
        /* <DEDUP_REMOVED lines=20> */
[----:B------:R-:W0:Y:S01]  /*0140*/  @!P0 LDC.64 R12, c[0x0][0x380] ;  /* 0x0000e000ff0c8b82 */ /* 0x000e220000000a00 */
[----:B-1----:R-:W-:-:S04]  /*0150*/  @!P0 IMAD.WIDE.U32 R8, R10, UR7, R4 ;  /* 0x000000070a088c25 */ /* 0x002fc8000f8e0004 */
[----:B------:R-:W-:Y:S01]  /*0160*/  @!P0 IMAD R0, R11, UR7, R9 ;  /* 0x000000070b008c24 */ /* 0x000fe2000f8e0209 */
[----:B0-----:R-:W-:-:S04]  /*0170*/  @!P0 LEA R10, P2, R8, R12, 0x1 ;  /* 0x0000000c080a8211 */ /* 0x001fc800078408ff */
[----:B------:R-:W-:Y:S02]  /*0180*/  @!P0 LEA.HI.X R11, R8, R13, R0, 0x1, P2 ;  /* 0x0000000d080b8211 */ /* 0x000fe400010f0c00 */
[----:B------:R-:W0:Y:S03]  /*0190*/  @!P0 LDC.64 R8, c[0x0][0x398] ;  /* 0x0000e600ff088b82 */ /* 0x000e260000000a00 */
[----:B--2---:R-:W2:Y:S01]  /*01a0*/  @!P0 LDG.E.U16 R10, desc[UR8][R10.64] ;  /* 0x000000080a0a8981 */ /* 0x004ea2000c1e1500 */
[----:B------:R-:W-:Y:S01]  /*01b0*/  IMAD.MOV.U32 R0, RZ, RZ, -0x800000 ;  /* 0xff800000ff007424 */ /* 0x000fe200078e00ff */
[----:B0-----:R-:W-:-:S04]  /*01c0*/  @!P0 LEA R8, P2, R4, R8, 0x2 ;  /* 0x0000000804088211 */ /* 0x001fc800078410ff */
[----:B------:R-:W-:-:S05]  /*01d0*/  @!P0 LEA.HI.X R9, R4, R9, RZ, 0x2, P2 ;  /* 0x0000000904098211 */ /* 0x000fca00010f14ff */
[----:B------:R0:W3:Y:S01]  /*01e0*/  @!P0 LDG.E R0, desc[UR8][R8.64] ;  /* 0x0000000808008981 */ /* 0x0000e2000c1e1900 */
[----:B------:R-:W-:Y:S01]  /*01f0*/  IMAD.MOV.U32 R12, RZ, RZ, -0x800000 ;  /* 0xff800000ff0c7424 */ /* 0x000fe200078e00ff */
[----:B------:R-:W1:Y:S01]  /*0200*/  LDCU UR4, c[0x0][0x360] ;  /* 0x00006c00ff0477ac */ /* 0x000e620008000800 */
[----:B------:R-:W-:Y:S01]  /*0210*/  IMAD.MOV.U32 R14, RZ, RZ, 0x3f000000 ;  /* 0x3f000000ff0e7424 */ /* 0x000fe200078e00ff */
[----:B------:R-:W-:Y:S01]  /*0220*/  BSSY.RECONVERGENT B0, `(.L_x_5161) ;  /* 0x0000066000007945 */ /* 0x000fe20003800200 */
[----:B------:R-:W4:Y:S01]  /*0230*/  LDCU UR5, c[0x0][0x364] ;  /* 0x00006c80ff0577ac */ /* 0x000f220008000800 */
[----:B0-----:R-:W-:Y:S01]  /*0240*/  LOP3.LUT R9, R4, 0xffff, RZ, 0xc, !PT ;  /* 0x0000ffff04097812 */ /* 0x001fe200078e0cff */
[----:B--2---:R-:W-:-:S04]  /*0250*/  @!P0 IMAD.U32 R5, R10, 0x10000, RZ ;  /* 0x000100000a058824 */ /* 0x004fc800078e00ff */
[----:B------:R-:W0:Y:S01]  /*0260*/  SHFL.BFLY PT, R10, R9, 0x10, 0x1f ;  /* 0x0e001f00090a7f89 */ /* 0x000e2200000e0000 */
[----:B------:R-:W-:Y:S01]  /*0270*/  @!P0 FMUL.FTZ R12, R5, 0.5 ;  /* 0x3f000000050c8820 */ /* 0x000fe20000410000 */
[----:B------:R-:W-:-:S03]  /*0280*/  ISETP.GE.U32.AND P0, PT, R2, UR12, PT ;  /* 0x0000000c02007c0c */ /* 0x000fc6000bf06070 */
[----:B------:R-:W2:Y:S01]  /*0290*/  MUFU.TANH R5, R12 ;  /* 0x0000000c00057308 */ /* 0x000ea20000002400 */
[----:B------:R-:W-:Y:S01]  /*02a0*/  ISETP.GE.AND.EX P0, PT, RZ, UR13, PT, P0 ;  /* 0x0000000dff007c0c */ /* 0x000fe2000bf06300 */
[----:B--2---:R-:W-:-:S04]  /*02b0*/  FFMA.FTZ R5, R5, R14, 0.5 ;  /* 0x3f00000005057423 */ /* 0x004fc8000001000e */
[----:B---3--:R-:W-:Y:S01]  /*02c0*/  FADD.FTZ R7, R5, R0 ;  /* 0x0000000005077221 */ /* 0x008fe20000010000 */
        /* <DEDUP_REMOVED lines=91> */
.L_x_5162:
[----:B------:R-:W-:Y:S05]  /*0880*/  BSYNC.RECONVERGENT B0 ;  /* 0x0000000000007941 */ /* 0x000fea0003800200 */
.L_x_5161:
        /* <DEDUP_REMOVED lines=263> */
.L_x_5166:
        /* <DEDUP_REMOVED lines=173> */
.L_x_5165:
[----:B------:R-:W-:Y:S05]  /*23d0*/  BRA.U !UP0, `(.L_x_5164) ;  /* 0x0000000108c87547 */ /* 0x000fea000b800000 */
[----:B------:R-:W-:Y:S01]  /*23e0*/  IMAD R5, R4, 0x4, R1 ;  /* 0x0000000404057824 */ /* 0x000fe200078e0201 */
[----:B------:R-:W-:-:S12]  /*23f0*/  UIADD3 UR5, UPT, UPT, -UR5, URZ, URZ ;  /* 0x000000ff05057290 */ /* 0x000fd8000fffe1ff */
.L_x_5167:
        /* <DEDUP_REMOVED lines=48> */
.L_x_5164:
        /* <DEDUP_REMOVED lines=109> */
[----:B------:R-:W-:Y:S05]  /*2dd0*/  CALL.REL.NOINC `($__internal_59_$__cuda_sm20_div_rn_f64_full) ;  /* 0x00000000007c7944 */ /* 0x000fea0003c00000 */
.L_x_5170:
[----:B------:R-:W-:Y:S05]  /*2de0*/  BSYNC.RECONVERGENT B0 ;  /* 0x0000000000007941 */ /* 0x000fea0003800200 */
.L_x_5169:
        /* <DEDUP_REMOVED lines=9> */
.L_x_5168:
        /* <DEDUP_REMOVED lines=18> */
.L_x_5171:
[----:B------:R-:W-:Y:S05]  /*2fa0*/  BSYNC.RECONVERGENT B0 ;  /* 0x0000000000007941 */ /* 0x000fea0003800200 */
.L_x_5163:
[----:B------:R-:W-:Y:S01]  /*2fb0*/  PREEXIT ;  /* 0x000000000000782d */ /* 0x000fe20000000000 */
[----:B------:R-:W-:Y:S05]  /*2fc0*/  EXIT ;  /* 0x000000000000794d */ /* 0x000fea0003800000 */
        .weak           $__internal_59_$__cuda_sm20_div_rn_f64_full
        .type           $__internal_59_$__cuda_sm20_div_rn_f64_full,@function
        .size           $__internal_59_$__cuda_sm20_div_rn_f64_full,(.L_x_7806 - $__internal_59_$__cuda_sm20_div_rn_f64_full)
$__internal_59_$__cuda_sm20_div_rn_f64_full:
        /* <DEDUP_REMOVED lines=106> */
.L_x_5173:
        /* <DEDUP_REMOVED lines=16> */
.L_x_5176:
[----:B------:R-:W-:Y:S01]  /*3770*/  LOP3.LUT R17, R9, 0x80000, RZ, 0xfc, !PT ;  /* 0x0008000009117812 */ /* 0x000fe200078efcff */
[----:B------:R-:W-:Y:S01]  /*3780*/  IMAD.MOV.U32 R16, RZ, RZ, R8 ;  /* 0x000000ffff107224 */ /* 0x000fe200078e0008 */
[----:B------:R-:W-:Y:S06]  /*3790*/  BRA `(.L_x_5174) ;  /* 0x0000000000087947 */ /* 0x000fec0003800000 */
.L_x_5175:
[----:B------:R-:W-:Y:S01]  /*37a0*/  LOP3.LUT R17, R5, 0x80000, RZ, 0xfc, !PT ;  /* 0x0008000005117812 */ /* 0x000fe200078efcff */
[----:B------:R-:W-:-:S07]  /*37b0*/  IMAD.MOV.U32 R16, RZ, RZ, R4 ;  /* 0x000000ffff107224 */ /* 0x000fce00078e0004 */
.L_x_5174:
[----:B------:R-:W-:Y:S05]  /*37c0*/  BSYNC.RECONVERGENT B1 ;  /* 0x0000000000017941 */ /* 0x000fea0003800200 */
.L_x_5172:
[----:B------:R-:W-:Y:S02]  /*37d0*/  IMAD.MOV.U32 R13, RZ, RZ, 0x0 ;  /* 0x00000000ff0d7424 */ /* 0x000fe400078e00ff */
[----:B------:R-:W-:Y:S02]  /*37e0*/  IMAD.MOV.U32 R4, RZ, RZ, R16 ;  /* 0x000000ffff047224 */ /* 0x000fe400078e0010 */
[----:B------:R-:W-:Y:S01]  /*37f0*/  IMAD.MOV.U32 R5, RZ, RZ, R17 ;  /* 0x000000ffff057224 */ /* 0x000fe200078e0011 */
[----:B------:R-:W-:Y:S06]  /*3800*/  RET.REL.NODEC R12 `(_ZN4vllm3moe44grouped_topk_fused_small_expert_count_kernelI13__nv_bfloat16fiLNS0_11ScoringFuncE1ELi256ELb1ELi8EEEvPT_PfPT1_PKT0_llllllbd) ;  /* 0xffffffc40cfc7950 */ /* 0x000fec0003c3ffff */
.L_x_5177:
        /* <DEDUP_REMOVED lines=15> */
.L_x_7806:


//--------------------- .text._ZN4vllm3moe25grouped_topk_fused_kernelI6__half13__nv_bfloat16iLNS0_11ScoringFuncE1EEEvPT_PfPT1_PKT0_lllllbd --------------------------
	.section	.text._ZN4vllm3moe25grouped_topk_fused_kernelI6__half13__nv_bfloat16iLNS0_11ScoringFuncE1EEEvPT_PfPT1_PKT0_lllllbd,"ax",@progbits
	.align	128
        .global         _ZN4vllm3moe25grouped_topk_fused_kernelI6__half13__nv_bfloat16iLNS0_11ScoringFuncE1EEEvPT_PfPT1_PKT0_lllllbd
        .type           _ZN4vllm3moe25grouped_topk_fused_kernelI6__half13__nv_bfloat16iLNS0_11ScoringFuncE1EEEvPT_PfPT1_PKT0_lllllbd,@function
        .size           _ZN4vllm3moe25grouped_topk_fused_kernelI6__half13__nv_bfloat16iLNS0_11ScoringFuncE1EEEvPT_PfPT1_PKT0_lllllbd,(.L_x_7909 - _ZN4vllm3moe25grouped_topk_fused_kernelI6__half13__nv_bfloat16iLNS0_11ScoringFuncE1EEEvPT_PfPT1_PKT0_lllllbd)
        .other          _ZN4vllm3moe25grouped_topk_fused_kernelI6__half13__nv_bfloat16iLNS0_11ScoringFuncE1EEEvPT_PfPT1_PKT0_lllllbd,@"STO_CUDA_ENTRY STV_DEFAULT"
_ZN4vllm3moe25grouped_topk_fused_kernelI6__half13__nv_bfloat16iLNS0_11ScoringFuncE1EEEvPT_PfPT1_PKT0_lllllbd:
.text._ZN4vllm3moe25grouped_topk_fused_kernelI6__half13__nv_bfloat16iLNS0_11ScoringFuncE1EEEvPT_PfPT1_PKT0_lllllbd:
        /* <DEDUP_REMOVED lines=94> */
.L_x_5182:
        /* <DEDUP_REMOVED lines=20> */
[----:B--2---:R-:W-:-:S05]  /*0720*/  HADD2.F32 R38, -RZ, R38.H0_H0 ;  /* 0x20000026ff267230 */ /* 0x004fca0000004100 */
[----:B------:R-:W-:-:S06]  /*0730*/  FMUL.FTZ R41, R38, 0.5 ;  /* 0x3f00000026297820 */ /* 0x000fcc0000410000 */
[----:B------:R-:W1:Y:S01]  /*0740*/  MUFU.TANH R41, R41 ;  /* 0x0000002900297308 */ /* 0x000e620000002400 */
[----:B---3--:R-:W-:Y:S02]  /*0750*/  HADD2.F32 R43, -RZ, R39.H0_H0 ;  /* 0x20000027ff2b7230 */ /* 0x008fe40000004100 */
[----:B------:R-:W-:-:S05]  /*0760*/  IMAD.MOV.U32 R38, RZ, RZ, 0x3f000000 ;  /* 0x3f000000ff267424 */ /* 0x000fca00078e00ff */
[----:B----4-:R-:W2:Y:S01]  /*0770*/  F2F.F16.BF16 R42, R42 ;  /* 0x0000002a002a7304 */ /* 0x010ea20000400800 */
[----:B------:R-:W-:Y:S01]  /*0780*/  FMUL.FTZ R43, R43, 0.5 ;  /* 0x3f0000002b2b7820 */ /* 0x000fe20000410000 */
[----:B-1----:R-:W-:-:S06]  /*0790*/  FFMA.FTZ R39, R41, R38, 0.5 ;  /* 0x3f00000029277423 */ /* 0x002fcc0000010026 */
[----:B------:R-:W1:Y:S01]  /*07a0*/  MUFU.TANH R43, R43 ;  /* 0x0000002b002b7308 */ /* 0x000e620000002400 */
[----:B------:R-:W-:-:S05]  /*07b0*/  F2FP.F16.F32.PACK_AB R39, RZ, R39 ;  /* 0x00000027ff27723e */ /* 0x000fca00000000ff */
[----:B--2---:R-:W-:Y:S02]  /*07c0*/  HADD2 R39, R39.H0_H0, R42.H0_H0 ;  /* 0x2000002a27277230 */ /* 0x004fe40000000800 */
[----:B-----5:R-:W2:Y:S03]  /*07d0*/  F2F.F16.BF16 R37, R37 ;  /* 0x0000002500257304 */ /* 0x020ea60000400800 */
[----:B0-----:R-:W-:Y:S01]  /*07e0*/  PRMT R13, R39, 0x7610, R13 ;  /* 0x00007610270d7816 */ /* 0x001fe2000000000d */
[----:B------:R-:W-:-:S04]  /*07f0*/  HADD2.F32 R36, -RZ, R36.H0_H0 ;  /* 0x20000024ff247230 */ /* 0x000fc80000004100 */
[----:B------:R-:W-:Y:S01]  /*0800*/  HSETP2.GT.AND P1, PT, R13.H0_H0, R21.H0_H0, PT ;  /* 0x200000150d007234 */ /* 0x000fe20003f24800 */
[----:B-1----:R-:W-:Y:S01]  /*0810*/  FFMA.FTZ R12, R43, R38, 0.5 ;  /* 0x3f0000002b0c7423 */ /* 0x002fe20000010026 */
[----:B------:R-:W-:-:S04]  /*0820*/  FMUL.FTZ R36, R36, 0.5 ;  /* 0x3f00000024247820 */ /* 0x000fc80000410000 */
[----:B------:R-:W-:Y:S01]  /*0830*/  F2FP.F16.F32.PACK_AB R14, RZ, R12 ;  /* 0x0000000cff0e723e */ /* 0x000fe200000000ff */
[----:B------:R-:W0:Y:S01]  /*0840*/  MUFU.TANH R39, R36 ;  /* 0x0000002400277308 */ /* 0x000e220000002400 */
[----:B------:R-:W-:-:S03]  /*0850*/  PRMT R12, R21, 0x7610, R12 ;  /* 0x00007610150c7816 */ /* 0x000fc6000000000c */
[----:B--2---:R-:W-:Y:S02]  /*0860*/  HADD2 R14, R14.H0_H0, R37.H0_H0 ;  /* 0x200000250e0e7230 */ /* 0x004fe40000000800 */
[----:B------:R-:W-:-:S03]  /*0870*/  @!P1 HSETP2.GT.AND P2, PT, R13.H0_H0, R20.H0_H0, PT ;  /* 0x200000140d009234 */ /* 0x000fc60003f44800 */
[----:B------:R-:W-:Y:S02]  /*0880*/  PRMT R15, R14, 0x7610, R15 ;  /* 0x000076100e0f7816 */ /* 0x000fe4000000000f */
[----:B------:R-:W-:Y:S02]  /*0890*/  @!P1 SEL R12, R20, R13, !P2 ;  /* 0x0000000d140c9207 */ /* 0x000fe40005000000 */
[----:B------:R-:W-:Y:S01]  /*08a0*/  @!P1 PRMT R13, R21, 0x7610, R13 ;  /* 0x00007610150d9816 */ /* 0x000fe2000000000d */
[----:B------:R-:W1:Y:S01]  /*08b0*/  F2F.F16.BF16 R14, R35 ;  /* 0x00000023000e7304 */ /* 0x000e620000400800 */
[----:B------:R-:W-:-:S03]  /*08c0*/  HADD2.F32 R34, -RZ, R34.H0_H0 ;  /* 0x20000022ff227230 */ /* 0x000fc60000004100 */
[----:B------:R-:W-:Y:S01]  /*08d0*/  HSETP2.GT.AND P1, PT, R15.H0_H0, R13.H0_H0, PT ;  /* 0x2000000d0f007234 */ /* 0x000fe20003f24800 */
[----:B0-----:R-:W-:Y:S01]  /*08e0*/  FFMA.FTZ R39, R39, R38, 0.5 ;  /* 0x3f00000027277423 */ /* 0x001fe20000010026 */
[----:B------:R-:W-:-:S04]  /*08f0*/  FMUL.FTZ R34, R34, 0.5 ;  /* 0x3f00000022227820 */ /* 0x000fc80000410000 */
[----:B------:R-:W-:Y:S01]  /*0900*/  F2FP.F16.F32.PACK_AB R39, RZ, R39 ;  /* 0x00000027ff27723e */ /* 0x000fe200000000ff */
[----:B------:R-:W0:Y:S01]  /*0910*/  MUFU.TANH R37, R34 ;  /* 0x0000002200257308 */ /* 0x000e220000002400 */
[----:B------:R-:W-:-:S03]  /*0920*/  PRMT R21, R13, 0x7610, R21 ;  /* 0x000076100d157816 */ /* 0x000fc60000000015 */
[----:B-1----:R-:W-:Y:S02]  /*0930*/  HADD2 R14, R39.H0_H0, R14.H0_H0 ;  /* 0x2000000e270e7230 */ /* 0x002fe40000000800 */
[----:B------:R-:W-:-:S05]  /*0940*/  @!P1 HSETP2.GT.AND P2, PT, R15.H0_H0, R12.H0_H0, PT ;  /* 0x2000000c0f009234 */ /* 0x000fca0003f44800 */
[----:B------:R-:W-:Y:S02]  /*0950*/  @!P1 SEL R21, R12, R15, !P2 ;  /* 0x0000000f0c159207 */ /* 0x000fe40005000000 */
[----:B------:R-:W-:Y:S02]  /*0960*/  @!P1 PRMT R15, R13, 0x7610, R15 ;  /* 0x000076100d0f9816 */ /* 0x000fe4000000000f */
[----:B------:R-:W-:Y:S01]  /*0970*/  PRMT R12, R14, 0x7610, R12 ;  /* 0x000076100e0c7816 */ /* 0x000fe2000000000c */
        /* <DEDUP_REMOVED lines=18> */
[----:B------:R-:W-:Y:S02]  /*0aa0*/  F2FP.F16.F32.PACK_AB R35, RZ, R35 ;  /* 0x00000023ff23723e */ /* 0x000fe400000000ff */
[----:B------:R-:W0:Y:S01]  /*0ab0*/  MUFU.TANH R27, R27 ;  /* 0x0000001b001b7308 */ /* 0x000e220000002400 */
[----:B------:R-:W-:Y:S02]  /*0ac0*/  PRMT R15, R12, 0x7610, R15 ;  /* 0x000076100c0f7816 */ /* 0x000fe4000000000f */
        /* <DEDUP_REMOVED lines=18> */
[----:B------:R-:W-:Y:S01]  /*0bf0*/  HADD2.F32 R31, -RZ, R31.H0_H0 ;  /* 0x2000001fff1f7230 */ /* 0x000fe20000004100 */
[----:B------:R-:W1:Y:S03]  /*0c00*/  F2F.F16.BF16 R32, R32 ;  /* 0x0000002000207304 */ /* 0x000e660000400800 */
[----:B------:R-:W-:Y:S01]  /*0c10*/  HSETP2.GT.AND P1, PT, R13.H0_H0, R12.H0_H0, PT ;  /* 0x2000000c0d007234 */ /* 0x000fe20003f24800 */
[----:B------:R-:W-:Y:S01]  /*0c20*/  FMUL.FTZ R31, R31, 0.5 ;  /* 0x3f0000001f1f7820 */ /* 0x000fe20000410000 */
[----:B0-----:R-:W-:-:S05]  /*0c30*/  FFMA.FTZ R25, R25, R38, 0.5 ;  /* 0x3f00000019197423 */ /* 0x001fca0000010026 */
[----:B------:R-:W-:Y:S01]  /*0c40*/  F2FP.F16.F32.PACK_AB R25, RZ, R25 ;  /* 0x00000019ff19723e */ /* 0x000fe200000000ff */
[----:B------:R-:W0:Y:S01]  /*0c50*/  MUFU.TANH R31, R31 ;  /* 0x0000001f001f7308 */ /* 0x000e220000002400 */
[----:B------:R-:W-:-:S04]  /*0c60*/  PRMT R15, R12, 0x7610, R15 ;  /* 0x000076100c0f7816 */ /* 0x000fc8000000000f */
[----:B------:R-:W-:Y:S01]  /*0c70*/  @!P1 HSETP2.GT.AND P2, PT, R13.H0_H0, R14.H0_H0, PT ;  /* 0x2000000e0d009234 */ /* 0x000fe20003f44800 */
[----:B-1----:R-:W-:-:S04]  /*0c80*/  HADD2 R25, R25.H0_H0, R32.H0_H0 ;  /* 0x2000002019197230 */ /* 0x002fc80000000800 */
[----:B------:R-:W-:Y:S02]  /*0c90*/  @!P1 SEL R15, R14, R13, !P2 ;  /* 0x0000000d0e0f9207 */ /* 0x000fe40005000000 */
[----:B------:R-:W-:Y:S02]  /*0ca0*/  @!P1 PRMT R13, R12, 0x7610, R13 ;  /* 0x000076100c0d9816 */ /* 0x000fe4000000000d */
[----:B------:R-:W-:Y:S01]  /*0cb0*/  PRMT R12, R25, 0x7610, R12 ;  /* 0x00007610190c7816 */ /* 0x000fe2000000000c */
[----:B------:R-:W1:Y:S04]  /*0cc0*/  F2F.F16.BF16 R33, R33 ;  /* 0x0000002100217304 */ /* 0x000e680000400800 */
[----:B------:R-:W-:Y:S01]  /*0cd0*/  HSETP2.GT.AND P1, PT, R12.H0_H0, R13.H0_H0, PT ;  /* 0x2000000d0c007234 */ /* 0x000fe20003f24800 */
[----:B0-----:R-:W-:-:S05]  /*0ce0*/  FFMA.FTZ R38, R31, R38, 0.5 ;  /* 0x3f0000001f267423 */ /* 0x001fca0000010026 */
[----:B------:R-:W-:Y:S02]  /*0cf0*/  F2FP.F16.F32.PACK_AB R38, RZ, R38 ;  /* 0x00000026ff26723e */ /* 0x000fe400000000ff */
[----:B------:R-:W-:-:S03]  /*0d00*/  PRMT R14, R13, 0x7610, R14 ;  /* 0x000076100d0e7816 */ /* 0x000fc6000000000e */
[----:B-1----:R-:W-:Y:S02]  /*0d10*/  HADD2 R38, R38.H0_H0, R33.H0_H0 ;  /* 0x2000002126267230 */ /* 0x002fe40000000800 */
[----:B------:R-:W-:-:S03]  /*0d20*/  @!P1 HSETP2.GT.AND P2, PT, R12.H0_H0, R15.H0_H0, PT ;  /* 0x2000000f0c009234 */ /* 0x000fc60003f44800 */
[----:B------:R-:W-:Y:S02]  /*0d30*/  PRMT R21, R38, 0x7610, R21 ;  /* 0x0000761026157816 */ /* 0x000fe40000000015 */
[----:B------:R-:W-:Y:S02]  /*0d40*/  @!P1 SEL R14, R15, R12, !P2 ;  /* 0x0000000c0f0e9207 */ /* 0x000fe40005000000 */
[----:B------:R-:W-:-:S05]  /*0d50*/  @!P1 PRMT R12, R13, 0x7610, R12 ;  /* 0x000076100d0c9816 */ /* 0x000fca000000000c */
[----:B------:R-:W-:Y:S02]  /*0d60*/  HSETP2.GT.AND P1, PT, R21.H0_H0, R12.H0_H0, PT ;  /* 0x2000000c15007234 */ /* 0x000fe40003f24800 */
[----:B------:R-:W-:Y:S01]  /*0d70*/  PRMT R20, R12, 0x7610, R20 ;  /* 0x000076100c147816 */ /* 0x000fe20000000014 */
[----:B------:R-:W-:-:S10]  /*0d80*/  VIADD R19, R19, 0x100 ;  /* 0x0000010013137836 */ /* 0x000fd40000000000 */
[----:B------:R-:W-:-:S05]  /*0d90*/  @!P1 HSETP2.GT.AND P2, PT, R21.H0_H0, R14.H0_H0, PT ;  /* 0x2000000e15009234 */ /* 0x000fca0003f44800 */
[----:B------:R-:W-:Y:S02]  /*0da0*/  @!P1 SEL R14, R14, R21, !P2 ;  /* 0x000000150e0e9207 */ /* 0x000fe40005000000 */
[----:B------:R-:W-:Y:S02]  /*0db0*/  @!P1 PRMT R21, R12, 0x7610, R21 ;  /* 0x000076100c159816 */ /* 0x000fe40000000015 */
[----:B------:R-:W-:Y:S01]  /*0dc0*/  @!P1 PRMT R20, R14, 0x7610, R20 ;  /* 0x000076100e149816 */ /* 0x000fe20000000014 */
[----:B------:R-:W-:Y:S06]  /*0dd0*/  @P3 BRA `(.L_x_5182) ;  /* 0xfffffff800003947 */ /* 0x000fec000383ffff */
.L_x_5181:
[----:B------:R-:W-:Y:S05]  /*0de0*/  BSYNC.RECONVERGENT B1 ;  /* 0x0000000000017941 */ /* 0x000fea0003800200 */
.L_x_5180:
        /* <DEDUP_REMOVED lines=17> */
[----:B--2---:R-:W-:-:S05]  /*0f00*/  HADD2.F32 R24, -RZ, R24.H0_H0 ;  /* 0x20000018ff187230 */ /* 0x004fca0000004100 */
[----:B------:R-:W-:-:S06]  /*0f10*/  FMUL.FTZ R25, R24, 0.5 ;  /* 0x3f00000018197820 */ /* 0x000fcc0000410000 */
[----:B------:R-:W0:Y:S01]  /*0f20*/  MUFU.TANH R25, R25 ;  /* 0x0000001900197308 */ /* 0x000e220000002400 */
[----:B------:R-:W-:Y:S02]  /*0f30*/  IMAD.MOV.U32 R24, RZ, RZ, 0x3f000000 ;  /* 0x3f000000ff187424 */ /* 0x000fe400078e00ff */
[----:B---3--:R-:W-:-:S05]  /*0f40*/  HADD2.F32 R30, -RZ, R28.H0_H0 ;  /* 0x2000001cff1e7230 */ /* 0x008fca0000004100 */
[----:B----4-:R-:W1:Y:S01]  /*0f50*/  F2F.F16.BF16 R29, R29 ;  /* 0x0000001d001d7304 */ /* 0x010e620000400800 */
[----:B------:R-:W-:Y:S01]  /*0f60*/  FMUL.FTZ R30, R30, 0.5 ;  /* 0x3f0000001e1e7820 */ /* 0x000fe20000410000 */
[----:B0-----:R-:W-:-:S06]  /*0f70*/  FFMA.FTZ R28, R25, R24, 0.5 ;  /* 0x3f000000191c7423 */ /* 0x001fcc0000010018 */
[----:B------:R-:W0:Y:S01]  /*0f80*/  MUFU.TANH R27, R30 ;  /* 0x0000001e001b7308 */ /* 0x000e220000002400 */
[----:B------:R-:W-:-:S05]  /*0f90*/  F2FP.F16.F32.PACK_AB R28, RZ, R28 ;  /* 0x0000001cff1c723e */ /* 0x000fca00000000ff */
[----:B-1----:R-:W-:Y:S02]  /*0fa0*/  HADD2 R28, R28.H0_H0, R29.H0_H0 ;  /* 0x2000001d1c1c7230 */ /* 0x002fe40000000800 */
[----:B-----5:R-:W1:Y:S03]  /*0fb0*/  F2F.F16.BF16 R26, R31 ;  /* 0x0000001f001a7304 */ /* 0x020e660000400800 */
[----:B------:R-:W-:Y:S01]  /*0fc0*/  PRMT R13, R28, 0x7610, R13 ;  /* 0x000076101c0d7816 */ /* 0x000fe2000000000d */
[----:B------:R-:W-:-:S04]  /*0fd0*/  HADD2.F32 R32, -RZ, R32.H0_H0 ;  /* 0x20000020ff207230 */ /* 0x000fc80000004100 */
[----:B------:R-:W-:Y:S01]  /*0fe0*/  HSETP2.GT.AND P1, PT, R13.H0_H0, R21.H0_H0, PT ;  /* 0x200000150d007234 */ /* 0x000fe20003f24800 */
[----:B0-----:R-:W-:Y:S01]  /*0ff0*/  FFMA.FTZ R27, R27, R24, 0.5 ;  /* 0x3f0000001b1b7423 */ /* 0x001fe20000010018 */
[----:B------:R-:W-:-:S04]  /*1000*/  FMUL.FTZ R32, R32, 0.5 ;  /* 0x3f00000020207820 */ /* 0x000fc80000410000 */
[----:B------:R-:W-:Y:S01]  /*1010*/  F2FP.F16.F32.PACK_AB R27, RZ, R27 ;  /* 0x0000001bff1b723e */ /* 0x000fe200000000ff */
[----:B------:R-:W0:Y:S04]  /*1020*/  MUFU.TANH R29, R32 ;  /* 0x00000020001d7308 */ /* 0x000e280000002400 */
        /* <DEDUP_REMOVED lines=18> */
[----:B------:R-:W1:Y:S04]  /*1150*/  F2F.F16.BF16 R14, R23 ;  /* 0x00000017000e7304 */ /* 0x000e680000400800 */
[----:B------:R-:W-:Y:S01]  /*1160*/  HSETP2.GT.AND P1, PT, R12.H0_H0, R25.H0_H0, PT ;  /* 0x200000190c007234 */ /* 0x000fe20003f24800 */
[----:B0-----:R-:W-:-:S05]  /*1170*/  FFMA.FTZ R21, R21, R24, 0.5 ;  /* 0x3f00000015157423 */ /* 0x001fca0000010018 */
[----:B------:R-:W-:-:S07]  /*1180*/  F2FP.F16.F32.PACK_AB R21, RZ, R21 ;  /* 0x00000015ff15723e */ /* 0x000fce00000000ff */
[----:B------:R-:W-:Y:S01]  /*1190*/  @!P1 HSETP2.GT.AND P2, PT, R12.H0_H0, R15.H0_H0, PT ;  /* 0x2000000f0c009234 */ /* 0x000fe20003f44800 */
[----:B-1----:R-:W-:Y:S01]  /*11a0*/  HADD2 R21, R21.H0_H0, R14.H0_H0 ;  /* 0x2000000e15157230 */ /* 0x002fe20000000800 */
        /* <DEDUP_REMOVED lines=9> */
.L_x_5185:
[----:B------:R-:W-:Y:S05]  /*1240*/  BSYNC.RECONVERGENT B1 ;  /* 0x0000000000017941 */ /* 0x000fea0003800200 */
.L_x_5184:
        /* <DEDUP_REMOVED lines=16> */
[----:B--2---:R-:W-:-:S05]  /*1350*/  HADD2.F32 R18, -RZ, R18.H0_H0 ;  /* 0x20000012ff127230 */ /* 0x004fca0000004100 */
[----:B------:R-:W-:-:S06]  /*1360*/  FMUL.FTZ R18, R18, 0.5 ;  /* 0x3f00000012127820 */ /* 0x000fcc0000410000 */
[----:B------:R-:W0:Y:S01]  /*1370*/  MUFU.TANH R18, R18 ;  /* 0x0000001200127308 */ /* 0x000e220000002400 */
[----:B---3--:R-:W-:-:S07]  /*1380*/  HADD2.F32 R24, -RZ, R22.H0_H0 ;  /* 0x20000016ff187230 */ /* 0x008fce0000004100 */
[----:B----4-:R-:W1:Y:S01]  /*1390*/  F2F.F16.BF16 R23, R23 ;  /* 0x0000001700177304 */ /* 0x010e620000400800 */
[----:B------:R-:W-:Y:S01]  /*13a0*/  FMUL.FTZ R24, R24, 0.5 ;  /* 0x3f00000018187820 */ /* 0x000fe20000410000 */
[----:B0-----:R-:W-:-:S06]  /*13b0*/  FFMA.FTZ R22, R18, R27, 0.5 ;  /* 0x3f00000012167423 */ /* 0x001fcc000001001b */
[----:B------:R-:W0:Y:S01]  /*13c0*/  MUFU.TANH R24, R24 ;  /* 0x0000001800187308 */ /* 0x000e220000002400 */
[----:B------:R-:W-:-:S05]  /*13d0*/  F2FP.F16.F32.PACK_AB R22, RZ, R22 ;  /* 0x00000016ff16723e */ /* 0x000fca00000000ff */
[----:B-1----:R-:W-:-:S05]  /*13e0*/  HADD2 R22, R22.H0_H0, R23.H0_H0 ;  /* 0x2000001716167230 */ /* 0x002fca0000000800 */
[----:B------:R-:W-:Y:S02]  /*13f0*/  PRMT R12, R22, 0x7610, R12 ;  /* 0x00007610160c7816 */ /* 0x000fe4000000000c */
[----:B-----5:R-:W1:Y:S03]  /*1400*/  F2F.F16.BF16 R22, R25 ;  /* 0x0000001900167304 */ /* 0x020e660000400800 */
[----:B------:R-:W-:Y:S01]  /*1410*/  HSETP2.GT.AND P0, PT, R12.H0_H0, R21.H0_H0, PT ;  /* 0x200000150c007234 */ /* 0x000fe20003f04800 */
[----:B0-----:R-:W-:-:S05]  /*1420*/  FFMA.FTZ R13, R24, R27, 0.5 ;  /* 0x3f000000180d7423 */ /* 0x001fca000001001b */
[----:B------:R-:W-:-:S07]  /*1430*/  F2FP.F16.F32.PACK_AB R13, RZ, R13 ;  /* 0x0000000dff0d723e */ /* 0x000fce00000000ff */
[----:B------:R-:W-:Y:S01]  /*1440*/  @!P0 HSETP2.GT.AND P1, PT, R12.H0_H0, R20.H0_H0, PT ;  /* 0x200000140c008234 */ /* 0x000fe20003f24800 */
[----:B-1----:R-:W-:-:S04]  /*1450*/  HADD2 R13, R13.H0_H0, R22.H0_H0 ;  /* 0x200000160d0d7230 */ /* 0x002fc80000000800 */
        /* <DEDUP_REMOVED lines=8> */
[----:B------:R-:W-:Y:S02]  /*14e0*/  @!P0 PRMT R20, R14, 0x7610, R20 ;  /* 0x000076100e148816 */ /* 0x000fe40000000014 */
[----:B------:R-:W-:Y:S02]  /*14f0*/  PRMT R12, R21, 0x7610, R12 ;  /* 0x00007610150c7816 */ /* 0x000fe4000000000c */
[----:B------:R-:W-:-:S07]  /*1500*/  PRMT R14, R20, 0x7610, R14 ;  /* 0x00007610140e7816 */ /* 0x000fce000000000e */
.L_x_5187:
[----:B------:R-:W-:Y:S05]  /*1510*/  BSYNC.RECONVERGENT B1 ;  /* 0x0000000000017941 */ /* 0x000fea0003800200 */
.L_x_5186:
[----:B------:R-:W-:Y:S05]  /*1520*/  @P2 BRA `(.L_x_5183) ;  /* 0x0000000400f02947 */ /* 0x000fea0003800000 */
[----:B------:R-:W-:-:S06]  /*1530*/  IMAD.WIDE.U32 R10, R19, 0x2, R10 ;  /* 0x00000002130a7825 */ /* 0x000fcc00078e000a */
[----:B------:R-:W2:Y:S01]  /*1540*/  LDG.E.U16 R10, desc[UR12][R10.64] ;  /* 0x0000000c0a0a7981 */ /* 0x000ea2000c1e1500 */
[----:B------:R-:W-:-:S06]  /*1550*/  IMAD.WIDE.U32 R8, R19, 0x2, R8 ;  /* 0x0000000213087825 */ /* 0x000fcc00078e0008 */
[----:B------:R-:W3:Y:S01]  /*1560*/  LDG.E.U16 R8, desc[UR12][R8.64] ;  /* 0x0000000c08087981 */ /* 0x000ee2000c1e1500 */
[----:B------:R-:W-:Y:S02]  /*1570*/  IMAD.MOV.U32 R20, RZ, RZ, 0x3f000000 ;  /* 0x3f000000ff147424 */ /* 0x000fe400078e00ff */
[----:B--2---:R-:W-:-:S05]  /*1580*/  HADD2.F32 R13, -RZ, R10.H0_H0 ;  /* 0x2000000aff0d7230 */ /* 0x004fca0000004100 */
[----:B------:R-:W-:Y:S01]  /*1590*/  FMUL.FTZ R13, R13, 0.5 ;  /* 0x3f0000000d0d7820 */ /* 0x000fe20000410000 */
[----:B---3--:R-:W-:Y:S08]  /*15a0*/  F2F.F16.BF16 R18, R8 ;  /* 0x0000000800127304 */ /* 0x008ff00000400800 */
[----:B------:R-:W0:Y:S02]  /*15b0*/  MUFU.TANH R13, R13 ;  /* 0x0000000d000d7308 */ /* 0x000e240000002400 */
[----:B0-----:R-:W-:Y:S01]  /*15c0*/  FFMA.FTZ R15, R13, R20, 0.5 ;  /* 0x3f0000000d0f7423 */ /* 0x001fe20000010014 */
[----:B------:R-:W-:-:S04]  /*15d0*/  PRMT R20, R12, 0x7610, R20 ;  /* 0x000076100c147816 */ /* 0x000fc80000000014 */
[----:B------:R-:W-:-:S05]  /*15e0*/  F2FP.F16.F32.PACK_AB R15, RZ, R15 ;  /* 0x0000000fff0f723e */ /* 0x000fca00000000ff */
[----:B------:R-:W-:-:S05]  /*15f0*/  HADD2 R15, R15.H0_H0, R18.H0_H0 ;  /* 0x200000120f0f7230 */ /* 0x000fca0000000800 */
[----:B------:R-:W-:-:S05]  /*1600*/  PRMT R21, R15, 0x7610, R21 ;  /* 0x000076100f157816 */ /* 0x000fca0000000015 */
[----:B------:R-:W-:-:S13]  /*1610*/  HSETP2.GT.AND P0, PT, R21.H0_H0, R12.H0_H0, PT ;  /* 0x2000000c15007234 */ /* 0x000fda0003f04800 */
[----:B------:R-:W-:Y:S05]  /*1620*/  @P0 BRA `(.L_x_5183) ;  /* 0x0000000400b00947 */ /* 0x000fea0003800000 */
[----:B------:R-:W-:-:S05]  /*1630*/  HSETP2.GT.AND P0, PT, R21.H0_H0, R14.H0_H0, PT ;  /* 0x2000000e15007234 */ /* 0x000fca0003f04800 */
[----:B------:R-:W-:Y:S02]  /*1640*/  SEL R14, R14, R21, !P0 ;  /* 0x000000150e0e7207 */ /* 0x000fe40004000000 */
[----:B------:R-:W-:Y:S02]  /*1650*/  PRMT R21, R12, 0x7610, R21 ;  /* 0x000076100c157816 */ /* 0x000fe40000000015 */
[----:B------:R-:W-:Y:S01]  /*1660*/  PRMT R20, R14, 0x7610, R20 ;  /* 0x000076100e147816 */ /* 0x000fe20000000014 */
[----:B------:R-:W-:Y:S06]  /*1670*/  BRA `(.L_x_5183) ;  /* 0x00000004009c7947 */ /* 0x000fec0003800000 */
.L_x_5179:
        /* <DEDUP_REMOVED lines=16> */
.L_x_5191:
        /* <DEDUP_REMOVED lines=8> */
[----:B--2---:R-:W-:-:S05]  /*1800*/  HADD2.F32 R21, -RZ, R14.H0_H0 ;  /* 0x2000000eff157230 */ /* 0x004fca0000004100 */
[----:B------:R-:W-:Y:S01]  /*1810*/  FMUL.FTZ R21, R21, 0.5 ;  /* 0x3f00000015157820 */ /* 0x000fe20000410000 */
[----:B---3--:R-:W-:Y:S08]  /*1820*/  F2F.F16.BF16 R23, R18 ;  /* 0x0000001200177304 */ /* 0x008ff00000400800 */
[----:B------:R-:W0:Y:S02]  /*1830*/  MUFU.TANH R21, R21 ;  /* 0x0000001500157308 */ /* 0x000e240000002400 */
[----:B0-----:R-:W-:-:S05]  /*1840*/  FFMA.FTZ R22, R21, R22, 0.5 ;  /* 0x3f00000015167423 */ /* 0x001fca0000010016 */
[----:B------:R-:W-:-:S05]  /*1850*/  F2FP.F16.F32.PACK_AB R22, RZ, R22 ;  /* 0x00000016ff16723e */ /* 0x000fca00000000ff */
[----:B------:R-:W-:Y:S01]  /*1860*/  HADD2 R22, R22.H0_H0, R23.H0_H0 ;  /* 0x2000001716167230 */ /* 0x000fe20000000800 */
[----:B------:R-:W-:Y:S06]  /*1870*/  @P0 BRA `(.L_x_5191) ;  /* 0xfffffffc00c00947 */ /* 0x000fec000383ffff */
[----:B------:R-:W-:Y:S05]  /*1880*/  BSYNC.RECONVERGENT B2 ;  /* 0x0000000000027941 */ /* 0x000fea0003800200 */
.L_x_5190:
[----:B------:R-:W-:-:S07]  /*1890*/  PRMT R21, R22, 0x7610, R21 ;  /* 0x0000761016157816 */ /* 0x000fce0000000015 */
.L_x_5189:
[----:B------:R-:W-:Y:S05]  /*18a0*/  BSYNC.RECONVERGENT B1 ;  /* 0x0000000000017941 */ /* 0x000fea0003800200 */
.L_x_5188:
        /* <DEDUP_REMOVED lines=15> */
[----:B--2---:R-:W-:-:S05]  /*19a0*/  HADD2.F32 R20, -RZ, R14.H0_H0 ;  /* 0x2000000eff147230 */ /* 0x004fca0000004100 */
[----:B------:R-:W-:Y:S01]  /*19b0*/  FMUL.FTZ R20, R20, 0.5 ;  /* 0x3f00000014147820 */ /* 0x000fe20000410000 */
[----:B---3--:R-:W-:Y:S08]  /*19c0*/  F2F.F16.BF16 R22, R18 ;  /* 0x0000001200167304 */ /* 0x008ff00000400800 */
[----:B------:R-:W0:Y:S02]  /*19d0*/  MUFU.TANH R20, R20 ;  /* 0x0000001400147308 */ /* 0x000e240000002400 */
[----:B0-----:R-:W-:-:S05]  /*19e0*/  FFMA.FTZ R21, R20, R21, 0.5 ;  /* 0x3f00000014157423 */ /* 0x001fca0000010015 */
[----:B------:R-:W-:-:S05]  /*19f0*/  F2FP.F16.F32.PACK_AB R21, RZ, R21 ;  /* 0x00000015ff15723e */ /* 0x000fca00000000ff */
[----:B------:R-:W-:-:S07]  /*1a00*/  HADD2 R21, R21.H0_H0, R22.H0_H0 ;  /* 0x2000001615157230 */ /* 0x000fce0000000800 */
.L_x_5193:
[----:B------:R-:W-:Y:S05]  /*1a10*/  BSYNC.RECONVERGENT B1 ;  /* 0x0000000000017941 */ /* 0x000fea0003800200 */
.L_x_5192:
        /* <DEDUP_REMOVED lines=21> */
.L_x_5195:
[----:B------:R-:W-:Y:S05]  /*1b70*/  BSYNC.RECONVERGENT B1 ;  /* 0x0000000000017941 */ /* 0x000fea0003800200 */
.L_x_5194:
[----:B------:R-:W-:Y:S01]  /*1b80*/  PRMT R20, R23, 0x7610, R20 ;  /* 0x0000761017147816 */ /* 0x000fe20000000014 */
[----:B------:R-:W-:Y:S06]  /*1b90*/  @!P1 BRA `(.L_x_5183) ;  /* 0x0000000000549947 */ /* 0x000fec0003800000 */
[----:B------:R-:W-:Y:S01]  /*1ba0*/  BSSY.RECONVERGENT B1, `(.L_x_5196) ;  /* 0x0000012000017945 */ /* 0x000fe20003800200 */
[----:B------:R-:W-:-:S07]  /*1bb0*/  IMAD.MOV.U32 R21, RZ, RZ, RZ ;  /* 0x000000ffff157224 */ /* 0x000fce00078e00ff */
.L_x_5197:
        /* <DEDUP_REMOVED lines=17> */
.L_x_5196:
[----:B------:R-:W-:Y:S01]  /*1cd0*/  IMAD.MOV.U32 R20, RZ, RZ, 0xfc00 ;  /* 0x0000fc00ff147424 */ /* 0x000fe200078e00ff */
[----:B------:R-:W-:-:S07]  /*1ce0*/  PRMT R21, R22, 0x7610, R21 ;  /* 0x0000761016157816 */ /* 0x000fce0000000015 */
.L_x_5183:
[----:B------:R-:W-:Y:S05]  /*1cf0*/  BSYNC.RECONVERGENT B0 ;  /* 0x0000000000007941 */ /* 0x000fea0003800200 */
.L_x_5178:
        /* <DEDUP_REMOVED lines=48> */
[----:B------:R-:W-:-:S08]  /*2000*/  SEL R8, R20, R13, P1 ;  /* 0x0000000d14087207 */ /* 0x000fd00000800000 */
.L_x_5198:
        /* <DEDUP_REMOVED lines=36> */
[----:B------:R-:W-:-:S05]  /*2250*/  HSETP2.GT.AND P0, PT, R18.H0_H0, -INF , -INF , PT ;  /* 0xfc00fc0012007434 */ /* 0x000fca0003f04800 */
[----:B------:R-:W-:-:S13]  /*2260*/  HSETP2.NEU.AND P0, PT, R18.H0_H0, -INF , -INF , P0 ;  /* 0xfc00fc0012007434 */ /* 0x000fda000070d800 */
        /* <DEDUP_REMOVED lines=36> */
.L_x_5202:
[----:B------:R-:W-:Y:S05]  /*24b0*/  BSYNC.RECONVERGENT B0 ;  /* 0x0000000000007941 */ /* 0x000fea0003800200 */
.L_x_5201:
        /* <DEDUP_REMOVED lines=19> */
.L_x_5204:
[----:B------:R-:W-:Y:S05]  /*25f0*/  BSYNC.RECONVERGENT B0 ;  /* 0x0000000000007941 */ /* 0x000fea0003800200 */
.L_x_5203:
        /* <DEDUP_REMOVED lines=17> */
.L_x_5206:
[----:B------:R-:W-:Y:S05]  /*2710*/  BSYNC.RECONVERGENT B0 ;  /* 0x0000000000007941 */ /* 0x000fea0003800200 */
.L_x_5205:
        /* <DEDUP_REMOVED lines=19> */
.L_x_5208:
[----:B------:R-:W-:Y:S05]  /*2850*/  BSYNC.RECONVERGENT B0 ;  /* 0x0000000000007941 */ /* 0x000fea0003800200 */
.L_x_5207:
        /* <DEDUP_REMOVED lines=17> */
.L_x_5210:
[----:B------:R-:W-:Y:S05]  /*2970*/  BSYNC.RECONVERGENT B0 ;  /* 0x0000000000007941 */ /* 0x000fea0003800200 */
.L_x_5209:
        /* <DEDUP_REMOVED lines=17> */
.L_x_5212:
[----:B------:R-:W-:Y:S05]  /*2a90*/  BSYNC.RECONVERGENT B0 ;  /* 0x0000000000007941 */ /* 0x000fea0003800200 */
.L_x_5211:
        /* <DEDUP_REMOVED lines=19> */
.L_x_5214:
[----:B------:R-:W-:Y:S05]  /*2bd0*/  BSYNC.RECONVERGENT B0 ;  /* 0x0000000000007941 */ /* 0x000fea0003800200 */
.L_x_5213:
        /* <DEDUP_REMOVED lines=17> */
.L_x_5216:
[----:B------:R-:W-:Y:S05]  /*2cf0*/  BSYNC.RECONVERGENT B0 ;  /* 0x0000000000007941 */ /* 0x000fea0003800200 */
.L_x_5215:
        /* <DEDUP_REMOVED lines=17> */
.L_x_5218:
[----:B------:R-:W-:Y:S05]  /*2e10*/  BSYNC.RECONVERGENT B0 ;  /* 0x0000000000007941 */ /* 0x000fea0003800200 */
.L_x_5217:
        /* <DEDUP_REMOVED lines=17> */
.L_x_5220:
[----:B------:R-:W-:Y:S05]  /*2f30*/  BSYNC.RECONVERGENT B0 ;  /* 0x0000000000007941 */ /* 0x000fea0003800200 */
.L_x_5219:
        /* <DEDUP_REMOVED lines=16> */
.L_x_5222:
[----:B------:R-:W-:Y:S05]  /*3040*/  BSYNC.RECONVERGENT B0 ;  /* 0x0000000000007941 */ /* 0x000fea0003800200 */
.L_x_5221:
        /* <DEDUP_REMOVED lines=18> */
.L_x_5224:
[----:B------:R-:W-:Y:S05]  /*3170*/  BSYNC.RECONVERGENT B0 ;  /* 0x0000000000007941 */ /* 0x000fea0003800200 */
.L_x_5223:
        /* <DEDUP_REMOVED lines=17> */
.L_x_5226:
[----:B------:R-:W-:Y:S05]  /*3290*/  BSYNC.RECONVERGENT B0 ;  /* 0x0000000000007941 */ /* 0x000fea0003800200 */
.L_x_5225:
        /* <DEDUP_REMOVED lines=17> */
.L_x_5228:
[----:B------:R-:W-:Y:S05]  /*33b0*/  BSYNC.RECONVERGENT B0 ;  /* 0x0000000000007941 */ /* 0x000fea0003800200 */
.L_x_5227:
        /* <DEDUP_REMOVED lines=15> */
.L_x_5230:
[----:B------:R-:W-:Y:S05]  /*34b0*/  BSYNC.RECONVERGENT B0 ;  /* 0x0000000000007941 */ /* 0x000fea0003800200 */
.L_x_5229:
        /* <DEDUP_REMOVED lines=23> */
.L_x_5232:
[----:B------:R-:W-:Y:S05]  /*3630*/  BSYNC.RECONVERGENT B0 ;  /* 0x0000000000007941 */ /* 0x000fea0003800200 */
.L_x_5231:
        /* <DEDUP_REMOVED lines=15> */
.L_x_5234:
[----:B------:R-:W-:Y:S05]  /*3730*/  BSYNC.RECONVERGENT B0 ;  /* 0x0000000000007941 */ /* 0x000fea0003800200 */
.L_x_5233:
        /* <DEDUP_REMOVED lines=15> */
.L_x_5236:
[----:B------:R-:W-:Y:S05]  /*3830*/  BSYNC.RECONVERGENT B0 ;  /* 0x0000000000007941 */ /* 0x000fea0003800200 */
.L_x_5235:
        /* <DEDUP_REMOVED lines=15> */
.L_x_5238:
[----:B------:R-:W-:Y:S05]  /*3930*/  BSYNC.RECONVERGENT B0 ;  /* 0x0000000000007941 */ /* 0x000fea0003800200 */
.L_x_5237:
        /* <DEDUP_REMOVED lines=15> */
.L_x_5240:
[----:B------:R-:W-:Y:S05]  /*3a30*/  BSYNC.RECONVERGENT B0 ;  /* 0x0000000000007941 */ /* 0x000fea0003800200 */
.L_x_5239:
[----:B------:R-:W-:Y:S01]  /*3a40*/  ISETP.NE.AND P0, PT, R19, R14, PT ;  /* 0x0000000e1300720c */ /* 0x000fe20003f05270 */
[----:B------:R-:W-:-:S03]  /*3a50*/  VIADD R15, R15, 0xffffffe0 ;  /* 0xffffffe00f0f7836 */ /* 0x000fc60000000000 */
[----:B------:R-:W-:Y:S02]  /*3a60*/  SEL R17, R20, R23, !P0 ;  /* 0x0000001714117207 */ /* 0x000fe40004000000 */
[----:B------:R-:W-:-:S07]  /*3a70*/  SEL R14, R18, R21, !P0 ;  /* 0x00000015120e7207 */ /* 0x000fce0004000000 */
.L_x_5200:
[----:B------:R-:W-:Y:S01]  /*3a80*/  NOP ;  /* 0x0000000000007918 */ /* 0x000fe20000000000 */
.L_x_5199:
        /* <DEDUP_REMOVED lines=24> */
.L_x_5243:
[----:B------:R-:W-:Y:S05]  /*3c10*/  BSYNC.RECONVERGENT B0 ;  /* 0x0000000000007941 */ /* 0x000fea0003800200 */
.L_x_5242:
        /* <DEDUP_REMOVED lines=19> */
.L_x_5245:
[----:B------:R-:W-:Y:S05]  /*3d50*/  BSYNC.RECONVERGENT B0 ;  /* 0x0000000000007941 */ /* 0x000fea0003800200 */
.L_x_5244:
        /* <DEDUP_REMOVED lines=17> */
.L_x_5247:
[----:B------:R-:W-:Y:S05]  /*3e70*/  BSYNC.RECONVERGENT B0 ;  /* 0x0000000000007941 */ /* 0x000fea0003800200 */
.L_x_5246:
        /* <DEDUP_REMOVED lines=19> */
.L_x_5249:
[----:B------:R-:W-:Y:S05]  /*3fb0*/  BSYNC.RECONVERGENT B0 ;  /* 0x0000000000007941 */ /* 0x000fea0003800200 */
.L_x_5248:
        /* <DEDUP_REMOVED lines=17> */
.L_x_5251:
[----:B------:R-:W-:Y:S05]  /*40d0*/  BSYNC.RECONVERGENT B0 ;  /* 0x0000000000007941 */ /* 0x000fea0003800200 */
.L_x_5250:
        /* <DEDUP_REMOVED lines=17> */
.L_x_5253:
[----:B------:R-:W-:Y:S05]  /*41f0*/  BSYNC.RECONVERGENT B0 ;  /* 0x0000000000007941 */ /* 0x000fea0003800200 */
.L_x_5252:
        /* <DEDUP_REMOVED lines=19> */
.L_x_5255:
[----:B------:R-:W-:Y:S05]  /*4330*/  BSYNC.RECONVERGENT B0 ;  /* 0x0000000000007941 */ /* 0x000fea0003800200 */
.L_x_5254:
        /* <DEDUP_REMOVED lines=17> */
.L_x_5257:
[----:B------:R-:W-:Y:S05]  /*4450*/  BSYNC.RECONVERGENT B0 ;  /* 0x0000000000007941 */ /* 0x000fea0003800200 */
.L_x_5256:
        /* <DEDUP_REMOVED lines=17> */
.L_x_5259:
[----:B------:R-:W-:Y:S05]  /*4570*/  BSYNC.RECONVERGENT B0 ;  /* 0x0000000000007941 */ /* 0x000fea0003800200 */
.L_x_5258:
        /* <DEDUP_REMOVED lines=17> */
.L_x_5261:
[----:B------:R-:W-:Y:S05]  /*4690*/  BSYNC.RECONVERGENT B0 ;  /* 0x0000000000007941 */ /* 0x000fea0003800200 */
.L_x_5260:
        /* <DEDUP_REMOVED lines=16> */
.L_x_5263:
[----:B------:R-:W-:Y:S05]  /*47a0*/  BSYNC.RECONVERGENT B0 ;  /* 0x0000000000007941 */ /* 0x000fea0003800200 */
.L_x_5262:
        /* <DEDUP_REMOVED lines=18> */
.L_x_5265:
[----:B------:R-:W-:Y:S05]  /*48d0*/  BSYNC.RECONVERGENT B0 ;  /* 0x0000000000007941 */ /* 0x000fea0003800200 */
.L_x_5264:
        /* <DEDUP_REMOVED lines=17> */
.L_x_5267:
[----:B------:R-:W-:Y:S05]  /*49f0*/  BSYNC.RECONVERGENT B0 ;  /* 0x0000000000007941 */ /* 0x000fea0003800200 */
.L_x_5266:
        /* <DEDUP_REMOVED lines=17> */
.L_x_5269:
[----:B------:R-:W-:Y:S05]  /*4b10*/  BSYNC.RECONVERGENT B0 ;  /* 0x0000000000007941 */ /* 0x000fea0003800200 */
.L_x_5268:
        /* <DEDUP_REMOVED lines=15> */
.L_x_5271:
[----:B------:R-:W-:Y:S05]  /*4c10*/  BSYNC.RECONVERGENT B0 ;  /* 0x0000000000007941 */ /* 0x000fea0003800200 */
.L_x_5270:
        /* <DEDUP_REMOVED lines=24> */
.L_x_5273:
[----:B------:R-:W-:Y:S05]  /*4da0*/  BSYNC.RECONVERGENT B0 ;  /* 0x0000000000007941 */ /* 0x000fea0003800200 */
.L_x_5272:
        /* <DEDUP_REMOVED lines=15> */
.L_x_5275:
[----:B------:R-:W-:Y:S05]  /*4ea0*/  BSYNC.RECONVERGENT B0 ;  /* 0x0000000000007941 */ /* 0x000fea0003800200 */
.L_x_5274:
        /* <DEDUP_REMOVED lines=15> */
.L_x_5277:
[----:B------:R-:W-:Y:S05]  /*4fa0*/  BSYNC.RECONVERGENT B0 ;  /* 0x0000000000007941 */ /* 0x000fea0003800200 */
.L_x_5276:
        /* <DEDUP_REMOVED lines=15> */
.L_x_5279:
[----:B------:R-:W-:Y:S05]  /*50a0*/  BSYNC.RECONVERGENT B0 ;  /* 0x0000000000007941 */ /* 0x000fea0003800200 */
.L_x_5278:
        /* <DEDUP_REMOVED lines=15> */
.L_x_5281:
[----:B------:R-:W-:Y:S05]  /*51a0*/  BSYNC.RECONVERGENT B0 ;  /* 0x0000000000007941 */ /* 0x000fea0003800200 */
.L_x_5280:
[----:B------:R-:W-:-:S04]  /*51b0*/  ISETP.NE.AND P0, PT, R14, R15, PT ;  /* 0x0000000f0e00720c */ /* 0x000fc80003f05270 */
[----:B------:R-:W-:Y:S02]  /*51c0*/  SEL R17, R20, R17, !P0 ;  /* 0x0000001114117207 */ /* 0x000fe40004000000 */
[----:B------:R-:W-:-:S07]  /*51d0*/  SEL R14, R19, R18, !P0 ;  /* 0x00000012130e7207 */ /* 0x000fce0004000000 */
.L_x_5241:
[----:B------:R-:W-:-:S13]  /*51e0*/  ISETP.GE.AND P0, PT, R9, 0x1, PT ;  /* 0x000000010900780c */ /* 0x000fda0003f06270 */
[----:B------:R-:W-:Y:S05]  /*51f0*/  @!P0 BRA `(.L_x_5282) ;  /* 0x0000000000108947 */ /* 0x000fea0003800000 */
[----:B------:R-:W-:-:S05]  /*5200*/  PRMT R17, R17, 0x5410, R17 ;  /* 0x0000541011117816 */ /* 0x000fca0000000011 */
[----:B------:R-:W0:Y:S02]  /*5210*/  SHFL.IDX PT, R12, R17, R12, 0x1f ;  /* 0x00001f0c110c7589 */ /* 0x000e2400000e0000 */
[----:B0-----:R-:W-:-:S13]  /*5220*/  HSETP2.NEU.AND P0, PT, R12.H0_H0, -INF , -INF , PT ;  /* 0xfc00fc000c007434 */ /* 0x001fda0003f0d800 */
[----:B------:R-:W-:Y:S05]  /*5230*/  @P0 BRA `(.L_x_5283) ;  /* 0x00000004005c0947 */ /* 0x000fea0003800000 */
.L_x_5282:
        /* <DEDUP_REMOVED lines=16> */
.L_x_5289:
        /* <DEDUP_REMOVED lines=30> */
.L_x_5288:
[----:B--2---:R-:W-:-:S07]  /*5520*/  VIADD R4, R15, 0xffffff80 ;  /* 0xffffff800f047836 */ /* 0x004fce0000000000 */
.L_x_5287:
[----:B------:R-:W-:Y:S05]  /*5530*/  BSYNC.RECONVERGENT B1 ;  /* 0x0000000000017941 */ /* 0x000fea0003800200 */
.L_x_5286:
        /* <DEDUP_REMOVED lines=20> */
.L_x_5291:
[----:B------:R-:W-:Y:S05]  /*5680*/  BSYNC.RECONVERGENT B1 ;  /* 0x0000000000017941 */ /* 0x000fea0003800200 */
.L_x_5290:
        /* <DEDUP_REMOVED lines=15> */
.L_x_5285:
[----:B------:R-:W-:Y:S05]  /*5780*/  BSYNC.RECONVERGENT B0 ;  /* 0x0000000000007941 */ /* 0x000fea0003800200 */
.L_x_5284:
[----:B------:R-:W-:Y:S01]  /*5790*/  PREEXIT ;  /* 0x000000000000782d */ /* 0x000fe20000000000 */
[----:B------:R-:W-:Y:S05]  /*57a0*/  EXIT ;  /* 0x000000000000794d */ /* 0x000fea0003800000 */
.L_x_5283:
        /* <DEDUP_REMOVED lines=57> */
.L_x_5339:
[----:B------:R-:W-:Y:S01]  /*5b40*/  UMOV UR6, 0xffffffff ;  /* 0xffffffff00067882 */ /* 0x000fe20000000000 */
[----:B------:R-:W-:Y:S02]  /*5b50*/  ISETP.GE.AND P0, PT, R4, R31, PT ;  /* 0x0000001f0400720c */ /* 0x000fe40003f06270 */
[----:B01----:R-:W-:Y:S11]  /*5b60*/  BRA.DIV UR6, `(.L_x_5293) ;  /* 0x00000036066c7947 */ /* 0x003ff6000b800000 */
[----:B------:R0:W1:Y:S02]  /*5b70*/  SHFL.IDX PT, R33, R29, R28, 0x1f ;  /* 0x00001f1c1d217589 */ /* 0x00006400000e0000 */
.L_x_5408:
[----:B------:R-:W2:Y:S01]  /*5b80*/  LDCU UR6, c[0x0][0x3b8] ;  /* 0x00007700ff0677ac */ /* 0x000ea20008000800 */
[----:B0-----:R-:W-:-:S05]  /*5b90*/  VIADD R28, R28, 0x1 ;  /* 0x000000011c1c7836 */ /* 0x001fca0000000000 */
[----:B--2---:R-:W-:Y:S01]  /*5ba0*/  ISETP.NE.AND P1, PT, R28, UR6, PT ;  /* 0x000000061c007c0c */ /* 0x004fe2000bf25270 */
[----:B------:R-:W-:-:S12]  /*5bb0*/  @P0 BRA `(.L_x_5294) ;  /* 0x00000018005c0947 */ /* 0x000fd80003800000 */
[--C-:B-1----:R-:W-:Y:S02]  /*5bc0*/  IMAD R33, R5, R33, R4.reuse ;  /* 0x0000002105217224 */ /* 0x102fe400078e0204 */
[----:B------:R-:W-:-:S07]  /*5bd0*/  IMAD.MOV.U32 R30, RZ, RZ, R4 ;  /* 0x000000ffff1e7224 */ /* 0x000fce00078e0004 */
.L_x_5338:
        /* <DEDUP_REMOVED lines=20> */
[----:B------:R-:W-:Y:S02]  /*5d20*/  HADD2.F32 R32, -RZ, R36.H0_H0 ;  /* 0x20000024ff207230 */ /* 0x000fe40000004100 */
[----:B------:R-:W-:-:S03]  /*5d30*/  IMAD.MOV.U32 R39, RZ, RZ, 0x3f000000 ;  /* 0x3f000000ff277424 */ /* 0x000fc600078e00ff */
[----:B------:R-:W-:-:S06]  /*5d40*/  FMUL.FTZ R34, R32, 0.5 ;  /* 0x3f00000020227820 */ /* 0x000fcc0000410000 */
[----:B------:R-:W0:Y:S02]  /*5d50*/  MUFU.TANH R34, R34 ;  /* 0x0000002200227308 */ /* 0x000e240000002400 */
[----:B0-----:R-:W-:-:S05]  /*5d60*/  FFMA.FTZ R32, R34, R39, 0.5 ;  /* 0x3f00000022207423 */ /* 0x001fca0000010027 */
[----:B------:R-:W-:Y:S01]  /*5d70*/  F2FP.F16.F32.PACK_AB R32, RZ, R32 ;  /* 0x00000020ff20723e */ /* 0x000fe200000000ff */
[----:B--2---:R-:W0:Y:S04]  /*5d80*/  F2F.F16.BF16 R37, R6 ;  /* 0x0000000600257304 */ /* 0x004e280000400800 */
[----:B0-----:R-:W-:-:S07]  /*5d90*/  HADD2 R32, R32.H0_H0, R37.H0_H0 ;  /* 0x2000002520207230 */ /* 0x001fce0000000800 */
.L_x_5295:
        /* <DEDUP_REMOVED lines=47> */
.L_x_5299:
[----:B------:R-:W-:Y:S05]  /*6090*/  BSYNC.RECONVERGENT B1 ;  /* 0x0000000000017941 */ /* 0x000fea0003800200 */
.L_x_5298:
        /* <DEDUP_REMOVED lines=15> */
.L_x_5301:
[----:B------:R-:W-:Y:S05]  /*6190*/  BSYNC.RECONVERGENT B1 ;  /* 0x0000000000017941 */ /* 0x000fea0003800200 */
.L_x_5300:
        /* <DEDUP_REMOVED lines=15> */
.L_x_5303:
[----:B------:R-:W-:Y:S05]  /*6290*/  BSYNC.RECONVERGENT B1 ;  /* 0x0000000000017941 */ /* 0x000fea0003800200 */
.L_x_5302:
        /* <DEDUP_REMOVED lines=15> */
.L_x_5305:
[----:B------:R-:W-:Y:S05]  /*6390*/  BSYNC.RECONVERGENT B1 ;  /* 0x0000000000017941 */ /* 0x000fea0003800200 */
.L_x_5304:
        /* <DEDUP_REMOVED lines=15> */
.L_x_5307:
[----:B------:R-:W-:Y:S05]  /*6490*/  BSYNC.RECONVERGENT B1 ;  /* 0x0000000000017941 */ /* 0x000fea0003800200 */
.L_x_5306:
        /* <DEDUP_REMOVED lines=15> */
.L_x_5309:
[----:B------:R-:W-:Y:S05]  /*6590*/  BSYNC.RECONVERGENT B1 ;  /* 0x0000000000017941 */ /* 0x000fea0003800200 */
.L_x_5308:
        /* <DEDUP_REMOVED lines=15> */
.L_x_5311:
[----:B------:R-:W-:Y:S05]  /*6690*/  BSYNC.RECONVERGENT B1 ;  /* 0x0000000000017941 */ /* 0x000fea0003800200 */
.L_x_5310:
        /* <DEDUP_REMOVED lines=15> */
.L_x_5313:
[----:B------:R-:W-:Y:S05]  /*6790*/  BSYNC.RECONVERGENT B1 ;  /* 0x0000000000017941 */ /* 0x000fea0003800200 */
.L_x_5312:
        /* <DEDUP_REMOVED lines=15> */
.L_x_5315:
[----:B------:R-:W-:Y:S05]  /*6890*/  BSYNC.RECONVERGENT B1 ;  /* 0x0000000000017941 */ /* 0x000fea0003800200 */
.L_x_5314:
        /* <DEDUP_REMOVED lines=15> */
.L_x_5317:
[----:B------:R-:W-:Y:S05]  /*6990*/  BSYNC.RECONVERGENT B1 ;  /* 0x0000000000017941 */ /* 0x000fea0003800200 */
.L_x_5316:
        /* <DEDUP_REMOVED lines=15> */
.L_x_5319:
[----:B------:R-:W-:Y:S05]  /*6a90*/  BSYNC.RECONVERGENT B1 ;  /* 0x0000000000017941 */ /* 0x000fea0003800200 */
.L_x_5318:
        /* <DEDUP_REMOVED lines=16> */
.L_x_5321:
[----:B------:R-:W-:Y:S05]  /*6ba0*/  BSYNC.RECONVERGENT B1 ;  /* 0x0000000000017941 */ /* 0x000fea0003800200 */
.L_x_5320:
        /* <DEDUP_REMOVED lines=15> */
.L_x_5323:
[----:B------:R-:W-:Y:S05]  /*6ca0*/  BSYNC.RECONVERGENT B1 ;  /* 0x0000000000017941 */ /* 0x000fea0003800200 */
.L_x_5322:
        /* <DEDUP_REMOVED lines=15> */
.L_x_5325:
[----:B------:R-:W-:Y:S05]  /*6da0*/  BSYNC.RECONVERGENT B1 ;  /* 0x0000000000017941 */ /* 0x000fea0003800200 */
.L_x_5324:
        /* <DEDUP_REMOVED lines=15> */
.L_x_5327:
[----:B------:R-:W-:Y:S05]  /*6ea0*/  BSYNC.RECONVERGENT B1 ;  /* 0x0000000000017941 */ /* 0x000fea0003800200 */
.L_x_5326:
        /* <DEDUP_REMOVED lines=24> */
.L_x_5329:
[----:B------:R-:W-:Y:S05]  /*7030*/  BSYNC.RECONVERGENT B1 ;  /* 0x0000000000017941 */ /* 0x000fea0003800200 */
.L_x_5328:
        /* <DEDUP_REMOVED lines=15> */
.L_x_5331:
[----:B------:R-:W-:Y:S05]  /*7130*/  BSYNC.RECONVERGENT B1 ;  /* 0x0000000000017941 */ /* 0x000fea0003800200 */
.L_x_5330:
        /* <DEDUP_REMOVED lines=15> */
.L_x_5333:
[----:B------:R-:W-:Y:S05]  /*7230*/  BSYNC.RECONVERGENT B1 ;  /* 0x0000000000017941 */ /* 0x000fea0003800200 */
.L_x_5332:
        /* <DEDUP_REMOVED lines=15> */
.L_x_5335:
[----:B------:R-:W-:Y:S05]  /*7330*/  BSYNC.RECONVERGENT B1 ;  /* 0x0000000000017941 */ /* 0x000fea0003800200 */
.L_x_5334:
        /* <DEDUP_REMOVED lines=15> */
.L_x_5337:
[----:B------:R-:W-:Y:S05]  /*7430*/  BSYNC.RECONVERGENT B1 ;  /* 0x0000000000017941 */ /* 0x000fea0003800200 */
.L_x_5336:
        /* <DEDUP_REMOVED lines=10> */
.L_x_5297:
[----:B------:R1:W-:Y:S04]  /*74e0*/  @!P0 STS.U16 [R6+-0x40], R32 ;  /* 0xffffc02006008388 */ /* 0x0003e80000000400 */
[----:B------:R1:W-:Y:S01]  /*74f0*/  @!P0 STS [R34+-0x80], R35 ;  /* 0xffff802322008388 */ /* 0x0003e20000000800 */
[----:B------:R-:W-:Y:S01]  /*7500*/  NOP ;  /* 0x0000000000007918 */ /* 0x000fe20000000000 */
.L_x_5296:
[----:B------:R-:W-:Y:S01]  /*7510*/  VIADD R33, R33, 0x20 ;  /* 0x0000002021217836 */ /* 0x000fe20000000000 */
[----:B------:R-:W-:Y:S06]  /*7520*/  @!P2 BRA `(.L_x_5338) ;  /* 0xffffffe400aca947 */ /* 0x000fec000383ffff */
.L_x_5294:
[----:B------:R-:W-:Y:S05]  /*7530*/  @P1 BRA `(.L_x_5339) ;  /* 0xffffffe400801947 */ /* 0x000fea000383ffff */
[----:B------:R-:W-:Y:S05]  /*7540*/  BSYNC B0 ;  /* 0x0000000000007941 */ /* 0x000fea0003800000 */
.L_x_5292:
        /* <DEDUP_REMOVED lines=18> */
.L_x_5412:
[----:B------:R-:W-:Y:S01]  /*7670*/  HSETP2.GT.AND P0, PT, R0.H0_H0, R31.H0_H0, PT ;  /* 0x2000001f00007234 */ /* 0x000fe20003f04800 */
[----:B------:R-:W-:-:S12]  /*7680*/  BSSY.RECONVERGENT B0, `(.L_x_5342) ;  /* 0x0000006000007945 */ /* 0x000fd80003800200 */
[----:B------:R-:W-:Y:S05]  /*7690*/  @P0 BRA `(.L_x_5343) ;  /* 0x0000000000100947 */ /* 0x000fea0003800000 */
[----:B------:R-:W-:Y:S01]  /*76a0*/  HSETP2.NEU.AND P0, PT, R0.H0_H0, R31.H0_H0, PT ;  /* 0x2000001f00007234 */ /* 0x000fe20003f0d800 */
[----:B------:R-:W-:-:S12]  /*76b0*/  IMAD.MOV.U32 R29, RZ, RZ, RZ ;  /* 0x000000ffff1d7224 */ /* 0x000fd800078e00ff */
[----:B--2---:R-:W-:-:S04]  /*76c0*/  @!P0 ISETP.GE.AND P1, PT, R27, R8, PT ;  /* 0x000000081b00820c */ /* 0x004fc80003f26270 */
[----:B------:R-:W-:-:S09]  /*76d0*/  @!P0 SEL R29, RZ, 0x1, P1 ;  /* 0x00000001ff1d8807 */ /* 0x000fd20000800000 */
.L_x_5343:
[----:B------:R-:W-:Y:S05]  /*76e0*/  BSYNC.RECONVERGENT B0 ;  /* 0x0000000000007941 */ /* 0x000fea0003800200 */
.L_x_5342:
        /* <DEDUP_REMOVED lines=9> */
.L_x_5416:
        /* <DEDUP_REMOVED lines=8> */
.L_x_5346:
[----:B------:R-:W-:Y:S05]  /*7800*/  BSYNC.RECONVERGENT B0 ;  /* 0x0000000000007941 */ /* 0x000fea0003800200 */
.L_x_5345:
        /* <DEDUP_REMOVED lines=10> */
.L_x_5420:
[----:B------:R-:W-:Y:S01]  /*78b0*/  HSETP2.GT.AND P0, PT, R22.H0_H0, R29.H0_H0, PT ;  /* 0x2000001d16007234 */ /* 0x000fe20003f04800 */
[----:B------:R-:W-:-:S12]  /*78c0*/  BSSY.RECONVERGENT B0, `(.L_x_5348) ;  /* 0x0000006000007945 */ /* 0x000fd80003800200 */
[----:B------:R-:W-:Y:S05]  /*78d0*/  @P0 BRA `(.L_x_5349) ;  /* 0x0000000000100947 */ /* 0x000fea0003800000 */
[----:B------:R-:W-:Y:S01]  /*78e0*/  HSETP2.NEU.AND P0, PT, R22.H0_H0, R29.H0_H0, PT ;  /* 0x2000001d16007234 */ /* 0x000fe20003f0d800 */
[----:B------:R-:W-:-:S12]  /*78f0*/  IMAD.MOV.U32 R21, RZ, RZ, RZ ;  /* 0x000000ffff157224 */ /* 0x000fd800078e00ff */
[----:B--2---:R-:W-:-:S04]  /*7900*/  @!P0 ISETP.GE.AND P1, PT, R27, R8, PT ;  /* 0x000000081b00820c */ /* 0x004fc80003f26270 */
[----:B------:R-:W-:-:S09]  /*7910*/  @!P0 SEL R21, RZ, 0x1, P1 ;  /* 0x00000001ff158807 */ /* 0x000fd20000800000 */
.L_x_5349:
[----:B------:R-:W-:Y:S05]  /*7920*/  BSYNC.RECONVERGENT B0 ;  /* 0x0000000000007941 */ /* 0x000fea0003800200 */
.L_x_5348:
        /* <DEDUP_REMOVED lines=8> */
.L_x_5424:
[----:B-1----:R-:W-:Y:S01]  /*79b0*/  HSETP2.GT.AND P0, PT, R22.H0_H0, R21.H0_H0, PT ;  /* 0x2000001516007234 */ /* 0x002fe20003f04800 */
[----:B------:R-:W-:Y:S01]  /*79c0*/  BSSY.RECONVERGENT B0, `(.L_x_5351) ;  /* 0x0000007000007945 */ /* 0x000fe20003800200 */
[----:B------:R-:W-:-:S11]  /*79d0*/  IMAD.MOV.U32 R5, RZ, RZ, 0x1 ;  /* 0x00000001ff057424 */ /* 0x000fd600078e00ff */
[----:B------:R-:W-:Y:S05]  /*79e0*/  @P0 BRA `(.L_x_5352) ;  /* 0x0000000000100947 */ /* 0x000fea0003800000 */
[----:B------:R-:W-:Y:S01]  /*79f0*/  HSETP2.NEU.AND P0, PT, R22.H0_H0, R21.H0_H0, PT ;  /* 0x2000001516007234 */ /* 0x000fe20003f0d800 */
[----:B------:R-:W-:-:S12]  /*7a00*/  IMAD.MOV.U32 R5, RZ, RZ, RZ ;  /* 0x000000ffff057224 */ /* 0x000fd800078e00ff */
[----:B--2---:R-:W-:-:S04]  /*7a10*/  @!P0 ISETP.GE.AND P1, PT, R27, R8, PT ;  /* 0x000000081b00820c */ /* 0x004fc80003f26270 */
[----:B------:R-:W-:-:S09]  /*7a20*/  @!P0 SEL R5, RZ, 0x1, P1 ;  /* 0x00000001ff058807 */ /* 0x000fd20000800000 */
.L_x_5352:
[----:B------:R-:W-:Y:S05]  /*7a30*/  BSYNC.RECONVERGENT B0 ;  /* 0x0000000000007941 */ /* 0x000fea0003800200 */
.L_x_5351:
        /* <DEDUP_REMOVED lines=8> */
.L_x_5428:
        /* <DEDUP_REMOVED lines=8> */
.L_x_5355:
[----:B------:R-:W-:Y:S05]  /*7b40*/  BSYNC.RECONVERGENT B0 ;  /* 0x0000000000007941 */ /* 0x000fea0003800200 */
.L_x_5354:
        /* <DEDUP_REMOVED lines=9> */
.L_x_5432:
[----:B-1----:R-:W-:Y:S01]  /*7be0*/  HSETP2.GT.AND P0, PT, R22.H0_H0, R21.H0_H0, PT ;  /* 0x2000001516007234 */ /* 0x002fe20003f04800 */
[----:B------:R-:W-:-:S12]  /*7bf0*/  BSSY.RECONVERGENT B0, `(.L_x_5357) ;  /* 0x0000006000007945 */ /* 0x000fd80003800200 */
[----:B------:R-:W-:Y:S05]  /*7c00*/  @P0 BRA `(.L_x_5358) ;  /* 0x0000000000100947 */ /* 0x000fea0003800000 */
[----:B------:R-:W-:Y:S01]  /*7c10*/  HSETP2.NEU.AND P0, PT, R22.H0_H0, R21.H0_H0, PT ;  /* 0x2000001516007234 */ /* 0x000fe20003f0d800 */
[----:B------:R-:W-:-:S12]  /*7c20*/  IMAD.MOV.U32 R13, RZ, RZ, RZ ;  /* 0x000000ffff0d7224 */ /* 0x000fd800078e00ff */
[----:B--2---:R-:W-:-:S04]  /*7c30*/  @!P0 ISETP.GE.AND P1, PT, R27, R8, PT ;  /* 0x000000081b00820c */ /* 0x004fc80003f26270 */
[----:B------:R-:W-:-:S09]  /*7c40*/  @!P0 SEL R13, RZ, 0x1, P1 ;  /* 0x00000001ff0d8807 */ /* 0x000fd20000800000 */
.L_x_5358:
[----:B------:R-:W-:Y:S05]  /*7c50*/  BSYNC.RECONVERGENT B0 ;  /* 0x0000000000007941 */ /* 0x000fea0003800200 */
.L_x_5357:
        /* <DEDUP_REMOVED lines=8> */
.L_x_5436:
        /* <DEDUP_REMOVED lines=8> */
.L_x_5361:
[----:B------:R-:W-:Y:S05]  /*7d60*/  BSYNC.RECONVERGENT B0 ;  /* 0x0000000000007941 */ /* 0x000fea0003800200 */
.L_x_5360:
        /* <DEDUP_REMOVED lines=8> */
.L_x_5440:
        /* <DEDUP_REMOVED lines=8> */
.L_x_5364:
[----:B------:R-:W-:Y:S05]  /*7e70*/  BSYNC.RECONVERGENT B0 ;  /* 0x0000000000007941 */ /* 0x000fea0003800200 */
.L_x_5363:
        /* <DEDUP_REMOVED lines=8> */
.L_x_5444:
        /* <DEDUP_REMOVED lines=8> */
.L_x_5367:
[----:B------:R-:W-:Y:S05]  /*7f80*/  BSYNC.RECONVERGENT B0 ;  /* 0x0000000000007941 */ /* 0x000fea0003800200 */
.L_x_5366:
        /* <DEDUP_REMOVED lines=9> */
.L_x_5448:
[----:B-1----:R-:W-:Y:S01]  /*8020*/  HSETP2.GT.AND P0, PT, R22.H0_H0, R11.H0_H0, PT ;  /* 0x2000000b16007234 */ /* 0x002fe20003f04800 */
[----:B------:R-:W-:-:S12]  /*8030*/  BSSY.RECONVERGENT B0, `(.L_x_5369) ;  /* 0x0000006000007945 */ /* 0x000fd80003800200 */
[----:B------:R-:W-:Y:S05]  /*8040*/  @P0 BRA `(.L_x_5370) ;  /* 0x0000000000100947 */ /* 0x000fea0003800000 */
[----:B------:R-:W-:Y:S01]  /*8050*/  HSETP2.NEU.AND P0, PT, R22.H0_H0, R11.H0_H0, PT ;  /* 0x2000000b16007234 */ /* 0x000fe20003f0d800 */
[----:B------:R-:W-:-:S12]  /*8060*/  IMAD.MOV.U32 R0, RZ, RZ, RZ ;  /* 0x000000ffff007224 */ /* 0x000fd800078e00ff */
[----:B--2---:R-:W-:-:S04]  /*8070*/  @!P0 ISETP.GE.AND P1, PT, R27, R8, PT ;  /* 0x000000081b00820c */ /* 0x004fc80003f26270 */
[----:B------:R-:W-:-:S09]  /*8080*/  @!P0 SEL R0, RZ, 0x1, P1 ;  /* 0x00000001ff008807 */ /* 0x000fd20000800000 */
.L_x_5370:
[----:B------:R-:W-:Y:S05]  /*8090*/  BSYNC.RECONVERGENT B0 ;  /* 0x0000000000007941 */ /* 0x000fea0003800200 */
.L_x_5369:
        /* <DEDUP_REMOVED lines=8> */
.L_x_5452:
        /* <DEDUP_REMOVED lines=8> */
.L_x_5373:
[----:B------:R-:W-:Y:S05]  /*81a0*/  BSYNC.RECONVERGENT B0 ;  /* 0x0000000000007941 */ /* 0x000fea0003800200 */
.L_x_5372:
        /* <DEDUP_REMOVED lines=9> */
.L_x_5456:
        /* <DEDUP_REMOVED lines=8> */
.L_x_5376:
[----:B------:R-:W-:Y:S05]  /*82c0*/  BSYNC.RECONVERGENT B0 ;  /* 0x0000000000007941 */ /* 0x000fea0003800200 */
.L_x_5375:
        /* <DEDUP_REMOVED lines=8> */
.L_x_5460:
        /* <DEDUP_REMOVED lines=8> */
.L_x_5379:
[----:B------:R-:W-:Y:S05]  /*83d0*/  BSYNC.RECONVERGENT B0 ;  /* 0x0000000000007941 */ /* 0x000fea0003800200 */
.L_x_5378:
        /* <DEDUP_REMOVED lines=8> */
.L_x_5464:
        /* <DEDUP_REMOVED lines=8> */
.L_x_5382:
[----:B------:R-:W-:Y:S05]  /*84e0*/  BSYNC.RECONVERGENT B0 ;  /* 0x0000000000007941 */ /* 0x000fea0003800200 */
.L_x_5381:
        /* <DEDUP_REMOVED lines=9> */
.L_x_5468:
[----:B-1----:R-:W-:Y:S01]  /*8580*/  HSETP2.GT.AND P0, PT, R22.H0_H0, R11.H0_H0, PT ;  /* 0x2000000b16007234 */ /* 0x002fe20003f04800 */
[----:B------:R-:W-:-:S12]  /*8590*/  BSSY.RECONVERGENT B0, `(.L_x_5384) ;  /* 0x0000006000007945 */ /* 0x000fd80003800200 */
[----:B------:R-:W-:Y:S05]  /*85a0*/  @P0 BRA `(.L_x_5385) ;  /* 0x0000000000100947 */ /* 0x000fea0003800000 */
[----:B------:R-:W-:Y:S01]  /*85b0*/  HSETP2.NEU.AND P0, PT, R22.H0_H0, R11.H0_H0, PT ;  /* 0x2000000b16007234 */ /* 0x000fe20003f0d800 */
[----:B------:R-:W-:-:S12]  /*85c0*/  IMAD.MOV.U32 R0, RZ, RZ, RZ ;  /* 0x000000ffff007224 */ /* 0x000fd800078e00ff */
[----:B--2---:R-:W-:-:S04]  /*85d0*/  @!P0 ISETP.GE.AND P1, PT, R27, R8, PT ;  /* 0x000000081b00820c */ /* 0x004fc80003f26270 */
[----:B------:R-:W-:-:S09]  /*85e0*/  @!P0 SEL R0, RZ, 0x1, P1 ;  /* 0x00000001ff008807 */ /* 0x000fd20000800000 */
.L_x_5385:
[----:B------:R-:W-:Y:S05]  /*85f0*/  BSYNC.RECONVERGENT B0 ;  /* 0x0000000000007941 */ /* 0x000fea0003800200 */
.L_x_5384:
        /* <DEDUP_REMOVED lines=17> */
.L_x_5472:
        /* <DEDUP_REMOVED lines=8> */
.L_x_5388:
[----:B------:R-:W-:Y:S05]  /*8790*/  BSYNC.RECONVERGENT B0 ;  /* 0x0000000000007941 */ /* 0x000fea0003800200 */
.L_x_5387:
        /* <DEDUP_REMOVED lines=8> */
.L_x_5476:
        /* <DEDUP_REMOVED lines=8> */
.L_x_5391:
[----:B------:R-:W-:Y:S05]  /*88a0*/  BSYNC.RECONVERGENT B0 ;  /* 0x0000000000007941 */ /* 0x000fea0003800200 */
.L_x_5390:
        /* <DEDUP_REMOVED lines=8> */
.L_x_5480:
        /* <DEDUP_REMOVED lines=8> */
.L_x_5394:
[----:B------:R-:W-:Y:S05]  /*89b0*/  BSYNC.RECONVERGENT B0 ;  /* 0x0000000000007941 */ /* 0x000fea0003800200 */
.L_x_5393:
        /* <DEDUP_REMOVED lines=8> */
.L_x_5484:
        /* <DEDUP_REMOVED lines=8> */
.L_x_5397:
[----:B------:R-:W-:Y:S05]  /*8ac0*/  BSYNC.RECONVERGENT B0 ;  /* 0x0000000000007941 */ /* 0x000fea0003800200 */
.L_x_5396:
        /* <DEDUP_REMOVED lines=9> */
.L_x_5488:
[----:B-1----:R-:W-:Y:S01]  /*8b60*/  HSETP2.GT.AND P0, PT, R10.H0_H0, R11.H0_H0, PT ;  /* 0x2000000b0a007234 */ /* 0x002fe20003f04800 */
[----:B------:R-:W-:-:S12]  /*8b70*/  BSSY.RECONVERGENT B0, `(.L_x_5399) ;  /* 0x0000006000007945 */ /* 0x000fd80003800200 */
[----:B------:R-:W-:Y:S05]  /*8b80*/  @P0 BRA `(.L_x_5400) ;  /* 0x0000000000100947 */ /* 0x000fea0003800000 */
[----:B------:R-:W-:Y:S01]  /*8b90*/  HSETP2.NEU.AND P0, PT, R10.H0_H0, R11.H0_H0, PT ;  /* 0x2000000b0a007234 */ /* 0x000fe20003f0d800 */
[----:B------:R-:W-:-:S12]  /*8ba0*/  IMAD.MOV.U32 R0, RZ, RZ, RZ ;  /* 0x000000ffff007224 */ /* 0x000fd800078e00ff */
[----:B--2---:R-:W-:-:S04]  /*8bb0*/  @!P0 ISETP.GE.AND P1, PT, R19, R8, PT ;  /* 0x000000081300820c */ /* 0x004fc80003f26270 */
[----:B------:R-:W-:-:S09]  /*8bc0*/  @!P0 SEL R0, RZ, 0x1, P1 ;  /* 0x00000001ff008807 */ /* 0x000fd20000800000 */
.L_x_5400:
[----:B------:R-:W-:Y:S05]  /*8bd0*/  BSYNC.RECONVERGENT B0 ;  /* 0x0000000000007941 */ /* 0x000fea0003800200 */
.L_x_5399:
[----:B------:R-:W-:Y:S01]  /*8be0*/  ISETP.NE.AND P0, PT, R0, R9, PT ;  /* 0x000000090000720c */ /* 0x000fe20003f05270 */
[----:B------:R-:W-:-:S03]  /*8bf0*/  UMOV UR6, 0xffffffff ;  /* 0xffffffff00067882 */ /* 0x000fc60000000000 */
[----:B------:R-:W-:Y:S02]  /*8c00*/  SEL R0, R11, R10, !P0 ;  /* 0x0000000a0b007207 */ /* 0x000fe40004000000 */
[----:B0-2---:R-:W-:Y:S02]  /*8c10*/  SEL R19, R8, R19, !P0 ;  /* 0x0000001308137207 */ /* 0x005fe40004000000 */
[----:B------:R-:W-:Y:S01]  /*8c20*/  PRMT R0, R0, 0x5410, R0 ;  /* 0x0000541000007816 */ /* 0x000fe20000000000 */
[----:B------:R-:W-:Y:S06]  /*8c30*/  BRA.DIV UR6, `(.L_x_5401) ;  /* 0x0000001a06c07947 */ /* 0x000fec000b800000 */
.L_x_5491:
[----:B------:R-:W-:-:S03]  /*8c40*/  UMOV UR6, 0xffffffff ;  /* 0xffffffff00067882 */ /* 0x000fc60000000000 */
[----:B------:R-:W-:Y:S05]  /*8c50*/  BRA.DIV UR6, `(.L_x_5402) ;  /* 0x0000001a06e47947 */ /* 0x000fea000b800000 */
.L_x_5340:
[----:B------:R-:W2:Y:S02]  /*8c60*/  LDCU UR6, c[0x0][0x3c0] ;  /* 0x00007800ff0677ac */ /* 0x000ea40008000800 */
[----:B--2---:R-:W-:Y:S01]  /*8c70*/  ISETP.GE.AND P1, PT, R4, UR6, PT ;  /* 0x0000000604007c0c */ /* 0x004fe2000bf26270 */
[----:B------:R-:W2:-:S12]  /*8c80*/  LDCU.U8 UR6, c[0x0][0x3c8] ;  /* 0x00007900ff0677ac */ /* 0x000e980008000000 */
[----:B------:R-:W-:-:S06]  /*8c90*/  @!P1 IMAD.WIDE R2, R19, 0x2, R2 ;  /* 0x0000000213029825 */ /* 0x000fcc00078e0202 */
[----:B------:R-:W3:Y:S01]  /*8ca0*/  @!P1 LDG.E.U16 R2, desc[UR12][R2.64] ;  /* 0x0000000c02029981 */ /* 0x000ee2000c1e1500 */
[----:B--2---:R-:W-:Y:S01]  /*8cb0*/  UPRMT UR6, UR6, 0x8880, URZ ;  /* 0x0000888006067896 */ /* 0x004fe200080000ff */
[----:B------:R-:W-:Y:S02]  /*8cc0*/  IMAD.MOV.U32 R9, RZ, RZ, RZ ;  /* 0x000000ffff097224 */ /* 0x000fe400078e00ff */
[----:B------:R-:W-:Y:S01]  /*8cd0*/  @!P1 IMAD.MOV.U32 R9, RZ, RZ, R19 ;  /* 0x000000ffff099224 */ /* 0x000fe200078e0013 */
[----:B------:R-:W-:Y:S01]  /*8ce0*/  UISETP.NE.AND UP0, UPT, UR6, URZ, UPT ;  /* 0x000000ff0600728c */ /* 0x000fe2000bf05270 */
[----:B---3--:R-:W-:-:S05]  /*8cf0*/  @!P1 HADD2.F32 R0, -RZ, R2.H0_H0 ;  /* 0x20000002ff009230 */ /* 0x008fca0000004100 */
[----:B------:R-:W-:Y:S01]  /*8d00*/  @!P1 FMUL.FTZ R5, R0, 0.5 ;  /* 0x3f00000000059820 */ /* 0x000fe20000410000 */
[----:B------:R-:W-:-:S05]  /*8d10*/  @!P1 IMAD.MOV.U32 R0, RZ, RZ, 0x3f000000 ;  /* 0x3f000000ff009424 */ /* 0x000fca00078e00ff */
[----:B------:R-:W2:Y:S02]  /*8d20*/  @!P1 MUFU.TANH R5, R5 ;  /* 0x0000000500059308 */ /* 0x000ea40000002400 */
[----:B--2---:R-:W-:-:S05]  /*8d30*/  @!P1 FFMA.FTZ R0, R5, R0, 0.5 ;  /* 0x3f00000005009423 */ /* 0x004fca0000010000 */
[----:B------:R-:W-:Y:S01]  /*8d40*/  @!P1 F2FP.F16.F32.PACK_AB R3, RZ, R0 ;  /* 0x00000000ff03923e */ /* 0x000fe200000000ff */
[----:B------:R-:W-:-:S04]  /*8d50*/  IMAD.MOV.U32 R0, RZ, RZ, RZ ;  /* 0x000000ffff007224 */ /* 0x000fc800078e00ff */
[----:B------:R-:W-:Y:S01]  /*8d60*/  @!P1 HADD2.F32 R0, -RZ, R3.H0_H0 ;  /* 0x20000003ff009230 */ /* 0x000fe20000004100 */
[----:B------:R-:W-:Y:S06]  /*8d70*/  BRA.U UP0, `(.L_x_5403) ;  /* 0x00000001002c7547 */ /* 0x000fec000b800000 */
        /* <DEDUP_REMOVED lines=11> */
.L_x_5403:
[----:B------:R-:W-:-:S03]  /*8e30*/  UMOV UR6, 0xffffffff ;  /* 0xffffffff00067882 */ /* 0x000fc60000000000 */
[----:B------:R-:W-:Y:S05]  /*8e40*/  BRA.DIV UR6, `(.L_x_5405) ;  /* 0x0000001a06947947 */ /* 0x000fea000b800000 */
[----:B------:R-:W2:Y:S02]  /*8e50*/  SHFL.BFLY PT, R8, R0, 0x10, 0x1f ;  /* 0x0e001f0000087f89 */ /* 0x000ea400000e0000 */
[----:B--2---:R-:W-:-:S05]  /*8e60*/  FADD.FTZ R26, R8, R0 ;  /* 0x00000000081a7221 */ /* 0x004fca0000010000 */
[----:B------:R-:W2:Y:S02]  /*8e70*/  SHFL.BFLY PT, R8, R26, 0x8, 0x1f ;  /* 0x0d001f001a087f89 */ /* 0x000ea400000e0000 */
[----:B--2---:R-:W-:-:S05]  /*8e80*/  FADD.FTZ R2, R26, R8 ;  /* 0x000000081a027221 */ /* 0x004fca0000010000 */
[----:B------:R-:W2:Y:S02]  /*8e90*/  SHFL.BFLY PT, R8, R2, 0x4, 0x1f ;  /* 0x0c801f0002087f89 */ /* 0x000ea400000e0000 */
[----:B--2---:R-:W-:-:S05]  /*8ea0*/  FADD.FTZ R3, R2, R8 ;  /* 0x0000000802037221 */ /* 0x004fca0000010000 */
[----:B------:R-:W2:Y:S02]  /*8eb0*/  SHFL.BFLY PT, R8, R3, 0x2, 0x1f ;  /* 0x0c401f0003087f89 */ /* 0x000ea400000e0000 */
[----:B--2---:R-:W-:-:S05]  /*8ec0*/  FADD.FTZ R10, R3, R8 ;  /* 0x00000008030a7221 */ /* 0x004fca0000010000 */
[----:B------:R2:W3:Y:S02]  /*8ed0*/  SHFL.BFLY PT, R8, R10, 0x1, 0x1f ;  /* 0x0c201f000a087f89 */ /* 0x0004e400000e0000 */
.L_x_5500:
[----:B---3--:R-:W-:Y:S01]  /*8ee0*/  FADD.FTZ R8, R10, R8 ;  /* 0x000000080a087221 */ /* 0x008fe20000010000 */
[----:B------:R-:W3:Y:S01]  /*8ef0*/  LDCU.64 UR6, c[0x0][0x3d0] ;  /* 0x00007a00ff0677ac */ /* 0x000ee20008000a00 */
[----:B------:R-:W-:Y:S02]  /*8f00*/  IMAD.MOV.U32 R2, RZ, RZ, -0x10000000 ;  /* 0xf0000000ff027424 */ /* 0x000fe400078e00ff */
[----:B------:R-:W-:Y:S01]  /*8f10*/  FADD.FTZ R8, R8, 9.999999682655225389e-21 ;  /* 0x1e3ce50808087421 */ /* 0x000fe20000010000 */
[----:B------:R-:W-:-:S05]  /*8f20*/  IMAD.MOV.U32 R3, RZ, RZ, 0x380fffff ;  /* 0x380fffffff037424 */ /* 0x000fca00078e00ff */
[----:B------:R-:W4:Y:S01]  /*8f30*/  MUFU.RCP R8, R8 ;  /* 0x0000000800087308 */ /* 0x000f220000001000 */
[----:B---3--:R-:W3:-:S15]  /*8f40*/  DSETP.LEU.AND P0, PT, R2, |UR6|, PT ;  /* 0x4000000602007e2a */ /* 0x008ede000bf0b000 */
[----:B------:R-:W-:-:S15]  /*8f50*/  NOP ;  /* 0x0000000000007918 */ /* 0x000fde0000000000 */
[----:B------:R-:W-:-:S15]  /*8f60*/  NOP ;  /* 0x0000000000007918 */ /* 0x000fde0000000000 */
[----:B------:R-:W-:-:S15]  /*8f70*/  NOP ;  /* 0x0000000000007918 */ /* 0x000fde0000000000 */
[----:B------:R-:W-:-:S04]  /*8f80*/  NOP ;  /* 0x0000000000007918 */ /* 0x000fc80000000000 */
[----:B------:R-:W3:Y:S02]  /*8f90*/  F2F.F32.F64 R5, UR6 ;  /* 0x0000000600057d10 */ /* 0x000ee40008301000 */
[----:B---3--:R-:W-:-:S04]  /*8fa0*/  @!P0 FMUL R5, R5, 1.175494350822287508e-38 ;  /* 0x0080000005058820 */ /* 0x008fc80000400000 */
[----:B----4-:R-:W-:-:S07]  /*8fb0*/  FMUL.FTZ R5, R5, R8 ;  /* 0x0000000805057220 */ /* 0x010fce0000410000 */
.L_x_5404:
[----:B------:R-:W3:Y:S01]  /*8fc0*/  LDCU.64 UR8, c[0x0][0x3c0] ;  /* 0x00007800ff0877ac */ /* 0x000ee20008000a00 */
[----:B------:R-:W-:Y:S01]  /*8fd0*/  @!P1 FMUL.FTZ R11, R5, R0 ;  /* 0x00000000050b9220 */ /* 0x000fe20000410000 */
[----:B------:R-:W4:Y:S01]  /*8fe0*/  LDCU.64 UR14, c[0x0][0x390] ;  /* 0x00007200ff0e77ac */ /* 0x000f220008000a00 */
[----:B------:R-:W5:Y:S01]  /*8ff0*/  LDCU.64 UR10, c[0x0][0x388] ;  /* 0x00007100ff0a77ac */ /* 0x000f620008000a00 */
[----:B---3--:R-:W-:-:S04]  /*9000*/  UIMAD.WIDE.U32 UR6, UR17, UR8, URZ ;  /* 0x00000008110672a5 */ /* 0x008fc8000f8e00ff */
[----:B------:R-:W-:Y:S02]  /*9010*/  UIMAD UR9, UR17, UR9, UR7 ;  /* 0x00000009110972a4 */ /* 0x000fe4000f8e0207 */
[----:B------:R-:W-:Y:S02]  /*9020*/  USHF.L.U32 UR7, UR6, 0x2, URZ ;  /* 0x0000000206077899 */ /* 0x000fe400080006ff */
[----:B------:R-:W-:Y:S02]  /*9030*/  USHF.L.U64.HI UR9, UR6, 0x2, UR9 ;  /* 0x0000000206097899 */ /* 0x000fe40008010209 */
[----:B----4-:R-:W-:Y:S02]  /*9040*/  UIADD3 UR14, UP1, UPT, UR7, UR14, URZ ;  /* 0x0000000e070e7290 */ /* 0x010fe4000ff3e0ff */
[----:B-----5:R-:W-:Y:S02]  /*9050*/  UIADD3 UR10, UP0, UPT, UR7, UR10, URZ ;  /* 0x0000000a070a7290 */ /* 0x020fe4000ff1e0ff */
        /* <DEDUP_REMOVED lines=12> */
.L_x_5293:
[----:B------:R-:W-:Y:S01]  /*9120*/  BSSY B1, `(.L_x_5406) ;  /* 0x0000006000017945 */ /* 0x000fe20003800000 */
[----:B------:R-:W-:Y:S02]  /*9130*/  IMAD.MOV.U32 R33, RZ, RZ, 0x1f ;  /* 0x0000001fff217424 */ /* 0x000fe400078e00ff */
[----:B------:R-:W-:-:S07]  /*9140*/  IMAD.MOV.U32 R6, RZ, RZ, -0x1 ;  /* 0xffffffffff067424 */ /* 0x000fce00078e00ff */
[----:B------:R-:W-:Y:S05]  /*9150*/  WARPSYNC.COLLECTIVE R6, `(.L_x_5407) ;  /* 0x0000000006087348 */ /* 0x000fea0003c00000 */
[----:B------:R0:W1:Y:S02]  /*9160*/  SHFL.IDX P1, R33, R29, R28, R33 ;  /* 0x0000001c1d217389 */ /* 0x0000640000020021 */
[----:B01----:R-:W-:Y:S05]  /*9170*/  ENDCOLLECTIVE ;  /* 0x000000000000791b */ /* 0x003fea0003800000 */
.L_x_5407:
[----:B------:R-:W-:Y:S05]  /*9180*/  BSYNC B1 ;  /* 0x0000000000017941 */ /* 0x000fea0003800000 */
.L_x_5406:
[----:B------:R-:W-:Y:S05]  /*9190*/  BRA `(.L_x_5408) ;  /* 0xffffffc800787947 */ /* 0x000fea000383ffff */
.L_x_5341:
[----:B------:R-:W-:Y:S01]  /*91a0*/  BSSY B0, `(.L_x_5409) ;  /* 0x0000007000007945 */ /* 0x000fe20003800000 */
[----:B------:R-:W-:Y:S02]  /*91b0*/  IMAD.MOV.U32 R7, RZ, RZ, 0x1 ;  /* 0x00000001ff077424 */ /* 0x000fe400078e00ff */
[----:B------:R-:W-:Y:S02]  /*91c0*/  IMAD.MOV.U32 R5, RZ, RZ, 0x1f ;  /* 0x0000001fff057424 */ /* 0x000fe400078e00ff */
[----:B------:R-:W-:-:S07]  /*91d0*/  IMAD.MOV.U32 R6, RZ, RZ, -0x1 ;  /* 0xffffffffff067424 */ /* 0x000fce00078e00ff */
[----:B------:R-:W-:Y:S05]  /*91e0*/  WARPSYNC.COLLECTIVE R6, `(.L_x_5410) ;  /* 0x0000000006087348 */ /* 0x000fea0003c00000 */
[----:B------:R0:W1:Y:S02]  /*91f0*/  SHFL.BFLY P0, R8, R26, R7, R5 ;  /* 0x0c0000071a087389 */ /* 0x0000640000000005 */
[----:B01----:R-:W-:Y:S05]  /*9200*/  ENDCOLLECTIVE ;  /* 0x000000000000791b */ /* 0x003fea0003800000 */
.L_x_5410:
[----:B------:R-:W-:Y:S05]  /*9210*/  BSYNC B0 ;  /* 0x0000000000007941 */ /* 0x000fea0003800000 */
.L_x_5409:
        /* <DEDUP_REMOVED lines=9> */
.L_x_5411:
[----:B------:R-:W-:Y:S05]  /*92b0*/  BRA `(.L_x_5412) ;  /* 0xffffffe000ec7947 */ /* 0x000fea000383ffff */
.L_x_5344:
[----:B------:R-:W-:Y:S01]  /*92c0*/  BSSY B0, `(.L_x_5413) ;  /* 0x0000007000007945 */ /* 0x000fe20003800000 */
[----:B------:R-:W-:Y:S02]  /*92d0*/  IMAD.MOV.U32 R7, RZ, RZ, 0x2 ;  /* 0x00000002ff077424 */ /* 0x000fe400078e00ff */
[----:B------:R-:W-:Y:S02]  /*92e0*/  IMAD.MOV.U32 R5, RZ, RZ, 0x1f ;  /* 0x0000001fff057424 */ /* 0x000fe400078e00ff */
[----:B------:R-:W-:-:S07]  /*92f0*/  IMAD.MOV.U32 R6, RZ, RZ, -0x1 ;  /* 0xffffffffff067424 */ /* 0x000fce00078e00ff */
[----:B------:R-:W-:Y:S05]  /*9300*/  WARPSYNC.COLLECTIVE R6, `(.L_x_5414) ;  /* 0x0000000006087348 */ /* 0x000fea0003c00000 */
[----:B------:R0:W1:Y:S02]  /*9310*/  SHFL.BFLY P0, R8, R26, R7, R5 ;  /* 0x0c0000071a087389 */ /* 0x0000640000000005 */
[----:B01----:R-:W-:Y:S05]  /*9320*/  ENDCOLLECTIVE ;  /* 0x000000000000791b */ /* 0x003fea0003800000 */
.L_x_5414:
[----:B------:R-:W-:Y:S05]  /*9330*/  BSYNC B0 ;  /* 0x0000000000007941 */ /* 0x000fea0003800000 */
.L_x_5413:
        /* <DEDUP_REMOVED lines=8> */
.L_x_5415:
[----:B------:R-:W-:Y:S05]  /*93c0*/  BRA `(.L_x_5416) ;  /* 0xffffffe000ec7947 */ /* 0x000fea000383ffff */
.L_x_5347:
[----:B------:R-:W-:Y:S01]  /*93d0*/  BSSY B0, `(.L_x_5417) ;  /* 0x0000007000007945 */ /* 0x000fe20003800000 */
[----:B------:R-:W-:Y:S02]  /*93e0*/  IMAD.MOV.U32 R7, RZ, RZ, 0x1 ;  /* 0x00000001ff077424 */ /* 0x000fe400078e00ff */
[----:B------:R-:W-:Y:S02]  /*93f0*/  IMAD.MOV.U32 R5, RZ, RZ, 0x1f ;  /* 0x0000001fff057424 */ /* 0x000fe400078e00ff */
[----:B------:R-:W-:-:S07]  /*9400*/  IMAD.MOV.U32 R6, RZ, RZ, -0x1 ;  /* 0xffffffffff067424 */ /* 0x000fce00078e00ff */
[----:B------:R-:W-:Y:S05]  /*9410*/  WARPSYNC.COLLECTIVE R6, `(.L_x_5418) ;  /* 0x0000000006087348 */ /* 0x000fea0003c00000 */
[----:B------:R0:W1:Y:S02]  /*9420*/  SHFL.BFLY P0, R8, R26, R7, R5 ;  /* 0x0c0000071a087389 */ /* 0x0000640000000005 */
[----:B01----:R-:W-:Y:S05]  /*9430*/  ENDCOLLECTIVE ;  /* 0x000000000000791b */ /* 0x003fea0003800000 */
.L_x_5418:
[----:B------:R-:W-:Y:S05]  /*9440*/  BSYNC B0 ;  /* 0x0000000000007941 */ /* 0x000fea0003800000 */
.L_x_5417:
        /* <DEDUP_REMOVED lines=9> */
.L_x_5419:
[----:B------:R-:W-:Y:S05]  /*94e0*/  BRA `(.L_x_5420) ;  /* 0xffffffe000f07947 */ /* 0x000fea000383ffff */
.L_x_5350:
[----:B------:R-:W-:Y:S01]  /*94f0*/  BSSY B0, `(.L_x_5421) ;  /* 0x0000007000007945 */ /* 0x000fe20003800000 */
[----:B------:R-:W-:Y:S02]  /*9500*/  IMAD.MOV.U32 R7, RZ, RZ, 0x4 ;  /* 0x00000004ff077424 */ /* 0x000fe400078e00ff */
[----:B------:R-:W-:Y:S02]  /*9510*/  IMAD.MOV.U32 R5, RZ, RZ, 0x1f ;  /* 0x0000001fff057424 */ /* 0x000fe400078e00ff */
[----:B------:R-:W-:-:S07]  /*9520*/  IMAD.MOV.U32 R6, RZ, RZ, -0x1 ;  /* 0xffffffffff067424 */ /* 0x000fce00078e00ff */
[----:B------:R-:W-:Y:S05]  /*9530*/  WARPSYNC.COLLECTIVE R6, `(.L_x_5422) ;  /* 0x0000000006087348 */ /* 0x000fea0003c00000 */
[----:B------:R0:W1:Y:S02]  /*9540*/  SHFL.BFLY P0, R8, R26, R7, R5 ;  /* 0x0c0000071a087389 */ /* 0x0000640000000005 */
[----:B01----:R-:W-:Y:S05]  /*9550*/  ENDCOLLECTIVE ;  /* 0x000000000000791b */ /* 0x003fea0003800000 */
.L_x_5422:
[----:B------:R-:W-:Y:S05]  /*9560*/  BSYNC B0 ;  /* 0x0000000000007941 */ /* 0x000fea0003800000 */
.L_x_5421:
        /* <DEDUP_REMOVED lines=8> */
.L_x_5423:
[----:B------:R-:W-:Y:S05]  /*95f0*/  BRA `(.L_x_5424) ;  /* 0xffffffe000ec7947 */ /* 0x000fea000383ffff */
.L_x_5353:
[----:B------:R-:W-:Y:S01]  /*9600*/  BSSY B0, `(.L_x_5425) ;  /* 0x0000007000007945 */ /* 0x000fe20003800000 */
[----:B------:R-:W-:Y:S02]  /*9610*/  IMAD.MOV.U32 R7, RZ, RZ, 0x2 ;  /* 0x00000002ff077424 */ /* 0x000fe400078e00ff */
[----:B------:R-:W-:Y:S02]  /*9620*/  IMAD.MOV.U32 R5, RZ, RZ, 0x1f ;  /* 0x0000001fff057424 */ /* 0x000fe400078e00ff */
[----:B------:R-:W-:-:S07]  /*9630*/  IMAD.MOV.U32 R6, RZ, RZ, -0x1 ;  /* 0xffffffffff067424 */ /* 0x000fce00078e00ff */
[----:B------:R-:W-:Y:S05]  /*9640*/  WARPSYNC.COLLECTIVE R6, `(.L_x_5426) ;  /* 0x0000000006087348 */ /* 0x000fea0003c00000 */
[----:B------:R0:W1:Y:S02]  /*9650*/  SHFL.BFLY P0, R8, R26, R7, R5 ;  /* 0x0c0000071a087389 */ /* 0x0000640000000005 */
[----:B01----:R-:W-:Y:S05]  /*9660*/  ENDCOLLECTIVE ;  /* 0x000000000000791b */ /* 0x003fea0003800000 */
.L_x_5426:
[----:B------:R-:W-:Y:S05]  /*9670*/  BSYNC B0 ;  /* 0x0000000000007941 */ /* 0x000fea0003800000 */
.L_x_5425:
        /* <DEDUP_REMOVED lines=8> */
.L_x_5427:
[----:B------:R-:W-:Y:S05]  /*9700*/  BRA `(.L_x_5428) ;  /* 0xffffffe000ec7947 */ /* 0x000fea000383ffff */
.L_x_5356:
[----:B------:R-:W-:Y:S01]  /*9710*/  BSSY B0, `(.L_x_5429) ;  /* 0x0000007000007945 */ /* 0x000fe20003800000 */
[----:B------:R-:W-:Y:S02]  /*9720*/  IMAD.MOV.U32 R7, RZ, RZ, 0x1 ;  /* 0x00000001ff077424 */ /* 0x000fe400078e00ff */
[----:B------:R-:W-:Y:S02]  /*9730*/  IMAD.MOV.U32 R5, RZ, RZ, 0x1f ;  /* 0x0000001fff057424 */ /* 0x000fe400078e00ff */
[----:B------:R-:W-:-:S07]  /*9740*/  IMAD.MOV.U32 R6, RZ, RZ, -0x1 ;  /* 0xffffffffff067424 */ /* 0x000fce00078e00ff */
[----:B------:R-:W-:Y:S05]  /*9750*/  WARPSYNC.COLLECTIVE R6, `(.L_x_5430) ;  /* 0x0000000006087348 */ /* 0x000fea0003c00000 */
[----:B------:R0:W1:Y:S02]  /*9760*/  SHFL.BFLY P0, R8, R26, R7, R5 ;  /* 0x0c0000071a087389 */ /* 0x0000640000000005 */
[----:B01----:R-:W-:Y:S05]  /*9770*/  ENDCOLLECTIVE ;  /* 0x000000000000791b */ /* 0x003fea0003800000 */
.L_x_5430:
[----:B------:R-:W-:Y:S05]  /*9780*/  BSYNC B0 ;  /* 0x0000000000007941 */ /* 0x000fea0003800000 */
.L_x_5429:
        /* <DEDUP_REMOVED lines=9> */
.L_x_5431:
[----:B------:R-:W-:Y:S05]  /*9820*/  BRA `(.L_x_5432) ;  /* 0xffffffe000ec7947 */ /* 0x000fea000383ffff */
.L_x_5359:
[----:B------:R-:W-:Y:S01]  /*9830*/  BSSY B0, `(.L_x_5433) ;  /* 0x0000007000007945 */ /* 0x000fe20003800000 */
[----:B------:R-:W-:Y:S02]  /*9840*/  IMAD.MOV.U32 R7, RZ, RZ, 0x8 ;  /* 0x00000008ff077424 */ /* 0x000fe400078e00ff */
[----:B------:R-:W-:Y:S02]  /*9850*/  IMAD.MOV.U32 R5, RZ, RZ, 0x1f ;  /* 0x0000001fff057424 */ /* 0x000fe400078e00ff */
[----:B------:R-:W-:-:S07]  /*9860*/  IMAD.MOV.U32 R6, RZ, RZ, -0x1 ;  /* 0xffffffffff067424 */ /* 0x000fce00078e00ff */
[----:B------:R-:W-:Y:S05]  /*9870*/  WARPSYNC.COLLECTIVE R6, `(.L_x_5434) ;  /* 0x0000000006087348 */ /* 0x000fea0003c00000 */
[----:B------:R0:W1:Y:S02]  /*9880*/  SHFL.BFLY P0, R8, R26, R7, R5 ;  /* 0x0c0000071a087389 */ /* 0x0000640000000005 */
[----:B01----:R-:W-:Y:S05]  /*9890*/  ENDCOLLECTIVE ;  /* 0x000000000000791b */ /* 0x003fea0003800000 */
.L_x_5434:
[----:B------:R-:W-:Y:S05]  /*98a0*/  BSYNC B0 ;  /* 0x0000000000007941 */ /* 0x000fea0003800000 */
.L_x_5433:
        /* <DEDUP_REMOVED lines=8> */
.L_x_5435:
[----:B------:R-:W-:Y:S05]  /*9930*/  BRA `(.L_x_5436) ;  /* 0xffffffe000e87947 */ /* 0x000fea000383ffff */
.L_x_5362:
[----:B------:R-:W-:Y:S01]  /*9940*/  BSSY B0, `(.L_x_5437) ;  /* 0x0000007000007945 */ /* 0x000fe20003800000 */
[----:B------:R-:W-:Y:S02]  /*9950*/  IMAD.MOV.U32 R7, RZ, RZ, 0x4 ;  /* 0x00000004ff077424 */ /* 0x000fe400078e00ff */
[----:B------:R-:W-:Y:S02]  /*9960*/  IMAD.MOV.U32 R5, RZ, RZ, 0x1f ;  /* 0x0000001fff057424 */ /* 0x000fe400078e00ff */
[----:B------:R-:W-:-:S07]  /*9970*/  IMAD.MOV.U32 R6, RZ, RZ, -0x1 ;  /* 0xffffffffff067424 */ /* 0x000fce00078e00ff */
[----:B------:R-:W-:Y:S05]  /*9980*/  WARPSYNC.COLLECTIVE R6, `(.L_x_5438) ;  /* 0x0000000006087348 */ /* 0x000fea0003c00000 */
[----:B------:R0:W1:Y:S02]  /*9990*/  SHFL.BFLY P0, R8, R26, R7, R5 ;  /* 0x0c0000071a087389 */ /* 0x0000640000000005 */
[----:B01----:R-:W-:Y:S05]  /*99a0*/  ENDCOLLECTIVE ;  /* 0x000000000000791b */ /* 0x003fea0003800000 */
.L_x_5438:
[----:B------:R-:W-:Y:S05]  /*99b0*/  BSYNC B0 ;  /* 0x0000000000007941 */ /* 0x000fea0003800000 */
.L_x_5437:
        /* <DEDUP_REMOVED lines=8> */
.L_x_5439:
[----:B------:R-:W-:Y:S05]  /*9a40*/  BRA `(.L_x_5440) ;  /* 0xffffffe000e87947 */ /* 0x000fea000383ffff */
.L_x_5365:
[----:B------:R-:W-:Y:S01]  /*9a50*/  BSSY B0, `(.L_x_5441) ;  /* 0x0000007000007945 */ /* 0x000fe20003800000 */
[----:B------:R-:W-:Y:S02]  /*9a60*/  IMAD.MOV.U32 R7, RZ, RZ, 0x2 ;  /* 0x00000002ff077424 */ /* 0x000fe400078e00ff */
[----:B------:R-:W-:Y:S02]  /*9a70*/  IMAD.MOV.U32 R5, RZ, RZ, 0x1f ;  /* 0x0000001fff057424 */ /* 0x000fe400078e00ff */
[----:B------:R-:W-:-:S07]  /*9a80*/  IMAD.MOV.U32 R6, RZ, RZ, -0x1 ;  /* 0xffffffffff067424 */ /* 0x000fce00078e00ff */
[----:B------:R-:W-:Y:S05]  /*9a90*/  WARPSYNC.COLLECTIVE R6, `(.L_x_5442) ;  /* 0x0000000006087348 */ /* 0x000fea0003c00000 */
[----:B------:R0:W1:Y:S02]  /*9aa0*/  SHFL.BFLY P0, R8, R26, R7, R5 ;  /* 0x0c0000071a087389 */ /* 0x0000640000000005 */
[----:B01----:R-:W-:Y:S05]  /*9ab0*/  ENDCOLLECTIVE ;  /* 0x000000000000791b */ /* 0x003fea0003800000 */
.L_x_5442:
[----:B------:R-:W-:Y:S05]  /*9ac0*/  BSYNC B0 ;  /* 0x0000000000007941 */ /* 0x000fea0003800000 */
.L_x_5441:
        /* <DEDUP_REMOVED lines=8> */
.L_x_5443:
[----:B------:R-:W-:Y:S05]  /*9b50*/  BRA `(.L_x_5444) ;  /* 0xffffffe000e87947 */ /* 0x000fea000383ffff */
.L_x_5368:
[----:B------:R-:W-:Y:S01]  /*9b60*/  BSSY B0, `(.L_x_5445) ;  /* 0x0000007000007945 */ /* 0x000fe20003800000 */
[----:B------:R-:W-:Y:S02]  /*9b70*/  IMAD.MOV.U32 R7, RZ, RZ, 0x1 ;  /* 0x00000001ff077424 */ /* 0x000fe400078e00ff */
[----:B------:R-:W-:Y:S02]  /*9b80*/  IMAD.MOV.U32 R5, RZ, RZ, 0x1f ;  /* 0x0000001fff057424 */ /* 0x000fe400078e00ff */
[----:B------:R-:W-:-:S07]  /*9b90*/  IMAD.MOV.U32 R6, RZ, RZ, -0x1 ;  /* 0xffffffffff067424 */ /* 0x000fce00078e00ff */
[----:B------:R-:W-:Y:S05]  /*9ba0*/  WARPSYNC.COLLECTIVE R6, `(.L_x_5446) ;  /* 0x0000000006087348 */ /* 0x000fea0003c00000 */
[----:B------:R0:W1:Y:S02]  /*9bb0*/  SHFL.BFLY P0, R8, R26, R7, R5 ;  /* 0x0c0000071a087389 */ /* 0x0000640000000005 */
[----:B01----:R-:W-:Y:S05]  /*9bc0*/  ENDCOLLECTIVE ;  /* 0x000000000000791b */ /* 0x003fea0003800000 */
.L_x_5446:
[----:B------:R-:W-:Y:S05]  /*9bd0*/  BSYNC B0 ;  /* 0x0000000000007941 */ /* 0x000fea0003800000 */
.L_x_5445:
        /* <DEDUP_REMOVED lines=9> */
.L_x_5447:
[----:B------:R-:W-:Y:S05]  /*9c70*/  BRA `(.L_x_5448) ;  /* 0xffffffe000e87947 */ /* 0x000fea000383ffff */
.L_x_5371:
[----:B------:R-:W-:Y:S01]  /*9c80*/  BSSY B0, `(.L_x_5449) ;  /* 0x0000007000007945 */ /* 0x000fe20003800000 */
[----:B------:R-:W-:Y:S02]  /*9c90*/  IMAD.MOV.U32 R7, RZ, RZ, 0x10 ;  /* 0x00000010ff077424 */ /* 0x000fe400078e00ff */
[----:B------:R-:W-:Y:S02]  /*9ca0*/  IMAD.MOV.U32 R5, RZ, RZ, 0x1f ;  /* 0x0000001fff057424 */ /* 0x000fe400078e00ff */
[----:B------:R-:W-:-:S07]  /*9cb0*/  IMAD.MOV.U32 R6, RZ, RZ, -0x1 ;  /* 0xffffffffff067424 */ /* 0x000fce00078e00ff */
[----:B------:R-:W-:Y:S05]  /*9cc0*/  WARPSYNC.COLLECTIVE R6, `(.L_x_5450) ;  /* 0x0000000006087348 */ /* 0x000fea0003c00000 */
[----:B------:R0:W1:Y:S02]  /*9cd0*/  SHFL.BFLY P0, R8, R26, R7, R5 ;  /* 0x0c0000071a087389 */ /* 0x0000640000000005 */
[----:B01----:R-:W-:Y:S05]  /*9ce0*/  ENDCOLLECTIVE ;  /* 0x000000000000791b */ /* 0x003fea0003800000 */
.L_x_5450:
[----:B------:R-:W-:Y:S05]  /*9cf0*/  BSYNC B0 ;  /* 0x0000000000007941 */ /* 0x000fea0003800000 */
.L_x_5449:
        /* <DEDUP_REMOVED lines=8> */
.L_x_5451:
[----:B------:R-:W-:Y:S05]  /*9d80*/  BRA `(.L_x_5452) ;  /* 0xffffffe000e47947 */ /* 0x000fea000383ffff */
.L_x_5374:
[----:B------:R-:W-:Y:S01]  /*9d90*/  BSSY B0, `(.L_x_5453) ;  /* 0x0000007000007945 */ /* 0x000fe20003800000 */
[----:B------:R-:W-:Y:S02]  /*9da0*/  IMAD.MOV.U32 R7, RZ, RZ, 0x8 ;  /* 0x00000008ff077424 */ /* 0x000fe400078e00ff */
[----:B------:R-:W-:Y:S02]  /*9db0*/  IMAD.MOV.U32 R5, RZ, RZ, 0x1f ;  /* 0x0000001fff057424 */ /* 0x000fe400078e00ff */
[----:B------:R-:W-:-:S07]  /*9dc0*/  IMAD.MOV.U32 R6, RZ, RZ, -0x1 ;  /* 0xffffffffff067424 */ /* 0x000fce00078e00ff */
[----:B------:R-:W-:Y:S05]  /*9dd0*/  WARPSYNC.COLLECTIVE R6, `(.L_x_5454) ;  /* 0x0000000006087348 */ /* 0x000fea0003c00000 */
[----:B------:R0:W1:Y:S02]  /*9de0*/  SHFL.BFLY P0, R8, R26, R7, R5 ;  /* 0x0c0000071a087389 */ /* 0x0000640000000005 */
[----:B01----:R-:W-:Y:S05]  /*9df0*/  ENDCOLLECTIVE ;  /* 0x000000000000791b */ /* 0x003fea0003800000 */
.L_x_5454:
[----:B------:R-:W-:Y:S05]  /*9e00*/  BSYNC B0 ;  /* 0x0000000000007941 */ /* 0x000fea0003800000 */
.L_x_5453:
        /* <DEDUP_REMOVED lines=8> */
.L_x_5455:
[----:B------:R-:W-:Y:S05]  /*9e90*/  BRA `(.L_x_5456) ;  /* 0xffffffe000e87947 */ /* 0x000fea000383ffff */
.L_x_5377:
[----:B------:R-:W-:Y:S01]  /*9ea0*/  BSSY B0, `(.L_x_5457) ;  /* 0x0000007000007945 */ /* 0x000fe20003800000 */
[----:B------:R-:W-:Y:S02]  /*9eb0*/  IMAD.MOV.U32 R7, RZ, RZ, 0x4 ;  /* 0x00000004ff077424 */ /* 0x000fe400078e00ff */
[----:B------:R-:W-:Y:S02]  /*9ec0*/  IMAD.MOV.U32 R5, RZ, RZ, 0x1f ;  /* 0x0000001fff057424 */ /* 0x000fe400078e00ff */
[----:B------:R-:W-:-:S07]  /*9ed0*/  IMAD.MOV.U32 R6, RZ, RZ, -0x1 ;  /* 0xffffffffff067424 */ /* 0x000fce00078e00ff */
[----:B------:R-:W-:Y:S05]  /*9ee0*/  WARPSYNC.COLLECTIVE R6, `(.L_x_5458) ;  /* 0x0000000006087348 */ /* 0x000fea0003c00000 */
[----:B------:R0:W1:Y:S02]  /*9ef0*/  SHFL.BFLY P0, R8, R26, R7, R5 ;  /* 0x0c0000071a087389 */ /* 0x0000640000000005 */
[----:B01----:R-:W-:Y:S05]  /*9f00*/  ENDCOLLECTIVE ;  /* 0x000000000000791b */ /* 0x003fea0003800000 */
.L_x_5458:
[----:B------:R-:W-:Y:S05]  /*9f10*/  BSYNC B0 ;  /* 0x0000000000007941 */ /* 0x000fea0003800000 */
.L_x_5457:
        /* <DEDUP_REMOVED lines=8> */
.L_x_5459:
[----:B------:R-:W-:Y:S05]  /*9fa0*/  BRA `(.L_x_5460) ;  /* 0xffffffe000e87947 */ /* 0x000fea000383ffff */
.L_x_5380:
[----:B------:R-:W-:Y:S01]  /*9fb0*/  BSSY B0, `(.L_x_5461) ;  /* 0x0000007000007945 */ /* 0x000fe20003800000 */
[----:B------:R-:W-:Y:S02]  /*9fc0*/  IMAD.MOV.U32 R7, RZ, RZ, 0x2 ;  /* 0x00000002ff077424 */ /* 0x000fe400078e00ff */
[----:B------:R-:W-:Y:S02]  /*9fd0*/  IMAD.MOV.U32 R5, RZ, RZ, 0x1f ;  /* 0x0000001fff057424 */ /* 0x000fe400078e00ff */
[----:B------:R-:W-:-:S07]  /*9fe0*/  IMAD.MOV.U32 R6, RZ, RZ, -0x1 ;  /* 0xffffffffff067424 */ /* 0x000fce00078e00ff */
[----:B------:R-:W-:Y:S05]  /*9ff0*/  WARPSYNC.COLLECTIVE R6, `(.L_x_5462) ;  /* 0x0000000006087348 */ /* 0x000fea0003c00000 */
[----:B------:R0:W1:Y:S02]  /*a000*/  SHFL.BFLY P0, R8, R26, R7, R5 ;  /* 0x0c0000071a087389 */ /* 0x0000640000000005 */
[----:B01----:R-:W-:Y:S05]  /*a010*/  ENDCOLLECTIVE ;  /* 0x000000000000791b */ /* 0x003fea0003800000 */
.L_x_5462:
[----:B------:R-:W-:Y:S05]  /*a020*/  BSYNC B0 ;  /* 0x0000000000007941 */ /* 0x000fea0003800000 */
.L_x_5461:
        /* <DEDUP_REMOVED lines=8> */
.L_x_5463:
[----:B------:R-:W-:Y:S05]  /*a0b0*/  BRA `(.L_x_5464) ;  /* 0xffffffe000e87947 */ /* 0x000fea000383ffff */
.L_x_5383:
[----:B------:R-:W-:Y:S01]  /*a0c0*/  BSSY B0, `(.L_x_5465) ;  /* 0x0000007000007945 */ /* 0x000fe20003800000 */
[----:B------:R-:W-:Y:S02]  /*a0d0*/  IMAD.MOV.U32 R7, RZ, RZ, 0x1 ;  /* 0x00000001ff077424 */ /* 0x000fe400078e00ff */
[----:B------:R-:W-:Y:S02]  /*a0e0*/  IMAD.MOV.U32 R5, RZ, RZ, 0x1f ;  /* 0x0000001fff057424 */ /* 0x000fe400078e00ff */
[----:B------:R-:W-:-:S07]  /*a0f0*/  IMAD.MOV.U32 R6, RZ, RZ, -0x1 ;  /* 0xffffffffff067424 */ /* 0x000fce00078e00ff */
[----:B------:R-:W-:Y:S05]  /*a100*/  WARPSYNC.COLLECTIVE R6, `(.L_x_5466) ;  /* 0x0000000006087348 */ /* 0x000fea0003c00000 */
[----:B------:R0:W1:Y:S02]  /*a110*/  SHFL.BFLY P0, R8, R26, R7, R5 ;  /* 0x0c0000071a087389 */ /* 0x0000640000000005 */
[----:B01----:R-:W-:Y:S05]  /*a120*/  ENDCOLLECTIVE ;  /* 0x000000000000791b */ /* 0x003fea0003800000 */
.L_x_5466:
[----:B------:R-:W-:Y:S05]  /*a130*/  BSYNC B0 ;  /* 0x0000000000007941 */ /* 0x000fea0003800000 */
.L_x_5465:
        /* <DEDUP_REMOVED lines=9> */
.L_x_5467:
[----:B------:R-:W-:Y:S05]  /*a1d0*/  BRA `(.L_x_5468) ;  /* 0xffffffe000e87947 */ /* 0x000fea000383ffff */
.L_x_5386:
[----:B------:R-:W-:Y:S01]  /*a1e0*/  BSSY B0, `(.L_x_5469) ;  /* 0x0000007000007945 */ /* 0x000fe20003800000 */
[----:B------:R-:W-:Y:S02]  /*a1f0*/  IMAD.MOV.U32 R7, RZ, RZ, 0x10 ;  /* 0x00000010ff077424 */ /* 0x000fe400078e00ff */
[----:B------:R-:W-:Y:S02]  /*a200*/  IMAD.MOV.U32 R5, RZ, RZ, 0x1f ;  /* 0x0000001fff057424 */ /* 0x000fe400078e00ff */
[----:B------:R-:W-:-:S07]  /*a210*/  IMAD.MOV.U32 R6, RZ, RZ, -0x1 ;  /* 0xffffffffff067424 */ /* 0x000fce00078e00ff */
[----:B------:R-:W-:Y:S05]  /*a220*/  WARPSYNC.COLLECTIVE R6, `(.L_x_5470) ;  /* 0x0000000006087348 */ /* 0x000fea0003c00000 */
[----:B------:R0:W1:Y:S02]  /*a230*/  SHFL.BFLY P0, R8, R26, R7, R5 ;  /* 0x0c0000071a087389 */ /* 0x0000640000000005 */
[----:B01----:R-:W-:Y:S05]  /*a240*/  ENDCOLLECTIVE ;  /* 0x000000000000791b */ /* 0x003fea0003800000 */
.L_x_5470:
[----:B------:R-:W-:Y:S05]  /*a250*/  BSYNC B0 ;  /* 0x0000000000007941 */ /* 0x000fea0003800000 */
.L_x_5469:
        /* <DEDUP_REMOVED lines=8> */
.L_x_5471:
[----:B------:R-:W-:Y:S05]  /*a2e0*/  BRA `(.L_x_5472) ;  /* 0xffffffe400087947 */ /* 0x000fea000383ffff */
.L_x_5389:
[----:B------:R-:W-:Y:S01]  /*a2f0*/  BSSY B0, `(.L_x_5473) ;  /* 0x0000007000007945 */ /* 0x000fe20003800000 */
[----:B------:R-:W-:Y:S02]  /*a300*/  IMAD.MOV.U32 R7, RZ, RZ, 0x8 ;  /* 0x00000008ff077424 */ /* 0x000fe400078e00ff */
[----:B------:R-:W-:Y:S02]  /*a310*/  IMAD.MOV.U32 R5, RZ, RZ, 0x1f ;  /* 0x0000001fff057424 */ /* 0x000fe400078e00ff */
[----:B------:R-:W-:-:S07]  /*a320*/  IMAD.MOV.U32 R6, RZ, RZ, -0x1 ;  /* 0xffffffffff067424 */ /* 0x000fce00078e00ff */
[----:B------:R-:W-:Y:S05]  /*a330*/  WARPSYNC.COLLECTIVE R6, `(.L_x_5474) ;  /* 0x0000000006087348 */ /* 0x000fea0003c00000 */
[----:B------:R0:W1:Y:S02]  /*a340*/  SHFL.BFLY P0, R8, R26, R7, R5 ;  /* 0x0c0000071a087389 */ /* 0x0000640000000005 */
[----:B01----:R-:W-:Y:S05]  /*a350*/  ENDCOLLECTIVE ;  /* 0x000000000000791b */ /* 0x003fea0003800000 */
.L_x_5474:
[----:B------:R-:W-:Y:S05]  /*a360*/  BSYNC B0 ;  /* 0x0000000000007941 */ /* 0x000fea0003800000 */
.L_x_5473:
        /* <DEDUP_REMOVED lines=8> */
.L_x_5475:
[----:B------:R-:W-:Y:S05]  /*a3f0*/  BRA `(.L_x_5476) ;  /* 0xffffffe400087947 */ /* 0x000fea000383ffff */
.L_x_5392:
[----:B------:R-:W-:Y:S01]  /*a400*/  BSSY B0, `(.L_x_5477) ;  /* 0x0000007000007945 */ /* 0x000fe20003800000 */
[----:B------:R-:W-:Y:S02]  /*a410*/  IMAD.MOV.U32 R7, RZ, RZ, 0x4 ;  /* 0x00000004ff077424 */ /* 0x000fe400078e00ff */
[----:B------:R-:W-:Y:S02]  /*a420*/  IMAD.MOV.U32 R5, RZ, RZ, 0x1f ;  /* 0x0000001fff057424 */ /* 0x000fe400078e00ff */
[----:B------:R-:W-:-:S07]  /*a430*/  IMAD.MOV.U32 R6, RZ, RZ, -0x1 ;  /* 0xffffffffff067424 */ /* 0x000fce00078e00ff */
[----:B------:R-:W-:Y:S05]  /*a440*/  WARPSYNC.COLLECTIVE R6, `(.L_x_5478) ;  /* 0x0000000006087348 */ /* 0x000fea0003c00000 */
[----:B------:R0:W1:Y:S02]  /*a450*/  SHFL.BFLY P0, R8, R26, R7, R5 ;  /* 0x0c0000071a087389 */ /* 0x0000640000000005 */
[----:B01----:R-:W-:Y:S05]  /*a460*/  ENDCOLLECTIVE ;  /* 0x000000000000791b */ /* 0x003fea0003800000 */
.L_x_5478:
[----:B------:R-:W-:Y:S05]  /*a470*/  BSYNC B0 ;  /* 0x0000000000007941 */ /* 0x000fea0003800000 */
.L_x_5477:
        /* <DEDUP_REMOVED lines=8> */
.L_x_5479:
[----:B------:R-:W-:Y:S05]  /*a500*/  BRA `(.L_x_5480) ;  /* 0xffffffe400087947 */ /* 0x000fea000383ffff */
.L_x_5395:
[----:B------:R-:W-:Y:S01]  /*a510*/  BSSY B0, `(.L_x_5481) ;  /* 0x0000007000007945 */ /* 0x000fe20003800000 */
[----:B------:R-:W-:Y:S02]  /*a520*/  IMAD.MOV.U32 R7, RZ, RZ, 0x2 ;  /* 0x00000002ff077424 */ /* 0x000fe400078e00ff */
[----:B------:R-:W-:Y:S02]  /*a530*/  IMAD.MOV.U32 R5, RZ, RZ, 0x1f ;  /* 0x0000001fff057424 */ /* 0x000fe400078e00ff */
[----:B------:R-:W-:-:S07]  /*a540*/  IMAD.MOV.U32 R6, RZ, RZ, -0x1 ;  /* 0xffffffffff067424 */ /* 0x000fce00078e00ff */
[----:B------:R-:W-:Y:S05]  /*a550*/  WARPSYNC.COLLECTIVE R6, `(.L_x_5482) ;  /* 0x0000000006087348 */ /* 0x000fea0003c00000 */
[----:B------:R0:W1:Y:S02]  /*a560*/  SHFL.BFLY P0, R8, R26, R7, R5 ;  /* 0x0c0000071a087389 */ /* 0x0000640000000005 */
[----:B01----:R-:W-:Y:S05]  /*a570*/  ENDCOLLECTIVE ;  /* 0x000000000000791b */ /* 0x003fea0003800000 */
.L_x_5482:
[----:B------:R-:W-:Y:S05]  /*a580*/  BSYNC B0 ;  /* 0x0000000000007941 */ /* 0x000fea0003800000 */
.L_x_5481:
        /* <DEDUP_REMOVED lines=8> */
.L_x_5483:
[----:B------:R-:W-:Y:S05]  /*a610*/  BRA `(.L_x_5484) ;  /* 0xffffffe400087947 */ /* 0x000fea000383ffff */
.L_x_5398:
[----:B------:R-:W-:Y:S01]  /*a620*/  BSSY B0, `(.L_x_5485) ;  /* 0x0000007000007945 */ /* 0x000fe20003800000 */
[----:B------:R-:W-:Y:S02]  /*a630*/  IMAD.MOV.U32 R7, RZ, RZ, 0x1 ;  /* 0x00000001ff077424 */ /* 0x000fe400078e00ff */
[----:B------:R-:W-:Y:S02]  /*a640*/  IMAD.MOV.U32 R5, RZ, RZ, 0x1f ;  /* 0x0000001fff057424 */ /* 0x000fe400078e00ff */
[----:B------:R-:W-:-:S07]  /*a650*/  IMAD.MOV.U32 R6, RZ, RZ, -0x1 ;  /* 0xffffffffff067424 */ /* 0x000fce00078e00ff */
[----:B------:R-:W-:Y:S05]  /*a660*/  WARPSYNC.COLLECTIVE R6, `(.L_x_5486) ;  /* 0x0000000006087348 */ /* 0x000fea0003c00000 */
[----:B------:R0:W1:Y:S02]  /*a670*/  SHFL.BFLY P0, R8, R26, R7, R5 ;  /* 0x0c0000071a087389 */ /* 0x0000640000000005 */
[----:B01----:R-:W-:Y:S05]  /*a680*/  ENDCOLLECTIVE ;  /* 0x000000000000791b */ /* 0x003fea0003800000 */
.L_x_5486:
[----:B------:R-:W-:Y:S05]  /*a690*/  BSYNC B0 ;  /* 0x0000000000007941 */ /* 0x000fea0003800000 */
.L_x_5485:
        /* <DEDUP_REMOVED lines=9> */
.L_x_5487:
[----:B------:R-:W-:Y:S05]  /*a730*/  BRA `(.L_x_5488) ;  /* 0xffffffe400087947 */ /* 0x000fea000383ffff */
.L_x_5401:
        /* <DEDUP_REMOVED lines=9> */
.L_x_5490:
[----:B------:R-:W-:Y:S05]  /*a7d0*/  BSYNC B0 ;  /* 0x0000000000007941 */ /* 0x000fea0003800000 */
.L_x_5489:
[----:B------:R-:W-:Y:S05]  /*a7e0*/  BRA `(.L_x_5491) ;  /* 0xffffffe400147947 */ /* 0x000fea000383ffff */
.L_x_5402:
        /* <DEDUP_REMOVED lines=9> */
.L_x_5493:
[----:B------:R-:W-:Y:S05]  /*a880*/  BSYNC B0 ;  /* 0x0000000000007941 */ /* 0x000fea0003800000 */
.L_x_5492:
[----:B------:R-:W-:Y:S05]  /*a890*/  BRA `(.L_x_5340) ;  /* 0xffffffe000f07947 */ /* 0x000fea000383ffff */
.L_x_5405:
[----:B------:R-:W-:Y:S01]  /*a8a0*/  BSSY B0, `(.L_x_5494) ;  /* 0x0000008000007945 */ /* 0x000fe20003800000 */
[----:B------:R-:W-:Y:S02]  /*a8b0*/  IMAD.MOV.U32 R26, RZ, RZ, R0 ;  /* 0x000000ffff1a7224 */ /* 0x000fe400078e0000 */
[----:B------:R-:W-:Y:S02]  /*a8c0*/  IMAD.MOV.U32 R7, RZ, RZ, 0x10 ;  /* 0x00000010ff077424 */ /* 0x000fe400078e00ff */
[----:B------:R-:W-:Y:S02]  /*a8d0*/  IMAD.MOV.U32 R5, RZ, RZ, 0x1f ;  /* 0x0000001fff057424 */ /* 0x000fe400078e00ff */
[----:B01----:R-:W-:-:S07]  /*a8e0*/  IMAD.MOV.U32 R6, RZ, RZ, -0x1 ;  /* 0xffffffffff067424 */ /* 0x003fce00078e00ff */
[----:B------:R-:W-:Y:S05]  /*a8f0*/  WARPSYNC.COLLECTIVE R6, `(.L_x_5495) ;  /* 0x0000000006087348 */ /* 0x000fea0003c00000 */
[----:B------:R0:W1:Y:S02]  /*a900*/  SHFL.BFLY P0, R8, R26, R7, R5 ;  /* 0x0c0000071a087389 */ /* 0x0000640000000005 */
[----:B01----:R-:W-:Y:S05]  /*a910*/  ENDCOLLECTIVE ;  /* 0x000000000000791b */ /* 0x003fea0003800000 */
.L_x_5495:
[----:B------:R-:W-:Y:S05]  /*a920*/  BSYNC B0 ;  /* 0x0000000000007941 */ /* 0x000fea0003800000 */
.L_x_5494:
[----:B------:R-:W-:Y:S01]  /*a930*/  FADD.FTZ R26, R8, R0 ;  /* 0x00000000081a7221 */ /* 0x000fe20000010000 */
[----:B------:R-:W-:Y:S02]  /*a940*/  IMAD.MOV.U32 R7, RZ, RZ, 0x8 ;  /* 0x00000008ff077424 */ /* 0x000fe400078e00ff */
[----:B------:R-:W-:Y:S02]  /*a950*/  IMAD.MOV.U32 R5, RZ, RZ, 0x1f ;  /* 0x0000001fff057424 */ /* 0x000fe400078e00ff */
[----:B------:R-:W-:-:S07]  /*a960*/  IMAD.MOV.U32 R6, RZ, RZ, -0x1 ;  /* 0xffffffffff067424 */ /* 0x000fce00078e00ff */
[----:B------:R-:W-:Y:S05]  /*a970*/  WARPSYNC.COLLECTIVE R6, `(.L_x_5496) ;  /* 0x0000000006087348 */ /* 0x000fea0003c00000 */
[----:B------:R0:W1:Y:S02]  /*a980*/  SHFL.BFLY P0, R8, R26, R7, R5 ;  /* 0x0c0000071a087389 */ /* 0x0000640000000005 */
[----:B01----:R-:W-:Y:S05]  /*a990*/  ENDCOLLECTIVE ;  /* 0x000000000000791b */ /* 0x003fea0003800000 */
.L_x_5496:
[----:B------:R-:W-:Y:S02]  /*a9a0*/  IMAD.MOV.U32 R7, RZ, RZ, 0x4 ;  /* 0x00000004ff077424 */ /* 0x000fe400078e00ff */
[----:B------:R-:W-:-:S04]  /*a9b0*/  FADD.FTZ R2, R26, R8 ;  /* 0x000000081a027221 */ /* 0x000fc80000010000 */
[----:B------:R-:W-:-:S07]  /*a9c0*/  IMAD.MOV.U32 R26, RZ, RZ, R2 ;  /* 0x000000ffff1a7224 */ /* 0x000fce00078e0002 */
[----:B------:R-:W-:Y:S05]  /*a9d0*/  WARPSYNC.COLLECTIVE R6, `(.L_x_5497) ;  /* 0x0000000006087348 */ /* 0x000fea0003c00000 */
[----:B------:R0:W1:Y:S02]  /*a9e0*/  SHFL.BFLY P0, R8, R26, R7, R5 ;  /* 0x0c0000071a087389 */ /* 0x0000640000000005 */
[----:B01----:R-:W-:Y:S05]  /*a9f0*/  ENDCOLLECTIVE ;  /* 0x000000000000791b */ /* 0x003fea0003800000 */
.L_x_5497:
[----:B------:R-:W-:Y:S02]  /*aa00*/  IMAD.MOV.U32 R7, RZ, RZ, 0x2 ;  /* 0x00000002ff077424 */ /* 0x000fe400078e00ff */
[----:B------:R-:W-:-:S04]  /*aa10*/  FADD.FTZ R3, R2, R8 ;  /* 0x0000000802037221 */ /* 0x000fc80000010000 */
[----:B------:R-:W-:-:S07]  /*aa20*/  IMAD.MOV.U32 R26, RZ, RZ, R3 ;  /* 0x000000ffff1a7224 */ /* 0x000fce00078e0003 */
[----:B------:R-:W-:Y:S05]  /*aa30*/  WARPSYNC.COLLECTIVE R6, `(.L_x_5498) ;  /* 0x0000000006087348 */ /* 0x000fea0003c00000 */
[----:B------:R0:W1:Y:S02]  /*aa40*/  SHFL.BFLY P0, R8, R26, R7, R5 ;  /* 0x0c0000071a087389 */ /* 0x0000640000000005 */
[----:B01----:R-:W-:Y:S05]  /*aa50*/  ENDCOLLECTIVE ;  /* 0x000000000000791b */ /* 0x003fea0003800000 */
.L_x_5498:
[----:B------:R-:W-:Y:S02]  /*aa60*/  IMAD.MOV.U32 R7, RZ, RZ, 0x1 ;  /* 0x00000001ff077424 */ /* 0x000fe400078e00ff */
[----:B------:R-:W-:-:S04]  /*aa70*/  FADD.FTZ R10, R3, R8 ;  /* 0x00000008030a7221 */ /* 0x000fc80000010000 */
[----:B------:R-:W-:-:S07]  /*aa80*/  IMAD.MOV.U32 R26, RZ, RZ, R10 ;  /* 0x000000ffff1a7224 */ /* 0x000fce00078e000a */
[----:B------:R-:W-:Y:S05]  /*aa90*/  WARPSYNC.COLLECTIVE R6, `(.L_x_5499) ;  /* 0x0000000006087348 */ /* 0x000fea0003c00000 */
[----:B------:R0:W1:Y:S02]  /*aaa0*/  SHFL.BFLY P0, R8, R26, R7, R5 ;  /* 0x0c0000071a087389 */ /* 0x0000640000000005 */
[----:B01----:R-:W-:Y:S05]  /*aab0*/  ENDCOLLECTIVE ;  /* 0x000000000000791b */ /* 0x003fea0003800000 */
.L_x_5499:
[----:B------:R-:W-:Y:S05]  /*aac0*/  BRA `(.L_x_5500) ;  /* 0xffffffe400047947 */ /* 0x000fea000383ffff */
.L_x_5501:
        /* <DEDUP_REMOVED lines=11> */
.L_x_7909:


//--------------------- .text._ZN4vllm3moe44grouped_topk_fused_small_expert_count_kernelI6__half13__nv_bfloat16iLNS0_11ScoringFuncE1ELi128ELb0ELi8EEEvPT_PfPT1_PKT0_llllllbd --------------------------
	.section	.text._ZN4vllm3moe44grouped_topk_fused_small_expert_count_kernelI6__half13__nv_bfloat16iLNS0_11ScoringFuncE1ELi128ELb0ELi8EEEvPT_PfPT1_PKT0_llllllbd,"ax",@progbits
	.align	128
        .global         _ZN4vllm3moe44grouped_topk_fused_small_expert_count_kernelI6__half13__nv_bfloat16iLNS0_11ScoringFuncE1ELi128ELb0ELi8EEEvPT_PfPT1_PKT0_llllllbd
        .type           _ZN4vllm3moe44grouped_topk_fused_small_expert_count_kernelI6__half13__nv_bfloat16iLNS0_11ScoringFuncE1ELi128ELb0ELi8EEEvPT_PfPT1_PKT0_llllllbd,@function
        .size           _ZN4vllm3moe44grouped_topk_fused_small_expert_count_kernelI6__half13__nv_bfloat16iLNS0_11ScoringFuncE1ELi128ELb0ELi8EEEvPT_PfPT1_PKT0_llllllbd,(.L_x_7807 - _ZN4vllm3moe44grouped_topk_fused_small_expert_count_kernelI6__half13__nv_bfloat16iLNS0_11ScoringFuncE1ELi128ELb0ELi8EEEvPT_PfPT1_PKT0_llllllbd)
        .other          _ZN4vllm3moe44grouped_topk_fused_small_expert_count_kernelI6__half13__nv_bfloat16iLNS0_11ScoringFuncE1ELi128ELb0ELi8EEEvPT_PfPT1_PKT0_llllllbd,@"STO_CUDA_ENTRY STV_DEFAULT"
_ZN4vllm3moe44grouped_topk_fused_small_expert_count_kernelI6__half13__nv_bfloat16iLNS0_11ScoringFuncE1ELi128ELb0ELi8EEEvPT_PfPT1_PKT0_llllllbd:
.text._ZN4vllm3moe44grouped_topk_fused_small_expert_count_kernelI6__half13__nv_bfloat16iLNS0_11ScoringFuncE1ELi128ELb0ELi8EEEvPT_PfPT1_PKT0_llllllbd:
        /* <DEDUP_REMOVED lines=31> */
[----:B---3--:R-:W-:-:S05]  /*01f0*/  @!P0 HADD2.F32 R6, -RZ, R8.H0_H0 ;  /* 0x20000008ff068230 */ /* 0x008fca0000004100 */
[----:B------:R-:W-:Y:S01]  /*0200*/  @!P0 FMUL.FTZ R10, R6, 0.5 ;  /* 0x3f000000060a8820 */ /* 0x000fe20000410000 */
[----:B------:R-:W-:Y:S02]  /*0210*/  IMAD.MOV.U32 R6, RZ, RZ, -0x800000 ;  /* 0xff800000ff067424 */ /* 0x000fe400078e00ff */
[----:B--2---:R-:W-:-:S03]  /*0220*/  @!P0 IMAD.U32 R6, R4, 0x10000, RZ ;  /* 0x0001000004068824 */ /* 0x004fc600078e00ff */
[----:B------:R-:W1:Y:S01]  /*0230*/  MUFU.TANH R10, R10 ;  /* 0x0000000a000a7308 */ /* 0x000e620000002400 */
[----:B------:R-:W-:Y:S01]  /*0240*/  LEA R4, R2, UR4, 0x2 ;  /* 0x0000000402047c11 */ /* 0x000fe2000f8e10ff */
[----:B-1----:R-:W-:Y:S01]  /*0250*/  FFMA.FTZ R5, R10, R9, 0.5 ;  /* 0x3f0000000a057423 */ /* 0x002fe20000010009 */
[----:B------:R-:W-:-:S03]  /*0260*/  LEA R9, R2, UR5, 0x2 ;  /* 0x0000000502097c11 */ /* 0x000fc6000f8e10ff */
[----:B------:R-:W-:Y:S01]  /*0270*/  FADD.FTZ R6, R5, R6 ;  /* 0x0000000605067221 */ /* 0x000fe20000010000 */
[----:B------:R1:W-:Y:S04]  /*0280*/  STS [R4], R5 ;  /* 0x0000000504007388 */ /* 0x0003e80000000800 */
[----:B------:R1:W-:Y:S02]  /*0290*/  STS [R9], R6 ;  /* 0x0000000609007388 */ /* 0x0003e40000000800 */
.L_x_5503:
[----:B------:R-:W-:Y:S05]  /*02a0*/  BSYNC.RECONVERGENT B0 ;  /* 0x0000000000007941 */ /* 0x000fea0003800200 */
.L_x_5502:
        /* <DEDUP_REMOVED lines=101> */
.L_x_5507:
        /* <DEDUP_REMOVED lines=173> */
.L_x_5506:
[----:B------:R-:W-:Y:S05]  /*13d0*/  BRA.U !UP0, `(.L_x_5505) ;  /* 0x0000000108cc7547 */ /* 0x000fea000b800000 */
[----:B------:R-:W-:Y:S01]  /*13e0*/  IMAD R4, R12, 0x4, R1 ;  /* 0x000000040c047824 */ /* 0x000fe200078e0201 */
[----:B------:R-:W-:-:S12]  /*13f0*/  UIADD3 UR5, UPT, UPT, -UR5, URZ, URZ ;  /* 0x000000ff05057290 */ /* 0x000fd8000fffe1ff */
.L_x_5508:
        /* <DEDUP_REMOVED lines=49> */
.L_x_5505:
        /* <DEDUP_REMOVED lines=107> */
[----:B------:R-:W-:Y:S05]  /*1dc0*/  CALL.REL.NOINC `($__internal_60_$__cuda_sm20_div_rn_f64_full) ;  /* 0x0000000000847944 */ /* 0x000fea0003c00000 */
[----:B------:R-:W-:Y:S02]  /*1dd0*/  IMAD.MOV.U32 R4, RZ, RZ, R14 ;  /* 0x000000ffff047224 */ /* 0x000fe400078e000e */
[----:B------:R-:W-:-:S07]  /*1de0*/  IMAD.MOV.U32 R5, RZ, RZ, R15 ;  /* 0x000000ffff057224 */ /* 0x000fce00078e000f */
.L_x_5511:
[----:B------:R-:W-:Y:S05]  /*1df0*/  BSYNC.RECONVERGENT B0 ;  /* 0x0000000000007941 */ /* 0x000fea0003800200 */
.L_x_5510:
        /* <DEDUP_REMOVED lines=9> */
.L_x_5509:
        /* <DEDUP_REMOVED lines=18> */
.L_x_5512:
[----:B------:R-:W-:Y:S05]  /*1fb0*/  BSYNC.RECONVERGENT B0 ;  /* 0x0000000000007941 */ /* 0x000fea0003800200 */
.L_x_5504:
[----:B------:R-:W-:Y:S01]  /*1fc0*/  PREEXIT ;  /* 0x000000000000782d */ /* 0x000fe20000000000 */
[----:B------:R-:W-:Y:S05]  /*1fd0*/  EXIT ;  /* 0x000000000000794d */ /* 0x000fea0003800000 */
        .weak           $__internal_60_$__cuda_sm20_div_rn_f64_full
        .type           $__internal_60_$__cuda_sm20_div_rn_f64_full,@function
        .size           $__internal_60_$__cuda_sm20_div_rn_f64_full,(.L_x_7807 - $__internal_60_$__cuda_sm20_div_rn_f64_full)
$__internal_60_$__cuda_sm20_div_rn_f64_full:
        /* <DEDUP_REMOVED lines=104> */
.L_x_5514:
        /* <DEDUP_REMOVED lines=16> */
.L_x_5517:
[----:B------:R-:W-:Y:S01]  /*2760*/  LOP3.LUT R15, R11, 0x80000, RZ, 0xfc, !PT ;  /* 0x000800000b0f7812 */ /* 0x000fe200078efcff */
[----:B------:R-:W-:Y:S01]  /*2770*/  IMAD.MOV.U32 R14, RZ, RZ, R10 ;  /* 0x000000ffff0e7224 */ /* 0x000fe200078e000a */
[----:B------:R-:W-:Y:S06]  /*2780*/  BRA `(.L_x_5515) ;  /* 0x0000000000087947 */ /* 0x000fec0003800000 */
.L_x_5516:
[----:B------:R-:W-:Y:S01]  /*2790*/  LOP3.LUT R15, R9, 0x80000, RZ, 0xfc, !PT ;  /* 0x00080000090f7812 */ /* 0x000fe200078efcff */
[----:B------:R-:W-:-:S07]  /*27a0*/  IMAD.MOV.U32 R14, RZ, RZ, R8 ;  /* 0x000000ffff0e7224 */ /* 0x000fce00078e0008 */
.L_x_5515:
[----:B------:R-:W-:Y:S05]  /*27b0*/  BSYNC.RECONVERGENT B1 ;  /* 0x0000000000017941 */ /* 0x000fea0003800200 */
.L_x_5513:
[----:B------:R-:W-:Y:S02]  /*27c0*/  IMAD.MOV.U32 R4, RZ, RZ, R6 ;  /* 0x000000ffff047224 */ /* 0x000fe400078e0006 */
[----:B------:R-:W-:-:S04]  /*27d0*/  IMAD.MOV.U32 R5, RZ, RZ, 0x0 ;  /* 0x00000000ff057424 */ /* 0x000fc800078e00ff */
[----:B------:R-:W-:Y:S05]  /*27e0*/  RET.REL.NODEC R4 `(_ZN4vllm3moe44grouped_topk_fused_small_expert_count_kernelI6__half13__nv_bfloat16iLNS0_11ScoringFuncE1ELi128ELb0ELi8EEEvPT_PfPT1_PKT0_llllllbd) ;  /* 0xffffffd804047950 */ /* 0x000fea0003c3ffff */
.L_x_5518:
        /* <DEDUP_REMOVED lines=9> */
.L_x_7807:


//--------------------- .text._ZN4vllm3moe44grouped_topk_fused_small_expert_count_kernelI6__half13__nv_bfloat16iLNS0_11ScoringFuncE1ELi384ELb0ELi8EEEvPT_PfPT1_PKT0_llllllbd --------------------------
	.section	.text._ZN4vllm3moe44grouped_topk_fused_small_expert_count_kernelI6__half13__nv_bfloat16iLNS0_11ScoringFuncE1ELi384ELb0ELi8EEEvPT_PfPT1_PKT0_llllllbd,"ax",@progbits
	.align	128
        .global         _ZN4vllm3moe44grouped_topk_fused_small_expert_count_kernelI6__half13__nv_bfloat16iLNS0_11ScoringFuncE1ELi384ELb0ELi8EEEvPT_PfPT1_PKT0_llllllbd
        .type           _ZN4vllm3moe44grouped_topk_fused_small_expert_count_kernelI6__half13__nv_bfloat16iLNS0_11ScoringFuncE1ELi384ELb0ELi8EEEvPT_PfPT1_PKT0_llllllbd,@function
        .size           _ZN4vllm3moe44grouped_topk_fused_small_expert_count_kernelI6__half13__nv_bfloat16iLNS0_11ScoringFuncE1ELi384ELb0ELi8EEEvPT_PfPT1_PKT0_llllllbd,(.L_x_7808 - _ZN4vllm3moe44grouped_topk_fused_small_expert_count_kernelI6__half13__nv_bfloat16iLNS0_11ScoringFuncE1ELi384ELb0ELi8EEEvPT_PfPT1_PKT0_llllllbd)
        .other          _ZN4vllm3moe44grouped_topk_fused_small_expert_count_kernelI6__half13__nv_bfloat16iLNS0_11ScoringFuncE1ELi384ELb0ELi8EEEvPT_PfPT1_PKT0_llllllbd,@"STO_CUDA_ENTRY STV_DEFAULT"
_ZN4vllm3moe44grouped_topk_fused_small_expert_count_kernelI6__half13__nv_bfloat16iLNS0_11ScoringFuncE1ELi384ELb0ELi8EEEvPT_PfPT1_PKT0_llllllbd:
.text._ZN4vllm3moe44grouped_topk_fused_small_expert_count_kernelI6__half13__nv_bfloat16iLNS0_11ScoringFuncE1ELi384ELb0ELi8EEEvPT_PfPT1_PKT0_llllllbd:
        /* <DEDUP_REMOVED lines=42> */
.L_x_5520:
[----:B------:R-:W-:Y:S05]  /*02a0*/  BSYNC.RECONVERGENT B0 ;  /* 0x0000000000007941 */ /* 0x000fea0003800200 */
.L_x_5519:
        /* <DEDUP_REMOVED lines=113> */
.L_x_5524:
        /* <DEDUP_REMOVED lines=99> */
.L_x_5523:
        /* <DEDUP_REMOVED lines=43> */
.L_x_5522:
        /* <DEDUP_REMOVED lines=18> */
.L_x_5525:
        /* <DEDUP_REMOVED lines=12> */
.L_x_5526:
[----:B------:R-:W-:Y:S05]  /*1480*/  BSYNC.RECONVERGENT B0 ;  /* 0x0000000000007941 */ /* 0x000fea0003800200 */
.L_x_5521:
        /* <DEDUP_REMOVED lines=23> */
.L_x_5529:
[----:B------:R-:W-:Y:S05]  /*1600*/  BSYNC.RECONVERGENT B0 ;  /* 0x0000000000007941 */ /* 0x000fea0003800200 */
.L_x_5528:
        /* <DEDUP_REMOVED lines=21> */
.L_x_5532:
        /* <DEDUP_REMOVED lines=168> */
.L_x_5531:
[----:B------:R-:W-:Y:S05]  /*21e0*/  @!P1 BRA `(.L_x_5530) ;  /* 0x0000000000d09947 */ /* 0x000fea0003800000 */
[C---:B------:R-:W-:Y:S02]  /*21f0*/  IMAD R0, R10.reuse, 0x4, R0 ;  /* 0x000000040a007824 */ /* 0x040fe400078e0200 */
[----:B------:R-:W-:Y:S02]  /*2200*/  IMAD.MOV R6, RZ, RZ, -R6 ;  /* 0x000000ffff067224 */ /* 0x000fe400078e0a06 */
[----:B------:R-:W-:-:S07]  /*2210*/  IMAD R12, R10, 0x4, R1 ;  /* 0x000000040a0c7824 */ /* 0x000fce00078e0201 */
.L_x_5533:
        /* <DEDUP_REMOVED lines=49> */
.L_x_5530:
        /* <DEDUP_REMOVED lines=109> */
[----:B------:R-:W-:Y:S05]  /*2c00*/  CALL.REL.NOINC `($__internal_61_$__cuda_sm20_div_rn_f64_full) ;  /* 0x0000000000847944 */ /* 0x000fea0003c00000 */
[----:B------:R-:W-:Y:S02]  /*2c10*/  IMAD.MOV.U32 R4, RZ, RZ, R14 ;  /* 0x000000ffff047224 */ /* 0x000fe400078e000e */
[----:B------:R-:W-:-:S07]  /*2c20*/  IMAD.MOV.U32 R5, RZ, RZ, R15 ;  /* 0x000000ffff057224 */ /* 0x000fce00078e000f */
.L_x_5536:
[----:B------:R-:W-:Y:S05]  /*2c30*/  BSYNC.RECONVERGENT B0 ;  /* 0x0000000000007941 */ /* 0x000fea0003800200 */
.L_x_5535:
        /* <DEDUP_REMOVED lines=9> */
.L_x_5534:
        /* <DEDUP_REMOVED lines=18> */
.L_x_5537:
[----:B------:R-:W-:Y:S05]  /*2df0*/  BSYNC.RECONVERGENT B0 ;  /* 0x0000000000007941 */ /* 0x000fea0003800200 */
.L_x_5527:
[----:B------:R-:W-:Y:S01]  /*2e00*/  PREEXIT ;  /* 0x000000000000782d */ /* 0x000fe20000000000 */
[----:B------:R-:W-:Y:S05]  /*2e10*/  EXIT ;  /* 0x000000000000794d */ /* 0x000fea0003800000 */
        .weak           $__internal_61_$__cuda_sm20_div_rn_f64_full
        .type           $__internal_61_$__cuda_sm20_div_rn_f64_full,@function
        .size           $__internal_61_$__cuda_sm20_div_rn_f64_full,(.L_x_7808 - $__internal_61_$__cuda_sm20_div_rn_f64_full)
$__internal_61_$__cuda_sm20_div_rn_f64_full:
        /* <DEDUP_REMOVED lines=104> */
.L_x_5539:
        /* <DEDUP_REMOVED lines=16> */
.L_x_5542:
[----:B------:R-:W-:Y:S01]  /*35a0*/  LOP3.LUT R15, R11, 0x80000, RZ, 0xfc, !PT ;  /* 0x000800000b0f7812 */ /* 0x000fe200078efcff */
[----:B------:R-:W-:Y:S01]  /*35b0*/  IMAD.MOV.U32 R14, RZ, RZ, R10 ;  /* 0x000000ffff0e7224 */ /* 0x000fe200078e000a */
[----:B------:R-:W-:Y:S06]  /*35c0*/  BRA `(.L_x_5540) ;  /* 0x0000000000087947 */ /* 0x000fec0003800000 */
.L_x_5541:
[----:B------:R-:W-:Y:S01]  /*35d0*/  LOP3.LUT R15, R9, 0x80000, RZ, 0xfc, !PT ;  /* 0x00080000090f7812 */ /* 0x000fe200078efcff */
[----:B------:R-:W-:-:S07]  /*35e0*/  IMAD.MOV.U32 R14, RZ, RZ, R8 ;  /* 0x000000ffff0e7224 */ /* 0x000fce00078e0008 */
.L_x_5540:
[----:B------:R-:W-:Y:S05]  /*35f0*/  BSYNC.RECONVERGENT B1 ;  /* 0x0000000000017941 */ /* 0x000fea0003800200 */
.L_x_5538:
[----:B------:R-:W-:Y:S02]  /*3600*/  IMAD.MOV.U32 R4, RZ, RZ, R6 ;  /* 0x000000ffff047224 */ /* 0x000fe400078e0006 */
[----:B------:R-:W-:-:S04]  /*3610*/  IMAD.MOV.U32 R5, RZ, RZ, 0x0 ;  /* 0x00000000ff057424 */ /* 0x000fc800078e00ff */
[----:B------:R-:W-:Y:S05]  /*3620*/  RET.REL.NODEC R4 `(_ZN4vllm3moe44grouped_topk_fused_small_expert_count_kernelI6__half13__nv_bfloat16iLNS0_11ScoringFuncE1ELi384ELb0ELi8EEEvPT_PfPT1_PKT0_llllllbd) ;  /* 0xffffffc804747950 */ /* 0x000fea0003c3ffff */
.L_x_5543:
        /* <DEDUP_REMOVED lines=13> */
.L_x_7808:


//--------------------- .text._ZN4vllm3moe44grouped_topk_fused_small_expert_count_kernelI6__half13__nv_bfloat16iLNS0_11ScoringFuncE1ELi512ELb0ELi8EEEvPT_PfPT1_PKT0_llllllbd --------------------------
	.section	.text._ZN4vllm3moe44grouped_topk_fused_small_expert_count_kernelI6__half13__nv_bfloat16iLNS0_11ScoringFuncE1ELi512ELb0ELi8EEEvPT_PfPT1_PKT0_llllllbd,"ax",@progbits
	.align	128
        .global         _ZN4vllm3moe44grouped_topk_fused_small_expert_count_kernelI6__half13__nv_bfloat16iLNS0_11ScoringFuncE1ELi512ELb0ELi8EEEvPT_PfPT1_PKT0_llllllbd
        .type           _ZN4vllm3moe44grouped_topk_fused_small_expert_count_kernelI6__half13__nv_bfloat16iLNS0_11ScoringFuncE1ELi512ELb0ELi8EEEvPT_PfPT1_PKT0_llllllbd,@function
        .size           _ZN4vllm3moe44grouped_topk_fused_small_expert_count_kernelI6__half13__nv_bfloat16iLNS0_11ScoringFuncE1ELi512ELb0ELi8EEEvPT_PfPT1_PKT0_llllllbd,(.L_x_7809 - _ZN4vllm3moe44grouped_topk_fused_small_expert_count_kernelI6__half13__nv_bfloat16iLNS0_11ScoringFuncE1ELi512ELb0ELi8EEEvPT_PfPT1_PKT0_llllllbd)
        .other          _ZN4vllm3moe44grouped_topk_fused_small_expert_count_kernelI6__half13__nv_bfloat16iLNS0_11ScoringFuncE1ELi512ELb0ELi8EEEvPT_PfPT1_PKT0_llllllbd,@"STO_CUDA_ENTRY STV_DEFAULT"
_ZN4vllm3moe44grouped_topk_fused_small_expert_count_kernelI6__half13__nv_bfloat16iLNS0_11ScoringFuncE1ELi512ELb0ELi8EEEvPT_PfPT1_PKT0_llllllbd:
.text._ZN4vllm3moe44grouped_topk_fused_small_expert_count_kernelI6__half13__nv_bfloat16iLNS0_11ScoringFuncE1ELi512ELb0ELi8EEEvPT_PfPT1_PKT0_llllllbd:
        /* <DEDUP_REMOVED lines=42> */
.L_x_5545:
[----:B------:R-:W-:Y:S05]  /*02a0*/  BSYNC.RECONVERGENT B0 ;  /* 0x0000000000007941 */ /* 0x000fea0003800200 */
.L_x_5544:
        /* <DEDUP_REMOVED lines=113> */
.L_x_5549:
        /* <DEDUP_REMOVED lines=99> */
.L_x_5548:
        /* <DEDUP_REMOVED lines=43> */
.L_x_5547:
        /* <DEDUP_REMOVED lines=18> */
.L_x_5550:
        /* <DEDUP_REMOVED lines=12> */
.L_x_5551:
[----:B------:R-:W-:Y:S05]  /*1480*/  BSYNC.RECONVERGENT B0 ;  /* 0x0000000000007941 */ /* 0x000fea0003800200 */
.L_x_5546:
        /* <DEDUP_REMOVED lines=37> */
.L_x_5555:
        /* <DEDUP_REMOVED lines=168> */
.L_x_5554:
[----:B------:R-:W-:Y:S05]  /*2160*/  @!P1 BRA `(.L_x_5553) ;  /* 0x0000000000d09947 */ /* 0x000fea0003800000 */
[C---:B------:R-:W-:Y:S02]  /*2170*/  IMAD R0, R11.reuse, 0x4, R0 ;  /* 0x000000040b007824 */ /* 0x040fe400078e0200 */
[----:B------:R-:W-:Y:S02]  /*2180*/  IMAD.MOV R8, RZ, RZ, -R8 ;  /* 0x000000ffff087224 */ /* 0x000fe400078e0a08 */
[----:B------:R-:W-:-:S07]  /*2190*/  IMAD R13, R11, 0x4, R1 ;  /* 0x000000040b0d7824 */ /* 0x000fce00078e0201 */
.L_x_5556:
        /* <DEDUP_REMOVED lines=49> */
.L_x_5553:
        /* <DEDUP_REMOVED lines=107> */
[----:B------:R-:W-:Y:S05]  /*2b60*/  CALL.REL.NOINC `($__internal_62_$__cuda_sm20_div_rn_f64_full) ;  /* 0x0000000000847944 */ /* 0x000fea0003c00000 */
[----:B------:R-:W-:Y:S02]  /*2b70*/  IMAD.MOV.U32 R4, RZ, RZ, R14 ;  /* 0x000000ffff047224 */ /* 0x000fe400078e000e */
[----:B------:R-:W-:-:S07]  /*2b80*/  IMAD.MOV.U32 R5, RZ, RZ, R15 ;  /* 0x000000ffff057224 */ /* 0x000fce00078e000f */
.L_x_5559:
[----:B------:R-:W-:Y:S05]  /*2b90*/  BSYNC.RECONVERGENT B0 ;  /* 0x0000000000007941 */ /* 0x000fea0003800200 */
.L_x_5558:
        /* <DEDUP_REMOVED lines=9> */
.L_x_5557:
        /* <DEDUP_REMOVED lines=18> */
.L_x_5560:
[----:B------:R-:W-:Y:S05]  /*2d50*/  BSYNC.RECONVERGENT B0 ;  /* 0x0000000000007941 */ /* 0x000fea0003800200 */
.L_x_5552:
[----:B------:R-:W-:Y:S01]  /*2d60*/  PREEXIT ;  /* 0x000000000000782d */ /* 0x000fe20000000000 */
[----:B------:R-:W-:Y:S05]  /*2d70*/  EXIT ;  /* 0x000000000000794d */ /* 0x000fea0003800000 */
        .weak           $__internal_62_$__cuda_sm20_div_rn_f64_full
        .type           $__internal_62_$__cuda_sm20_div_rn_f64_full,@function
        .size           $__internal_62_$__cuda_sm20_div_rn_f64_full,(.L_x_7809 - $__internal_62_$__cuda_sm20_div_rn_f64_full)
$__internal_62_$__cuda_sm20_div_rn_f64_full:
        /* <DEDUP_REMOVED lines=104> */
.L_x_5562:
        /* <DEDUP_REMOVED lines=16> */
.L_x_5565:
[----:B------:R-:W-:Y:S01]  /*3500*/  LOP3.LUT R15, R11, 0x80000, RZ, 0xfc, !PT ;  /* 0x000800000b0f7812 */ /* 0x000fe200078efcff */
[----:B------:R-:W-:Y:S01]  /*3510*/  IMAD.MOV.U32 R14, RZ, RZ, R10 ;  /* 0x000000ffff0e7224 */ /* 0x000fe200078e000a */
[----:B------:R-:W-:Y:S06]  /*3520*/  BRA `(.L_x_5563) ;  /* 0x0000000000087947 */ /* 0x000fec0003800000 */
.L_x_5564:
[----:B------:R-:W-:Y:S01]  /*3530*/  LOP3.LUT R15, R9, 0x80000, RZ, 0xfc, !PT ;  /* 0x00080000090f7812 */ /* 0x000fe200078efcff */
[----:B------:R-:W-:-:S07]  /*3540*/  IMAD.MOV.U32 R14, RZ, RZ, R8 ;  /* 0x000000ffff0e7224 */ /* 0x000fce00078e0008 */
.L_x_5563:
[----:B------:R-:W-:Y:S05]  /*3550*/  BSYNC.RECONVERGENT B1 ;  /* 0x0000000000017941 */ /* 0x000fea0003800200 */
.L_x_5561:
[----:B------:R-:W-:Y:S02]  /*3560*/  IMAD.MOV.U32 R4, RZ, RZ, R6 ;  /* 0x000000ffff047224 */ /* 0x000fe400078e0006 */
[----:B------:R-:W-:-:S04]  /*3570*/  IMAD.MOV.U32 R5, RZ, RZ, 0x0 ;  /* 0x00000000ff057424 */ /* 0x000fc800078e00ff */
[----:B------:R-:W-:Y:S05]  /*3580*/  RET.REL.NODEC R4 `(_ZN4vllm3moe44grouped_topk_fused_small_expert_count_kernelI6__half13__nv_bfloat16iLNS0_11ScoringFuncE1ELi512ELb0ELi8EEEvPT_PfPT1_PKT0_llllllbd) ;  /* 0xffffffc8049c7950 */ /* 0x000fea0003c3ffff */
.L_x_5566:
        /* <DEDUP_REMOVED lines=15> */
.L_x_7809:


//--------------------- .text._ZN4vllm3moe44grouped_topk_fused_small_expert_count_kernelI6__half13__nv_bfloat16iLNS0_11ScoringFuncE1ELi512ELb0ELi22EEEvPT_PfPT1_PKT0_llllllbd --------------------------
	.section	.text._ZN4vllm3moe44grouped_topk_fused_small_expert_count_kernelI6__half13__nv_bfloat16iLNS0_11ScoringFuncE1ELi512ELb0ELi22EEEvPT_PfPT1_PKT0_llllllbd,"ax",@progbits
	.align	128
        .global         _ZN4vllm3moe44grouped_topk_fused_small_expert_count_kernelI6__half13__nv_bfloat16iLNS0_11ScoringFuncE1ELi512ELb0ELi22EEEvPT_PfPT1_PKT0_llllllbd
        .type           _ZN4vllm3moe44grouped_topk_fused_small_expert_count_kernelI6__half13__nv_bfloat16iLNS0_11ScoringFuncE1ELi512ELb0ELi22EEEvPT_PfPT1_PKT0_llllllbd,@function
        .size           _ZN4vllm3moe44grouped_topk_fused_small_expert_count_kernelI6__half13__nv_bfloat16iLNS0_11ScoringFuncE1ELi512ELb0ELi22EEEvPT_PfPT1_PKT0_llllllbd,(.L_x_7810 - _ZN4vllm3moe44grouped_topk_fused_small_expert_count_kernelI6__half13__nv_bfloat16iLNS0_11ScoringFuncE1ELi512ELb0ELi22EEEvPT_PfPT1_PKT0_llllllbd)
        .other          _ZN4vllm3moe44grouped_topk_fused_small_expert_count_kernelI6__half13__nv_bfloat16iLNS0_11ScoringFuncE1ELi512ELb0ELi22EEEvPT_PfPT1_PKT0_llllllbd,@"STO_CUDA_ENTRY STV_DEFAULT"
_ZN4vllm3moe44grouped_topk_fused_small_expert_count_kernelI6__half13__nv_bfloat16iLNS0_11ScoringFuncE1ELi512ELb0ELi22EEEvPT_PfPT1_PKT0_llllllbd:
.text._ZN4vllm3moe44grouped_topk_fused_small_expert_count_kernelI6__half13__nv_bfloat16iLNS0_11ScoringFuncE1ELi512ELb0ELi22EEEvPT_PfPT1_PKT0_llllllbd:
        /* <DEDUP_REMOVED lines=42> */
.L_x_5568:
[----:B------:R-:W-:Y:S05]  /*02a0*/  BSYNC.RECONVERGENT B0 ;  /* 0x0000000000007941 */ /* 0x000fea0003800200 */
.L_x_5567:
        /* <DEDUP_REMOVED lines=113> */
.L_x_5572:
        /* <DEDUP_REMOVED lines=99> */
.L_x_5571:
        /* <DEDUP_REMOVED lines=43> */
.L_x_5570:
        /* <DEDUP_REMOVED lines=18> */
.L_x_5573:
        /* <DEDUP_REMOVED lines=12> */
.L_x_5574:
[----:B------:R-:W-:Y:S05]  /*1480*/  BSYNC.RECONVERGENT B0 ;  /* 0x0000000000007941 */ /* 0x000fea0003800200 */
.L_x_5569:
        /* <DEDUP_REMOVED lines=77> */
.L_x_5578:
        /* <DEDUP_REMOVED lines=183> */
.L_x_5577:
[----:B------:R-:W-:Y:S05]  /*24d0*/  @!P2 BRA `(.L_x_5576) ;  /* 0x0000000000dca947 */ /* 0x000fea0003800000 */
[C---:B------:R-:W-:Y:S02]  /*24e0*/  IMAD R0, R13.reuse, 0x4, R0 ;  /* 0x000000040d007824 */ /* 0x040fe400078e0200 */
[----:B------:R-:W-:Y:S02]  /*24f0*/  IMAD.MOV R10, RZ, RZ, -R10 ;  /* 0x000000ffff0a7224 */ /* 0x000fe400078e0a0a */
[----:B------:R-:W-:-:S07]  /*2500*/  IMAD R15, R13, 0x4, R1 ;  /* 0x000000040d0f7824 */ /* 0x000fce00078e0201 */
.L_x_5579:
        /* <DEDUP_REMOVED lines=52> */
.L_x_5576:
        /* <DEDUP_REMOVED lines=107> */
[----:B------:R-:W-:Y:S05]  /*2f00*/  CALL.REL.NOINC `($__internal_63_$__cuda_sm20_div_rn_f64_full) ;  /* 0x0000000000847944 */ /* 0x000fea0003c00000 */
[----:B------:R-:W-:Y:S02]  /*2f10*/  IMAD.MOV.U32 R4, RZ, RZ, R14 ;  /* 0x000000ffff047224 */ /* 0x000fe400078e000e */
[----:B------:R-:W-:-:S07]  /*2f20*/  IMAD.MOV.U32 R5, RZ, RZ, R15 ;  /* 0x000000ffff057224 */ /* 0x000fce00078e000f */
.L_x_5582:
[----:B------:R-:W-:Y:S05]  /*2f30*/  BSYNC.RECONVERGENT B0 ;  /* 0x0000000000007941 */ /* 0x000fea0003800200 */
.L_x_5581:
        /* <DEDUP_REMOVED lines=9> */
.L_x_5580:
        /* <DEDUP_REMOVED lines=18> */
.L_x_5583:
[----:B------:R-:W-:Y:S05]  /*30f0*/  BSYNC.RECONVERGENT B0 ;  /* 0x0000000000007941 */ /* 0x000fea0003800200 */
.L_x_5575:
[----:B------:R-:W-:Y:S01]  /*3100*/  PREEXIT ;  /* 0x000000000000782d */ /* 0x000fe20000000000 */
[----:B------:R-:W-:Y:S05]  /*3110*/  EXIT ;  /* 0x000000000000794d */ /* 0x000fea0003800000 */
        .weak           $__internal_63_$__cuda_sm20_div_rn_f64_full
        .type           $__internal_63_$__cuda_sm20_div_rn_f64_full,@function
        .size           $__internal_63_$__cuda_sm20_div_rn_f64_full,(.L_x_7810 - $__internal_63_$__cuda_sm20_div_rn_f64_full)
$__internal_63_$__cuda_sm20_div_rn_f64_full:
        /* <DEDUP_REMOVED lines=104> */
.L_x_5585:
        /* <DEDUP_REMOVED lines=16> */
.L_x_5588:
[----:B------:R-:W-:Y:S01]  /*38a0*/  LOP3.LUT R15, R11, 0x80000, RZ, 0xfc, !PT ;  /* 0x000800000b0f7812 */ /* 0x000fe200078efcff */
[----:B------:R-:W-:Y:S01]  /*38b0*/  IMAD.MOV.U32 R14, RZ, RZ, R10 ;  /* 0x000000ffff0e7224 */ /* 0x000fe200078e000a */
[----:B------:R-:W-:Y:S06]  /*38c0*/  BRA `(.L_x_5586) ;  /* 0x0000000000087947 */ /* 0x000fec0003800000 */
.L_x_5587:
[----:B------:R-:W-:Y:S01]  /*38d0*/  LOP3.LUT R15, R9, 0x80000, RZ, 0xfc, !PT ;  /* 0x00080000090f7812 */ /* 0x000fe200078efcff */
[----:B------:R-:W-:-:S07]  /*38e0*/  IMAD.MOV.U32 R14, RZ, RZ, R8 ;  /* 0x000000ffff0e7224 */ /* 0x000fce00078e0008 */
.L_x_5586:
[----:B------:R-:W-:Y:S05]  /*38f0*/  BSYNC.RECONVERGENT B1 ;  /* 0x0000000000017941 */ /* 0x000fea0003800200 */
.L_x_5584:
[----:B------:R-:W-:Y:S02]  /*3900*/  IMAD.MOV.U32 R4, RZ, RZ, R6 ;  /* 0x000000ffff047224 */ /* 0x000fe400078e0006 */
[----:B------:R-:W-:-:S04]  /*3910*/  IMAD.MOV.U32 R5, RZ, RZ, 0x0 ;  /* 0x00000000ff057424 */ /* 0x000fc800078e00ff */
[----:B------:R-:W-:Y:S05]  /*3920*/  RET.REL.NODEC R4 `(_ZN4vllm3moe44grouped_topk_fused_small_expert_count_kernelI6__half13__nv_bfloat16iLNS0_11ScoringFuncE1ELi512ELb0ELi22EEEvPT_PfPT1_PKT0_llllllbd) ;  /* 0xffffffc404b47950 */ /* 0x000fea0003c3ffff */
.L_x_5589:
        /* <DEDUP_REMOVED lines=13> */
.L_x_7810:


//--------------------- .text._ZN4vllm3moe44grouped_topk_fused_small_expert_count_kernelI6__half13__nv_bfloat16iLNS0_11ScoringFuncE1ELi256ELb1ELi8EEEvPT_PfPT1_PKT0_llllllbd --------------------------
	.section	.text._ZN4vllm3moe44grouped_topk_fused_small_expert_count_kernelI6__half13__nv_bfloat16iLNS0_11ScoringFuncE1ELi256ELb1ELi8EEEvPT_PfPT1_PKT0_llllllbd,"ax",@progbits
	.align	128
        .global         _ZN4vllm3moe44grouped_topk_fused_small_expert_count_kernelI6__half13__nv_bfloat16iLNS0_11ScoringFuncE1ELi256ELb1ELi8EEEvPT_PfPT1_PKT0_llllllbd
        .type           _ZN4vllm3moe44grouped_topk_fused_small_expert_count_kernelI6__half13__nv_bfloat16iLNS0_11ScoringFuncE1ELi256ELb1ELi8EEEvPT_PfPT1_PKT0_llllllbd,@function
        .size           _ZN4vllm3moe44grouped_topk_fused_small_expert_count_kernelI6__half13__nv_bfloat16iLNS0_11ScoringFuncE1ELi256ELb1ELi8EEEvPT_PfPT1_PKT0_llllllbd,(.L_x_7811 - _ZN4vllm3moe44grouped_topk_fused_small_expert_count_kernelI6__half13__nv_bfloat16iLNS0_11ScoringFuncE1ELi256ELb1ELi8EEEvPT_PfPT1_PKT0_llllllbd)
        .other          _ZN4vllm3moe44grouped_topk_fused_small_expert_count_kernelI6__half13__nv_bfloat16iLNS0_11ScoringFuncE1ELi256ELb1ELi8EEEvPT_PfPT1_PKT0_llllllbd,@"STO_CUDA_ENTRY STV_DEFAULT"
_ZN4vllm3moe44grouped_topk_fused_small_expert_count_kernelI6__half13__nv_bfloat16iLNS0_11ScoringFuncE1ELi256ELb1ELi8EEEvPT_PfPT1_PKT0_llllllbd:
.text._ZN4vllm3moe44grouped_topk_fused_small_expert_count_kernelI6__half13__nv_bfloat16iLNS0_11ScoringFuncE1ELi256ELb1ELi8EEEvPT_PfPT1_PKT0_llllllbd:
        /* <DEDUP_REMOVED lines=38> */
[----:B--2---:R-:W-:-:S04]  /*0260*/  @!P2 HADD2.F32 R0, -RZ, R10.H0_H0 ;  /* 0x2000000aff00a230 */ /* 0x004fc80000004100 */
        /* <DEDUP_REMOVED lines=98> */
.L_x_5591:
[----:B------:R-:W-:Y:S05]  /*0890*/  BSYNC.RECONVERGENT B0 ;  /* 0x0000000000007941 */ /* 0x000fea0003800200 */
.L_x_5590:
        /* <DEDUP_REMOVED lines=263> */
.L_x_5595:
        /* <DEDUP_REMOVED lines=173> */
.L_x_5594:
[----:B------:R-:W-:Y:S05]  /*23e0*/  BRA.U !UP0, `(.L_x_5593) ;  /* 0x0000000108c87547 */ /* 0x000fea000b800000 */
[----:B------:R-:W-:Y:S01]  /*23f0*/  IMAD R5, R4, 0x4, R1 ;  /* 0x0000000404057824 */ /* 0x000fe200078e0201 */
[----:B------:R-:W-:-:S12]  /*2400*/  UIADD3 UR5, UPT, UPT, -UR5, URZ, URZ ;  /* 0x000000ff05057290 */ /* 0x000fd8000fffe1ff */
.L_x_5596:
        /* <DEDUP_REMOVED lines=48> */
.L_x_5593:
        /* <DEDUP_REMOVED lines=109> */
[----:B------:R-:W-:Y:S05]  /*2de0*/  CALL.REL.NOINC `($__internal_64_$__cuda_sm20_div_rn_f64_full) ;  /* 0x00000000007c7944 */ /* 0x000fea0003c00000 */
.L_x_5599:
[----:B------:R-:W-:Y:S05]  /*2df0*/  BSYNC.RECONVERGENT B0 ;  /* 0x0000000000007941 */ /* 0x000fea0003800200 */
.L_x_5598:
        /* <DEDUP_REMOVED lines=9> */
.L_x_5597:
        /* <DEDUP_REMOVED lines=18> */
.L_x_5600:
[----:B------:R-:W-:Y:S05]  /*2fb0*/  BSYNC.RECONVERGENT B0 ;  /* 0x0000000000007941 */ /* 0x000fea0003800200 */
.L_x_5592:
[----:B------:R-:W-:Y:S01]  /*2fc0*/  PREEXIT ;  /* 0x000000000000782d */ /* 0x000fe20000000000 */
[----:B------:R-:W-:Y:S05]  /*2fd0*/  EXIT ;  /* 0x000000000000794d */ /* 0x000fea0003800000 */
        .weak           $__internal_64_$__cuda_sm20_div_rn_f64_full
        .type           $__internal_64_$__cuda_sm20_div_rn_f64_full,@function
        .size           $__internal_64_$__cuda_sm20_div_rn_f64_full,(.L_x_7811 - $__internal_64_$__cuda_sm20_div_rn_f64_full)
$__internal_64_$__cuda_sm20_div_rn_f64_full:
        /* <DEDUP_REMOVED lines=106> */
.L_x_5602:
        /* <DEDUP_REMOVED lines=16> */
.L_x_5605:
[----:B------:R-:W-:Y:S01]  /*3780*/  LOP3.LUT R17, R9, 0x80000, RZ, 0xfc, !PT ;  /* 0x0008000009117812 */ /* 0x000fe200078efcff */
[----:B------:R-:W-:Y:S01]  /*3790*/  IMAD.MOV.U32 R16, RZ, RZ, R8 ;  /* 0x000000ffff107224 */ /* 0x000fe200078e0008 */
[----:B------:R-:W-:Y:S06]  /*37a0*/  BRA `(.L_x_5603) ;  /* 0x0000000000087947 */ /* 0x000fec0003800000 */
.L_x_5604:
[----:B------:R-:W-:Y:S01]  /*37b0*/  LOP3.LUT R17, R5, 0x80000, RZ, 0xfc, !PT ;  /* 0x0008000005117812 */ /* 0x000fe200078efcff */
[----:B------:R-:W-:-:S07]  /*37c0*/  IMAD.MOV.U32 R16, RZ, RZ, R4 ;  /* 0x000000ffff107224 */ /* 0x000fce00078e0004 */
.L_x_5603:
[----:B------:R-:W-:Y:S05]  /*37d0*/  BSYNC.RECONVERGENT B1 ;  /* 0x0000000000017941 */ /* 0x000fea0003800200 */
.L_x_5601:
[----:B------:R-:W-:Y:S02]  /*37e0*/  IMAD.MOV.U32 R13, RZ, RZ, 0x0 ;  /* 0x00000000ff0d7424 */ /* 0x000fe400078e00ff */
[----:B------:R-:W-:Y:S02]  /*37f0*/  IMAD.MOV.U32 R4, RZ, RZ, R16 ;  /* 0x000000ffff047224 */ /* 0x000fe400078e0010 */
[----:B------:R-:W-:Y:S01]  /*3800*/  IMAD.MOV.U32 R5, RZ, RZ, R17 ;  /* 0x000000ffff057224 */ /* 0x000fe200078e0011 */
[----:B------:R-:W-:Y:S06]  /*3810*/  RET.REL.NODEC R12 `(_ZN4vllm3moe44grouped_topk_fused_small_expert_count_kernelI6__half13__nv_bfloat16iLNS0_11ScoringFuncE1ELi256ELb1ELi8EEEvPT_PfPT1_PKT0_llllllbd) ;  /* 0xffffffc40cf87950 */ /* 0x000fec0003c3ffff */
.L_x_5606:
        /* <DEDUP_REMOVED lines=14> */
.L_x_7811:


//--------------------- .text._ZN4vllm3moe25grouped_topk_fused_kernelI6__halfS2_iLNS0_11ScoringFuncE1EEEvPT_PfPT1_PKT0_lllllbd --------------------------
	.section	.text._ZN4vllm3moe25grouped_topk_fused_kernelI6__halfS2_iLNS0_11ScoringFuncE1EEEvPT_PfPT1_PKT0_lllllbd,"ax",@progbits
	.align	128
        .global         _ZN4vllm3moe25grouped_topk_fused_kernelI6__halfS2_iLNS0_11ScoringFuncE1EEEvPT_PfPT1_PKT0_lllllbd
        .type           _ZN4vllm3moe25grouped_topk_fused_kernelI6__halfS2_iLNS0_11ScoringFuncE1EEEvPT_PfPT1_PKT0_lllllbd,@function
        .size           _ZN4vllm3moe25grouped_topk_fused_kernelI6__halfS2_iLNS0_11ScoringFuncE1EEEvPT_PfPT1_PKT0_lllllbd,(.L_x_7915 - _ZN4vllm3moe25grouped_topk_fused_kernelI6__halfS2_iLNS0_11ScoringFuncE1EEEvPT_PfPT1_PKT0_lllllbd)
        .other          _ZN4vllm3moe25grouped_topk_fused_kernelI6__halfS2_iLNS0_11ScoringFuncE1EEEvPT_PfPT1_PKT0_lllllbd,@"STO_CUDA_ENTRY STV_DEFAULT"
_ZN4vllm3moe25grouped_topk_fused_kernelI6__halfS2_iLNS0_11ScoringFuncE1EEEvPT_PfPT1_PKT0_lllllbd:
.text._ZN4vllm3moe25grouped_topk_fused_kernelI6__halfS2_iLNS0_11ScoringFuncE1EEEvPT_PfPT1_PKT0_lllllbd:
        /* <DEDUP_REMOVED lines=94> */
.L_x_5611:
        /* <DEDUP_REMOVED lines=21> */
[----:B--2---:R-:W-:-:S05]  /*0730*/  HADD2.F32 R36, -RZ, R36.H0_H0 ;  /* 0x20000024ff247230 */ /* 0x004fca0000004100 */
[----:B------:R-:W-:-:S04]  /*0740*/  FMUL.FTZ R40, R36, 0.5 ;  /* 0x3f00000024287820 */ /* 0x000fc80000410000 */
[----:B------:R-:W0:Y:S01]  /*0750*/  MUFU.TANH R43, R40 ;  /* 0x00000028002b7308 */ /* 0x000e220000002400 */
[----:B------:R-:W-:Y:S02]  /*0760*/  IMAD.MOV.U32 R36, RZ, RZ, 0x3f000000 ;  /* 0x3f000000ff247424 */ /* 0x000fe400078e00ff */
[----:B---3--:R-:W-:-:S05]  /*0770*/  HADD2.F32 R42, -RZ, R42.H0_H0 ;  /* 0x2000002aff2a7230 */ /* 0x008fca0000004100 */
[----:B------:R-:W-:-:S04]  /*0780*/  FMUL.FTZ R42, R42, 0.5 ;  /* 0x3f0000002a2a7820 */ /* 0x000fc80000410000 */
[----:B------:R-:W2:Y:S01]  /*0790*/  MUFU.TANH R15, R42 ;  /* 0x0000002a000f7308 */ /* 0x000ea20000002400 */
[----:B0-----:R-:W-:-:S05]  /*07a0*/  FFMA.FTZ R43, R43, R36, 0.5 ;  /* 0x3f0000002b2b7423 */ /* 0x001fca0000010024 */
[----:B------:R-:W-:-:S05]  /*07b0*/  F2FP.F16.F32.PACK_AB R43, RZ, R43 ;  /* 0x0000002bff2b723e */ /* 0x000fca00000000ff */
[----:B-----5:R-:W-:-:S05]  /*07c0*/  HADD2 R41, R43.H0_H0, R41.H0_H0 ;  /* 0x200000292b297230 */ /* 0x020fca0000000800 */
[----:B-1----:R-:W-:Y:S01]  /*07d0*/  PRMT R12, R41, 0x7610, R12 ;  /* 0x00007610290c7816 */ /* 0x002fe2000000000c */
[----:B----4-:R-:W-:-:S04]  /*07e0*/  HADD2.F32 R34, -RZ, R34.H0_H0 ;  /* 0x20000022ff227230 */ /* 0x010fc80000004100 */
[----:B------:R-:W-:Y:S01]  /*07f0*/  HSETP2.GT.AND P1, PT, R12.H0_H0, R20.H0_H0, PT ;  /* 0x200000140c007234 */ /* 0x000fe20003f24800 */
[----:B--2---:R-:W-:Y:S01]  /*0800*/  FFMA.FTZ R15, R15, R36, 0.5 ;  /* 0x3f0000000f0f7423 */ /* 0x004fe20000010024 */
[----:B------:R-:W-:-:S04]  /*0810*/  FMUL.FTZ R34, R34, 0.5 ;  /* 0x3f00000022227820 */ /* 0x000fc80000410000 */
[----:B------:R-:W-:Y:S01]  /*0820*/  F2FP.F16.F32.PACK_AB R15, RZ, R15 ;  /* 0x0000000fff0f723e */ /* 0x000fe200000000ff */
[----:B------:R-:W0:Y:S04]  /*0830*/  MUFU.TANH R41, R34 ;  /* 0x0000002200297308 */ /* 0x000e280000002400 */
[----:B------:R-:W-:Y:S02]  /*0840*/  HADD2 R15, R15.H0_H0, R37.H0_H0 ;  /* 0x200000250f0f7230 */ /* 0x000fe40000000800 */
[----:B------:R-:W-:-:S03]  /*0850*/  @!P1 HSETP2.GT.AND P2, PT, R12.H0_H0, R21.H0_H0, PT ;  /* 0x200000150c009234 */ /* 0x000fc60003f44800 */
[----:B------:R-:W-:Y:S02]  /*0860*/  PRMT R13, R15, 0x7610, R13 ;  /* 0x000076100f0d7816 */ /* 0x000fe4000000000d */
[----:B------:R-:W-:Y:S02]  /*0870*/  @!P1 SEL R14, R21, R12, !P2 ;  /* 0x0000000c150e9207 */ /* 0x000fe40005000000 */
[----:B------:R-:W-:Y:S01]  /*0880*/  @!P1 PRMT R12, R20, 0x7610, R12 ;  /* 0x00007610140c9816 */ /* 0x000fe2000000000c */
[----:B------:R-:W-:-:S04]  /*0890*/  HADD2.F32 R32, -RZ, R32.H0_H0 ;  /* 0x20000020ff207230 */ /* 0x000fc80000004100 */
[----:B------:R-:W-:Y:S01]  /*08a0*/  HSETP2.GT.AND P1, PT, R13.H0_H0, R12.H0_H0, PT ;  /* 0x2000000c0d007234 */ /* 0x000fe20003f24800 */
[----:B0-----:R-:W-:Y:S01]  /*08b0*/  FFMA.FTZ R41, R41, R36, 0.5 ;  /* 0x3f00000029297423 */ /* 0x001fe20000010024 */
[----:B------:R-:W-:-:S04]  /*08c0*/  FMUL.FTZ R32, R32, 0.5 ;  /* 0x3f00000020207820 */ /* 0x000fc80000410000 */
[----:B------:R-:W-:Y:S01]  /*08d0*/  F2FP.F16.F32.PACK_AB R41, RZ, R41 ;  /* 0x00000029ff29723e */ /* 0x000fe200000000ff */
[----:B------:R-:W0:Y:S01]  /*08e0*/  MUFU.TANH R21, R32 ;  /* 0x0000002000157308 */ /* 0x000e220000002400 */
[----:B------:R-:W-:-:S03]  /*08f0*/  PRMT R15, R12, 0x7610, R15 ;  /* 0x000076100c0f7816 */ /* 0x000fc6000000000f */
[----:B------:R-:W-:Y:S02]  /*0900*/  HADD2 R35, R41.H0_H0, R35.H0_H0 ;  /* 0x2000002329237230 */ /* 0x000fe40000000800 */
[----:B------:R-:W-:-:S05]  /*0910*/  @!P1 HSETP2.GT.AND P2, PT, R13.H0_H0, R14.H0_H0, PT ;  /* 0x2000000e0d009234 */ /* 0x000fca0003f44800 */
[----:B------:R-:W-:Y:S02]  /*0920*/  @!P1 SEL R15, R14, R13, !P2 ;  /* 0x0000000d0e0f9207 */ /* 0x000fe40005000000 */
[----:B------:R-:W-:Y:S02]  /*0930*/  @!P1 PRMT R13, R12, 0x7610, R13 ;  /* 0x000076100c0d9816 */ /* 0x000fe4000000000d */
[----:B------:R-:W-:Y:S01]  /*0940*/  PRMT R12, R35, 0x7610, R12 ;  /* 0x00007610230c7816 */ /* 0x000fe2000000000c */
        /* <DEDUP_REMOVED lines=16> */
[----:B------:R-:W-:Y:S02]  /*0a50*/  F2FP.F16.F32.PACK_AB R35, RZ, R35 ;  /* 0x00000023ff23723e */ /* 0x000fe400000000ff */
[----:B------:R-:W0:Y:S01]  /*0a60*/  MUFU.TANH R25, R25 ;  /* 0x0000001900197308 */ /* 0x000e220000002400 */
[----:B------:R-:W-:Y:S02]  /*0a70*/  PRMT R15, R12, 0x7610, R15 ;  /* 0x000076100c0f7816 */ /* 0x000fe4000000000f */
        /* <DEDUP_REMOVED lines=28> */
[----:B------:R-:W-:-:S05]  /*0c40*/  PRMT R12, R21, 0x7610, R12 ;  /* 0x00007610150c7816 */ /* 0x000fca000000000c */
[----:B------:R-:W-:Y:S01]  /*0c50*/  HSETP2.GT.AND P1, PT, R12.H0_H0, R13.H0_H0, PT ;  /* 0x2000000d0c007234 */ /* 0x000fe20003f24800 */
[----:B0-----:R-:W-:-:S05]  /*0c60*/  FFMA.FTZ R25, R25, R36, 0.5 ;  /* 0x3f00000019197423 */ /* 0x001fca0000010024 */
[----:B------:R-:W-:-:S05]  /*0c70*/  F2FP.F16.F32.PACK_AB R25, RZ, R25 ;  /* 0x00000019ff19723e */ /* 0x000fca00000000ff */
[----:B------:R-:W-:Y:S02]  /*0c80*/  HADD2 R39, R25.H0_H0, R39.H0_H0 ;  /* 0x2000002719277230 */ /* 0x000fe40000000800 */
[----:B------:R-:W-:Y:S02]  /*0c90*/  @!P1 HSETP2.GT.AND P2, PT, R12.H0_H0, R15.H0_H0, PT ;  /* 0x2000000f0c009234 */ /* 0x000fe40003f44800 */
[----:B------:R-:W-:Y:S02]  /*0ca0*/  PRMT R25, R13, 0x7610, R25 ;  /* 0x000076100d197816 */ /* 0x000fe40000000019 */
        /* <DEDUP_REMOVED lines=11> */
.L_x_5610:
[----:B------:R-:W-:Y:S05]  /*0d60*/  BSYNC.RECONVERGENT B1 ;  /* 0x0000000000017941 */ /* 0x000fea0003800200 */
.L_x_5609:
        /* <DEDUP_REMOVED lines=16> */
[----:B--2---:R-:W-:-:S05]  /*0e70*/  HADD2.F32 R14, -RZ, R14.H0_H0 ;  /* 0x2000000eff0e7230 */ /* 0x004fca0000004100 */
[----:B------:R-:W-:-:S04]  /*0e80*/  FMUL.FTZ R28, R14, 0.5 ;  /* 0x3f0000000e1c7820 */ /* 0x000fc80000410000 */
[----:B------:R-:W1:Y:S01]  /*0e90*/  MUFU.TANH R29, R28 ;  /* 0x0000001c001d7308 */ /* 0x000e620000002400 */
[----:B------:R-:W-:Y:S02]  /*0ea0*/  IMAD.MOV.U32 R14, RZ, RZ, 0x3f000000 ;  /* 0x3f000000ff0e7424 */ /* 0x000fe400078e00ff */
[----:B---3--:R-:W-:-:S05]  /*0eb0*/  HADD2.F32 R31, -RZ, R31.H0_H0 ;  /* 0x2000001fff1f7230 */ /* 0x008fca0000004100 */
[----:B------:R-:W-:Y:S01]  /*0ec0*/  FMUL.FTZ R31, R31, 0.5 ;  /* 0x3f0000001f1f7820 */ /* 0x000fe20000410000 */
[----:B-1----:R-:W-:-:S05]  /*0ed0*/  FFMA.FTZ R29, R29, R14, 0.5 ;  /* 0x3f0000001d1d7423 */ /* 0x002fca000001000e */
[----:B------:R-:W-:Y:S01]  /*0ee0*/  F2FP.F16.F32.PACK_AB R29, RZ, R29 ;  /* 0x0000001dff1d723e */ /* 0x000fe200000000ff */
[----:B------:R-:W1:Y:S04]  /*0ef0*/  MUFU.TANH R31, R31 ;  /* 0x0000001f001f7308 */ /* 0x000e680000002400 */
[----:B-----5:R-:W-:-:S05]  /*0f00*/  HADD2 R29, R29.H0_H0, R30.H0_H0 ;  /* 0x2000001e1d1d7230 */ /* 0x020fca0000000800 */
[----:B0-----:R-:W-:Y:S01]  /*0f10*/  PRMT R12, R29, 0x7610, R12 ;  /* 0x000076101d0c7816 */ /* 0x001fe2000000000c */
[----:B----4-:R-:W-:-:S04]  /*0f20*/  HADD2.F32 R32, -RZ, R32.H0_H0 ;  /* 0x20000020ff207230 */ /* 0x010fc80000004100 */
[----:B------:R-:W-:Y:S01]  /*0f30*/  HSETP2.GT.AND P1, PT, R12.H0_H0, R20.H0_H0, PT ;  /* 0x200000140c007234 */ /* 0x000fe20003f24800 */
[----:B------:R-:W-:Y:S01]  /*0f40*/  FMUL.FTZ R32, R32, 0.5 ;  /* 0x3f00000020207820 */ /* 0x000fe20000410000 */
[----:B-1----:R-:W-:-:S03]  /*0f50*/  FFMA.FTZ R13, R31, R14, 0.5 ;  /* 0x3f0000001f0d7423 */ /* 0x002fc6000001000e */
[----:B------:R-:W0:Y:S02]  /*0f60*/  MUFU.TANH R27, R32 ;  /* 0x00000020001b7308 */ /* 0x000e240000002400 */
[----:B------:R-:W-:-:S06]  /*0f70*/  F2FP.F16.F32.PACK_AB R26, RZ, R13 ;  /* 0x0000000dff1a723e */ /* 0x000fcc00000000ff */
[----:B------:R-:W-:Y:S02]  /*0f80*/  @!P1 HSETP2.GT.AND P2, PT, R12.H0_H0, R21.H0_H0, PT ;  /* 0x200000150c009234 */ /* 0x000fe40003f44800 */
[C---:B------:R-:W-:Y:S01]  /*0f90*/  PRMT R13, R20.reuse, 0x7610, R13 ;  /* 0x00007610140d7816 */ /* 0x040fe2000000000d */
[----:B------:R-:W-:Y:S02]  /*0fa0*/  HADD2 R26, R26.H0_H0, R23.H0_H0 ;  /* 0x200000171a1a7230 */ /* 0x000fe40000000800 */
        /* <DEDUP_REMOVED lines=16> */
[----:B------:R-:W-:Y:S02]  /*10b0*/  F2FP.F16.F32.PACK_AB R23, RZ, R23 ;  /* 0x00000017ff17723e */ /* 0x000fe400000000ff */
[----:B------:R-:W-:-:S03]  /*10c0*/  PRMT R13, R26, 0x7610, R13 ;  /* 0x000076101a0d7816 */ /* 0x000fc6000000000d */
[----:B------:R-:W-:Y:S02]  /*10d0*/  HADD2 R23, R23.H0_H0, R25.H0_H0 ;  /* 0x2000001917177230 */ /* 0x000fe40000000800 */
[----:B------:R-:W-:-:S03]  /*10e0*/  @!P1 HSETP2.GT.AND P2, PT, R12.H0_H0, R21.H0_H0, PT ;  /* 0x200000150c009234 */ /* 0x000fc60003f44800 */
[----:B------:R-:W-:Y:S02]  /*10f0*/  PRMT R20, R23, 0x7610, R20 ;  /* 0x0000761017147816 */ /* 0x000fe40000000014 */
        /* <DEDUP_REMOVED lines=8> */
.L_x_5614:
[----:B------:R-:W-:Y:S05]  /*1180*/  BSYNC.RECONVERGENT B1 ;  /* 0x0000000000017941 */ /* 0x000fea0003800200 */
.L_x_5613:
        /* <DEDUP_REMOVED lines=15> */
[----:B--2---:R-:W-:Y:S02]  /*1280*/  HADD2.F32 R18, -RZ, R18.H0_H0 ;  /* 0x20000012ff127230 */ /* 0x004fe40000004100 */
[----:B---3--:R-:W-:-:S03]  /*1290*/  HADD2.F32 R24, -RZ, R22.H0_H0 ;  /* 0x20000016ff187230 */ /* 0x008fc60000004100 */
[----:B------:R-:W-:Y:S02]  /*12a0*/  FMUL.FTZ R18, R18, 0.5 ;  /* 0x3f00000012127820 */ /* 0x000fe40000410000 */
[----:B------:R-:W-:-:S04]  /*12b0*/  FMUL.FTZ R24, R24, 0.5 ;  /* 0x3f00000018187820 */ /* 0x000fc80000410000 */
[----:B------:R-:W1:Y:S08]  /*12c0*/  MUFU.TANH R18, R18 ;  /* 0x0000001200127308 */ /* 0x000e700000002400 */
[----:B------:R-:W2:Y:S01]  /*12d0*/  MUFU.TANH R24, R24 ;  /* 0x0000001800187308 */ /* 0x000ea20000002400 */
[----:B-1----:R-:W-:-:S05]  /*12e0*/  FFMA.FTZ R22, R18, R27, 0.5 ;  /* 0x3f00000012167423 */ /* 0x002fca000001001b */
[----:B------:R-:W-:Y:S01]  /*12f0*/  F2FP.F16.F32.PACK_AB R22, RZ, R22 ;  /* 0x00000016ff16723e */ /* 0x000fe200000000ff */
[----:B--2---:R-:W-:-:S04]  /*1300*/  FFMA.FTZ R13, R24, R27, 0.5 ;  /* 0x3f000000180d7423 */ /* 0x004fc8000001001b */
[----:B----4-:R-:W-:Y:S01]  /*1310*/  HADD2 R22, R22.H0_H0, R23.H0_H0 ;  /* 0x2000001716167230 */ /* 0x010fe20000000800 */
[----:B0-----:R-:W-:-:S04]  /*1320*/  F2FP.F16.F32.PACK_AB R14, RZ, R13 ;  /* 0x0000000dff0e723e */ /* 0x001fc800000000ff */
[----:B------:R-:W-:Y:S02]  /*1330*/  PRMT R12, R22, 0x7610, R12 ;  /* 0x00007610160c7816 */ /* 0x000fe4000000000c */
[----:B------:R-:W-:Y:S01]  /*1340*/  PRMT R13, R20, 0x7610, R13 ;  /* 0x00007610140d7816 */ /* 0x000fe2000000000d */
[----:B-----5:R-:W-:Y:S02]  /*1350*/  HADD2 R14, R14.H0_H0, R25.H0_H0 ;  /* 0x200000190e0e7230 */ /* 0x020fe40000000800 */
[----:B------:R-:W-:-:S13]  /*1360*/  HSETP2.GT.AND P0, PT, R12.H0_H0, R20.H0_H0, PT ;  /* 0x200000140c007234 */ /* 0x000fda0003f04800 */
[----:B------:R-:W-:-:S05]  /*1370*/  @!P0 HSETP2.GT.AND P1, PT, R12.H0_H0, R21.H0_H0, PT ;  /* 0x200000150c008234 */ /* 0x000fca0003f24800 */
[----:B------:R-:W-:Y:S02]  /*1380*/  @!P0 SEL R13, R21, R12, !P1 ;  /* 0x0000000c150d8207 */ /* 0x000fe40004800000 */
[----:B------:R-:W-:Y:S02]  /*1390*/  @!P0 PRMT R12, R20, 0x7610, R12 ;  /* 0x00007610140c8816 */ /* 0x000fe4000000000c */
[----:B------:R-:W-:Y:S02]  /*13a0*/  PRMT R20, R14, 0x7610, R20 ;  /* 0x000076100e147816 */ /* 0x000fe40000000014 */
[----:B------:R-:W-:-:S03]  /*13b0*/  PRMT R21, R12, 0x7610, R21 ;  /* 0x000076100c157816 */ /* 0x000fc60000000015 */
[----:B------:R-:W-:-:S13]  /*13c0*/  HSETP2.GT.AND P0, PT, R20.H0_H0, R12.H0_H0, PT ;  /* 0x2000000c14007234 */ /* 0x000fda0003f04800 */
[----:B------:R-:W-:-:S05]  /*13d0*/  @!P0 HSETP2.GT.AND P1, PT, R20.H0_H0, R13.H0_H0, PT ;  /* 0x2000000d14008234 */ /* 0x000fca0003f24800 */
[----:B------:R-:W-:Y:S02]  /*13e0*/  @!P0 SEL R13, R13, R20, !P1 ;  /* 0x000000140d0d8207 */ /* 0x000fe40004800000 */
[C---:B------:R-:W-:Y:S02]  /*13f0*/  @!P0 PRMT R20, R12.reuse, 0x7610, R20 ;  /* 0x000076100c148816 */ /* 0x040fe40000000014 */
[----:B------:R-:W-:Y:S02]  /*1400*/  @!P0 PRMT R21, R13, 0x7610, R21 ;  /* 0x000076100d158816 */ /* 0x000fe40000000015 */
[----:B------:R-:W-:Y:S02]  /*1410*/  PRMT R12, R12, 0x5410, R20 ;  /* 0x000054100c0c7816 */ /* 0x000fe40000000014 */
[----:B------:R-:W-:-:S07]  /*1420*/  PRMT R13, R21, 0x7610, R13 ;  /* 0x00007610150d7816 */ /* 0x000fce000000000d */
.L_x_5616:
[----:B------:R-:W-:Y:S05]  /*1430*/  BSYNC.RECONVERGENT B1 ;  /* 0x0000000000017941 */ /* 0x000fea0003800200 */
.L_x_5615:
[----:B------:R-:W-:Y:S05]  /*1440*/  @P2 BRA `(.L_x_5612) ;  /* 0x0000000400dc2947 */ /* 0x000fea0003800000 */
[----:B------:R-:W-:-:S06]  /*1450*/  IMAD.WIDE.U32 R10, R19, 0x2, R10 ;  /* 0x00000002130a7825 */ /* 0x000fcc00078e000a */
[----:B------:R-:W2:Y:S01]  /*1460*/  LDG.E.U16 R10, desc[UR12][R10.64] ;  /* 0x0000000c0a0a7981 */ /* 0x000ea2000c1e1500 */
[----:B------:R-:W-:-:S06]  /*1470*/  IMAD.WIDE.U32 R8, R19, 0x2, R8 ;  /* 0x0000000213087825 */ /* 0x000fcc00078e0008 */
[----:B------:R-:W3:Y:S01]  /*1480*/  LDG.E.U16 R8, desc[UR12][R8.64] ;  /* 0x0000000c08087981 */ /* 0x000ee2000c1e1500 */
[----:B------:R-:W-:Y:S01]  /*1490*/  IMAD.MOV.U32 R15, RZ, RZ, 0x3f000000 ;  /* 0x3f000000ff0f7424 */ /* 0x000fe200078e00ff */
[----:B------:R-:W-:Y:S01]  /*14a0*/  PRMT R21, R12, 0x7632, R21 ;  /* 0x000076320c157816 */ /* 0x000fe20000000015 */
[----:B--2---:R-:W-:-:S05]  /*14b0*/  HADD2.F32 R14, -RZ, R10.H0_H0 ;  /* 0x2000000aff0e7230 */ /* 0x004fca0000004100 */
[----:B------:R-:W-:-:S06]  /*14c0*/  FMUL.FTZ R14, R14, 0.5 ;  /* 0x3f0000000e0e7820 */ /* 0x000fcc0000410000 */
[----:B------:R-:W0:Y:S02]  /*14d0*/  MUFU.TANH R14, R14 ;  /* 0x0000000e000e7308 */ /* 0x000e240000002400 */
[----:B0-----:R-:W-:-:S05]  /*14e0*/  FFMA.FTZ R15, R14, R15, 0.5 ;  /* 0x3f0000000e0f7423 */ /* 0x001fca000001000f */
[----:B------:R-:W-:-:S05]  /*14f0*/  F2FP.F16.F32.PACK_AB R15, RZ, R15 ;  /* 0x0000000fff0f723e */ /* 0x000fca00000000ff */
[----:B---3--:R-:W-:-:S05]  /*1500*/  HADD2 R15, R15.H0_H0, R8.H0_H0 ;  /* 0x200000080f0f7230 */ /* 0x008fca0000000800 */
[----:B------:R-:W-:-:S05]  /*1510*/  PRMT R20, R15, 0x7610, R20 ;  /* 0x000076100f147816 */ /* 0x000fca0000000014 */
[----:B------:R-:W-:-:S13]  /*1520*/  HSETP2.GT.AND P0, PT, R20.H0_H0, R12.H1_H1, PT ;  /* 0x3000000c14007234 */ /* 0x000fda0003f04800 */
[----:B------:R-:W-:Y:S05]  /*1530*/  @P0 BRA `(.L_x_5612) ;  /* 0x0000000400a00947 */ /* 0x000fea0003800000 */
[----:B------:R-:W-:-:S05]  /*1540*/  HSETP2.GT.AND P0, PT, R20.H0_H0, R13.H0_H0, PT ;  /* 0x2000000d14007234 */ /* 0x000fca0003f04800 */
[----:B------:R-:W-:Y:S02]  /*1550*/  SEL R13, R13, R20, !P0 ;  /* 0x000000140d0d7207 */ /* 0x000fe40004000000 */
[----:B------:R-:W-:Y:S02]  /*1560*/  PRMT R20, R12, 0x7632, R20 ;  /* 0x000076320c147816 */ /* 0x000fe40000000014 */
[----:B------:R-:W-:Y:S01]  /*1570*/  PRMT R21, R13, 0x7610, R21 ;  /* 0x000076100d157816 */ /* 0x000fe20000000015 */
[----:B------:R-:W-:Y:S06]  /*1580*/  BRA `(.L_x_5612) ;  /* 0x00000004008c7947 */ /* 0x000fec0003800000 */
.L_x_5608:
        /* <DEDUP_REMOVED lines=16> */
.L_x_5620:
        /* <DEDUP_REMOVED lines=9> */
[----:B------:R-:W-:-:S06]  /*1720*/  FMUL.FTZ R21, R21, 0.5 ;  /* 0x3f00000015157820 */ /* 0x000fcc0000410000 */
[----:B------:R-:W0:Y:S02]  /*1730*/  MUFU.TANH R21, R21 ;  /* 0x0000001500157308 */ /* 0x000e240000002400 */
[----:B0-----:R-:W-:-:S05]  /*1740*/  FFMA.FTZ R22, R21, R22, 0.5 ;  /* 0x3f00000015167423 */ /* 0x001fca0000010016 */
[----:B------:R-:W-:-:S05]  /*1750*/  F2FP.F16.F32.PACK_AB R22, RZ, R22 ;  /* 0x00000016ff16723e */ /* 0x000fca00000000ff */
[----:B---3--:R-:W-:Y:S01]  /*1760*/  HADD2 R19, R22.H0_H0, R19.H0_H0 ;  /* 0x2000001316137230 */ /* 0x008fe20000000800 */
[----:B------:R-:W-:Y:S06]  /*1770*/  @P0 BRA `(.L_x_5620) ;  /* 0xfffffffc00c40947 */ /* 0x000fec000383ffff */
[----:B------:R-:W-:Y:S05]  /*1780*/  BSYNC.RECONVERGENT B2 ;  /* 0x0000000000027941 */ /* 0x000fea0003800200 */
.L_x_5619:
[----:B------:R-:W-:-:S07]  /*1790*/  PRMT R20, R19, 0x7610, R20 ;  /* 0x0000761013147816 */ /* 0x000fce0000000014 */
.L_x_5618:
[----:B------:R-:W-:Y:S05]  /*17a0*/  BSYNC.RECONVERGENT B1 ;  /* 0x0000000000017941 */ /* 0x000fea0003800200 */
.L_x_5617:
        /* <DEDUP_REMOVED lines=14> */
[----:B--2---:R-:W-:-:S05]  /*1890*/  HADD2.F32 R20, -RZ, R14.H0_H0 ;  /* 0x2000000eff147230 */ /* 0x004fca0000004100 */
[----:B------:R-:W-:Y:S01]  /*18a0*/  FMUL.FTZ R21, R20, 0.5 ;  /* 0x3f00000014157820 */ /* 0x000fe20000410000 */
[----:B------:R-:W-:-:S05]  /*18b0*/  IMAD.MOV.U32 R20, RZ, RZ, 0x3f000000 ;  /* 0x3f000000ff147424 */ /* 0x000fca00078e00ff */
[----:B------:R-:W0:Y:S02]  /*18c0*/  MUFU.TANH R21, R21 ;  /* 0x0000001500157308 */ /* 0x000e240000002400 */
[----:B0-----:R-:W-:-:S05]  /*18d0*/  FFMA.FTZ R20, R21, R20, 0.5 ;  /* 0x3f00000015147423 */ /* 0x001fca0000010014 */
[----:B------:R-:W-:-:S05]  /*18e0*/  F2FP.F16.F32.PACK_AB R20, RZ, R20 ;  /* 0x00000014ff14723e */ /* 0x000fca00000000ff */
[----:B---3--:R-:W-:-:S07]  /*18f0*/  HADD2 R20, R20.H0_H0, R19.H0_H0 ;  /* 0x2000001314147230 */ /* 0x008fce0000000800 */
.L_x_5622:
[----:B------:R-:W-:Y:S05]  /*1900*/  BSYNC.RECONVERGENT B1 ;  /* 0x0000000000017941 */ /* 0x000fea0003800200 */
.L_x_5621:
        /* <DEDUP_REMOVED lines=20> */
.L_x_5624:
[----:B------:R-:W-:Y:S05]  /*1a50*/  BSYNC.RECONVERGENT B1 ;  /* 0x0000000000017941 */ /* 0x000fea0003800200 */
.L_x_5623:
[----:B------:R-:W-:Y:S01]  /*1a60*/  PRMT R21, R22, 0x7610, R21 ;  /* 0x0000761016157816 */ /* 0x000fe20000000015 */
[----:B------:R-:W-:Y:S06]  /*1a70*/  @!P1 BRA `(.L_x_5612) ;  /* 0x0000000000509947 */ /* 0x000fec0003800000 */
[----:B------:R-:W-:Y:S01]  /*1a80*/  BSSY.RECONVERGENT B1, `(.L_x_5625) ;  /* 0x0000011000017945 */ /* 0x000fe20003800200 */
[----:B------:R-:W-:-:S07]  /*1a90*/  IMAD.MOV.U32 R21, RZ, RZ, RZ ;  /* 0x000000ffff157224 */ /* 0x000fce00078e00ff */
.L_x_5626:
        /* <DEDUP_REMOVED lines=16> */
.L_x_5625:
[----:B------:R-:W-:Y:S01]  /*1ba0*/  IMAD.MOV.U32 R21, RZ, RZ, 0xfc00 ;  /* 0x0000fc00ff157424 */ /* 0x000fe200078e00ff */
[----:B------:R-:W-:-:S07]  /*1bb0*/  PRMT R20, R19, 0x7610, R20 ;  /* 0x0000761013147816 */ /* 0x000fce0000000014 */
.L_x_5612:
[----:B------:R-:W-:Y:S05]  /*1bc0*/  BSYNC.RECONVERGENT B0 ;  /* 0x0000000000007941 */ /* 0x000fea0003800200 */
.L_x_5607:
        /* <DEDUP_REMOVED lines=50> */
.L_x_5627:
        /* <DEDUP_REMOVED lines=74> */
.L_x_5631:
[----:B------:R-:W-:Y:S05]  /*2390*/  BSYNC.RECONVERGENT B0 ;  /* 0x0000000000007941 */ /* 0x000fea0003800200 */
.L_x_5630:
        /* <DEDUP_REMOVED lines=19> */
.L_x_5633:
[----:B------:R-:W-:Y:S05]  /*24d0*/  BSYNC.RECONVERGENT B0 ;  /* 0x0000000000007941 */ /* 0x000fea0003800200 */
.L_x_5632:
        /* <DEDUP_REMOVED lines=17> */
.L_x_5635:
[----:B------:R-:W-:Y:S05]  /*25f0*/  BSYNC.RECONVERGENT B0 ;  /* 0x0000000000007941 */ /* 0x000fea0003800200 */
.L_x_5634:
        /* <DEDUP_REMOVED lines=19> */
.L_x_5637:
[----:B------:R-:W-:Y:S05]  /*2730*/  BSYNC.RECONVERGENT B0 ;  /* 0x0000000000007941 */ /* 0x000fea0003800200 */
.L_x_5636:
        /* <DEDUP_REMOVED lines=17> */
.L_x_5639:
[----:B------:R-:W-:Y:S05]  /*2850*/  BSYNC.RECONVERGENT B0 ;  /* 0x0000000000007941 */ /* 0x000fea0003800200 */
.L_x_5638:
        /* <DEDUP_REMOVED lines=17> */
.L_x_5641:
[----:B------:R-:W-:Y:S05]  /*2970*/  BSYNC.RECONVERGENT B0 ;  /* 0x0000000000007941 */ /* 0x000fea0003800200 */
.L_x_5640:
        /* <DEDUP_REMOVED lines=19> */
.L_x_5643:
[----:B------:R-:W-:Y:S05]  /*2ab0*/  BSYNC.RECONVERGENT B0 ;  /* 0x0000000000007941 */ /* 0x000fea0003800200 */
.L_x_5642:
        /* <DEDUP_REMOVED lines=17> */
.L_x_5645:
[----:B------:R-:W-:Y:S05]  /*2bd0*/  BSYNC.RECONVERGENT B0 ;  /* 0x0000000000007941 */ /* 0x000fea0003800200 */
.L_x_5644:
        /* <DEDUP_REMOVED lines=17> */
.L_x_5647:
[----:B------:R-:W-:Y:S05]  /*2cf0*/  BSYNC.RECONVERGENT B0 ;  /* 0x0000000000007941 */ /* 0x000fea0003800200 */
.L_x_5646:
        /* <DEDUP_REMOVED lines=17> */
.L_x_5649:
[----:B------:R-:W-:Y:S05]  /*2e10*/  BSYNC.RECONVERGENT B0 ;  /* 0x0000000000007941 */ /* 0x000fea0003800200 */
.L_x_5648:
        /* <DEDUP_REMOVED lines=16> */
.L_x_5651:
[----:B------:R-:W-:Y:S05]  /*2f20*/  BSYNC.RECONVERGENT B0 ;  /* 0x0000000000007941 */ /* 0x000fea0003800200 */
.L_x_5650:
        /* <DEDUP_REMOVED lines=18> */
.L_x_5653:
[----:B------:R-:W-:Y:S05]  /*3050*/  BSYNC.RECONVERGENT B0 ;  /* 0x0000000000007941 */ /* 0x000fea0003800200 */
.L_x_5652:
        /* <DEDUP_REMOVED lines=17> */
.L_x_5655:
[----:B------:R-:W-:Y:S05]  /*3170*/  BSYNC.RECONVERGENT B0 ;  /* 0x0000000000007941 */ /* 0x000fea0003800200 */
.L_x_5654:
        /* <DEDUP_REMOVED lines=17> */
.L_x_5657:
[----:B------:R-:W-:Y:S05]  /*3290*/  BSYNC.RECONVERGENT B0 ;  /* 0x0000000000007941 */ /* 0x000fea0003800200 */
.L_x_5656:
        /* <DEDUP_REMOVED lines=15> */
.L_x_5659:
[----:B------:R-:W-:Y:S05]  /*3390*/  BSYNC.RECONVERGENT B0 ;  /* 0x0000000000007941 */ /* 0x000fea0003800200 */
.L_x_5658:
        /* <DEDUP_REMOVED lines=23> */
.L_x_5661:
[----:B------:R-:W-:Y:S05]  /*3510*/  BSYNC.RECONVERGENT B0 ;  /* 0x0000000000007941 */ /* 0x000fea0003800200 */
.L_x_5660:
        /* <DEDUP_REMOVED lines=15> */
.L_x_5663:
[----:B------:R-:W-:Y:S05]  /*3610*/  BSYNC.RECONVERGENT B0 ;  /* 0x0000000000007941 */ /* 0x000fea0003800200 */
.L_x_5662:
        /* <DEDUP_REMOVED lines=15> */
.L_x_5665:
[----:B------:R-:W-:Y:S05]  /*3710*/  BSYNC.RECONVERGENT B0 ;  /* 0x0000000000007941 */ /* 0x000fea0003800200 */
.L_x_5664:
        /* <DEDUP_REMOVED lines=15> */
.L_x_5667:
[----:B------:R-:W-:Y:S05]  /*3810*/  BSYNC.RECONVERGENT B0 ;  /* 0x0000000000007941 */ /* 0x000fea0003800200 */
.L_x_5666:
        /* <DEDUP_REMOVED lines=15> */
.L_x_5669:
[----:B------:R-:W-:Y:S05]  /*3910*/  BSYNC.RECONVERGENT B0 ;  /* 0x0000000000007941 */ /* 0x000fea0003800200 */
.L_x_5668:
[----:B------:R-:W-:Y:S01]  /*3920*/  ISETP.NE.AND P0, PT, R19, R14, PT ;  /* 0x0000000e1300720c */ /* 0x000fe20003f05270 */
[----:B------:R-:W-:-:S03]  /*3930*/  VIADD R15, R15, 0xffffffe0 ;  /* 0xffffffe00f0f7836 */ /* 0x000fc60000000000 */
[----:B------:R-:W-:Y:S02]  /*3940*/  SEL R17, R20, R23, !P0 ;  /* 0x0000001714117207 */ /* 0x000fe40004000000 */
[----:B------:R-:W-:-:S07]  /*3950*/  SEL R14, R18, R21, !P0 ;  /* 0x00000015120e7207 */ /* 0x000fce0004000000 */
.L_x_5629:
[----:B------:R-:W-:Y:S01]  /*3960*/  NOP ;  /* 0x0000000000007918 */ /* 0x000fe20000000000 */
.L_x_5628:
        /* <DEDUP_REMOVED lines=24> */
.L_x_5672:
[----:B------:R-:W-:Y:S05]  /*3af0*/  BSYNC.RECONVERGENT B0 ;  /* 0x0000000000007941 */ /* 0x000fea0003800200 */
.L_x_5671:
        /* <DEDUP_REMOVED lines=19> */
.L_x_5674:
[----:B------:R-:W-:Y:S05]  /*3c30*/  BSYNC.RECONVERGENT B0 ;  /* 0x0000000000007941 */ /* 0x000fea0003800200 */
.L_x_5673:
        /* <DEDUP_REMOVED lines=17> */
.L_x_5676:
[----:B------:R-:W-:Y:S05]  /*3d50*/  BSYNC.RECONVERGENT B0 ;  /* 0x0000000000007941 */ /* 0x000fea0003800200 */
.L_x_5675:
        /* <DEDUP_REMOVED lines=19> */
.L_x_5678:
[----:B------:R-:W-:Y:S05]  /*3e90*/  BSYNC.RECONVERGENT B0 ;  /* 0x0000000000007941 */ /* 0x000fea0003800200 */
.L_x_5677:
        /* <DEDUP_REMOVED lines=17> */
.L_x_5680:
[----:B------:R-:W-:Y:S05]  /*3fb0*/  BSYNC.RECONVERGENT B0 ;  /* 0x0000000000007941 */ /* 0x000fea0003800200 */
.L_x_5679:
        /* <DEDUP_REMOVED lines=17> */
.L_x_5682:
[----:B------:R-:W-:Y:S05]  /*40d0*/  BSYNC.RECONVERGENT B0 ;  /* 0x0000000000007941 */ /* 0x000fea0003800200 */
.L_x_5681:
        /* <DEDUP_REMOVED lines=19> */
.L_x_5684:
[----:B------:R-:W-:Y:S05]  /*4210*/  BSYNC.RECONVERGENT B0 ;  /* 0x0000000000007941 */ /* 0x000fea0003800200 */
.L_x_5683:
        /* <DEDUP_REMOVED lines=17> */
.L_x_5686:
[----:B------:R-:W-:Y:S05]  /*4330*/  BSYNC.RECONVERGENT B0 ;  /* 0x0000000000007941 */ /* 0x000fea0003800200 */
.L_x_5685:
        /* <DEDUP_REMOVED lines=17> */
.L_x_5688:
[----:B------:R-:W-:Y:S05]  /*4450*/  BSYNC.RECONVERGENT B0 ;  /* 0x0000000000007941 */ /* 0x000fea0003800200 */
.L_x_5687:
        /* <DEDUP_REMOVED lines=17> */
.L_x_5690:
[----:B------:R-:W-:Y:S05]  /*4570*/  BSYNC.RECONVERGENT B0 ;  /* 0x0000000000007941 */ /* 0x000fea0003800200 */
.L_x_5689:
        /* <DEDUP_REMOVED lines=16> */
.L_x_5692:
[----:B------:R-:W-:Y:S05]  /*4680*/  BSYNC.RECONVERGENT B0 ;  /* 0x0000000000007941 */ /* 0x000fea0003800200 */
.L_x_5691:
        /* <DEDUP_REMOVED lines=18> */
.L_x_5694:
[----:B------:R-:W-:Y:S05]  /*47b0*/  BSYNC.RECONVERGENT B0 ;  /* 0x0000000000007941 */ /* 0x000fea0003800200 */
.L_x_5693:
        /* <DEDUP_REMOVED lines=17> */
.L_x_5696:
[----:B------:R-:W-:Y:S05]  /*48d0*/  BSYNC.RECONVERGENT B0 ;  /* 0x0000000000007941 */ /* 0x000fea0003800200 */
.L_x_5695:
        /* <DEDUP_REMOVED lines=17> */
.L_x_5698:
[----:B------:R-:W-:Y:S05]  /*49f0*/  BSYNC.RECONVERGENT B0 ;  /* 0x0000000000007941 */ /* 0x000fea0003800200 */
.L_x_5697:
        /* <DEDUP_REMOVED lines=15> */
.L_x_5700:
[----:B------:R-:W-:Y:S05]  /*4af0*/  BSYNC.RECONVERGENT B0 ;  /* 0x0000000000007941 */ /* 0x000fea0003800200 */
.L_x_5699:
        /* <DEDUP_REMOVED lines=24> */
.L_x_5702:
[----:B------:R-:W-:Y:S05]  /*4c80*/  BSYNC.RECONVERGENT B0 ;  /* 0x0000000000007941 */ /* 0x000fea0003800200 */
.L_x_5701:
        /* <DEDUP_REMOVED lines=15> */
.L_x_5704:
[----:B------:R-:W-:Y:S05]  /*4d80*/  BSYNC.RECONVERGENT B0 ;  /* 0x0000000000007941 */ /* 0x000fea0003800200 */
.L_x_5703:
        /* <DEDUP_REMOVED lines=15> */
.L_x_5706:
[----:B------:R-:W-:Y:S05]  /*4e80*/  BSYNC.RECONVERGENT B0 ;  /* 0x0000000000007941 */ /* 0x000fea0003800200 */
.L_x_5705:
        /* <DEDUP_REMOVED lines=15> */
.L_x_5708:
[----:B------:R-:W-:Y:S05]  /*4f80*/  BSYNC.RECONVERGENT B0 ;  /* 0x0000000000007941 */ /* 0x000fea0003800200 */
.L_x_5707:
        /* <DEDUP_REMOVED lines=15> */
.L_x_5710:
[----:B------:R-:W-:Y:S05]  /*5080*/  BSYNC.RECONVERGENT B0 ;  /* 0x0000000000007941 */ /* 0x000fea0003800200 */
.L_x_5709:
[----:B------:R-:W-:-:S04]  /*5090*/  ISETP.NE.AND P0, PT, R14, R15, PT ;  /* 0x0000000f0e00720c */ /* 0x000fc80003f05270 */
[----:B------:R-:W-:Y:S02]  /*50a0*/  SEL R17, R20, R17, !P0 ;  /* 0x0000001114117207 */ /* 0x000fe40004000000 */
[----:B------:R-:W-:-:S07]  /*50b0*/  SEL R14, R19, R18, !P0 ;  /* 0x00000012130e7207 */ /* 0x000fce0004000000 */
.L_x_5670:
[----:B------:R-:W-:-:S13]  /*50c0*/  ISETP.GE.AND P0, PT, R9, 0x1, PT ;  /* 0x000000010900780c */ /* 0x000fda0003f06270 */
[----:B------:R-:W-:Y:S05]  /*50d0*/  @!P0 BRA `(.L_x_5711) ;  /* 0x0000000000108947 */ /* 0x000fea0003800000 */
[----:B------:R-:W-:-:S05]  /*50e0*/  PRMT R17, R17, 0x5410, R17 ;  /* 0x0000541011117816 */ /* 0x000fca0000000011 */
[----:B------:R-:W0:Y:S02]  /*50f0*/  SHFL.IDX PT, R12, R17, R12, 0x1f ;  /* 0x00001f0c110c7589 */ /* 0x000e2400000e0000 */
[----:B0-----:R-:W-:-:S13]  /*5100*/  HSETP2.NEU.AND P0, PT, R12.H0_H0, -INF , -INF , PT ;  /* 0xfc00fc000c007434 */ /* 0x001fda0003f0d800 */
[----:B------:R-:W-:Y:S05]  /*5110*/  @P0 BRA `(.L_x_5712) ;  /* 0x00000004005c0947 */ /* 0x000fea0003800000 */
.L_x_5711:
        /* <DEDUP_REMOVED lines=16> */
.L_x_5718:
        /* <DEDUP_REMOVED lines=30> */
.L_x_5717:
[----:B--2---:R-:W-:-:S07]  /*5400*/  VIADD R4, R15, 0xffffff80 ;  /* 0xffffff800f047836 */ /* 0x004fce0000000000 */
.L_x_5716:
[----:B------:R-:W-:Y:S05]  /*5410*/  BSYNC.RECONVERGENT B1 ;  /* 0x0000000000017941 */ /* 0x000fea0003800200 */
.L_x_5715:
        /* <DEDUP_REMOVED lines=20> */
.L_x_5720:
[----:B------:R-:W-:Y:S05]  /*5560*/  BSYNC.RECONVERGENT B1 ;  /* 0x0000000000017941 */ /* 0x000fea0003800200 */
.L_x_5719:
        /* <DEDUP_REMOVED lines=15> */
.L_x_5714:
[----:B------:R-:W-:Y:S05]  /*5660*/  BSYNC.RECONVERGENT B0 ;  /* 0x0000000000007941 */ /* 0x000fea0003800200 */
.L_x_5713:
[----:B------:R-:W-:Y:S01]  /*5670*/  PREEXIT ;  /* 0x000000000000782d */ /* 0x000fe20000000000 */
[----:B------:R-:W-:Y:S05]  /*5680*/  EXIT ;  /* 0x000000000000794d */ /* 0x000fea0003800000 */
.L_x_5712:
        /* <DEDUP_REMOVED lines=57> */
.L_x_5768:
[----:B------:R-:W-:Y:S01]  /*5a20*/  UMOV UR6, 0xffffffff ;  /* 0xffffffff00067882 */ /* 0x000fe20000000000 */
[----:B------:R-:W-:Y:S02]  /*5a30*/  ISETP.GE.AND P0, PT, R4, R31, PT ;  /* 0x0000001f0400720c */ /* 0x000fe40003f06270 */
[----:B01----:R-:W-:Y:S11]  /*5a40*/  BRA.DIV UR6, `(.L_x_5722) ;  /* 0x0000003606687947 */ /* 0x003ff6000b800000 */
[----:B------:R0:W1:Y:S02]  /*5a50*/  SHFL.IDX PT, R33, R29, R28, 0x1f ;  /* 0x00001f1c1d217589 */ /* 0x00006400000e0000 */
.L_x_5837:
[----:B------:R-:W2:Y:S01]  /*5a60*/  LDCU UR6, c[0x0][0x3b8] ;  /* 0x00007700ff0677ac */ /* 0x000ea20008000800 */
[----:B0-----:R-:W-:-:S05]  /*5a70*/  VIADD R28, R28, 0x1 ;  /* 0x000000011c1c7836 */ /* 0x001fca0000000000 */
[----:B--2---:R-:W-:Y:S01]  /*5a80*/  ISETP.NE.AND P1, PT, R28, UR6, PT ;  /* 0x000000061c007c0c */ /* 0x004fe2000bf25270 */
[----:B------:R-:W-:-:S12]  /*5a90*/  @P0 BRA `(.L_x_5723) ;  /* 0x0000001800580947 */ /* 0x000fd80003800000 */
[--C-:B-1----:R-:W-:Y:S02]  /*5aa0*/  IMAD R33, R5, R33, R4.reuse ;  /* 0x0000002105217224 */ /* 0x102fe400078e0204 */
[----:B------:R-:W-:-:S07]  /*5ab0*/  IMAD.MOV.U32 R30, RZ, RZ, R4 ;  /* 0x000000ffff1e7224 */ /* 0x000fce00078e0004 */
.L_x_5767:
        /* <DEDUP_REMOVED lines=25> */
[----:B------:R-:W-:-:S05]  /*5c50*/  F2FP.F16.F32.PACK_AB R32, RZ, R32 ;  /* 0x00000020ff20723e */ /* 0x000fca00000000ff */
[----:B--2---:R-:W-:-:S07]  /*5c60*/  HADD2 R32, R32.H0_H0, R7.H0_H0 ;  /* 0x2000000720207230 */ /* 0x004fce0000000800 */
.L_x_5724:
        /* <DEDUP_REMOVED lines=47> */
.L_x_5728:
[----:B------:R-:W-:Y:S05]  /*5f60*/  BSYNC.RECONVERGENT B1 ;  /* 0x0000000000017941 */ /* 0x000fea0003800200 */
.L_x_5727:
        /* <DEDUP_REMOVED lines=15> */
.L_x_5730:
[----:B------:R-:W-:Y:S05]  /*6060*/  BSYNC.RECONVERGENT B1 ;  /* 0x0000000000017941 */ /* 0x000fea0003800200 */
.L_x_5729:
        /* <DEDUP_REMOVED lines=15> */
.L_x_5732:
[----:B------:R-:W-:Y:S05]  /*6160*/  BSYNC.RECONVERGENT B1 ;  /* 0x0000000000017941 */ /* 0x000fea0003800200 */
.L_x_5731:
        /* <DEDUP_REMOVED lines=15> */
.L_x_5734:
[----:B------:R-:W-:Y:S05]  /*6260*/  BSYNC.RECONVERGENT B1 ;  /* 0x0000000000017941 */ /* 0x000fea0003800200 */
.L_x_5733:
        /* <DEDUP_REMOVED lines=15> */
.L_x_5736:
[----:B------:R-:W-:Y:S05]  /*6360*/  BSYNC.RECONVERGENT B1 ;  /* 0x0000000000017941 */ /* 0x000fea0003800200 */
.L_x_5735:
        /* <DEDUP_REMOVED lines=15> */
.L_x_5738:
[----:B------:R-:W-:Y:S05]  /*6460*/  BSYNC.RECONVERGENT B1 ;  /* 0x0000000000017941 */ /* 0x000fea0003800200 */
.L_x_5737:
        /* <DEDUP_REMOVED lines=15> */
.L_x_5740:
[----:B------:R-:W-:Y:S05]  /*6560*/  BSYNC.RECONVERGENT B1 ;  /* 0x0000000000017941 */ /* 0x000fea0003800200 */
.L_x_5739:
        /* <DEDUP_REMOVED lines=15> */
.L_x_5742:
[----:B------:R-:W-:Y:S05]  /*6660*/  BSYNC.RECONVERGENT B1 ;  /* 0x0000000000017941 */ /* 0x000fea0003800200 */
.L_x_5741:
        /* <DEDUP_REMOVED lines=15> */
.L_x_5744:
[----:B------:R-:W-:Y:S05]  /*6760*/  BSYNC.RECONVERGENT B1 ;  /* 0x0000000000017941 */ /* 0x000fea0003800200 */
.L_x_5743:
        /* <DEDUP_REMOVED lines=15> */
.L_x_5746:
[----:B------:R-:W-:Y:S05]  /*6860*/  BSYNC.RECONVERGENT B1 ;  /* 0x0000000000017941 */ /* 0x000fea0003800200 */
.L_x_5745:
        /* <DEDUP_REMOVED lines=15> */
.L_x_5748:
[----:B------:R-:W-:Y:S05]  /*6960*/  BSYNC.RECONVERGENT B1 ;  /* 0x0000000000017941 */ /* 0x000fea0003800200 */
.L_x_5747:
        /* <DEDUP_REMOVED lines=16> */
.L_x_5750:
[----:B------:R-:W-:Y:S05]  /*6a70*/  BSYNC.RECONVERGENT B1 ;  /* 0x0000000000017941 */ /* 0x000fea0003800200 */
.L_x_5749:
        /* <DEDUP_REMOVED lines=15> */
.L_x_5752:
[----:B------:R-:W-:Y:S05]  /*6b70*/  BSYNC.RECONVERGENT B1 ;  /* 0x0000000000017941 */ /* 0x000fea0003800200 */
.L_x_5751:
        /* <DEDUP_REMOVED lines=15> */
.L_x_5754:
[----:B------:R-:W-:Y:S05]  /*6c70*/  BSYNC.RECONVERGENT B1 ;  /* 0x0000000000017941 */ /* 0x000fea0003800200 */
.L_x_5753:
        /* <DEDUP_REMOVED lines=15> */
.L_x_5756:
[----:B------:R-:W-:Y:S05]  /*6d70*/  BSYNC.RECONVERGENT B1 ;  /* 0x0000000000017941 */ /* 0x000fea0003800200 */
.L_x_5755:
        /* <DEDUP_REMOVED lines=24> */
.L_x_5758:
[----:B------:R-:W-:Y:S05]  /*6f00*/  BSYNC.RECONVERGENT B1 ;  /* 0x0000000000017941 */ /* 0x000fea0003800200 */
.L_x_5757:
        /* <DEDUP_REMOVED lines=15> */
.L_x_5760:
[----:B------:R-:W-:Y:S05]  /*7000*/  BSYNC.RECONVERGENT B1 ;  /* 0x0000000000017941 */ /* 0x000fea0003800200 */
.L_x_5759:
        /* <DEDUP_REMOVED lines=15> */
.L_x_5762:
[----:B------:R-:W-:Y:S05]  /*7100*/  BSYNC.RECONVERGENT B1 ;  /* 0x0000000000017941 */ /* 0x000fea0003800200 */
.L_x_5761:
        /* <DEDUP_REMOVED lines=15> */
.L_x_5764:
[----:B------:R-:W-:Y:S05]  /*7200*/  BSYNC.RECONVERGENT B1 ;  /* 0x0000000000017941 */ /* 0x000fea0003800200 */
.L_x_5763:
        /* <DEDUP_REMOVED lines=15> */
.L_x_5766:
[----:B------:R-:W-:Y:S05]  /*7300*/  BSYNC.RECONVERGENT B1 ;  /* 0x0000000000017941 */ /* 0x000fea0003800200 */
.L_x_5765:
        /* <DEDUP_REMOVED lines=10> */
.L_x_5726:
[----:B------:R1:W-:Y:S04]  /*73b0*/  @!P0 STS.U16 [R6+-0x40], R32 ;  /* 0xffffc02006008388 */ /* 0x0003e80000000400 */
[----:B------:R1:W-:Y:S01]  /*73c0*/  @!P0 STS [R34+-0x80], R35 ;  /* 0xffff802322008388 */ /* 0x0003e20000000800 */
[----:B------:R-:W-:Y:S01]  /*73d0*/  NOP ;  /* 0x0000000000007918 */ /* 0x000fe20000000000 */
.L_x_5725:
[----:B------:R-:W-:Y:S01]  /*73e0*/  VIADD R33, R33, 0x20 ;  /* 0x0000002021217836 */ /* 0x000fe20000000000 */
[----:B------:R-:W-:Y:S06]  /*73f0*/  @!P2 BRA `(.L_x_5767) ;  /* 0xffffffe400b0a947 */ /* 0x000fec000383ffff */
.L_x_5723:
[----:B------:R-:W-:Y:S05]  /*7400*/  @P1 BRA `(.L_x_5768) ;  /* 0xffffffe400841947 */ /* 0x000fea000383ffff */
[----:B------:R-:W-:Y:S05]  /*7410*/  BSYNC B0 ;  /* 0x0000000000007941 */ /* 0x000fea0003800000 */
.L_x_5721:
        /* <DEDUP_REMOVED lines=18> */
.L_x_5841:
[----:B------:R-:W-:Y:S01]  /*7540*/  HSETP2.GT.AND P0, PT, R0.H0_H0, R31.H0_H0, PT ;  /* 0x2000001f00007234 */ /* 0x000fe20003f04800 */
[----:B------:R-:W-:-:S12]  /*7550*/  BSSY.RECONVERGENT B0, `(.L_x_5771) ;  /* 0x0000006000007945 */ /* 0x000fd80003800200 */
[----:B------:R-:W-:Y:S05]  /*7560*/  @P0 BRA `(.L_x_5772) ;  /* 0x0000000000100947 */ /* 0x000fea0003800000 */
[----:B------:R-:W-:Y:S01]  /*7570*/  HSETP2.NEU.AND P0, PT, R0.H0_H0, R31.H0_H0, PT ;  /* 0x2000001f00007234 */ /* 0x000fe20003f0d800 */
[----:B------:R-:W-:-:S12]  /*7580*/  IMAD.MOV.U32 R29, RZ, RZ, RZ ;  /* 0x000000ffff1d7224 */ /* 0x000fd800078e00ff */
[----:B--2---:R-:W-:-:S04]  /*7590*/  @!P0 ISETP.GE.AND P1, PT, R27, R8, PT ;  /* 0x000000081b00820c */ /* 0x004fc80003f26270 */
[----:B------:R-:W-:-:S09]  /*75a0*/  @!P0 SEL R29, RZ, 0x1, P1 ;  /* 0x00000001ff1d8807 */ /* 0x000fd20000800000 */
.L_x_5772:
[----:B------:R-:W-:Y:S05]  /*75b0*/  BSYNC.RECONVERGENT B0 ;  /* 0x0000000000007941 */ /* 0x000fea0003800200 */
.L_x_5771:
        /* <DEDUP_REMOVED lines=9> */
.L_x_5845:
        /* <DEDUP_REMOVED lines=8> */
.L_x_5775:
[----:B------:R-:W-:Y:S05]  /*76d0*/  BSYNC.RECONVERGENT B0 ;  /* 0x0000000000007941 */ /* 0x000fea0003800200 */
.L_x_5774:
        /* <DEDUP_REMOVED lines=10> */
.L_x_5849:
[----:B------:R-:W-:Y:S01]  /*7780*/  HSETP2.GT.AND P0, PT, R22.H0_H0, R29.H0_H0, PT ;  /* 0x2000001d16007234 */ /* 0x000fe20003f04800 */
[----:B------:R-:W-:-:S12]  /*7790*/  BSSY.RECONVERGENT B0, `(.L_x_5777) ;  /* 0x0000006000007945 */ /* 0x000fd80003800200 */
[----:B------:R-:W-:Y:S05]  /*77a0*/  @P0 BRA `(.L_x_5778) ;  /* 0x0000000000100947 */ /* 0x000fea0003800000 */
[----:B------:R-:W-:Y:S01]  /*77b0*/  HSETP2.NEU.AND P0, PT, R22.H0_H0, R29.H0_H0, PT ;  /* 0x2000001d16007234 */ /* 0x000fe20003f0d800 */
[----:B------:R-:W-:-:S12]  /*77c0*/  IMAD.MOV.U32 R21, RZ, RZ, RZ ;  /* 0x000000ffff157224 */ /* 0x000fd800078e00ff */
[----:B--2---:R-:W-:-:S04]  /*77d0*/  @!P0 ISETP.GE.AND P1, PT, R27, R8, PT ;  /* 0x000000081b00820c */ /* 0x004fc80003f26270 */
[----:B------:R-:W-:-:S09]  /*77e0*/  @!P0 SEL R21, RZ, 0x1, P1 ;  /* 0x00000001ff158807 */ /* 0x000fd20000800000 */
.L_x_5778:
[----:B------:R-:W-:Y:S05]  /*77f0*/  BSYNC.RECONVERGENT B0 ;  /* 0x0000000000007941 */ /* 0x000fea0003800200 */
.L_x_5777:
        /* <DEDUP_REMOVED lines=8> */
.L_x_5853:
        /* <DEDUP_REMOVED lines=8> */
.L_x_5781:
[----:B------:R-:W-:Y:S05]  /*7900*/  BSYNC.RECONVERGENT B0 ;  /* 0x0000000000007941 */ /* 0x000fea0003800200 */
.L_x_5780:
        /* <DEDUP_REMOVED lines=8> */
.L_x_5857:
        /* <DEDUP_REMOVED lines=8> */
.L_x_5784:
[----:B------:R-:W-:Y:S05]  /*7a10*/  BSYNC.RECONVERGENT B0 ;  /* 0x0000000000007941 */ /* 0x000fea0003800200 */
.L_x_5783:
        /* <DEDUP_REMOVED lines=9> */
.L_x_5861:
[----:B-1----:R-:W-:Y:S01]  /*7ab0*/  HSETP2.GT.AND P0, PT, R22.H0_H0, R21.H0_H0, PT ;  /* 0x2000001516007234 */ /* 0x002fe20003f04800 */
[----:B------:R-:W-:-:S12]  /*7ac0*/  BSSY.RECONVERGENT B0, `(.L_x_5786) ;  /* 0x0000006000007945 */ /* 0x000fd80003800200 */
[----:B------:R-:W-:Y:S05]  /*7ad0*/  @P0 BRA `(.L_x_5787) ;  /* 0x0000000000100947 */ /* 0x000fea0003800000 */
[----:B------:R-:W-:Y:S01]  /*7ae0*/  HSETP2.NEU.AND P0, PT, R22.H0_H0, R21.H0_H0, PT ;  /* 0x2000001516007234 */ /* 0x000fe20003f0d800 */
[----:B------:R-:W-:-:S12]  /*7af0*/  IMAD.MOV.U32 R13, RZ, RZ, RZ ;  /* 0x000000ffff0d7224 */ /* 0x000fd800078e00ff */
[----:B--2---:R-:W-:-:S04]  /*7b00*/  @!P0 ISETP.GE.AND P1, PT, R27, R8, PT ;  /* 0x000000081b00820c */ /* 0x004fc80003f26270 */
[----:B------:R-:W-:-:S09]  /*7b10*/  @!P0 SEL R13, RZ, 0x1, P1 ;  /* 0x00000001ff0d8807 */ /* 0x000fd20000800000 */
.L_x_5787:
[----:B------:R-:W-:Y:S05]  /*7b20*/  BSYNC.RECONVERGENT B0 ;  /* 0x0000000000007941 */ /* 0x000fea0003800200 */
.L_x_5786:
        /* <DEDUP_REMOVED lines=8> */
.L_x_5865:
        /* <DEDUP_REMOVED lines=8> */
.L_x_5790:
[----:B------:R-:W-:Y:S05]  /*7c30*/  BSYNC.RECONVERGENT B0 ;  /* 0x0000000000007941 */ /* 0x000fea0003800200 */
.L_x_5789:
        /* <DEDUP_REMOVED lines=8> */
.L_x_5869:
        /* <DEDUP_REMOVED lines=8> */
.L_x_5793:
[----:B------:R-:W-:Y:S05]  /*7d40*/  BSYNC.RECONVERGENT B0 ;  /* 0x0000000000007941 */ /* 0x000fea0003800200 */
.L_x_5792:
        /* <DEDUP_REMOVED lines=8> */
.L_x_5873:
        /* <DEDUP_REMOVED lines=8> */
.L_x_5796:
[----:B------:R-:W-:Y:S05]  /*7e50*/  BSYNC.RECONVERGENT B0 ;  /* 0x0000000000007941 */ /* 0x000fea0003800200 */
.L_x_5795:
        /* <DEDUP_REMOVED lines=9> */
.L_x_5877:
[----:B-1----:R-:W-:Y:S01]  /*7ef0*/  HSETP2.GT.AND P0, PT, R22.H0_H0, R11.H0_H0, PT ;  /* 0x2000000b16007234 */ /* 0x002fe20003f04800 */
[----:B------:R-:W-:-:S12]  /*7f00*/  BSSY.RECONVERGENT B0, `(.L_x_5798) ;  /* 0x0000006000007945 */ /* 0x000fd80003800200 */
[----:B------:R-:W-:Y:S05]  /*7f10*/  @P0 BRA `(.L_x_5799) ;  /* 0x0000000000100947 */ /* 0x000fea0003800000 */
[----:B------:R-:W-:Y:S01]  /*7f20*/  HSETP2.NEU.AND P0, PT, R22.H0_H0, R11.H0_H0, PT ;  /* 0x2000000b16007234 */ /* 0x000fe20003f0d800 */
[----:B------:R-:W-:-:S12]  /*7f30*/  IMAD.MOV.U32 R0, RZ, RZ, RZ ;  /* 0x000000ffff007224 */ /* 0x000fd800078e00ff */
[----:B--2---:R-:W-:-:S04]  /*7f40*/  @!P0 ISETP.GE.AND P1, PT, R27, R8, PT ;  /* 0x000000081b00820c */ /* 0x004fc80003f26270 */
[----:B------:R-:W-:-:S09]  /*7f50*/  @!P0 SEL R0, RZ, 0x1, P1 ;  /* 0x00000001ff008807 */ /* 0x000fd20000800000 */
.L_x_5799:
[----:B------:R-:W-:Y:S05]  /*7f60*/  BSYNC.RECONVERGENT B0 ;  /* 0x0000000000007941 */ /* 0x000fea0003800200 */
.L_x_5798:
        /* <DEDUP_REMOVED lines=8> */
.L_x_5881:
        /* <DEDUP_REMOVED lines=8> */
.L_x_5802:
[----:B------:R-:W-:Y:S05]  /*8070*/  BSYNC.RECONVERGENT B0 ;  /* 0x0000000000007941 */ /* 0x000fea0003800200 */
.L_x_5801:
        /* <DEDUP_REMOVED lines=9> */
.L_x_5885:
        /* <DEDUP_REMOVED lines=8> */
.L_x_5805:
[----:B------:R-:W-:Y:S05]  /*8190*/  BSYNC.RECONVERGENT B0 ;  /* 0x0000000000007941 */ /* 0x000fea0003800200 */
.L_x_5804:
        /* <DEDUP_REMOVED lines=8> */
.L_x_5889:
        /* <DEDUP_REMOVED lines=8> */
.L_x_5808:
[----:B------:R-:W-:Y:S05]  /*82a0*/  BSYNC.RECONVERGENT B0 ;  /* 0x0000000000007941 */ /* 0x000fea0003800200 */
.L_x_5807:
        /* <DEDUP_REMOVED lines=8> */
.L_x_5893:
        /* <DEDUP_REMOVED lines=8> */
.L_x_5811:
[----:B------:R-:W-:Y:S05]  /*83b0*/  BSYNC.RECONVERGENT B0 ;  /* 0x0000000000007941 */ /* 0x000fea0003800200 */
.L_x_5810:
        /* <DEDUP_REMOVED lines=9> */
.L_x_5897:
[----:B-1----:R-:W-:Y:S01]  /*8450*/  HSETP2.GT.AND P0, PT, R22.H0_H0, R11.H0_H0, PT ;  /* 0x2000000b16007234 */ /* 0x002fe20003f04800 */
[----:B------:R-:W-:-:S12]  /*8460*/  BSSY.RECONVERGENT B0, `(.L_x_5813) ;  /* 0x0000006000007945 */ /* 0x000fd80003800200 */
[----:B------:R-:W-:Y:S05]  /*8470*/  @P0 BRA `(.L_x_5814) ;  /* 0x0000000000100947 */ /* 0x000fea0003800000 */
[----:B------:R-:W-:Y:S01]  /*8480*/  HSETP2.NEU.AND P0, PT, R22.H0_H0, R11.H0_H0, PT ;  /* 0x2000000b16007234 */ /* 0x000fe20003f0d800 */
[----:B------:R-:W-:-:S12]  /*8490*/  IMAD.MOV.U32 R0, RZ, RZ, RZ ;  /* 0x000000ffff007224 */ /* 0x000fd800078e00ff */
[----:B--2---:R-:W-:-:S04]  /*84a0*/  @!P0 ISETP.GE.AND P1, PT, R27, R8, PT ;  /* 0x000000081b00820c */ /* 0x004fc80003f26270 */
[----:B------:R-:W-:-:S09]  /*84b0*/  @!P0 SEL R0, RZ, 0x1, P1 ;  /* 0x00000001ff008807 */ /* 0x000fd20000800000 */
.L_x_5814:
[----:B------:R-:W-:Y:S05]  /*84c0*/  BSYNC.RECONVERGENT B0 ;  /* 0x0000000000007941 */ /* 0x000fea0003800200 */
.L_x_5813:
        /* <DEDUP_REMOVED lines=17> */
.L_x_5901:
        /* <DEDUP_REMOVED lines=8> */
.L_x_5817:
[----:B------:R-:W-:Y:S05]  /*8660*/  BSYNC.RECONVERGENT B0 ;  /* 0x0000000000007941 */ /* 0x000fea0003800200 */
.L_x_5816:
        /* <DEDUP_REMOVED lines=8> */
.L_x_5905:
        /* <DEDUP_REMOVED lines=8> */
.L_x_5820:
[----:B------:R-:W-:Y:S05]  /*8770*/  BSYNC.RECONVERGENT B0 ;  /* 0x0000000000007941 */ /* 0x000fea0003800200 */
.L_x_5819:
        /* <DEDUP_REMOVED lines=8> */
.L_x_5909:
        /* <DEDUP_REMOVED lines=8> */
.L_x_5823:
[----:B------:R-:W-:Y:S05]  /*8880*/  BSYNC.RECONVERGENT B0 ;  /* 0x0000000000007941 */ /* 0x000fea0003800200 */
.L_x_5822:
        /* <DEDUP_REMOVED lines=8> */
.L_x_5913:
        /* <DEDUP_REMOVED lines=8> */
.L_x_5826:
[----:B------:R-:W-:Y:S05]  /*8990*/  BSYNC.RECONVERGENT B0 ;  /* 0x0000000000007941 */ /* 0x000fea0003800200 */
.L_x_5825:
        /* <DEDUP_REMOVED lines=9> */
.L_x_5917:
[----:B-1----:R-:W-:Y:S01]  /*8a30*/  HSETP2.GT.AND P0, PT, R10.H0_H0, R11.H0_H0, PT ;  /* 0x2000000b0a007234 */ /* 0x002fe20003f04800 */
[----:B------:R-:W-:-:S12]  /*8a40*/  BSSY.RECONVERGENT B0, `(.L_x_5828) ;  /* 0x0000006000007945 */ /* 0x000fd80003800200 */
[----:B------:R-:W-:Y:S05]  /*8a50*/  @P0 BRA `(.L_x_5829) ;  /* 0x0000000000100947 */ /* 0x000fea0003800000 */
[----:B------:R-:W-:Y:S01]  /*8a60*/  HSETP2.NEU.AND P0, PT, R10.H0_H0, R11.H0_H0, PT ;  /* 0x2000000b0a007234 */ /* 0x000fe20003f0d800 */
[----:B------:R-:W-:-:S12]  /*8a70*/  IMAD.MOV.U32 R0, RZ, RZ, RZ ;  /* 0x000000ffff007224 */ /* 0x000fd800078e00ff */
[----:B--2---:R-:W-:-:S04]  /*8a80*/  @!P0 ISETP.GE.AND P1, PT, R19, R8, PT ;  /* 0x000000081300820c */ /* 0x004fc80003f26270 */
[----:B------:R-:W-:-:S09]  /*8a90*/  @!P0 SEL R0, RZ, 0x1, P1 ;  /* 0x00000001ff008807 */ /* 0x000fd20000800000 */
.L_x_5829:
[----:B------:R-:W-:Y:S05]  /*8aa0*/  BSYNC.RECONVERGENT B0 ;  /* 0x0000000000007941 */ /* 0x000fea0003800200 */
.L_x_5828:
[----:B------:R-:W-:Y:S01]  /*8ab0*/  ISETP.NE.AND P0, PT, R0, R9, PT ;  /* 0x000000090000720c */ /* 0x000fe20003f05270 */
[----:B------:R-:W-:-:S03]  /*8ac0*/  UMOV UR6, 0xffffffff ;  /* 0xffffffff00067882 */ /* 0x000fc60000000000 */
[----:B------:R-:W-:Y:S02]  /*8ad0*/  SEL R0, R11, R10, !P0 ;  /* 0x0000000a0b007207 */ /* 0x000fe40004000000 */
[----:B0-2---:R-:W-:Y:S02]  /*8ae0*/  SEL R19, R8, R19, !P0 ;  /* 0x0000001308137207 */ /* 0x005fe40004000000 */
[----:B------:R-:W-:Y:S01]  /*8af0*/  PRMT R0, R0, 0x5410, R0 ;  /* 0x0000541000007816 */ /* 0x000fe20000000000 */
[----:B------:R-:W-:Y:S06]  /*8b00*/  BRA.DIV UR6, `(.L_x_5830) ;  /* 0x0000001a06c07947 */ /* 0x000fec000b800000 */
.L_x_5920:
[----:B------:R-:W-:-:S03]  /*8b10*/  UMOV UR6, 0xffffffff ;  /* 0xffffffff00067882 */ /* 0x000fc60000000000 */
[----:B------:R-:W-:Y:S05]  /*8b20*/  BRA.DIV UR6, `(.L_x_5831) ;  /* 0x0000001a06e47947 */ /* 0x000fea000b800000 */
.L_x_5769:
        /* <DEDUP_REMOVED lines=29> */
.L_x_5832:
        /* <DEDUP_REMOVED lines=11> */
.L_x_5929:
        /* <DEDUP_REMOVED lines=14> */
.L_x_5833:
        /* <DEDUP_REMOVED lines=22> */
.L_x_5722:
[----:B------:R-:W-:Y:S01]  /*8ff0*/  BSSY B1, `(.L_x_5835) ;  /* 0x0000006000017945 */ /* 0x000fe20003800000 */
[----:B------:R-:W-:Y:S02]  /*9000*/  IMAD.MOV.U32 R33, RZ, RZ, 0x1f ;  /* 0x0000001fff217424 */ /* 0x000fe400078e00ff */
[----:B------:R-:W-:-:S07]  /*9010*/  IMAD.MOV.U32 R6, RZ, RZ, -0x1 ;  /* 0xffffffffff067424 */ /* 0x000fce00078e00ff */
[----:B------:R-:W-:Y:S05]  /*9020*/  WARPSYNC.COLLECTIVE R6, `(.L_x_5836) ;  /* 0x0000000006087348 */ /* 0x000fea0003c00000 */
[----:B------:R0:W1:Y:S02]  /*9030*/  SHFL.IDX P1, R33, R29, R28, R33 ;  /* 0x0000001c1d217389 */ /* 0x0000640000020021 */
[----:B01----:R-:W-:Y:S05]  /*9040*/  ENDCOLLECTIVE ;  /* 0x000000000000791b */ /* 0x003fea0003800000 */
.L_x_5836:
[----:B------:R-:W-:Y:S05]  /*9050*/  BSYNC B1 ;  /* 0x0000000000017941 */ /* 0x000fea0003800000 */
.L_x_5835:
[----:B------:R-:W-:Y:S05]  /*9060*/  BRA `(.L_x_5837) ;  /* 0xffffffc8007c7947 */ /* 0x000fea000383ffff */
.L_x_5770:
[----:B------:R-:W-:Y:S01]  /*9070*/  BSSY B0, `(.L_x_5838) ;  /* 0x0000007000007945 */ /* 0x000fe20003800000 */
[----:B------:R-:W-:Y:S02]  /*9080*/  IMAD.MOV.U32 R7, RZ, RZ, 0x1 ;  /* 0x00000001ff077424 */ /* 0x000fe400078e00ff */
[----:B------:R-:W-:Y:S02]  /*9090*/  IMAD.MOV.U32 R5, RZ, RZ, 0x1f ;  /* 0x0000001fff057424 */ /* 0x000fe400078e00ff */
[----:B------:R-:W-:-:S07]  /*90a0*/  IMAD.MOV.U32 R6, RZ, RZ, -0x1 ;  /* 0xffffffffff067424 */ /* 0x000fce00078e00ff */
[----:B------:R-:W-:Y:S05]  /*90b0*/  WARPSYNC.COLLECTIVE R6, `(.L_x_5839) ;  /* 0x0000000006087348 */ /* 0x000fea0003c00000 */
[----:B------:R0:W1:Y:S02]  /*90c0*/  SHFL.BFLY P0, R8, R26, R7, R5 ;  /* 0x0c0000071a087389 */ /* 0x0000640000000005 */
[----:B01----:R-:W-:Y:S05]  /*90d0*/  ENDCOLLECTIVE ;  /* 0x000000000000791b */ /* 0x003fea0003800000 */
.L_x_5839:
[----:B------:R-:W-:Y:S05]  /*90e0*/  BSYNC B0 ;  /* 0x0000000000007941 */ /* 0x000fea0003800000 */
.L_x_5838:
        /* <DEDUP_REMOVED lines=9> */
.L_x_5840:
[----:B------:R-:W-:Y:S05]  /*9180*/  BRA `(.L_x_5841) ;  /* 0xffffffe000ec7947 */ /* 0x000fea000383ffff */
.L_x_5773:
[----:B------:R-:W-:Y:S01]  /*9190*/  BSSY B0, `(.L_x_5842) ;  /* 0x0000007000007945 */ /* 0x000fe20003800000 */
[----:B------:R-:W-:Y:S02]  /*91a0*/  IMAD.MOV.U32 R7, RZ, RZ, 0x2 ;  /* 0x00000002ff077424 */ /* 0x000fe400078e00ff */
[----:B------:R-:W-:Y:S02]  /*91b0*/  IMAD.MOV.U32 R5, RZ, RZ, 0x1f ;  /* 0x0000001fff057424 */ /* 0x000fe400078e00ff */
[----:B------:R-:W-:-:S07]  /*91c0*/  IMAD.MOV.U32 R6, RZ, RZ, -0x1 ;  /* 0xffffffffff067424 */ /* 0x000fce00078e00ff */
[----:B------:R-:W-:Y:S05]  /*91d0*/  WARPSYNC.COLLECTIVE R6, `(.L_x_5843) ;  /* 0x0000000006087348 */ /* 0x000fea0003c00000 */
[----:B------:R0:W1:Y:S02]  /*91e0*/  SHFL.BFLY P0, R8, R26, R7, R5 ;  /* 0x0c0000071a087389 */ /* 0x0000640000000005 */
[----:B01----:R-:W-:Y:S05]  /*91f0*/  ENDCOLLECTIVE ;  /* 0x000000000000791b */ /* 0x003fea0003800000 */
.L_x_5843:
[----:B------:R-:W-:Y:S05]  /*9200*/  BSYNC B0 ;  /* 0x0000000000007941 */ /* 0x000fea0003800000 */
.L_x_5842:
        /* <DEDUP_REMOVED lines=8> */
.L_x_5844:
[----:B------:R-:W-:Y:S05]  /*9290*/  BRA `(.L_x_5845) ;  /* 0xffffffe000ec7947 */ /* 0x000fea000383ffff */
.L_x_5776:
[----:B------:R-:W-:Y:S01]  /*92a0*/  BSSY B0, `(.L_x_5846) ;  /* 0x0000007000007945 */ /* 0x000fe20003800000 */
[----:B------:R-:W-:Y:S02]  /*92b0*/  IMAD.MOV.U32 R7, RZ, RZ, 0x1 ;  /* 0x00000001ff077424 */ /* 0x000fe400078e00ff */
[----:B------:R-:W-:Y:S02]  /*92c0*/  IMAD.MOV.U32 R5, RZ, RZ, 0x1f ;  /* 0x0000001fff057424 */ /* 0x000fe400078e00ff */
[----:B------:R-:W-:-:S07]  /*92d0*/  IMAD.MOV.U32 R6, RZ, RZ, -0x1 ;  /* 0xffffffffff067424 */ /* 0x000fce00078e00ff */
[----:B------:R-:W-:Y:S05]  /*92e0*/  WARPSYNC.COLLECTIVE R6, `(.L_x_5847) ;  /* 0x0000000006087348 */ /* 0x000fea0003c00000 */
[----:B------:R0:W1:Y:S02]  /*92f0*/  SHFL.BFLY P0, R8, R26, R7, R5 ;  /* 0x0c0000071a087389 */ /* 0x0000640000000005 */
[----:B01----:R-:W-:Y:S05]  /*9300*/  ENDCOLLECTIVE ;  /* 0x000000000000791b */ /* 0x003fea0003800000 */
.L_x_5847:
[----:B------:R-:W-:Y:S05]  /*9310*/  BSYNC B0 ;  /* 0x0000000000007941 */ /* 0x000fea0003800000 */
.L_x_5846:
        /* <DEDUP_REMOVED lines=9> */
.L_x_5848:
[----:B------:R-:W-:Y:S05]  /*93b0*/  BRA `(.L_x_5849) ;  /* 0xffffffe000f07947 */ /* 0x000fea000383ffff */
.L_x_5779:
[----:B------:R-:W-:Y:S01]  /*93c0*/  BSSY B0, `(.L_x_5850) ;  /* 0x0000007000007945 */ /* 0x000fe20003800000 */
[----:B------:R-:W-:Y:S02]  /*93d0*/  IMAD.MOV.U32 R7, RZ, RZ, 0x4 ;  /* 0x00000004ff077424 */ /* 0x000fe400078e00ff */
[----:B------:R-:W-:Y:S02]  /*93e0*/  IMAD.MOV.U32 R5, RZ, RZ, 0x1f ;  /* 0x0000001fff057424 */ /* 0x000fe400078e00ff */
[----:B------:R-:W-:-:S07]  /*93f0*/  IMAD.MOV.U32 R6, RZ, RZ, -0x1 ;  /* 0xffffffffff067424 */ /* 0x000fce00078e00ff */
[----:B------:R-:W-:Y:S05]  /*9400*/  WARPSYNC.COLLECTIVE R6, `(.L_x_5851) ;  /* 0x0000000006087348 */ /* 0x000fea0003c00000 */
[----:B------:R0:W1:Y:S02]  /*9410*/  SHFL.BFLY P0, R8, R26, R7, R5 ;  /* 0x0c0000071a087389 */ /* 0x0000640000000005 */
[----:B01----:R-:W-:Y:S05]  /*9420*/  ENDCOLLECTIVE ;  /* 0x000000000000791b */ /* 0x003fea0003800000 */
.L_x_5851:
[----:B------:R-:W-:Y:S05]  /*9430*/  BSYNC B0 ;  /* 0x0000000000007941 */ /* 0x000fea0003800000 */
.L_x_5850:
        /* <DEDUP_REMOVED lines=8> */
.L_x_5852:
[----:B------:R-:W-:Y:S05]  /*94c0*/  BRA `(.L_x_5853) ;  /* 0xffffffe000ec7947 */ /* 0x000fea000383ffff */
.L_x_5782:
[----:B------:R-:W-:Y:S01]  /*94d0*/  BSSY B0, `(.L_x_5854) ;  /* 0x0000007000007945 */ /* 0x000fe20003800000 */
[----:B------:R-:W-:Y:S02]  /*94e0*/  IMAD.MOV.U32 R7, RZ, RZ, 0x2 ;  /* 0x00000002ff077424 */ /* 0x000fe400078e00ff */
[----:B------:R-:W-:Y:S02]  /*94f0*/  IMAD.MOV.U32 R5, RZ, RZ, 0x1f ;  /* 0x0000001fff057424 */ /* 0x000fe400078e00ff */
[----:B------:R-:W-:-:S07]  /*9500*/  IMAD.MOV.U32 R6, RZ, RZ, -0x1 ;  /* 0xffffffffff067424 */ /* 0x000fce00078e00ff */
[----:B------:R-:W-:Y:S05]  /*9510*/  WARPSYNC.COLLECTIVE R6, `(.L_x_5855) ;  /* 0x0000000006087348 */ /* 0x000fea0003c00000 */
[----:B------:R0:W1:Y:S02]  /*9520*/  SHFL.BFLY P0, R8, R26, R7, R5 ;  /* 0x0c0000071a087389 */ /* 0x0000640000000005 */
[----:B01----:R-:W-:Y:S05]  /*9530*/  ENDCOLLECTIVE ;  /* 0x000000000000791b */ /* 0x003fea0003800000 */
.L_x_5855:
[----:B------:R-:W-:Y:S05]  /*9540*/  BSYNC B0 ;  /* 0x0000000000007941 */ /* 0x000fea0003800000 */
.L_x_5854:
        /* <DEDUP_REMOVED lines=8> */
.L_x_5856:
[----:B------:R-:W-:Y:S05]  /*95d0*/  BRA `(.L_x_5857) ;  /* 0xffffffe000ec7947 */ /* 0x000fea000383ffff */
.L_x_5785:
[----:B------:R-:W-:Y:S01]  /*95e0*/  BSSY B0, `(.L_x_5858) ;  /* 0x0000007000007945 */ /* 0x000fe20003800000 */
[----:B------:R-:W-:Y:S02]  /*95f0*/  IMAD.MOV.U32 R7, RZ, RZ, 0x1 ;  /* 0x00000001ff077424 */ /* 0x000fe400078e00ff */
[----:B------:R-:W-:Y:S02]  /*9600*/  IMAD.MOV.U32 R5, RZ, RZ, 0x1f ;  /* 0x0000001fff057424 */ /* 0x000fe400078e00ff */
[----:B------:R-:W-:-:S07]  /*9610*/  IMAD.MOV.U32 R6, RZ, RZ, -0x1 ;  /* 0xffffffffff067424 */ /* 0x000fce00078e00ff */
[----:B------:R-:W-:Y:S05]  /*9620*/  WARPSYNC.COLLECTIVE R6, `(.L_x_5859) ;  /* 0x0000000006087348 */ /* 0x000fea0003c00000 */
[----:B------:R0:W1:Y:S02]  /*9630*/  SHFL.BFLY P0, R8, R26, R7, R5 ;  /* 0x0c0000071a087389 */ /* 0x0000640000000005 */
[----:B01----:R-:W-:Y:S05]  /*9640*/  ENDCOLLECTIVE ;  /* 0x000000000000791b */ /* 0x003fea0003800000 */
.L_x_5859:
[----:B------:R-:W-:Y:S05]  /*9650*/  BSYNC B0 ;  /* 0x0000000000007941 */ /* 0x000fea0003800000 */
.L_x_5858:
        /* <DEDUP_REMOVED lines=9> */
.L_x_5860:
[----:B------:R-:W-:Y:S05]  /*96f0*/  BRA `(.L_x_5861) ;  /* 0xffffffe000ec7947 */ /* 0x000fea000383ffff */
.L_x_5788:
[----:B------:R-:W-:Y:S01]  /*9700*/  BSSY B0, `(.L_x_5862) ;  /* 0x0000007000007945 */ /* 0x000fe20003800000 */
[----:B------:R-:W-:Y:S02]  /*9710*/  IMAD.MOV.U32 R7, RZ, RZ, 0x8 ;  /* 0x00000008ff077424 */ /* 0x000fe400078e00ff */
[----:B------:R-:W-:Y:S02]  /*9720*/  IMAD.MOV.U32 R5, RZ, RZ, 0x1f ;  /* 0x0000001fff057424 */ /* 0x000fe400078e00ff */
[----:B------:R-:W-:-:S07]  /*9730*/  IMAD.MOV.U32 R6, RZ, RZ, -0x1 ;  /* 0xffffffffff067424 */ /* 0x000fce00078e00ff */
[----:B------:R-:W-:Y:S05]  /*9740*/  WARPSYNC.COLLECTIVE R6, `(.L_x_5863) ;  /* 0x0000000006087348 */ /* 0x000fea0003c00000 */
[----:B------:R0:W1:Y:S02]  /*9750*/  SHFL.BFLY P0, R8, R26, R7, R5 ;  /* 0x0c0000071a087389 */ /* 0x0000640000000005 */
[----:B01----:R-:W-:Y:S05]  /*9760*/  ENDCOLLECTIVE ;  /* 0x000000000000791b */ /* 0x003fea0003800000 */
.L_x_5863:
[----:B------:R-:W-:Y:S05]  /*9770*/  BSYNC B0 ;  /* 0x0000000000007941 */ /* 0x000fea0003800000 */
.L_x_5862:
        /* <DEDUP_REMOVED lines=8> */
.L_x_5864:
[----:B------:R-:W-:Y:S05]  /*9800*/  BRA `(.L_x_5865) ;  /* 0xffffffe000e87947 */ /* 0x000fea000383ffff */
.L_x_5791:
[----:B------:R-:W-:Y:S01]  /*9810*/  BSSY B0, `(.L_x_5866) ;  /* 0x0000007000007945 */ /* 0x000fe20003800000 */
[----:B------:R-:W-:Y:S02]  /*9820*/  IMAD.MOV.U32 R7, RZ, RZ, 0x4 ;  /* 0x00000004ff077424 */ /* 0x000fe400078e00ff */
[----:B------:R-:W-:Y:S02]  /*9830*/  IMAD.MOV.U32 R5, RZ, RZ, 0x1f ;  /* 0x0000001fff057424 */ /* 0x000fe400078e00ff */
[----:B------:R-:W-:-:S07]  /*9840*/  IMAD.MOV.U32 R6, RZ, RZ, -0x1 ;  /* 0xffffffffff067424 */ /* 0x000fce00078e00ff */
[----:B------:R-:W-:Y:S05]  /*9850*/  WARPSYNC.COLLECTIVE R6, `(.L_x_5867) ;  /* 0x0000000006087348 */ /* 0x000fea0003c00000 */
[----:B------:R0:W1:Y:S02]  /*9860*/  SHFL.BFLY P0, R8, R26, R7, R5 ;  /* 0x0c0000071a087389 */ /* 0x0000640000000005 */
[----:B01----:R-:W-:Y:S05]  /*9870*/  ENDCOLLECTIVE ;  /* 0x000000000000791b */ /* 0x003fea0003800000 */
.L_x_5867:
[----:B------:R-:W-:Y:S05]  /*9880*/  BSYNC B0 ;  /* 0x0000000000007941 */ /* 0x000fea0003800000 */
.L_x_5866:
        /* <DEDUP_REMOVED lines=8> */
.L_x_5868:
[----:B------:R-:W-:Y:S05]  /*9910*/  BRA `(.L_x_5869) ;  /* 0xffffffe000e87947 */ /* 0x000fea000383ffff */
.L_x_5794:
[----:B------:R-:W-:Y:S01]  /*9920*/  BSSY B0, `(.L_x_5870) ;  /* 0x0000007000007945 */ /* 0x000fe20003800000 */
[----:B------:R-:W-:Y:S02]  /*9930*/  IMAD.MOV.U32 R7, RZ, RZ, 0x2 ;  /* 0x00000002ff077424 */ /* 0x000fe400078e00ff */
[----:B------:R-:W-:Y:S02]  /*9940*/  IMAD.MOV.U32 R5, RZ, RZ, 0x1f ;  /* 0x0000001fff057424 */ /* 0x000fe400078e00ff */
[----:B------:R-:W-:-:S07]  /*9950*/  IMAD.MOV.U32 R6, RZ, RZ, -0x1 ;  /* 0xffffffffff067424 */ /* 0x000fce00078e00ff */
[----:B------:R-:W-:Y:S05]  /*9960*/  WARPSYNC.COLLECTIVE R6, `(.L_x_5871) ;  /* 0x0000000006087348 */ /* 0x000fea0003c00000 */
[----:B------:R0:W1:Y:S02]  /*9970*/  SHFL.BFLY P0, R8, R26, R7, R5 ;  /* 0x0c0000071a087389 */ /* 0x0000640000000005 */
[----:B01----:R-:W-:Y:S05]  /*9980*/  ENDCOLLECTIVE ;  /* 0x000000000000791b */ /* 0x003fea0003800000 */
.L_x_5871:
[----:B------:R-:W-:Y:S05]  /*9990*/  BSYNC B0 ;  /* 0x0000000000007941 */ /* 0x000fea0003800000 */
.L_x_5870:
        /* <DEDUP_REMOVED lines=8> */
.L_x_5872:
[----:B------:R-:W-:Y:S05]  /*9a20*/  BRA `(.L_x_5873) ;  /* 0xffffffe000e87947 */ /* 0x000fea000383ffff */
.L_x_5797:
[----:B------:R-:W-:Y:S01]  /*9a30*/  BSSY B0, `(.L_x_5874) ;  /* 0x0000007000007945 */ /* 0x000fe20003800000 */
[----:B------:R-:W-:Y:S02]  /*9a40*/  IMAD.MOV.U32 R7, RZ, RZ, 0x1 ;  /* 0x00000001ff077424 */ /* 0x000fe400078e00ff */
[----:B------:R-:W-:Y:S02]  /*9a50*/  IMAD.MOV.U32 R5, RZ, RZ, 0x1f ;  /* 0x0000001fff057424 */ /* 0x000fe400078e00ff */
[----:B------:R-:W-:-:S07]  /*9a60*/  IMAD.MOV.U32 R6, RZ, RZ, -0x1 ;  /* 0xffffffffff067424 */ /* 0x000fce00078e00ff */
[----:B------:R-:W-:Y:S05]  /*9a70*/  WARPSYNC.COLLECTIVE R6, `(.L_x_5875) ;  /* 0x0000000006087348 */ /* 0x000fea0003c00000 */
[----:B------:R0:W1:Y:S02]  /*9a80*/  SHFL.BFLY P0, R8, R26, R7, R5 ;  /* 0x0c0000071a087389 */ /* 0x0000640000000005 */
[----:B01----:R-:W-:Y:S05]  /*9a90*/  ENDCOLLECTIVE ;  /* 0x000000000000791b */ /* 0x003fea0003800000 */
.L_x_5875:
[----:B------:R-:W-:Y:S05]  /*9aa0*/  BSYNC B0 ;  /* 0x0000000000007941 */ /* 0x000fea0003800000 */
.L_x_5874:
        /* <DEDUP_REMOVED lines=9> */
.L_x_5876:
[----:B------:R-:W-:Y:S05]  /*9b40*/  BRA `(.L_x_5877) ;  /* 0xffffffe000e87947 */ /* 0x000fea000383ffff */
.L_x_5800:
[----:B------:R-:W-:Y:S01]  /*9b50*/  BSSY B0, `(.L_x_5878) ;  /* 0x0000007000007945 */ /* 0x000fe20003800000 */
[----:B------:R-:W-:Y:S02]  /*9b60*/  IMAD.MOV.U32 R7, RZ, RZ, 0x10 ;  /* 0x00000010ff077424 */ /* 0x000fe400078e00ff */
[----:B------:R-:W-:Y:S02]  /*9b70*/  IMAD.MOV.U32 R5, RZ, RZ, 0x1f ;  /* 0x0000001fff057424 */ /* 0x000fe400078e00ff */
[----:B------:R-:W-:-:S07]  /*9b80*/  IMAD.MOV.U32 R6, RZ, RZ, -0x1 ;  /* 0xffffffffff067424 */ /* 0x000fce00078e00ff */
[----:B------:R-:W-:Y:S05]  /*9b90*/  WARPSYNC.COLLECTIVE R6, `(.L_x_5879) ;  /* 0x0000000006087348 */ /* 0x000fea0003c00000 */
[----:B------:R0:W1:Y:S02]  /*9ba0*/  SHFL.BFLY P0, R8, R26, R7, R5 ;  /* 0x0c0000071a087389 */ /* 0x0000640000000005 */
[----:B01----:R-:W-:Y:S05]  /*9bb0*/  ENDCOLLECTIVE ;  /* 0x000000000000791b */ /* 0x003fea0003800000 */
.L_x_5879:
[----:B------:R-:W-:Y:S05]  /*9bc0*/  BSYNC B0 ;  /* 0x0000000000007941 */ /* 0x000fea0003800000 */
.L_x_5878:
        /* <DEDUP_REMOVED lines=8> */
.L_x_5880:
[----:B------:R-:W-:Y:S05]  /*9c50*/  BRA `(.L_x_5881) ;  /* 0xffffffe000e47947 */ /* 0x000fea000383ffff */
.L_x_5803:
[----:B------:R-:W-:Y:S01]  /*9c60*/  BSSY B0, `(.L_x_5882) ;  /* 0x0000007000007945 */ /* 0x000fe20003800000 */
[----:B------:R-:W-:Y:S02]  /*9c70*/  IMAD.MOV.U32 R7, RZ, RZ, 0x8 ;  /* 0x00000008ff077424 */ /* 0x000fe400078e00ff */
[----:B------:R-:W-:Y:S02]  /*9c80*/  IMAD.MOV.U32 R5, RZ, RZ, 0x1f ;  /* 0x0000001fff057424 */ /* 0x000fe400078e00ff */
[----:B------:R-:W-:-:S07]  /*9c90*/  IMAD.MOV.U32 R6, RZ, RZ, -0x1 ;  /* 0xffffffffff067424 */ /* 0x000fce00078e00ff */
[----:B------:R-:W-:Y:S05]  /*9ca0*/  WARPSYNC.COLLECTIVE R6, `(.L_x_5883) ;  /* 0x0000000006087348 */ /* 0x000fea0003c00000 */
[----:B------:R0:W1:Y:S02]  /*9cb0*/  SHFL.BFLY P0, R8, R26, R7, R5 ;  /* 0x0c0000071a087389 */ /* 0x0000640000000005 */
[----:B01----:R-:W-:Y:S05]  /*9cc0*/  ENDCOLLECTIVE ;  /* 0x000000000000791b */ /* 0x003fea0003800000 */
.L_x_5883:
[----:B------:R-:W-:Y:S05]  /*9cd0*/  BSYNC B0 ;  /* 0x0000000000007941 */ /* 0x000fea0003800000 */
.L_x_5882:
        /* <DEDUP_REMOVED lines=8> */
.L_x_5884:
[----:B------:R-:W-:Y:S05]  /*9d60*/  BRA `(.L_x_5885) ;  /* 0xffffffe000e87947 */ /* 0x000fea000383ffff */
.L_x_5806:
[----:B------:R-:W-:Y:S01]  /*9d70*/  BSSY B0, `(.L_x_5886) ;  /* 0x0000007000007945 */ /* 0x000fe20003800000 */
[----:B------:R-:W-:Y:S02]  /*9d80*/  IMAD.MOV.U32 R7, RZ, RZ, 0x4 ;  /* 0x00000004ff077424 */ /* 0x000fe400078e00ff */
[----:B------:R-:W-:Y:S02]  /*9d90*/  IMAD.MOV.U32 R5, RZ, RZ, 0x1f ;  /* 0x0000001fff057424 */ /* 0x000fe400078e00ff */
[----:B------:R-:W-:-:S07]  /*9da0*/  IMAD.MOV.U32 R6, RZ, RZ, -0x1 ;  /* 0xffffffffff067424 */ /* 0x000fce00078e00ff */
[----:B------:R-:W-:Y:S05]  /*9db0*/  WARPSYNC.COLLECTIVE R6, `(.L_x_5887) ;  /* 0x0000000006087348 */ /* 0x000fea0003c00000 */
[----:B------:R0:W1:Y:S02]  /*9dc0*/  SHFL.BFLY P0, R8, R26, R7, R5 ;  /* 0x0c0000071a087389 */ /* 0x0000640000000005 */
[----:B01----:R-:W-:Y:S05]  /*9dd0*/  ENDCOLLECTIVE ;  /* 0x000000000000791b */ /* 0x003fea0003800000 */
.L_x_5887:
[----:B------:R-:W-:Y:S05]  /*9de0*/  BSYNC B0 ;  /* 0x0000000000007941 */ /* 0x000fea0003800000 */
.L_x_5886:
        /* <DEDUP_REMOVED lines=8> */
.L_x_5888:
[----:B------:R-:W-:Y:S05]  /*9e70*/  BRA `(.L_x_5889) ;  /* 0xffffffe000e87947 */ /* 0x000fea000383ffff */
.L_x_5809:
[----:B------:R-:W-:Y:S01]  /*9e80*/  BSSY B0, `(.L_x_5890) ;  /* 0x0000007000007945 */ /* 0x000fe20003800000 */
[----:B------:R-:W-:Y:S02]  /*9e90*/  IMAD.MOV.U32 R7, RZ, RZ, 0x2 ;  /* 0x00000002ff077424 */ /* 0x000fe400078e00ff */
[----:B------:R-:W-:Y:S02]  /*9ea0*/  IMAD.MOV.U32 R5, RZ, RZ, 0x1f ;  /* 0x0000001fff057424 */ /* 0x000fe400078e00ff */
[----:B------:R-:W-:-:S07]  /*9eb0*/  IMAD.MOV.U32 R6, RZ, RZ, -0x1 ;  /* 0xffffffffff067424 */ /* 0x000fce00078e00ff */
[----:B------:R-:W-:Y:S05]  /*9ec0*/  WARPSYNC.COLLECTIVE R6, `(.L_x_5891) ;  /* 0x0000000006087348 */ /* 0x000fea0003c00000 */
[----:B------:R0:W1:Y:S02]  /*9ed0*/  SHFL.BFLY P0, R8, R26, R7, R5 ;  /* 0x0c0000071a087389 */ /* 0x0000640000000005 */
[----:B01----:R-:W-:Y:S05]  /*9ee0*/  ENDCOLLECTIVE ;  /* 0x000000000000791b */ /* 0x003fea0003800000 */
.L_x_5891:
[----:B------:R-:W-:Y:S05]  /*9ef0*/  BSYNC B0 ;  /* 0x0000000000007941 */ /* 0x000fea0003800000 */
.L_x_5890:
        /* <DEDUP_REMOVED lines=8> */
.L_x_5892:
[----:B------:R-:W-:Y:S05]  /*9f80*/  BRA `(.L_x_5893) ;  /* 0xffffffe000e87947 */ /* 0x000fea000383ffff */
.L_x_5812:
[----:B------:R-:W-:Y:S01]  /*9f90*/  BSSY B0, `(.L_x_5894) ;  /* 0x0000007000007945 */ /* 0x000fe20003800000 */
[----:B------:R-:W-:Y:S02]  /*9fa0*/  IMAD.MOV.U32 R7, RZ, RZ, 0x1 ;  /* 0x00000001ff077424 */ /* 0x000fe400078e00ff */
[----:B------:R-:W-:Y:S02]  /*9fb0*/  IMAD.MOV.U32 R5, RZ, RZ, 0x1f ;  /* 0x0000001fff057424 */ /* 0x000fe400078e00ff */
[----:B------:R-:W-:-:S07]  /*9fc0*/  IMAD.MOV.U32 R6, RZ, RZ, -0x1 ;  /* 0xffffffffff067424 */ /* 0x000fce00078e00ff */
[----:B------:R-:W-:Y:S05]  /*9fd0*/  WARPSYNC.COLLECTIVE R6, `(.L_x_5895) ;  /* 0x0000000006087348 */ /* 0x000fea0003c00000 */
[----:B------:R0:W1:Y:S02]  /*9fe0*/  SHFL.BFLY P0, R8, R26, R7, R5 ;  /* 0x0c0000071a087389 */ /* 0x0000640000000005 */
[----:B01----:R-:W-:Y:S05]  /*9ff0*/  ENDCOLLECTIVE ;  /* 0x000000000000791b */ /* 0x003fea0003800000 */
.L_x_5895:
[----:B------:R-:W-:Y:S05]  /*a000*/  BSYNC B0 ;  /* 0x0000000000007941 */ /* 0x000fea0003800000 */
.L_x_5894:
        /* <DEDUP_REMOVED lines=9> */
.L_x_5896:
[----:B------:R-:W-:Y:S05]  /*a0a0*/  BRA `(.L_x_5897) ;  /* 0xffffffe000e87947 */ /* 0x000fea000383ffff */
.L_x_5815:
[----:B------:R-:W-:Y:S01]  /*a0b0*/  BSSY B0, `(.L_x_5898) ;  /* 0x0000007000007945 */ /* 0x000fe20003800000 */
[----:B------:R-:W-:Y:S02]  /*a0c0*/  IMAD.MOV.U32 R7, RZ, RZ, 0x10 ;  /* 0x00000010ff077424 */ /* 0x000fe400078e00ff */
[----:B------:R-:W-:Y:S02]  /*a0d0*/  IMAD.MOV.U32 R5, RZ, RZ, 0x1f ;  /* 0x0000001fff057424 */ /* 0x000fe400078e00ff */
[----:B------:R-:W-:-:S07]  /*a0e0*/  IMAD.MOV.U32 R6, RZ, RZ, -0x1 ;  /* 0xffffffffff067424 */ /* 0x000fce00078e00ff */
[----:B------:R-:W-:Y:S05]  /*a0f0*/  WARPSYNC.COLLECTIVE R6, `(.L_x_5899) ;  /* 0x0000000006087348 */ /* 0x000fea0003c00000 */
[----:B------:R0:W1:Y:S02]  /*a100*/  SHFL.BFLY P0, R8, R26, R7, R5 ;  /* 0x0c0000071a087389 */ /* 0x0000640000000005 */
[----:B01----:R-:W-:Y:S05]  /*a110*/  ENDCOLLECTIVE ;  /* 0x000000000000791b */ /* 0x003fea0003800000 */
.L_x_5899:
[----:B------:R-:W-:Y:S05]  /*a120*/  BSYNC B0 ;  /* 0x0000000000007941 */ /* 0x000fea0003800000 */
.L_x_5898:
        /* <DEDUP_REMOVED lines=8> */
.L_x_5900:
[----:B------:R-:W-:Y:S05]  /*a1b0*/  BRA `(.L_x_5901) ;  /* 0xffffffe400087947 */ /* 0x000fea000383ffff */
.L_x_5818:
[----:B------:R-:W-:Y:S01]  /*a1c0*/  BSSY B0, `(.L_x_5902) ;  /* 0x0000007000007945 */ /* 0x000fe20003800000 */
[----:B------:R-:W-:Y:S02]  /*a1d0*/  IMAD.MOV.U32 R7, RZ, RZ, 0x8 ;  /* 0x00000008ff077424 */ /* 0x000fe400078e00ff */
[----:B------:R-:W-:Y:S02]  /*a1e0*/  IMAD.MOV.U32 R5, RZ, RZ, 0x1f ;  /* 0x0000001fff057424 */ /* 0x000fe400078e00ff */
[----:B------:R-:W-:-:S07]  /*a1f0*/  IMAD.MOV.U32 R6, RZ, RZ, -0x1 ;  /* 0xffffffffff067424 */ /* 0x000fce00078e00ff */
[----:B------:R-:W-:Y:S05]  /*a200*/  WARPSYNC.COLLECTIVE R6, `(.L_x_5903) ;  /* 0x0000000006087348 */ /* 0x000fea0003c00000 */
[----:B------:R0:W1:Y:S02]  /*a210*/  SHFL.BFLY P0, R8, R26, R7, R5 ;  /* 0x0c0000071a087389 */ /* 0x0000640000000005 */
[----:B01----:R-:W-:Y:S05]  /*a220*/  ENDCOLLECTIVE ;  /* 0x000000000000791b */ /* 0x003fea0003800000 */
.L_x_5903:
[----:B------:R-:W-:Y:S05]  /*a230*/  BSYNC B0 ;  /* 0x0000000000007941 */ /* 0x000fea0003800000 */
.L_x_5902:
        /* <DEDUP_REMOVED lines=8> */
.L_x_5904:
[----:B------:R-:W-:Y:S05]  /*a2c0*/  BRA `(.L_x_5905) ;  /* 0xffffffe400087947 */ /* 0x000fea000383ffff */
.L_x_5821:
[----:B------:R-:W-:Y:S01]  /*a2d0*/  BSSY B0, `(.L_x_5906) ;  /* 0x0000007000007945 */ /* 0x000fe20003800000 */
[----:B------:R-:W-:Y:S02]  /*a2e0*/  IMAD.MOV.U32 R7, RZ, RZ, 0x4 ;  /* 0x00000004ff077424 */ /* 0x000fe400078e00ff */
[----:B------:R-:W-:Y:S02]  /*a2f0*/  IMAD.MOV.U32 R5, RZ, RZ, 0x1f ;  /* 0x0000001fff057424 */ /* 0x000fe400078e00ff */
[----:B------:R-:W-:-:S07]  /*a300*/  IMAD.MOV.U32 R6, RZ, RZ, -0x1 ;  /* 0xffffffffff067424 */ /* 0x000fce00078e00ff */
[----:B------:R-:W-:Y:S05]  /*a310*/  WARPSYNC.COLLECTIVE R6, `(.L_x_5907) ;  /* 0x0000000006087348 */ /* 0x000fea0003c00000 */
[----:B------:R0:W1:Y:S02]  /*a320*/  SHFL.BFLY P0, R8, R26, R7, R5 ;  /* 0x0c0000071a087389 */ /* 0x0000640000000005 */
[----:B01----:R-:W-:Y:S05]  /*a330*/  ENDCOLLECTIVE ;  /* 0x000000000000791b */ /* 0x003fea0003800000 */
.L_x_5907:
[----:B------:R-:W-:Y:S05]  /*a340*/  BSYNC B0 ;  /* 0x0000000000007941 */ /* 0x000fea0003800000 */
.L_x_5906:
        /* <DEDUP_REMOVED lines=8> */
.L_x_5908:
[----:B------:R-:W-:Y:S05]  /*a3d0*/  BRA `(.L_x_5909) ;  /* 0xffffffe400087947 */ /* 0x000fea000383ffff */
.L_x_5824:
[----:B------:R-:W-:Y:S01]  /*a3e0*/  BSSY B0, `(.L_x_5910) ;  /* 0x0000007000007945 */ /* 0x000fe20003800000 */
[----:B------:R-:W-:Y:S02]  /*a3f0*/  IMAD.MOV.U32 R7, RZ, RZ, 0x2 ;  /* 0x00000002ff077424 */ /* 0x000fe400078e00ff */
[----:B------:R-:W-:Y:S02]  /*a400*/  IMAD.MOV.U32 R5, RZ, RZ, 0x1f ;  /* 0x0000001fff057424 */ /* 0x000fe400078e00ff */
[----:B------:R-:W-:-:S07]  /*a410*/  IMAD.MOV.U32 R6, RZ, RZ, -0x1 ;  /* 0xffffffffff067424 */ /* 0x000fce00078e00ff */
[----:B------:R-:W-:Y:S05]  /*a420*/  WARPSYNC.COLLECTIVE R6, `(.L_x_5911) ;  /* 0x0000000006087348 */ /* 0x000fea0003c00000 */
[----:B------:R0:W1:Y:S02]  /*a430*/  SHFL.BFLY P0, R8, R26, R7, R5 ;  /* 0x0c0000071a087389 */ /* 0x0000640000000005 */
[----:B01----:R-:W-:Y:S05]  /*a440*/  ENDCOLLECTIVE ;  /* 0x000000000000791b */ /* 0x003fea0003800000 */
.L_x_5911:
[----:B------:R-:W-:Y:S05]  /*a450*/  BSYNC B0 ;  /* 0x0000000000007941 */ /* 0x000fea0003800000 */
.L_x_5910:
        /* <DEDUP_REMOVED lines=8> */
.L_x_5912:
[----:B------:R-:W-:Y:S05]  /*a4e0*/  BRA `(.L_x_5913) ;  /* 0xffffffe400087947 */ /* 0x000fea000383ffff */
.L_x_5827:
[----:B------:R-:W-:Y:S01]  /*a4f0*/  BSSY B0, `(.L_x_5914) ;  /* 0x0000007000007945 */ /* 0x000fe20003800000 */
[----:B------:R-:W-:Y:S02]  /*a500*/  IMAD.MOV.U32 R7, RZ, RZ, 0x1 ;  /* 0x00000001ff077424 */ /* 0x000fe400078e00ff */
[----:B------:R-:W-:Y:S02]  /*a510*/  IMAD.MOV.U32 R5, RZ, RZ, 0x1f ;  /* 0x0000001fff057424 */ /* 0x000fe400078e00ff */
[----:B------:R-:W-:-:S07]  /*a520*/  IMAD.MOV.U32 R6, RZ, RZ, -0x1 ;  /* 0xffffffffff067424 */ /* 0x000fce00078e00ff */
[----:B------:R-:W-:Y:S05]  /*a530*/  WARPSYNC.COLLECTIVE R6, `(.L_x_5915) ;  /* 0x0000000006087348 */ /* 0x000fea0003c00000 */
[----:B------:R0:W1:Y:S02]  /*a540*/  SHFL.BFLY P0, R8, R26, R7, R5 ;  /* 0x0c0000071a087389 */ /* 0x0000640000000005 */
[----:B01----:R-:W-:Y:S05]  /*a550*/  ENDCOLLECTIVE ;  /* 0x000000000000791b */ /* 0x003fea0003800000 */
.L_x_5915:
[----:B------:R-:W-:Y:S05]  /*a560*/  BSYNC B0 ;  /* 0x0000000000007941 */ /* 0x000fea0003800000 */
.L_x_5914:
        /* <DEDUP_REMOVED lines=9> */
.L_x_5916:
[----:B------:R-:W-:Y:S05]  /*a600*/  BRA `(.L_x_5917) ;  /* 0xffffffe400087947 */ /* 0x000fea000383ffff */
.L_x_5830:
        /* <DEDUP_REMOVED lines=9> */
.L_x_5919:
[----:B------:R-:W-:Y:S05]  /*a6a0*/  BSYNC B0 ;  /* 0x0000000000007941 */ /* 0x000fea0003800000 */
.L_x_5918:
[----:B------:R-:W-:Y:S05]  /*a6b0*/  BRA `(.L_x_5920) ;  /* 0xffffffe400147947 */ /* 0x000fea000383ffff */
.L_x_5831:
        /* <DEDUP_REMOVED lines=9> */
.L_x_5922:
[----:B------:R-:W-:Y:S05]  /*a750*/  BSYNC B0 ;  /* 0x0000000000007941 */ /* 0x000fea0003800000 */
.L_x_5921:
[----:B------:R-:W-:Y:S05]  /*a760*/  BRA `(.L_x_5769) ;  /* 0xffffffe000f07947 */ /* 0x000fea000383ffff */
.L_x_5834:
        /* <DEDUP_REMOVED lines=8> */
.L_x_5924:
[----:B------:R-:W-:Y:S05]  /*a7f0*/  BSYNC B0 ;  /* 0x0000000000007941 */ /* 0x000fea0003800000 */
.L_x_5923:
[----:B------:R-:W-:Y:S01]  /*a800*/  FADD.FTZ R26, R8, R0 ;  /* 0x00000000081a7221 */ /* 0x000fe20000010000 */
[----:B------:R-:W-:Y:S02]  /*a810*/  IMAD.MOV.U32 R7, RZ, RZ, 0x8 ;  /* 0x00000008ff077424 */ /* 0x000fe400078e00ff */
[----:B------:R-:W-:Y:S02]  /*a820*/  IMAD.MOV.U32 R5, RZ, RZ, 0x1f ;  /* 0x0000001fff057424 */ /* 0x000fe400078e00ff */
[----:B------:R-:W-:-:S07]  /*a830*/  IMAD.MOV.U32 R6, RZ, RZ, -0x1 ;  /* 0xffffffffff067424 */ /* 0x000fce00078e00ff */
[----:B------:R-:W-:Y:S05]  /*a840*/  WARPSYNC.COLLECTIVE R6, `(.L_x_5925) ;  /* 0x0000000006087348 */ /* 0x000fea0003c00000 */
[----:B------:R0:W1:Y:S02]  /*a850*/  SHFL.BFLY P0, R8, R26, R7, R5 ;  /* 0x0c0000071a087389 */ /* 0x0000640000000005 */
[----:B01----:R-:W-:Y:S05]  /*a860*/  ENDCOLLECTIVE ;  /* 0x000000000000791b */ /* 0x003fea0003800000 */
.L_x_5925:
[----:B------:R-:W-:Y:S02]  /*a870*/  IMAD.MOV.U32 R7, RZ, RZ, 0x4 ;  /* 0x00000004ff077424 */ /* 0x000fe400078e00ff */
[----:B------:R-:W-:-:S04]  /*a880*/  FADD.FTZ R2, R26, R8 ;  /* 0x000000081a027221 */ /* 0x000fc80000010000 */
[----:B------:R-:W-:-:S07]  /*a890*/  IMAD.MOV.U32 R26, RZ, RZ, R2 ;  /* 0x000000ffff1a7224 */ /* 0x000fce00078e0002 */
[----:B------:R-:W-:Y:S05]  /*a8a0*/  WARPSYNC.COLLECTIVE R6, `(.L_x_5926) ;  /* 0x0000000006087348 */ /* 0x000fea0003c00000 */
[----:B------:R0:W1:Y:S02]  /*a8b0*/  SHFL.BFLY P0, R8, R26, R7, R5 ;  /* 0x0c0000071a087389 */ /* 0x0000640000000005 */
[----:B01----:R-:W-:Y:S05]  /*a8c0*/  ENDCOLLECTIVE ;  /* 0x000000000000791b */ /* 0x003fea0003800000 */
.L_x_5926:
[----:B------:R-:W-:Y:S02]  /*a8d0*/  IMAD.MOV.U32 R7, RZ, RZ, 0x2 ;  /* 0x00000002ff077424 */ /* 0x000fe400078e00ff */
[----:B------:R-:W-:-:S04]  /*a8e0*/  FADD.FTZ R3, R2, R8 ;  /* 0x0000000802037221 */ /* 0x000fc80000010000 */
[----:B------:R-:W-:-:S07]  /*a8f0*/  IMAD.MOV.U32 R26, RZ, RZ, R3 ;  /* 0x000000ffff1a7224 */ /* 0x000fce00078e0003 */
[----:B------:R-:W-:Y:S05]  /*a900*/  WARPSYNC.COLLECTIVE R6, `(.L_x_5927) ;  /* 0x0000000006087348 */ /* 0x000fea0003c00000 */
[----:B------:R0:W1:Y:S02]  /*a910*/  SHFL.BFLY P0, R8, R26, R7, R5 ;  /* 0x0c0000071a087389 */ /* 0x0000640000000005 */
[----:B01----:R-:W-:Y:S05]  /*a920*/  ENDCOLLECTIVE ;  /* 0x000000000000791b */ /* 0x003fea0003800000 */
.L_x_5927:
[----:B------:R-:W-:Y:S02]  /*a930*/  IMAD.MOV.U32 R7, RZ, RZ, 0x1 ;  /* 0x00000001ff077424 */ /* 0x000fe400078e00ff */
[----:B------:R-:W-:-:S04]  /*a940*/  FADD.FTZ R10, R3, R8 ;  /* 0x00000008030a7221 */ /* 0x000fc80000010000 */
[----:B------:R-:W-:-:S07]  /*a950*/  IMAD.MOV.U32 R26, RZ, RZ, R10 ;  /* 0x000000ffff1a7224 */ /* 0x000fce00078e000a */
[----:B------:R-:W-:Y:S05]  /*a960*/  WARPSYNC.COLLECTIVE R6, `(.L_x_5928) ;  /* 0x0000000006087348 */ /* 0x000fea0003c00000 */
[----:B------:R0:W1:Y:S02]  /*a970*/  SHFL.BFLY P0, R8, R26, R7, R5 ;  /* 0x0c0000071a087389 */ /* 0x0000640000000005 */
[----:B01----:R-:W-:Y:S05]  /*a980*/  ENDCOLLECTIVE ;  /* 0x000000000000791b */ /* 0x003fea0003800000 */
.L_x_5928:
[----:B------:R-:W-:Y:S05]  /*a990*/  BRA `(.L_x_5929) ;  /* 0xffffffe400047947 */ /* 0x000fea000383ffff */
.L_x_5930:
        /* <DEDUP_REMOVED lines=14> */
.L_x_7915:


//--------------------- .text._ZN4vllm3moe44grouped_topk_fused_small_expert_count_kernelI6__halfS2_iLNS0_11ScoringFuncE1ELi128ELb0ELi8EEEvPT_PfPT1_PKT0_llllllbd --------------------------
	.section	.text._ZN4vllm3moe44grouped_topk_fused_small_expert_count_kernelI6__halfS2_iLNS0_11ScoringFuncE1ELi128ELb0ELi8EEEvPT_PfPT1_PKT0_llllllbd,"ax",@progbits
	.align	128
        .global         _ZN4vllm3moe44grouped_topk_fused_small_expert_count_kernelI6__halfS2_iLNS0_11ScoringFuncE1ELi128ELb0ELi8EEEvPT_PfPT1_PKT0_llllllbd
        .type           _ZN4vllm3moe44grouped_topk_fused_small_expert_count_kernelI6__halfS2_iLNS0_11ScoringFuncE1ELi128ELb0ELi8EEEvPT_PfPT1_PKT0_llllllbd,@function
        .size           _ZN4vllm3moe44grouped_topk_fused_small_expert_count_kernelI6__halfS2_iLNS0_11ScoringFuncE1ELi128ELb0ELi8EEEvPT_PfPT1_PKT0_llllllbd,(.L_x_7812 - _ZN4vllm3moe44grouped_topk_fused_small_expert_count_kernelI6__halfS2_iLNS0_11ScoringFuncE1ELi128ELb0ELi8EEEvPT_PfPT1_PKT0_llllllbd)
        .other          _ZN4vllm3moe44grouped_topk_fused_small_expert_count_kernelI6__halfS2_iLNS0_11ScoringFuncE1ELi128ELb0ELi8EEEvPT_PfPT1_PKT0_llllllbd,@"STO_CUDA_ENTRY STV_DEFAULT"
_ZN4vllm3moe44grouped_topk_fused_small_expert_count_kernelI6__halfS2_iLNS0_11ScoringFuncE1ELi128ELb0ELi8EEEvPT_PfPT1_PKT0_llllllbd:
.text._ZN4vllm3moe44grouped_topk_fused_small_expert_count_kernelI6__halfS2_iLNS0_11ScoringFuncE1ELi128ELb0ELi8EEEvPT_PfPT1_PKT0_llllllbd:
        /* <DEDUP_REMOVED lines=34> */
[----:B--2---:R-:W-:-:S03]  /*0220*/  @!P0 HADD2.F32 R6, -RZ, R4.H0_H0 ;  /* 0x20000004ff068230 */ /* 0x004fc60000004100 */
[----:B------:R-:W1:Y:S01]  /*0230*/  MUFU.TANH R10, R10 ;  /* 0x0000000a000a7308 */ /* 0x000e620000002400 */
[----:B------:R-:W-:Y:S01]  /*0240*/  LEA R4, R2, UR4, 0x2 ;  /* 0x0000000402047c11 */ /* 0x000fe2000f8e10ff */
[----:B-1----:R-:W-:Y:S01]  /*0250*/  FFMA.FTZ R5, R10, R9, 0.5 ;  /* 0x3f0000000a057423 */ /* 0x002fe20000010009 */
[----:B------:R-:W-:-:S03]  /*0260*/  LEA R9, R2, UR5, 0x2 ;  /* 0x0000000502097c11 */ /* 0x000fc6000f8e10ff */
[----:B------:R-:W-:Y:S01]  /*0270*/  FADD.FTZ R6, R5, R6 ;  /* 0x0000000605067221 */ /* 0x000fe20000010000 */
[----:B------:R1:W-:Y:S04]  /*0280*/  STS [R4], R5 ;  /* 0x0000000504007388 */ /* 0x0003e80000000800 */
[----:B------:R1:W-:Y:S02]  /*0290*/  STS [R9], R6 ;  /* 0x0000000609007388 */ /* 0x0003e40000000800 */
.L_x_5932:
[----:B------:R-:W-:Y:S05]  /*02a0*/  BSYNC.RECONVERGENT B0 ;  /* 0x0000000000007941 */ /* 0x000fea0003800200 */
.L_x_5931:
        /* <DEDUP_REMOVED lines=101> */
.L_x_5936:
        /* <DEDUP_REMOVED lines=173> */
.L_x_5935:
[----:B------:R-:W-:Y:S05]  /*13d0*/  BRA.U !UP0, `(.L_x_5934) ;  /* 0x0000000108cc7547 */ /* 0x000fea000b800000 */
[----:B------:R-:W-:Y:S01]  /*13e0*/  IMAD R4, R12, 0x4, R1 ;  /* 0x000000040c047824 */ /* 0x000fe200078e0201 */
[----:B------:R-:W-:-:S12]  /*13f0*/  UIADD3 UR5, UPT, UPT, -UR5, URZ, URZ ;  /* 0x000000ff05057290 */ /* 0x000fd8000fffe1ff */
.L_x_5937:
        /* <DEDUP_REMOVED lines=49> */
.L_x_5934:
        /* <DEDUP_REMOVED lines=107> */
[----:B------:R-:W-:Y:S05]  /*1dc0*/  CALL.REL.NOINC `($__internal_65_$__cuda_sm20_div_rn_f64_full) ;  /* 0x0000000000847944 */ /* 0x000fea0003c00000 */
[----:B------:R-:W-:Y:S02]  /*1dd0*/  IMAD.MOV.U32 R4, RZ, RZ, R14 ;  /* 0x000000ffff047224 */ /* 0x000fe400078e000e */
[----:B------:R-:W-:-:S07]  /*1de0*/  IMAD.MOV.U32 R5, RZ, RZ, R15 ;  /* 0x000000ffff057224 */ /* 0x000fce00078e000f */
.L_x_5940:
[----:B------:R-:W-:Y:S05]  /*1df0*/  BSYNC.RECONVERGENT B0 ;  /* 0x0000000000007941 */ /* 0x000fea0003800200 */
.L_x_5939:
        /* <DEDUP_REMOVED lines=9> */
.L_x_5938:
        /* <DEDUP_REMOVED lines=18> */
.L_x_5941:
[----:B------:R-:W-:Y:S05]  /*1fb0*/  BSYNC.RECONVERGENT B0 ;  /* 0x0000000000007941 */ /* 0x000fea0003800200 */
.L_x_5933:
[----:B------:R-:W-:Y:S01]  /*1fc0*/  PREEXIT ;  /* 0x000000000000782d */ /* 0x000fe20000000000 */
[----:B------:R-:W-:Y:S05]  /*1fd0*/  EXIT ;  /* 0x000000000000794d */ /* 0x000fea0003800000 */
        .weak           $__internal_65_$__cuda_sm20_div_rn_f64_full
        .type           $__internal_65_$__cuda_sm20_div_rn_f64_full,@function
        .size           $__internal_65_$__cuda_sm20_div_rn_f64_full,(.L_x_7812 - $__internal_65_$__cuda_sm20_div_rn_f64_full)
$__internal_65_$__cuda_sm20_div_rn_f64_full:
        /* <DEDUP_REMOVED lines=104> */
.L_x_5943:
        /* <DEDUP_REMOVED lines=16> */
.L_x_5946:
[----:B------:R-:W-:Y:S01]  /*2760*/  LOP3.LUT R15, R11, 0x80000, RZ, 0xfc, !PT ;  /* 0x000800000b0f7812 */ /* 0x000fe200078efcff */
[----:B------:R-:W-:Y:S01]  /*2770*/  IMAD.MOV.U32 R14, RZ, RZ, R10 ;  /* 0x000000ffff0e7224 */ /* 0x000fe200078e000a */
[----:B------:R-:W-:Y:S06]  /*2780*/  BRA `(.L_x_5944) ;  /* 0x0000000000087947 */ /* 0x000fec0003800000 */
.L_x_5945:
[----:B------:R-:W-:Y:S01]  /*2790*/  LOP3.LUT R15, R9, 0x80000, RZ, 0xfc, !PT ;  /* 0x00080000090f7812 */ /* 0x000fe200078efcff */
[----:B------:R-:W-:-:S07]  /*27a0*/  IMAD.MOV.U32 R14, RZ, RZ, R8 ;  /* 0x000000ffff0e7224 */ /* 0x000fce00078e0008 */
.L_x_5944:
[----:B------:R-:W-:Y:S05]  /*27b0*/  BSYNC.RECONVERGENT B1 ;  /* 0x0000000000017941 */ /* 0x000fea0003800200 */
.L_x_5942:
[----:B------:R-:W-:Y:S02]  /*27c0*/  IMAD.MOV.U32 R4, RZ, RZ, R6 ;  /* 0x000000ffff047224 */ /* 0x000fe400078e0006 */
[----:B------:R-:W-:-:S04]  /*27d0*/  IMAD.MOV.U32 R5, RZ, RZ, 0x0 ;  /* 0x00000000ff057424 */ /* 0x000fc800078e00ff */
[----:B------:R-:W-:Y:S05]  /*27e0*/  RET.REL.NODEC R4 `(_ZN4vllm3moe44grouped_topk_fused_small_expert_count_kernelI6__halfS2_iLNS0_11ScoringFuncE1ELi128ELb0ELi8EEEvPT_PfPT1_PKT0_llllllbd) ;  /* 0xffffffd804047950 */ /* 0x000fea0003c3ffff */
.L_x_5947:
        /* <DEDUP_REMOVED lines=9> */
.L_x_7812:


//--------------------- .text._ZN4vllm3moe44grouped_topk_fused_small_expert_count_kernelI6__halfS2_iLNS0_11ScoringFuncE1ELi384ELb0ELi8EEEvPT_PfPT1_PKT0_llllllbd --------------------------
	.section	.text._ZN4vllm3moe44grouped_topk_fused_small_expert_count_kernelI6__halfS2_iLNS0_11ScoringFuncE1ELi384ELb0ELi8EEEvPT_PfPT1_PKT0_llllllbd,"ax",@progbits
	.align	128
        .global         _ZN4vllm3moe44grouped_topk_fused_small_expert_count_kernelI6__halfS2_iLNS0_11ScoringFuncE1ELi384ELb0ELi8EEEvPT_PfPT1_PKT0_llllllbd
        .type           _ZN4vllm3moe44grouped_topk_fused_small_expert_count_kernelI6__halfS2_iLNS0_11ScoringFuncE1ELi384ELb0ELi8EEEvPT_PfPT1_PKT0_llllllbd,@function
        .size           _ZN4vllm3moe44grouped_topk_fused_small_expert_count_kernelI6__halfS2_iLNS0_11ScoringFuncE1ELi384ELb0ELi8EEEvPT_PfPT1_PKT0_llllllbd,(.L_x_7813 - _ZN4vllm3moe44grouped_topk_fused_small_expert_count_kernelI6__halfS2_iLNS0_11ScoringFuncE1ELi384ELb0ELi8EEEvPT_PfPT1_PKT0_llllllbd)
        .other          _ZN4vllm3moe44grouped_topk_fused_small_expert_count_kernelI6__halfS2_iLNS0_11ScoringFuncE1ELi384ELb0ELi8EEEvPT_PfPT1_PKT0_llllllbd,@"STO_CUDA_ENTRY STV_DEFAULT"
_ZN4vllm3moe44grouped_topk_fused_small_expert_count_kernelI6__halfS2_iLNS0_11ScoringFuncE1ELi384ELb0ELi8EEEvPT_PfPT1_PKT0_llllllbd:
.text._ZN4vllm3moe44grouped_topk_fused_small_expert_count_kernelI6__halfS2_iLNS0_11ScoringFuncE1ELi384ELb0ELi8EEEvPT_PfPT1_PKT0_llllllbd:
        /* <DEDUP_REMOVED lines=42> */
.L_x_5949:
[----:B------:R-:W-:Y:S05]  /*02a0*/  BSYNC.RECONVERGENT B0 ;  /* 0x0000000000007941 */ /* 0x000fea0003800200 */
.L_x_5948:
        /* <DEDUP_REMOVED lines=113> */
.L_x_5953:
        /* <DEDUP_REMOVED lines=99> */
.L_x_5952:
        /* <DEDUP_REMOVED lines=43> */
.L_x_5951:
        /* <DEDUP_REMOVED lines=18> */
.L_x_5954:
        /* <DEDUP_REMOVED lines=12> */
.L_x_5955:
[----:B------:R-:W-:Y:S05]  /*1480*/  BSYNC.RECONVERGENT B0 ;  /* 0x0000000000007941 */ /* 0x000fea0003800200 */
.L_x_5950:
        /* <DEDUP_REMOVED lines=23> */
.L_x_5958:
[----:B------:R-:W-:Y:S05]  /*1600*/  BSYNC.RECONVERGENT B0 ;  /* 0x0000000000007941 */ /* 0x000fea0003800200 */
.L_x_5957:
        /* <DEDUP_REMOVED lines=21> */
.L_x_5961:
        /* <DEDUP_REMOVED lines=168> */
.L_x_5960:
[----:B------:R-:W-:Y:S05]  /*21e0*/  @!P1 BRA `(.L_x_5959) ;  /* 0x0000000000d09947 */ /* 0x000fea0003800000 */
[C---:B------:R-:W-:Y:S02]  /*21f0*/  IMAD R0, R10.reuse, 0x4, R0 ;  /* 0x000000040a007824 */ /* 0x040fe400078e0200 */
[----:B------:R-:W-:Y:S02]  /*2200*/  IMAD.MOV R6, RZ, RZ, -R6 ;  /* 0x000000ffff067224 */ /* 0x000fe400078e0a06 */
[----:B------:R-:W-:-:S07]  /*2210*/  IMAD R12, R10, 0x4, R1 ;  /* 0x000000040a0c7824 */ /* 0x000fce00078e0201 */
.L_x_5962:
        /* <DEDUP_REMOVED lines=49> */
.L_x_5959:
        /* <DEDUP_REMOVED lines=109> */
[----:B------:R-:W-:Y:S05]  /*2c00*/  CALL.REL.NOINC `($__internal_66_$__cuda_sm20_div_rn_f64_full) ;  /* 0x0000000000847944 */ /* 0x000fea0003c00000 */
[----:B------:R-:W-:Y:S02]  /*2c10*/  IMAD.MOV.U32 R4, RZ, RZ, R14 ;  /* 0x000000ffff047224 */ /* 0x000fe400078e000e */
[----:B------:R-:W-:-:S07]  /*2c20*/  IMAD.MOV.U32 R5, RZ, RZ, R15 ;  /* 0x000000ffff057224 */ /* 0x000fce00078e000f */
.L_x_5965:
[----:B------:R-:W-:Y:S05]  /*2c30*/  BSYNC.RECONVERGENT B0 ;  /* 0x0000000000007941 */ /* 0x000fea0003800200 */
.L_x_5964:
        /* <DEDUP_REMOVED lines=9> */
.L_x_5963:
        /* <DEDUP_REMOVED lines=18> */
.L_x_5966:
[----:B------:R-:W-:Y:S05]  /*2df0*/  BSYNC.RECONVERGENT B0 ;  /* 0x0000000000007941 */ /* 0x000fea0003800200 */
.L_x_5956:
[----:B------:R-:W-:Y:S01]  /*2e00*/  PREEXIT ;  /* 0x000000000000782d */ /* 0x000fe20000000000 */
[----:B------:R-:W-:Y:S05]  /*2e10*/  EXIT ;  /* 0x000000000000794d */ /* 0x000fea0003800000 */
        .weak           $__internal_66_$__cuda_sm20_div_rn_f64_full
        .type           $__internal_66_$__cuda_sm20_div_rn_f64_full,@function
        .size           $__internal_66_$__cuda_sm20_div_rn_f64_full,(.L_x_7813 - $__internal_66_$__cuda_sm20_div_rn_f64_full)
$__internal_66_$__cuda_sm20_div_rn_f64_full:
        /* <DEDUP_REMOVED lines=104> */
.L_x_5968:
        /* <DEDUP_REMOVED lines=16> */
.L_x_5971:
[----:B------:R-:W-:Y:S01]  /*35a0*/  LOP3.LUT R15, R11, 0x80000, RZ, 0xfc, !PT ;  /* 0x000800000b0f7812 */ /* 0x000fe200078efcff */
[----:B------:R-:W-:Y:S01]  /*35b0*/  IMAD.MOV.U32 R14, RZ, RZ, R10 ;  /* 0x000000ffff0e7224 */ /* 0x000fe200078e000a */
[----:B------:R-:W-:Y:S06]  /*35c0*/  BRA `(.L_x_5969) ;  /* 0x0000000000087947 */ /* 0x000fec0003800000 */
.L_x_5970:
[----:B------:R-:W-:Y:S01]  /*35d0*/  LOP3.LUT R15, R9, 0x80000, RZ, 0xfc, !PT ;  /* 0x00080000090f7812 */ /* 0x000fe200078efcff */
[----:B------:R-:W-:-:S07]  /*35e0*/  IMAD.MOV.U32 R14, RZ, RZ, R8 ;  /* 0x000000ffff0e7224 */ /* 0x000fce00078e0008 */
.L_x_5969:
[----:B------:R-:W-:Y:S05]  /*35f0*/  BSYNC.RECONVERGENT B1 ;  /* 0x0000000000017941 */ /* 0x000fea0003800200 */
.L_x_5967:
[----:B------:R-:W-:Y:S02]  /*3600*/  IMAD.MOV.U32 R4, RZ, RZ, R6 ;  /* 0x000000ffff047224 */ /* 0x000fe400078e0006 */
[----:B------:R-:W-:-:S04]  /*3610*/  IMAD.MOV.U32 R5, RZ, RZ, 0x0 ;  /* 0x00000000ff057424 */ /* 0x000fc800078e00ff */
[----:B------:R-:W-:Y:S05]  /*3620*/  RET.REL.NODEC R4 `(_ZN4vllm3moe44grouped_topk_fused_small_expert_count_kernelI6__halfS2_iLNS0_11ScoringFuncE1ELi384ELb0ELi8EEEvPT_PfPT1_PKT0_llllllbd) ;  /* 0xffffffc804747950 */ /* 0x000fea0003c3ffff */
.L_x_5972:
        /* <DEDUP_REMOVED lines=13> */
.L_x_7813:


//--------------------- .text._ZN4vllm3moe44grouped_topk_fused_small_expert_count_kernelI6__halfS2_iLNS0_11ScoringFuncE1ELi512ELb0ELi8EEEvPT_PfPT1_PKT0_llllllbd --------------------------
	.section	.text._ZN4vllm3moe44grouped_topk_fused_small_expert_count_kernelI6__halfS2_iLNS0_11ScoringFuncE1ELi512ELb0ELi8EEEvPT_PfPT1_PKT0_llllllbd,"ax",@progbits
	.align	128
        .global         _ZN4vllm3moe44grouped_topk_fused_small_expert_count_kernelI6__halfS2_iLNS0_11ScoringFuncE1ELi512ELb0ELi8EEEvPT_PfPT1_PKT0_llllllbd
        .type           _ZN4vllm3moe44grouped_topk_fused_small_expert_count_kernelI6__halfS2_iLNS0_11ScoringFuncE1ELi512ELb0ELi8EEEvPT_PfPT1_PKT0_llllllbd,@function
        .size           _ZN4vllm3moe44grouped_topk_fused_small_expert_count_kernelI6__halfS2_iLNS0_11ScoringFuncE1ELi512ELb0ELi8EEEvPT_PfPT1_PKT0_llllllbd,(.L_x_7814 - _ZN4vllm3moe44grouped_topk_fused_small_expert_count_kernelI6__halfS2_iLNS0_11ScoringFuncE1ELi512ELb0ELi8EEEvPT_PfPT1_PKT0_llllllbd)
        .other          _ZN4vllm3moe44grouped_topk_fused_small_expert_count_kernelI6__halfS2_iLNS0_11ScoringFuncE1ELi512ELb0ELi8EEEvPT_PfPT1_PKT0_llllllbd,@"STO_CUDA_ENTRY STV_DEFAULT"
_ZN4vllm3moe44grouped_topk_fused_small_expert_count_kernelI6__halfS2_iLNS0_11ScoringFuncE1ELi512ELb0ELi8EEEvPT_PfPT1_PKT0_llllllbd:
.text._ZN4vllm3moe44grouped_topk_fused_small_expert_count_kernelI6__halfS2_iLNS0_11ScoringFuncE1ELi512ELb0ELi8EEEvPT_PfPT1_PKT0_llllllbd:
        /* <DEDUP_REMOVED lines=42> */
.L_x_5974:
[----:B------:R-:W-:Y:S05]  /*02a0*/  BSYNC.RECONVERGENT B0 ;  /* 0x0000000000007941 */ /* 0x000fea0003800200 */
.L_x_5973:
        /* <DEDUP_REMOVED lines=113> */
.L_x_5978:
        /* <DEDUP_REMOVED lines=99> */
.L_x_5977:
        /* <DEDUP_REMOVED lines=43> */
.L_x_5976:
        /* <DEDUP_REMOVED lines=18> */
.L_x_5979:
        /* <DEDUP_REMOVED lines=12> */
.L_x_5980:
[----:B------:R-:W-:Y:S05]  /*1480*/  BSYNC.RECONVERGENT B0 ;  /* 0x0000000000007941 */ /* 0x000fea0003800200 */
.L_x_5975:
        /* <DEDUP_REMOVED lines=37> */
.L_x_5984:
        /* <DEDUP_REMOVED lines=168> */
.L_x_5983:
[----:B------:R-:W-:Y:S05]  /*2160*/  @!P1 BRA `(.L_x_5982) ;  /* 0x0000000000d09947 */ /* 0x000fea0003800000 */
[C---:B------:R-:W-:Y:S02]  /*2170*/  IMAD R0, R11.reuse, 0x4, R0 ;  /* 0x000000040b007824 */ /* 0x040fe400078e0200 */
[----:B------:R-:W-:Y:S02]  /*2180*/  IMAD.MOV R8, RZ, RZ, -R8 ;  /* 0x000000ffff087224 */ /* 0x000fe400078e0a08 */
[----:B------:R-:W-:-:S07]  /*2190*/  IMAD R13, R11, 0x4, R1 ;  /* 0x000000040b0d7824 */ /* 0x000fce00078e0201 */
.L_x_5985:
        /* <DEDUP_REMOVED lines=49> */
.L_x_5982:
        /* <DEDUP_REMOVED lines=107> */
[----:B------:R-:W-:Y:S05]  /*2b60*/  CALL.REL.NOINC `($__internal_67_$__cuda_sm20_div_rn_f64_full) ;  /* 0x0000000000847944 */ /* 0x000fea0003c00000 */
[----:B------:R-:W-:Y:S02]  /*2b70*/  IMAD.MOV.U32 R4, RZ, RZ, R14 ;  /* 0x000000ffff047224 */ /* 0x000fe400078e000e */
[----:B------:R-:W-:-:S07]  /*2b80*/  IMAD.MOV.U32 R5, RZ, RZ, R15 ;  /* 0x000000ffff057224 */ /* 0x000fce00078e000f */
.L_x_5988:
[----:B------:R-:W-:Y:S05]  /*2b90*/  BSYNC.RECONVERGENT B0 ;  /* 0x0000000000007941 */ /* 0x000fea0003800200 */
.L_x_5987:
        /* <DEDUP_REMOVED lines=9> */
.L_x_5986:
        /* <DEDUP_REMOVED lines=18> */
.L_x_5989:
[----:B------:R-:W-:Y:S05]  /*2d50*/  BSYNC.RECONVERGENT B0 ;  /* 0x0000000000007941 */ /* 0x000fea0003800200 */
.L_x_5981:
[----:B------:R-:W-:Y:S01]  /*2d60*/  PREEXIT ;  /* 0x000000000000782d */ /* 0x000fe20000000000 */
[----:B------:R-:W-:Y:S05]  /*2d70*/  EXIT ;  /* 0x000000000000794d */ /* 0x000fea0003800000 */
        .weak           $__internal_67_$__cuda_sm20_div_rn_f64_full
        .type           $__internal_67_$__cuda_sm20_div_rn_f64_full,@function
        .size           $__internal_67_$__cuda_sm20_div_rn_f64_full,(.L_x_7814 - $__internal_67_$__cuda_sm20_div_rn_f64_full)
$__internal_67_$__cuda_sm20_div_rn_f64_full:
        /* <DEDUP_REMOVED lines=104> */
.L_x_5991:
        /* <DEDUP_REMOVED lines=16> */
.L_x_5994:
[----:B------:R-:W-:Y:S01]  /*3500*/  LOP3.LUT R15, R11, 0x80000, RZ, 0xfc, !PT ;  /* 0x000800000b0f7812 */ /* 0x000fe200078efcff */
[----:B------:R-:W-:Y:S01]  /*3510*/  IMAD.MOV.U32 R14, RZ, RZ, R10 ;  /* 0x000000ffff0e7224 */ /* 0x000fe200078e000a */
[----:B------:R-:W-:Y:S06]  /*3520*/  BRA `(.L_x_5992) ;  /* 0x0000000000087947 */ /* 0x000fec0003800000 */
.L_x_5993:
[----:B------:R-:W-:Y:S01]  /*3530*/  LOP3.LUT R15, R9, 0x80000, RZ, 0xfc, !PT ;  /* 0x00080000090f7812 */ /* 0x000fe200078efcff */
[----:B------:R-:W-:-:S07]  /*3540*/  IMAD.MOV.U32 R14, RZ, RZ, R8 ;  /* 0x000000ffff0e7224 */ /* 0x000fce00078e0008 */
.L_x_5992:
[----:B------:R-:W-:Y:S05]  /*3550*/  BSYNC.RECONVERGENT B1 ;  /* 0x0000000000017941 */ /* 0x000fea0003800200 */
.L_x_5990:
[----:B------:R-:W-:Y:S02]  /*3560*/  IMAD.MOV.U32 R4, RZ, RZ, R6 ;  /* 0x000000ffff047224 */ /* 0x000fe400078e0006 */
[----:B------:R-:W-:-:S04]  /*3570*/  IMAD.MOV.U32 R5, RZ, RZ, 0x0 ;  /* 0x00000000ff057424 */ /* 0x000fc800078e00ff */
[----:B------:R-:W-:Y:S05]  /*3580*/  RET.REL.NODEC R4 `(_ZN4vllm3moe44grouped_topk_fused_small_expert_count_kernelI6__halfS2_iLNS0_11ScoringFuncE1ELi512ELb0ELi8EEEvPT_PfPT1_PKT0_llllllbd) ;  /* 0xffffffc8049c7950 */ /* 0x000fea0003c3ffff */
.L_x_5995:
        /* <DEDUP_REMOVED lines=15> */
.L_x_7814:


//--------------------- .text._ZN4vllm3moe44grouped_topk_fused_small_expert_count_kernelI6__halfS2_iLNS0_11ScoringFuncE1ELi512ELb0ELi22EEEvPT_PfPT1_PKT0_llllllbd --------------------------
	.section	.text._ZN4vllm3moe44grouped_topk_fused_small_expert_count_kernelI6__halfS2_iLNS0_11ScoringFuncE1ELi512ELb0ELi22EEEvPT_PfPT1_PKT0_llllllbd,"ax",@progbits
	.align	128
        .global         _ZN4vllm3moe44grouped_topk_fused_small_expert_count_kernelI6__halfS2_iLNS0_11ScoringFuncE1ELi512ELb0ELi22EEEvPT_PfPT1_PKT0_llllllbd
        .type           _ZN4vllm3moe44grouped_topk_fused_small_expert_count_kernelI6__halfS2_iLNS0_11ScoringFuncE1ELi512ELb0ELi22EEEvPT_PfPT1_PKT0_llllllbd,@function
        .size           _ZN4vllm3moe44grouped_topk_fused_small_expert_count_kernelI6__halfS2_iLNS0_11ScoringFuncE1ELi512ELb0ELi22EEEvPT_PfPT1_PKT0_llllllbd,(.L_x_7815 - _ZN4vllm3moe44grouped_topk_fused_small_expert_count_kernelI6__halfS2_iLNS0_11ScoringFuncE1ELi512ELb0ELi22EEEvPT_PfPT1_PKT0_llllllbd)
        .other          _ZN4vllm3moe44grouped_topk_fused_small_expert_count_kernelI6__halfS2_iLNS0_11ScoringFuncE1ELi512ELb0ELi22EEEvPT_PfPT1_PKT0_llllllbd,@"STO_CUDA_ENTRY STV_DEFAULT"
_ZN4vllm3moe44grouped_topk_fused_small_expert_count_kernelI6__halfS2_iLNS0_11ScoringFuncE1ELi512ELb0ELi22EEEvPT_PfPT1_PKT0_llllllbd:
.text._ZN4vllm3moe44grouped_topk_fused_small_expert_count_kernelI6__halfS2_iLNS0_11ScoringFuncE1ELi512ELb0ELi22EEEvPT_PfPT1_PKT0_llllllbd:
        /* <DEDUP_REMOVED lines=42> */
.L_x_5997:
[----:B------:R-:W-:Y:S05]  /*02a0*/  BSYNC.RECONVERGENT B0 ;  /* 0x0000000000007941 */ /* 0x000fea0003800200 */
.L_x_5996:
        /* <DEDUP_REMOVED lines=113> */
.L_x_6001:
        /* <DEDUP_REMOVED lines=99> */
.L_x_6000:
        /* <DEDUP_REMOVED lines=43> */
.L_x_5999:
        /* <DEDUP_REMOVED lines=18> */
.L_x_6002:
        /* <DEDUP_REMOVED lines=12> */
.L_x_6003:
[----:B------:R-:W-:Y:S05]  /*1480*/  BSYNC.RECONVERGENT B0 ;  /* 0x0000000000007941 */ /* 0x000fea0003800200 */
.L_x_5998:
        /* <DEDUP_REMOVED lines=77> */
.L_x_6007:
        /* <DEDUP_REMOVED lines=183> */
.L_x_6006:
[----:B------:R-:W-:Y:S05]  /*24d0*/  @!P2 BRA `(.L_x_6005) ;  /* 0x0000000000dca947 */ /* 0x000fea0003800000 */
[C---:B------:R-:W-:Y:S02]  /*24e0*/  IMAD R0, R13.reuse, 0x4, R0 ;  /* 0x000000040d007824 */ /* 0x040fe400078e0200 */
[----:B------:R-:W-:Y:S02]  /*24f0*/  IMAD.MOV R10, RZ, RZ, -R10 ;  /* 0x000000ffff0a7224 */ /* 0x000fe400078e0a0a */
[----:B------:R-:W-:-:S07]  /*2500*/  IMAD R15, R13, 0x4, R1 ;  /* 0x000000040d0f7824 */ /* 0x000fce00078e0201 */
.L_x_6008:
        /* <DEDUP_REMOVED lines=52> */
.L_x_6005:
        /* <DEDUP_REMOVED lines=107> */
[----:B------:R-:W-:Y:S05]  /*2f00*/  CALL.REL.NOINC `($__internal_68_$__cuda_sm20_div_rn_f64_full) ;  /* 0x0000000000847944 */ /* 0x000fea0003c00000 */
[----:B------:R-:W-:Y:S02]  /*2f10*/  IMAD.MOV.U32 R4, RZ, RZ, R14 ;  /* 0x000000ffff047224 */ /* 0x000fe400078e000e */
[----:B------:R-:W-:-:S07]  /*2f20*/  IMAD.MOV.U32 R5, RZ, RZ, R15 ;  /* 0x000000ffff057224 */ /* 0x000fce00078e000f */
.L_x_6011:
[----:B------:R-:W-:Y:S05]  /*2f30*/  BSYNC.RECONVERGENT B0 ;  /* 0x0000000000007941 */ /* 0x000fea0003800200 */
.L_x_6010:
        /* <DEDUP_REMOVED lines=9> */
.L_x_6009:
        /* <DEDUP_REMOVED lines=18> */
.L_x_6012:
[----:B------:R-:W-:Y:S05]  /*30f0*/  BSYNC.RECONVERGENT B0 ;  /* 0x0000000000007941 */ /* 0x000fea0003800200 */
.L_x_6004:
[----:B------:R-:W-:Y:S01]  /*3100*/  PREEXIT ;  /* 0x000000000000782d */ /* 0x000fe20000000000 */
[----:B------:R-:W-:Y:S05]  /*3110*/  EXIT ;  /* 0x000000000000794d */ /* 0x000fea0003800000 */
        .weak           $__internal_68_$__cuda_sm20_div_rn_f64_full
        .type           $__internal_68_$__cuda_sm20_div_rn_f64_full,@function
        .size           $__internal_68_$__cuda_sm20_div_rn_f64_full,(.L_x_7815 - $__internal_68_$__cuda_sm20_div_rn_f64_full)
$__internal_68_$__cuda_sm20_div_rn_f64_full:
        /* <DEDUP_REMOVED lines=104> */
.L_x_6014:
        /* <DEDUP_REMOVED lines=16> */
.L_x_6017:
[----:B------:R-:W-:Y:S01]  /*38a0*/  LOP3.LUT R15, R11, 0x80000, RZ, 0xfc, !PT ;  /* 0x000800000b0f7812 */ /* 0x000fe200078efcff */
[----:B------:R-:W-:Y:S01]  /*38b0*/  IMAD.MOV.U32 R14, RZ, RZ, R10 ;  /* 0x000000ffff0e7224 */ /* 0x000fe200078e000a */
[----:B------:R-:W-:Y:S06]  /*38c0*/  BRA `(.L_x_6015) ;  /* 0x0000000000087947 */ /* 0x000fec0003800000 */
.L_x_6016:
[----:B------:R-:W-:Y:S01]  /*38d0*/  LOP3.LUT R15, R9, 0x80000, RZ, 0xfc, !PT ;  /* 0x00080000090f7812 */ /* 0x000fe200078efcff */
[----:B------:R-:W-:-:S07]  /*38e0*/  IMAD.MOV.U32 R14, RZ, RZ, R8 ;  /* 0x000000ffff0e7224 */ /* 0x000fce00078e0008 */
.L_x_6015:
[----:B------:R-:W-:Y:S05]  /*38f0*/  BSYNC.RECONVERGENT B1 ;  /* 0x0000000000017941 */ /* 0x000fea0003800200 */
.L_x_6013:
[----:B------:R-:W-:Y:S02]  /*3900*/  IMAD.MOV.U32 R4, RZ, RZ, R6 ;  /* 0x000000ffff047224 */ /* 0x000fe400078e0006 */
[----:B------:R-:W-:-:S04]  /*3910*/  IMAD.MOV.U32 R5, RZ, RZ, 0x0 ;  /* 0x00000000ff057424 */ /* 0x000fc800078e00ff */
[----:B------:R-:W-:Y:S05]  /*3920*/  RET.REL.NODEC R4 `(_ZN4vllm3moe44grouped_topk_fused_small_expert_count_kernelI6__halfS2_iLNS0_11ScoringFuncE1ELi512ELb0ELi22EEEvPT_PfPT1_PKT0_llllllbd) ;  /* 0xffffffc404b47950 */ /* 0x000fea0003c3ffff */
.L_x_6018:
        /* <DEDUP_REMOVED lines=13> */
.L_x_7815:


//--------------------- .text._ZN4vllm3moe44grouped_topk_fused_small_expert_count_kernelI6__halfS2_iLNS0_11ScoringFuncE1ELi256ELb1ELi8EEEvPT_PfPT1_PKT0_llllllbd --------------------------
	.section	.text._ZN4vllm3moe44grouped_topk_fused_small_expert_count_kernelI6__halfS2_iLNS0_11ScoringFuncE1ELi256ELb1ELi8EEEvPT_PfPT1_PKT0_llllllbd,"ax",@progbits
	.align	128
        .global         _ZN4vllm3moe44grouped_topk_fused_small_expert_count_kernelI6__halfS2_iLNS0_11ScoringFuncE1ELi256ELb1ELi8EEEvPT_PfPT1_PKT0_llllllbd
        .type           _ZN4vllm3moe44grouped_topk_fused_small_expert_count_kernelI6__halfS2_iLNS0_11ScoringFuncE1ELi256ELb1ELi8EEEvPT_PfPT1_PKT0_llllllbd,@function
        .size           _ZN4vllm3moe44grouped_topk_fused_small_expert_count_kernelI6__halfS2_iLNS0_11ScoringFuncE1ELi256ELb1ELi8EEEvPT_PfPT1_PKT0_llllllbd,(.L_x_7816 - _ZN4vllm3moe44grouped_topk_fused_small_expert_count_kernelI6__halfS2_iLNS0_11ScoringFuncE1ELi256ELb1ELi8EEEvPT_PfPT1_PKT0_llllllbd)
        .other          _ZN4vllm3moe44grouped_topk_fused_small_expert_count_kernelI6__halfS2_iLNS0_11ScoringFuncE1ELi256ELb1ELi8EEEvPT_PfPT1_PKT0_llllllbd,@"STO_CUDA_ENTRY STV_DEFAULT"
_ZN4vllm3moe44grouped_topk_fused_small_expert_count_kernelI6__halfS2_iLNS0_11ScoringFuncE1ELi256ELb1ELi8EEEvPT_PfPT1_PKT0_llllllbd:
.text._ZN4vllm3moe44grouped_topk_fused_small_expert_count_kernelI6__halfS2_iLNS0_11ScoringFuncE1ELi256ELb1ELi8EEEvPT_PfPT1_PKT0_llllllbd:
        /* <DEDUP_REMOVED lines=137> */
.L_x_6020:
[----:B------:R-:W-:Y:S05]  /*0890*/  BSYNC.RECONVERGENT B0 ;  /* 0x0000000000007941 */ /* 0x000fea0003800200 */
.L_x_6019:
        /* <DEDUP_REMOVED lines=263> */
.L_x_6024:
        /* <DEDUP_REMOVED lines=173> */
.L_x_6023:
[----:B------:R-:W-:Y:S05]  /*23e0*/  BRA.U !UP0, `(.L_x_6022) ;  /* 0x0000000108c87547 */ /* 0x000fea000b800000 */
[----:B------:R-:W-:Y:S01]  /*23f0*/  IMAD R5, R4, 0x4, R1 ;  /* 0x0000000404057824 */ /* 0x000fe200078e0201 */
[----:B------:R-:W-:-:S12]  /*2400*/  UIADD3 UR5, UPT, UPT, -UR5, URZ, URZ ;  /* 0x000000ff05057290 */ /* 0x000fd8000fffe1ff */
.L_x_6025:
        /* <DEDUP_REMOVED lines=48> */
.L_x_6022:
        /* <DEDUP_REMOVED lines=109> */
[----:B------:R-:W-:Y:S05]  /*2de0*/  CALL.REL.NOINC `($__internal_69_$__cuda_sm20_div_rn_f64_full) ;  /* 0x00000000007c7944 */ /* 0x000fea0003c00000 */
.L_x_6028:
[----:B------:R-:W-:Y:S05]  /*2df0*/  BSYNC.RECONVERGENT B0 ;  /* 0x0000000000007941 */ /* 0x000fea0003800200 */
.L_x_6027:
        /* <DEDUP_REMOVED lines=9> */
.L_x_6026:
        /* <DEDUP_REMOVED lines=18> */
.L_x_6029:
[----:B------:R-:W-:Y:S05]  /*2fb0*/  BSYNC.RECONVERGENT B0 ;  /* 0x0000000000007941 */ /* 0x000fea0003800200 */
.L_x_6021:
[----:B------:R-:W-:Y:S01]  /*2fc0*/  PREEXIT ;  /* 0x000000000000782d */ /* 0x000fe20000000000 */
[----:B------:R-:W-:Y:S05]  /*2fd0*/  EXIT ;  /* 0x000000000000794d */ /* 0x000fea0003800000 */
        .weak           $__internal_69_$__cuda_sm20_div_rn_f64_full
        .type           $__internal_69_$__cuda_sm20_div_rn_f64_full,@function
        .size           $__internal_69_$__cuda_sm20_div_rn_f64_full,(.L_x_7816 - $__internal_69_$__cuda_sm20_div_rn_f64_full)
$__internal_69_$__cuda_sm20_div_rn_f64_full:
        /* <DEDUP_REMOVED lines=106> */
.L_x_6031:
        /* <DEDUP_REMOVED lines=16> */
.L_x_6034:
[----:B------:R-:W-:Y:S01]  /*3780*/  LOP3.LUT R17, R9, 0x80000, RZ, 0xfc, !PT ;  /* 0x0008000009117812 */ /* 0x000fe200078efcff */
[----:B------:R-:W-:Y:S01]  /*3790*/  IMAD.MOV.U32 R16, RZ, RZ, R8 ;  /* 0x000000ffff107224 */ /* 0x000fe200078e0008 */
[----:B------:R-:W-:Y:S06]  /*37a0*/  BRA `(.L_x_6032) ;  /* 0x0000000000087947 */ /* 0x000fec0003800000 */
.L_x_6033:
[----:B------:R-:W-:Y:S01]  /*37b0*/  LOP3.LUT R17, R5, 0x80000, RZ, 0xfc, !PT ;  /* 0x0008000005117812 */ /* 0x000fe200078efcff */
[----:B------:R-:W-:-:S07]  /*37c0*/  IMAD.MOV.U32 R16, RZ, RZ, R4 ;  /* 0x000000ffff107224 */ /* 0x000fce00078e0004 */
.L_x_6032:
[----:B------:R-:W-:Y:S05]  /*37d0*/  BSYNC.RECONVERGENT B1 ;  /* 0x0000000000017941 */ /* 0x000fea0003800200 */
.L_x_6030:
[----:B------:R-:W-:Y:S02]  /*37e0*/  IMAD.MOV.U32 R13, RZ, RZ, 0x0 ;  /* 0x00000000ff0d7424 */ /* 0x000fe400078e00ff */
[----:B------:R-:W-:Y:S02]  /*37f0*/  IMAD.MOV.U32 R4, RZ, RZ, R16 ;  /* 0x000000ffff047224 */ /* 0x000fe400078e0010 */
[----:B------:R-:W-:Y:S01]  /*3800*/  IMAD.MOV.U32 R5, RZ, RZ, R17 ;  /* 0x000000ffff057224 */ /* 0x000fe200078e0011 */
[----:B------:R-:W-:Y:S06]  /*3810*/  RET.REL.NODEC R12 `(_ZN4vllm3moe44grouped_topk_fused_small_expert_count_kernelI6__halfS2_iLNS0_11ScoringFuncE1ELi256ELb1ELi8EEEvPT_PfPT1_PKT0_llllllbd) ;  /* 0xffffffc40cf87950 */ /* 0x000fec0003c3ffff */
.L_x_6035:
        /* <DEDUP_REMOVED lines=14> */
.L_x_7816:


//--------------------- .text._ZN4vllm3moe25grouped_topk_fused_kernelI6__halffiLNS0_11ScoringFuncE1EEEvPT_PfPT1_PKT0_lllllbd --------------------------
	.section	.text._ZN4vllm3moe25grouped_topk_fused_kernelI6__halffiLNS0_11ScoringFuncE1EEEvPT_PfPT1_PKT0_lllllbd,"ax",@progbits
	.align	128
        .global         _ZN4vllm3moe25grouped_topk_fused_kernelI6__halffiLNS0_11ScoringFuncE1EEEvPT_PfPT1_PKT0_lllllbd
        .type           _ZN4vllm3moe25grouped_topk_fused_kernelI6__halffiLNS0_11ScoringFuncE1EEEvPT_PfPT1_PKT0_lllllbd,@function
        .size           _ZN4vllm3moe25grouped_topk_fused_kernelI6__halffiLNS0_11ScoringFuncE1EEEvPT_PfPT1_PKT0_lllllbd,(.L_x_7921 - _ZN4vllm3moe25grouped_topk_fused_kernelI6__halffiLNS0_11ScoringFuncE1EEEvPT_PfPT1_PKT0_lllllbd)
        .other          _ZN4vllm3moe25grouped_topk_fused_kernelI6__halffiLNS0_11ScoringFuncE1EEEvPT_PfPT1_PKT0_lllllbd,@"STO_CUDA_ENTRY STV_DEFAULT"
_ZN4vllm3moe25grouped_topk_fused_kernelI6__halffiLNS0_11ScoringFuncE1EEEvPT_PfPT1_PKT0_lllllbd:
.text._ZN4vllm3moe25grouped_topk_fused_kernelI6__halffiLNS0_11ScoringFuncE1EEEvPT_PfPT1_PKT0_lllllbd:
        /* <DEDUP_REMOVED lines=94> */
.L_x_6040:
        /* <DEDUP_REMOVED lines=20> */
[----:B--2---:R-:W-:-:S05]  /*0720*/  HADD2.F32 R39, -RZ, R39.H0_H0 ;  /* 0x20000027ff277230 */ /* 0x004fca0000004100 */
[----:B------:R-:W-:-:S04]  /*0730*/  FMUL.FTZ R41, R39, 0.5 ;  /* 0x3f00000027297820 */ /* 0x000fc80000410000 */
[----:B------:R-:W1:Y:S01]  /*0740*/  MUFU.TANH R42, R41 ;  /* 0x00000029002a7308 */ /* 0x000e620000002400 */
[----:B---3--:R-:W-:Y:S02]  /*0750*/  HADD2.F32 R44, -RZ, R43.H0_H0 ;  /* 0x2000002bff2c7230 */ /* 0x008fe40000004100 */
[----:B------:R-:W-:-:S03]  /*0760*/  IMAD.MOV.U32 R39, RZ, RZ, 0x3f000000 ;  /* 0x3f000000ff277424 */ /* 0x000fc600078e00ff */
[----:B------:R-:W-:-:S06]  /*0770*/  FMUL.FTZ R44, R44, 0.5 ;  /* 0x3f0000002c2c7820 */ /* 0x000fcc0000410000 */
[----:B------:R-:W2:Y:S01]  /*0780*/  MUFU.TANH R44, R44 ;  /* 0x0000002c002c7308 */ /* 0x000ea20000002400 */
[----:B-1----:R-:W-:-:S05]  /*0790*/  FFMA.FTZ R43, R42, R39, 0.5 ;  /* 0x3f0000002a2b7423 */ /* 0x002fca0000010027 */
[----:B-----5:R-:W-:-:S05]  /*07a0*/  F2FP.F16.F32.PACK_AB R38, R38, R43 ;  /* 0x0000002b2626723e */ /* 0x020fca00000000ff */
[----:B------:R-:W-:-:S05]  /*07b0*/  HADD2 R38, R38.H0_H0, R38.H1_H1 ;  /* 0x3000002626267230 */ /* 0x000fca0000000800 */
[----:B0-----:R-:W-:Y:S01]  /*07c0*/  PRMT R12, R38, 0x7610, R12 ;  /* 0x00007610260c7816 */ /* 0x001fe2000000000c */
[----:B----4-:R-:W-:-:S04]  /*07d0*/  HADD2.F32 R36, -RZ, R36.H0_H0 ;  /* 0x20000024ff247230 */ /* 0x010fc80000004100 */
[----:B------:R-:W-:Y:S01]  /*07e0*/  HSETP2.GT.AND P1, PT, R12.H0_H0, R20.H0_H0, PT ;  /* 0x200000140c007234 */ /* 0x000fe20003f24800 */
[----:B--2---:R-:W-:Y:S01]  /*07f0*/  FFMA.FTZ R14, R44, R39, 0.5 ;  /* 0x3f0000002c0e7423 */ /* 0x004fe20000010027 */
[----:B------:R-:W-:-:S04]  /*0800*/  FMUL.FTZ R36, R36, 0.5 ;  /* 0x3f00000024247820 */ /* 0x000fc80000410000 */
[----:B------:R-:W-:Y:S02]  /*0810*/  F2FP.F16.F32.PACK_AB R37, R37, R14 ;  /* 0x0000000e2525723e */ /* 0x000fe400000000ff */
[----:B------:R-:W0:Y:S03]  /*0820*/  MUFU.TANH R36, R36 ;  /* 0x0000002400247308 */ /* 0x000e260000002400 */
[----:B------:R-:W-:Y:S02]  /*0830*/  HADD2 R37, R37.H0_H0, R37.H1_H1 ;  /* 0x3000002525257230 */ /* 0x000fe40000000800 */
[----:B------:R-:W-:Y:S02]  /*0840*/  @!P1 HSETP2.GT.AND P2, PT, R12.H0_H0, R21.H0_H0, PT ;  /* 0x200000150c009234 */ /* 0x000fe40003f44800 */
[----:B------:R-:W-:Y:S02]  /*0850*/  PRMT R14, R20, 0x7610, R14 ;  /* 0x00007610140e7816 */ /* 0x000fe4000000000e */
[----:B------:R-:W-:-:S02]  /*0860*/  PRMT R13, R37, 0x7610, R13 ;  /* 0x00007610250d7816 */ /* 0x000fc4000000000d */
[----:B------:R-:W-:Y:S02]  /*0870*/  @!P1 SEL R14, R21, R12, !P2 ;  /* 0x0000000c150e9207 */ /* 0x000fe40005000000 */
[----:B------:R-:W-:Y:S01]  /*0880*/  @!P1 PRMT R12, R20, 0x7610, R12 ;  /* 0x00007610140c9816 */ /* 0x000fe2000000000c */
[----:B------:R-:W-:-:S04]  /*0890*/  HADD2.F32 R33, -RZ, R33.H0_H0 ;  /* 0x20000021ff217230 */ /* 0x000fc80000004100 */
[----:B------:R-:W-:Y:S01]  /*08a0*/  HSETP2.GT.AND P1, PT, R13.H0_H0, R12.H0_H0, PT ;  /* 0x2000000c0d007234 */ /* 0x000fe20003f24800 */
[----:B0-----:R-:W-:Y:S01]  /*08b0*/  FFMA.FTZ R15, R36, R39, 0.5 ;  /* 0x3f000000240f7423 */ /* 0x001fe20000010027 */
[----:B------:R-:W-:-:S04]  /*08c0*/  FMUL.FTZ R33, R33, 0.5 ;  /* 0x3f00000021217820 */ /* 0x000fc80000410000 */
[----:B------:R-:W-:Y:S01]  /*08d0*/  F2FP.F16.F32.PACK_AB R34, R34, R15 ;  /* 0x0000000f2222723e */ /* 0x000fe200000000ff */
[----:B------:R-:W0:Y:S01]  /*08e0*/  MUFU.TANH R20, R33 ;  /* 0x0000002100147308 */ /* 0x000e220000002400 */
[----:B------:R-:W-:-:S03]  /*08f0*/  PRMT R15, R12, 0x7610, R15 ;  /* 0x000076100c0f7816 */ /* 0x000fc6000000000f */
[----:B------:R-:W-:Y:S02]  /*0900*/  HADD2 R34, R34.H0_H0, R34.H1_H1 ;  /* 0x3000002222227230 */ /* 0x000fe40000000800 */
        /* <DEDUP_REMOVED lines=39> */
[----:B------:R-:W-:-:S05]  /*0b80*/  PRMT R13, R21, 0x7610, R13 ;  /* 0x00007610150d7816 */ /* 0x000fca000000000d */
[----:B------:R-:W-:Y:S01]  /*0b90*/  HSETP2.GT.AND P1, PT, R13.H0_H0, R12.H0_H0, PT ;  /* 0x2000000c0d007234 */ /* 0x000fe20003f24800 */
[----:B0-----:R-:W-:Y:S01]  /*0ba0*/  FFMA.FTZ R15, R20, R39, 0.5 ;  /* 0x3f000000140f7423 */ /* 0x001fe20000010027 */
[----:B------:R-:W-:-:S04]  /*0bb0*/  HADD2.F32 R31, -RZ, R31.H0_H0 ;  /* 0x2000001fff1f7230 */ /* 0x000fc80000004100 */
[----:B------:R-:W-:Y:S01]  /*0bc0*/  F2FP.F16.F32.PACK_AB R32, R32, R15 ;  /* 0x0000000f2020723e */ /* 0x000fe200000000ff */
[----:B------:R-:W-:Y:S01]  /*0bd0*/  FMUL.FTZ R31, R31, 0.5 ;  /* 0x3f0000001f1f7820 */ /* 0x000fe20000410000 */
[----:B------:R-:W-:-:S03]  /*0be0*/  PRMT R15, R12, 0x7610, R15 ;  /* 0x000076100c0f7816 */ /* 0x000fc6000000000f */
[----:B------:R-:W-:Y:S02]  /*0bf0*/  HADD2 R32, R32.H0_H0, R32.H1_H1 ;  /* 0x3000002020207230 */ /* 0x000fe40000000800 */
[----:B------:R-:W-:Y:S01]  /*0c00*/  @!P1 HSETP2.GT.AND P2, PT, R13.H0_H0, R14.H0_H0, PT ;  /* 0x2000000e0d009234 */ /* 0x000fe20003f44800 */
[----:B------:R-:W0:Y:S04]  /*0c10*/  MUFU.TANH R20, R31 ;  /* 0x0000001f00147308 */ /* 0x000e280000002400 */
[----:B------:R-:W-:Y:S02]  /*0c20*/  @!P1 SEL R15, R14, R13, !P2 ;  /* 0x0000000d0e0f9207 */ /* 0x000fe40005000000 */
[----:B------:R-:W-:Y:S02]  /*0c30*/  @!P1 PRMT R13, R12, 0x7610, R13 ;  /* 0x000076100c0d9816 */ /* 0x000fe4000000000d */
[----:B------:R-:W-:-:S05]  /*0c40*/  PRMT R12, R32, 0x7610, R12 ;  /* 0x00007610200c7816 */ /* 0x000fca000000000c */
[----:B------:R-:W-:Y:S01]  /*0c50*/  HSETP2.GT.AND P1, PT, R12.H0_H0, R13.H0_H0, PT ;  /* 0x2000000d0c007234 */ /* 0x000fe20003f24800 */
[----:B0-----:R-:W-:Y:S01]  /*0c60*/  FFMA.FTZ R20, R20, R39, 0.5 ;  /* 0x3f00000014147423 */ /* 0x001fe20000010027 */
[----:B------:R-:W-:-:S04]  /*0c70*/  PRMT R25, R13, 0x7610, R25 ;  /* 0x000076100d197816 */ /* 0x000fc80000000019 */
[----:B------:R-:W-:-:S07]  /*0c80*/  F2FP.F16.F32.PACK_AB R20, R35, R20 ;  /* 0x000000142314723e */ /* 0x000fce00000000ff */
[----:B------:R-:W-:Y:S01]  /*0c90*/  @!P1 HSETP2.GT.AND P2, PT, R12.H0_H0, R15.H0_H0, PT ;  /* 0x2000000f0c009234 */ /* 0x000fe20003f44800 */
[----:B------:R-:W-:-:S04]  /*0ca0*/  HADD2 R20, R20.H0_H0, R20.H1_H1 ;  /* 0x3000001414147230 */ /* 0x000fc80000000800 */
        /* <DEDUP_REMOVED lines=10> */
.L_x_6039:
[----:B------:R-:W-:Y:S05]  /*0d50*/  BSYNC.RECONVERGENT B1 ;  /* 0x0000000000017941 */ /* 0x000fea0003800200 */
.L_x_6038:
        /* <DEDUP_REMOVED lines=31> */
[----:B------:R-:W-:Y:S01]  /*0f50*/  F2FP.F16.F32.PACK_AB R25, R32, R13 ;  /* 0x0000000d2019723e */ /* 0x000fe200000000ff */
[----:B------:R-:W0:Y:S01]  /*0f60*/  MUFU.TANH R28, R31 ;  /* 0x0000001f001c7308 */ /* 0x000e220000002400 */
[----:B------:R-:W-:-:S03]  /*0f70*/  PRMT R13, R20, 0x7610, R13 ;  /* 0x00007610140d7816 */ /* 0x000fc6000000000d */
[----:B------:R-:W-:Y:S02]  /*0f80*/  HADD2 R25, R25.H0_H0, R25.H1_H1 ;  /* 0x3000001919197230 */ /* 0x000fe40000000800 */
[----:B------:R-:W-:-:S03]  /*0f90*/  @!P1 HSETP2.GT.AND P2, PT, R12.H0_H0, R21.H0_H0, PT ;  /* 0x200000150c009234 */ /* 0x000fc60003f44800 */
[----:B------:R-:W-:Y:S02]  /*0fa0*/  PRMT R26, R25, 0x7610, R26 ;  /* 0x00007610191a7816 */ /* 0x000fe4000000001a */
[----:B------:R-:W-:Y:S02]  /*0fb0*/  @!P1 SEL R13, R21, R12, !P2 ;  /* 0x0000000c150d9207 */ /* 0x000fe40005000000 */
[----:B------:R-:W-:Y:S01]  /*0fc0*/  @!P1 PRMT R12, R20, 0x7610, R12 ;  /* 0x00007610140c9816 */ /* 0x000fe2000000000c */
[----:B------:R-:W-:-:S04]  /*0fd0*/  HADD2.F32 R24, -RZ, R24.H0_H0 ;  /* 0x20000018ff187230 */ /* 0x000fc80000004100 */
[----:B------:R-:W-:Y:S01]  /*0fe0*/  HSETP2.GT.AND P1, PT, R26.H0_H0, R12.H0_H0, PT ;  /* 0x2000000c1a007234 */ /* 0x000fe20003f24800 */
[----:B------:R-:W-:Y:S01]  /*0ff0*/  FMUL.FTZ R24, R24, 0.5 ;  /* 0x3f00000018187820 */ /* 0x000fe20000410000 */
[----:B0-----:R-:W-:-:S05]  /*1000*/  FFMA.FTZ R21, R28, R23, 0.5 ;  /* 0x3f0000001c157423 */ /* 0x001fca0000010017 */
[----:B------:R-:W-:Y:S01]  /*1010*/  F2FP.F16.F32.PACK_AB R21, R14, R21 ;  /* 0x000000150e15723e */ /* 0x000fe200000000ff */
[----:B------:R-:W0:Y:S01]  /*1020*/  MUFU.TANH R24, R24 ;  /* 0x0000001800187308 */ /* 0x000e220000002400 */
[----:B------:R-:W-:-:S03]  /*1030*/  PRMT R14, R12, 0x7610, R14 ;  /* 0x000076100c0e7816 */ /* 0x000fc6000000000e */
[----:B------:R-:W-:Y:S01]  /*1040*/  HADD2 R21, R21.H0_H0, R21.H1_H1 ;  /* 0x3000001515157230 */ /* 0x000fe20000000800 */
[----:B------:R-:W-:-:S05]  /*1050*/  @!P1 HSETP2.GT.AND P2, PT, R26.H0_H0, R13.H0_H0, PT ;  /* 0x2000000d1a009234 */ /* 0x000fca0003f44800 */
[----:B------:R-:W-:Y:S02]  /*1060*/  @!P1 SEL R14, R13, R26, !P2 ;  /* 0x0000001a0d0e9207 */ /* 0x000fe40005000000 */
[----:B------:R-:W-:Y:S02]  /*1070*/  @!P1 PRMT R26, R12, 0x7610, R26 ;  /* 0x000076100c1a9816 */ /* 0x000fe4000000001a */
[----:B------:R-:W-:-:S05]  /*1080*/  PRMT R13, R21, 0x7610, R13 ;  /* 0x00007610150d7816 */ /* 0x000fca000000000d */
[----:B------:R-:W-:Y:S01]  /*1090*/  HSETP2.GT.AND P1, PT, R13.H0_H0, R26.H0_H0, PT ;  /* 0x2000001a0d007234 */ /* 0x000fe20003f24800 */
[----:B0-----:R-:W-:-:S05]  /*10a0*/  FFMA.FTZ R12, R24, R23, 0.5 ;  /* 0x3f000000180c7423 */ /* 0x001fca0000010017 */
[----:B------:R-:W-:Y:S02]  /*10b0*/  F2FP.F16.F32.PACK_AB R12, R15, R12 ;  /* 0x0000000c0f0c723e */ /* 0x000fe400000000ff */
[----:B------:R-:W-:-:S03]  /*10c0*/  PRMT R15, R26, 0x7610, R15 ;  /* 0x000076101a0f7816 */ /* 0x000fc6000000000f */
[----:B------:R-:W-:Y:S02]  /*10d0*/  HADD2 R12, R12.H0_H0, R12.H1_H1 ;  /* 0x3000000c0c0c7230 */ /* 0x000fe40000000800 */
        /* <DEDUP_REMOVED lines=10> */
.L_x_6043:
[----:B------:R-:W-:Y:S05]  /*1180*/  BSYNC.RECONVERGENT B1 ;  /* 0x0000000000017941 */ /* 0x000fea0003800200 */
.L_x_6042:
        /* <DEDUP_REMOVED lines=11> */
[----:B------:R-:W4:Y:S04]  /*1240*/  LDG.E R23, desc[UR12][R14.64] ;  /* 0x0000000c0e177981 */ /* 0x000f28000c1e1900 */
[----:B------:R-:W5:Y:S01]  /*1250*/  LDG.E R26, desc[UR12][R14.64+0x80] ;  /* 0x0000800c0e1a7981 */ /* 0x000f62000c1e1900 */
[----:B------:R-:W-:Y:S02]  /*1260*/  IMAD.MOV.U32 R25, RZ, RZ, 0x3f000000 ;  /* 0x3f000000ff197424 */ /* 0x000fe400078e00ff */
[----:B------:R-:W-:Y:S02]  /*1270*/  VIADD R19, R19, 0x40 ;  /* 0x0000004013137836 */ /* 0x000fe40000000000 */
[----:B--2---:R-:W-:Y:S02]  /*1280*/  HADD2.F32 R18, -RZ, R18.H0_H0 ;  /* 0x20000012ff127230 */ /* 0x004fe40000004100 */
[----:B---3--:R-:W-:-:S03]  /*1290*/  HADD2.F32 R24, -RZ, R22.H0_H0 ;  /* 0x20000016ff187230 */ /* 0x008fc60000004100 */
[----:B------:R-:W-:Y:S02]  /*12a0*/  FMUL.FTZ R18, R18, 0.5 ;  /* 0x3f00000012127820 */ /* 0x000fe40000410000 */
[----:B------:R-:W-:-:S04]  /*12b0*/  FMUL.FTZ R24, R24, 0.5 ;  /* 0x3f00000018187820 */ /* 0x000fc80000410000 */
[----:B------:R-:W0:Y:S08]  /*12c0*/  MUFU.TANH R18, R18 ;  /* 0x0000001200127308 */ /* 0x000e300000002400 */
[----:B------:R-:W1:Y:S01]  /*12d0*/  MUFU.TANH R24, R24 ;  /* 0x0000001800187308 */ /* 0x000e620000002400 */
[----:B0-----:R-:W-:-:S05]  /*12e0*/  FFMA.FTZ R22, R18, R25, 0.5 ;  /* 0x3f00000012167423 */ /* 0x001fca0000010019 */
[----:B----4-:R-:W-:Y:S01]  /*12f0*/  F2FP.F16.F32.PACK_AB R22, R23, R22 ;  /* 0x000000161716723e */ /* 0x010fe200000000ff */
[----:B-1----:R-:W-:-:S04]  /*1300*/  FFMA.FTZ R13, R24, R25, 0.5 ;  /* 0x3f000000180d7423 */ /* 0x002fc80000010019 */
[----:B------:R-:W-:Y:S01]  /*1310*/  HADD2 R22, R22.H0_H0, R22.H1_H1 ;  /* 0x3000001616167230 */ /* 0x000fe20000000800 */
[----:B-----5:R-:W-:-:S04]  /*1320*/  F2FP.F16.F32.PACK_AB R14, R26, R13 ;  /* 0x0000000d1a0e723e */ /* 0x020fc800000000ff */
[----:B------:R-:W-:Y:S02]  /*1330*/  PRMT R12, R22, 0x7610, R12 ;  /* 0x00007610160c7816 */ /* 0x000fe4000000000c */
[----:B------:R-:W-:Y:S01]  /*1340*/  PRMT R13, R20, 0x7610, R13 ;  /* 0x00007610140d7816 */ /* 0x000fe2000000000d */
[----:B------:R-:W-:Y:S02]  /*1350*/  HADD2 R14, R14.H0_H0, R14.H1_H1 ;  /* 0x3000000e0e0e7230 */ /* 0x000fe40000000800 */
        /* <DEDUP_REMOVED lines=13> */
.L_x_6045:
[----:B------:R-:W-:Y:S05]  /*1430*/  BSYNC.RECONVERGENT B1 ;  /* 0x0000000000017941 */ /* 0x000fea0003800200 */
.L_x_6044:
[----:B------:R-:W-:Y:S05]  /*1440*/  @P2 BRA `(.L_x_6041) ;  /* 0x0000000400dc2947 */ /* 0x000fea0003800000 */
[----:B------:R-:W-:-:S06]  /*1450*/  IMAD.WIDE.U32 R10, R19, 0x2, R10 ;  /* 0x00000002130a7825 */ /* 0x000fcc00078e000a */
[----:B------:R-:W2:Y:S01]  /*1460*/  LDG.E.U16 R10, desc[UR12][R10.64] ;  /* 0x0000000c0a0a7981 */ /* 0x000ea2000c1e1500 */
[----:B------:R-:W-:-:S06]  /*1470*/  IMAD.WIDE.U32 R8, R19, 0x4, R8 ;  /* 0x0000000413087825 */ /* 0x000fcc00078e0008 */
[----:B------:R-:W3:Y:S01]  /*1480*/  LDG.E R8, desc[UR12][R8.64] ;  /* 0x0000000c08087981 */ /* 0x000ee2000c1e1900 */
[----:B------:R-:W-:Y:S01]  /*1490*/  IMAD.MOV.U32 R15, RZ, RZ, 0x3f000000 ;  /* 0x3f000000ff0f7424 */ /* 0x000fe200078e00ff */
[----:B------:R-:W-:Y:S01]  /*14a0*/  PRMT R21, R12, 0x7632, R21 ;  /* 0x000076320c157816 */ /* 0x000fe20000000015 */
[----:B--2---:R-:W-:-:S05]  /*14b0*/  HADD2.F32 R14, -RZ, R10.H0_H0 ;  /* 0x2000000aff0e7230 */ /* 0x004fca0000004100 */
[----:B------:R-:W-:-:S06]  /*14c0*/  FMUL.FTZ R14, R14, 0.5 ;  /* 0x3f0000000e0e7820 */ /* 0x000fcc0000410000 */
[----:B------:R-:W0:Y:S02]  /*14d0*/  MUFU.TANH R14, R14 ;  /* 0x0000000e000e7308 */ /* 0x000e240000002400 */
[----:B0-----:R-:W-:-:S05]  /*14e0*/  FFMA.FTZ R15, R14, R15, 0.5 ;  /* 0x3f0000000e0f7423 */ /* 0x001fca000001000f */
[----:B---3--:R-:W-:-:S05]  /*14f0*/  F2FP.F16.F32.PACK_AB R15, R8, R15 ;  /* 0x0000000f080f723e */ /* 0x008fca00000000ff */
[----:B------:R-:W-:-:S05]  /*1500*/  HADD2 R15, R15.H0_H0, R15.H1_H1 ;  /* 0x3000000f0f0f7230 */ /* 0x000fca0000000800 */
        /* <DEDUP_REMOVED lines=8> */
.L_x_6037:
        /* <DEDUP_REMOVED lines=16> */
.L_x_6049:
        /* <DEDUP_REMOVED lines=12> */
[----:B---3--:R-:W-:-:S05]  /*1750*/  F2FP.F16.F32.PACK_AB R22, R19, R22 ;  /* 0x000000161316723e */ /* 0x008fca00000000ff */
[----:B------:R-:W-:Y:S01]  /*1760*/  HADD2 R22, R22.H0_H0, R22.H1_H1 ;  /* 0x3000001616167230 */ /* 0x000fe20000000800 */
[----:B------:R-:W-:Y:S06]  /*1770*/  @P0 BRA `(.L_x_6049) ;  /* 0xfffffffc00c40947 */ /* 0x000fec000383ffff */
[----:B------:R-:W-:Y:S05]  /*1780*/  BSYNC.RECONVERGENT B2 ;  /* 0x0000000000027941 */ /* 0x000fea0003800200 */
.L_x_6048:
[----:B------:R-:W-:-:S07]  /*1790*/  PRMT R20, R22, 0x7610, R20 ;  /* 0x0000761016147816 */ /* 0x000fce0000000014 */
.L_x_6047:
[----:B------:R-:W-:Y:S05]  /*17a0*/  BSYNC.RECONVERGENT B1 ;  /* 0x0000000000017941 */ /* 0x000fea0003800200 */
.L_x_6046:
        /* <DEDUP_REMOVED lines=14> */
[----:B--2---:R-:W-:-:S05]  /*1890*/  HADD2.F32 R20, -RZ, R14.H0_H0 ;  /* 0x2000000eff147230 */ /* 0x004fca0000004100 */
[----:B------:R-:W-:Y:S01]  /*18a0*/  FMUL.FTZ R21, R20, 0.5 ;  /* 0x3f00000014157820 */ /* 0x000fe20000410000 */
[----:B------:R-:W-:-:S05]  /*18b0*/  IMAD.MOV.U32 R20, RZ, RZ, 0x3f000000 ;  /* 0x3f000000ff147424 */ /* 0x000fca00078e00ff */
[----:B------:R-:W0:Y:S02]  /*18c0*/  MUFU.TANH R21, R21 ;  /* 0x0000001500157308 */ /* 0x000e240000002400 */
[----:B0-----:R-:W-:-:S05]  /*18d0*/  FFMA.FTZ R20, R21, R20, 0.5 ;  /* 0x3f00000015147423 */ /* 0x001fca0000010014 */
[----:B---3--:R-:W-:-:S05]  /*18e0*/  F2FP.F16.F32.PACK_AB R20, R19, R20 ;  /* 0x000000141314723e */ /* 0x008fca00000000ff */
[----:B------:R-:W-:-:S07]  /*18f0*/  HADD2 R20, R20.H0_H0, R20.H1_H1 ;  /* 0x3000001414147230 */ /* 0x000fce0000000800 */
.L_x_6051:
[----:B------:R-:W-:Y:S05]  /*1900*/  BSYNC.RECONVERGENT B1 ;  /* 0x0000000000017941 */ /* 0x000fea0003800200 */
.L_x_6050:
        /* <DEDUP_REMOVED lines=20> */
.L_x_6053:
[----:B------:R-:W-:Y:S05]  /*1a50*/  BSYNC.RECONVERGENT B1 ;  /* 0x0000000000017941 */ /* 0x000fea0003800200 */
.L_x_6052:
[----:B------:R-:W-:Y:S01]  /*1a60*/  PRMT R21, R22, 0x7610, R21 ;  /* 0x0000761016157816 */ /* 0x000fe20000000015 */
[----:B------:R-:W-:Y:S06]  /*1a70*/  @!P1 BRA `(.L_x_6041) ;  /* 0x0000000000509947 */ /* 0x000fec0003800000 */
[----:B------:R-:W-:Y:S01]  /*1a80*/  BSSY.RECONVERGENT B1, `(.L_x_6054) ;  /* 0x0000011000017945 */ /* 0x000fe20003800200 */
[----:B------:R-:W-:-:S07]  /*1a90*/  IMAD.MOV.U32 R21, RZ, RZ, RZ ;  /* 0x000000ffff157224 */ /* 0x000fce00078e00ff */
.L_x_6055:
        /* <DEDUP_REMOVED lines=16> */
.L_x_6054:
[----:B------:R-:W-:Y:S01]  /*1ba0*/  IMAD.MOV.U32 R21, RZ, RZ, 0xfc00 ;  /* 0x0000fc00ff157424 */ /* 0x000fe200078e00ff */
[----:B------:R-:W-:-:S07]  /*1bb0*/  PRMT R20, R22, 0x7610, R20 ;  /* 0x0000761016147816 */ /* 0x000fce0000000014 */
.L_x_6041:
[----:B------:R-:W-:Y:S05]  /*1bc0*/  BSYNC.RECONVERGENT B0 ;  /* 0x0000000000007941 */ /* 0x000fea0003800200 */
.L_x_6036:
        /* <DEDUP_REMOVED lines=50> */
.L_x_6056:
        /* <DEDUP_REMOVED lines=74> */
.L_x_6060:
[----:B------:R-:W-:Y:S05]  /*2390*/  BSYNC.RECONVERGENT B0 ;  /* 0x0000000000007941 */ /* 0x000fea0003800200 */
.L_x_6059:
        /* <DEDUP_REMOVED lines=19> */
.L_x_6062:
[----:B------:R-:W-:Y:S05]  /*24d0*/  BSYNC.RECONVERGENT B0 ;  /* 0x0000000000007941 */ /* 0x000fea0003800200 */
.L_x_6061:
        /* <DEDUP_REMOVED lines=17> */
.L_x_6064:
[----:B------:R-:W-:Y:S05]  /*25f0*/  BSYNC.RECONVERGENT B0 ;  /* 0x0000000000007941 */ /* 0x000fea0003800200 */
.L_x_6063:
        /* <DEDUP_REMOVED lines=19> */
.L_x_6066:
[----:B------:R-:W-:Y:S05]  /*2730*/  BSYNC.RECONVERGENT B0 ;  /* 0x0000000000007941 */ /* 0x000fea0003800200 */
.L_x_6065:
        /* <DEDUP_REMOVED lines=17> */
.L_x_6068:
[----:B------:R-:W-:Y:S05]  /*2850*/  BSYNC.RECONVERGENT B0 ;  /* 0x0000000000007941 */ /* 0x000fea0003800200 */
.L_x_6067:
        /* <DEDUP_REMOVED lines=17> */
.L_x_6070:
[----:B------:R-:W-:Y:S05]  /*2970*/  BSYNC.RECONVERGENT B0 ;  /* 0x0000000000007941 */ /* 0x000fea0003800200 */
.L_x_6069:
        /* <DEDUP_REMOVED lines=19> */
.L_x_6072:
[----:B------:R-:W-:Y:S05]  /*2ab0*/  BSYNC.RECONVERGENT B0 ;  /* 0x0000000000007941 */ /* 0x000fea0003800200 */
.L_x_6071:
        /* <DEDUP_REMOVED lines=17> */
.L_x_6074:
[----:B------:R-:W-:Y:S05]  /*2bd0*/  BSYNC.RECONVERGENT B0 ;  /* 0x0000000000007941 */ /* 0x000fea0003800200 */
.L_x_6073:
        /* <DEDUP_REMOVED lines=17> */
.L_x_6076:
[----:B------:R-:W-:Y:S05]  /*2cf0*/  BSYNC.RECONVERGENT B0 ;  /* 0x0000000000007941 */ /* 0x000fea0003800200 */
.L_x_6075:
        /* <DEDUP_REMOVED lines=17> */
.L_x_6078:
[----:B------:R-:W-:Y:S05]  /*2e10*/  BSYNC.RECONVERGENT B0 ;  /* 0x0000000000007941 */ /* 0x000fea0003800200 */
.L_x_6077:
        /* <DEDUP_REMOVED lines=16> */
.L_x_6080:
[----:B------:R-:W-:Y:S05]  /*2f20*/  BSYNC.RECONVERGENT B0 ;  /* 0x0000000000007941 */ /* 0x000fea0003800200 */
.L_x_6079:
        /* <DEDUP_REMOVED lines=18> */
.L_x_6082:
[----:B------:R-:W-:Y:S05]  /*3050*/  BSYNC.RECONVERGENT B0 ;  /* 0x0000000000007941 */ /* 0x000fea0003800200 */
.L_x_6081:
        /* <DEDUP_REMOVED lines=17> */
.L_x_6084:
[----:B------:R-:W-:Y:S05]  /*3170*/  BSYNC.RECONVERGENT B0 ;  /* 0x0000000000007941 */ /* 0x000fea0003800200 */
.L_x_6083:
        /* <DEDUP_REMOVED lines=17> */
.L_x_6086:
[----:B------:R-:W-:Y:S05]  /*3290*/  BSYNC.RECONVERGENT B0 ;  /* 0x0000000000007941 */ /* 0x000fea0003800200 */
.L_x_6085:
        /* <DEDUP_REMOVED lines=15> */
.L_x_6088:
[----:B------:R-:W-:Y:S05]  /*3390*/  BSYNC.RECONVERGENT B0 ;  /* 0x0000000000007941 */ /* 0x000fea0003800200 */
.L_x_6087:
        /* <DEDUP_REMOVED lines=23> */
.L_x_6090:
[----:B------:R-:W-:Y:S05]  /*3510*/  BSYNC.RECONVERGENT B0 ;  /* 0x0000000000007941 */ /* 0x000fea0003800200 */
.L_x_6089:
        /* <DEDUP_REMOVED lines=15> */
.L_x_6092:
[----:B------:R-:W-:Y:S05]  /*3610*/  BSYNC.RECONVERGENT B0 ;  /* 0x0000000000007941 */ /* 0x000fea0003800200 */
.L_x_6091:
        /* <DEDUP_REMOVED lines=15> */
.L_x_6094:
[----:B------:R-:W-:Y:S05]  /*3710*/  BSYNC.RECONVERGENT B0 ;  /* 0x0000000000007941 */ /* 0x000fea0003800200 */
.L_x_6093:
        /* <DEDUP_REMOVED lines=15> */
.L_x_6096:
[----:B------:R-:W-:Y:S05]  /*3810*/  BSYNC.RECONVERGENT B0 ;  /* 0x0000000000007941 */ /* 0x000fea0003800200 */
.L_x_6095:
        /* <DEDUP_REMOVED lines=15> */
.L_x_6098:
[----:B------:R-:W-:Y:S05]  /*3910*/  BSYNC.RECONVERGENT B0 ;  /* 0x0000000000007941 */ /* 0x000fea0003800200 */
.L_x_6097:
[----:B------:R-:W-:Y:S01]  /*3920*/  ISETP.NE.AND P0, PT, R19, R14, PT ;  /* 0x0000000e1300720c */ /* 0x000fe20003f05270 */
[----:B------:R-:W-:-:S03]  /*3930*/  VIADD R15, R15, 0xffffffe0 ;  /* 0xffffffe00f0f7836 */ /* 0x000fc60000000000 */
[----:B------:R-:W-:Y:S02]  /*3940*/  SEL R17, R20, R23, !P0 ;  /* 0x0000001714117207 */ /* 0x000fe40004000000 */
[----:B------:R-:W-:-:S07]  /*3950*/  SEL R14, R18, R21, !P0 ;  /* 0x00000015120e7207 */ /* 0x000fce0004000000 */
.L_x_6058:
[----:B------:R-:W-:Y:S01]  /*3960*/  NOP ;  /* 0x0000000000007918 */ /* 0x000fe20000000000 */
.L_x_6057:
        /* <DEDUP_REMOVED lines=24> */
.L_x_6101:
[----:B------:R-:W-:Y:S05]  /*3af0*/  BSYNC.RECONVERGENT B0 ;  /* 0x0000000000007941 */ /* 0x000fea0003800200 */
.L_x_6100:
        /* <DEDUP_REMOVED lines=19> */
.L_x_6103:
[----:B------:R-:W-:Y:S05]  /*3c30*/  BSYNC.RECONVERGENT B0 ;  /* 0x0000000000007941 */ /* 0x000fea0003800200 */
.L_x_6102:
        /* <DEDUP_REMOVED lines=17> */
.L_x_6105:
[----:B------:R-:W-:Y:S05]  /*3d50*/  BSYNC.RECONVERGENT B0 ;  /* 0x0000000000007941 */ /* 0x000fea0003800200 */
.L_x_6104:
        /* <DEDUP_REMOVED lines=19> */
.L_x_6107:
[----:B------:R-:W-:Y:S05]  /*3e90*/  BSYNC.RECONVERGENT B0 ;  /* 0x0000000000007941 */ /* 0x000fea0003800200 */
.L_x_6106:
        /* <DEDUP_REMOVED lines=17> */
.L_x_6109:
[----:B------:R-:W-:Y:S05]  /*3fb0*/  BSYNC.RECONVERGENT B0 ;  /* 0x0000000000007941 */ /* 0x000fea0003800200 */
.L_x_6108:
        /* <DEDUP_REMOVED lines=17> */
.L_x_6111:
[----:B------:R-:W-:Y:S05]  /*40d0*/  BSYNC.RECONVERGENT B0 ;  /* 0x0000000000007941 */ /* 0x000fea0003800200 */
.L_x_6110:
        /* <DEDUP_REMOVED lines=19> */
.L_x_6113:
[----:B------:R-:W-:Y:S05]  /*4210*/  BSYNC.RECONVERGENT B0 ;  /* 0x0000000000007941 */ /* 0x000fea0003800200 */
.L_x_6112:
        /* <DEDUP_REMOVED lines=17> */
.L_x_6115:
[----:B------:R-:W-:Y:S05]  /*4330*/  BSYNC.RECONVERGENT B0 ;  /* 0x0000000000007941 */ /* 0x000fea0003800200 */
.L_x_6114:
        /* <DEDUP_REMOVED lines=17> */
.L_x_6117:
[----:B------:R-:W-:Y:S05]  /*4450*/  BSYNC.RECONVERGENT B0 ;  /* 0x0000000000007941 */ /* 0x000fea0003800200 */
.L_x_6116:
        /* <DEDUP_REMOVED lines=17> */
.L_x_6119:
[----:B------:R-:W-:Y:S05]  /*4570*/  BSYNC.RECONVERGENT B0 ;  /* 0x0000000000007941 */ /* 0x000fea0003800200 */
.L_x_6118:
        /* <DEDUP_REMOVED lines=16> */
.L_x_6121:
[----:B------:R-:W-:Y:S05]  /*4680*/  BSYNC.RECONVERGENT B0 ;  /* 0x0000000000007941 */ /* 0x000fea0003800200 */
.L_x_6120:
        /* <DEDUP_REMOVED lines=18> */
.L_x_6123:
[----:B------:R-:W-:Y:S05]  /*47b0*/  BSYNC.RECONVERGENT B0 ;  /* 0x0000000000007941 */ /* 0x000fea0003800200 */
.L_x_6122:
        /* <DEDUP_REMOVED lines=17> */
.L_x_6125:
[----:B------:R-:W-:Y:S05]  /*48d0*/  BSYNC.RECONVERGENT B0 ;  /* 0x0000000000007941 */ /* 0x000fea0003800200 */
.L_x_6124:
        /* <DEDUP_REMOVED lines=17> */
.L_x_6127:
[----:B------:R-:W-:Y:S05]  /*49f0*/  BSYNC.RECONVERGENT B0 ;  /* 0x0000000000007941 */ /* 0x000fea0003800200 */
.L_x_6126:
        /* <DEDUP_REMOVED lines=15> */
.L_x_6129:
[----:B------:R-:W-:Y:S05]  /*4af0*/  BSYNC.RECONVERGENT B0 ;  /* 0x0000000000007941 */ /* 0x000fea0003800200 */
.L_x_6128:
        /* <DEDUP_REMOVED lines=24> */
.L_x_6131:
[----:B------:R-:W-:Y:S05]  /*4c80*/  BSYNC.RECONVERGENT B0 ;  /* 0x0000000000007941 */ /* 0x000fea0003800200 */
.L_x_6130:
        /* <DEDUP_REMOVED lines=15> */
.L_x_6133:
[----:B------:R-:W-:Y:S05]  /*4d80*/  BSYNC.RECONVERGENT B0 ;  /* 0x0000000000007941 */ /* 0x000fea0003800200 */
.L_x_6132:
        /* <DEDUP_REMOVED lines=15> */
.L_x_6135:
[----:B------:R-:W-:Y:S05]  /*4e80*/  BSYNC.RECONVERGENT B0 ;  /* 0x0000000000007941 */ /* 0x000fea0003800200 */
.L_x_6134:
        /* <DEDUP_REMOVED lines=15> */
.L_x_6137:
[----:B------:R-:W-:Y:S05]  /*4f80*/  BSYNC.RECONVERGENT B0 ;  /* 0x0000000000007941 */ /* 0x000fea0003800200 */
.L_x_6136:
        /* <DEDUP_REMOVED lines=15> */
.L_x_6139:
[----:B------:R-:W-:Y:S05]  /*5080*/  BSYNC.RECONVERGENT B0 ;  /* 0x0000000000007941 */ /* 0x000fea0003800200 */
.L_x_6138:
[----:B------:R-:W-:-:S04]  /*5090*/  ISETP.NE.AND P0, PT, R14, R15, PT ;  /* 0x0000000f0e00720c */ /* 0x000fc80003f05270 */
[----:B------:R-:W-:Y:S02]  /*50a0*/  SEL R17, R20, R17, !P0 ;  /* 0x0000001114117207 */ /* 0x000fe40004000000 */
[----:B------:R-:W-:-:S07]  /*50b0*/  SEL R14, R19, R18, !P0 ;  /* 0x00000012130e7207 */ /* 0x000fce0004000000 */
.L_x_6099:
[----:B------:R-:W-:-:S13]  /*50c0*/  ISETP.GE.AND P0, PT, R9, 0x1, PT ;  /* 0x000000010900780c */ /* 0x000fda0003f06270 */
[----:B------:R-:W-:Y:S05]  /*50d0*/  @!P0 BRA `(.L_x_6140) ;  /* 0x0000000000108947 */ /* 0x000fea0003800000 */
[----:B------:R-:W-:-:S05]  /*50e0*/  PRMT R17, R17, 0x5410, R17 ;  /* 0x0000541011117816 */ /* 0x000fca0000000011 */
[----:B------:R-:W0:Y:S02]  /*50f0*/  SHFL.IDX PT, R12, R17, R12, 0x1f ;  /* 0x00001f0c110c7589 */ /* 0x000e2400000e0000 */
[----:B0-----:R-:W-:-:S13]  /*5100*/  HSETP2.NEU.AND P0, PT, R12.H0_H0, -INF , -INF , PT ;  /* 0xfc00fc000c007434 */ /* 0x001fda0003f0d800 */
[----:B------:R-:W-:Y:S05]  /*5110*/  @P0 BRA `(.L_x_6141) ;  /* 0x00000004005c0947 */ /* 0x000fea0003800000 */
.L_x_6140:
        /* <DEDUP_REMOVED lines=16> */
.L_x_6147:
        /* <DEDUP_REMOVED lines=30> */
.L_x_6146:
[----:B--2---:R-:W-:-:S07]  /*5400*/  VIADD R4, R15, 0xffffff80 ;  /* 0xffffff800f047836 */ /* 0x004fce0000000000 */
.L_x_6145:
[----:B------:R-:W-:Y:S05]  /*5410*/  BSYNC.RECONVERGENT B1 ;  /* 0x0000000000017941 */ /* 0x000fea0003800200 */
.L_x_6144:
        /* <DEDUP_REMOVED lines=20> */
.L_x_6149:
[----:B------:R-:W-:Y:S05]  /*5560*/  BSYNC.RECONVERGENT B1 ;  /* 0x0000000000017941 */ /* 0x000fea0003800200 */
.L_x_6148:
        /* <DEDUP_REMOVED lines=15> */
.L_x_6143:
[----:B------:R-:W-:Y:S05]  /*5660*/  BSYNC.RECONVERGENT B0 ;  /* 0x0000000000007941 */ /* 0x000fea0003800200 */
.L_x_6142:
[----:B------:R-:W-:Y:S01]  /*5670*/  PREEXIT ;  /* 0x000000000000782d */ /* 0x000fe20000000000 */
[----:B------:R-:W-:Y:S05]  /*5680*/  EXIT ;  /* 0x000000000000794d */ /* 0x000fea0003800000 */
.L_x_6141:
        /* <DEDUP_REMOVED lines=57> */
.L_x_6197:
[----:B------:R-:W-:Y:S01]  /*5a20*/  UMOV UR6, 0xffffffff ;  /* 0xffffffff00067882 */ /* 0x000fe20000000000 */
[----:B------:R-:W-:Y:S02]  /*5a30*/  ISETP.GE.AND P0, PT, R4, R31, PT ;  /* 0x0000001f0400720c */ /* 0x000fe40003f06270 */
[----:B01----:R-:W-:Y:S11]  /*5a40*/  BRA.DIV UR6, `(.L_x_6151) ;  /* 0x0000003606687947 */ /* 0x003ff6000b800000 */
[----:B------:R0:W1:Y:S02]  /*5a50*/  SHFL.IDX PT, R33, R29, R28, 0x1f ;  /* 0x00001f1c1d217589 */ /* 0x00006400000e0000 */
.L_x_6266:
[----:B------:R-:W2:Y:S01]  /*5a60*/  LDCU UR6, c[0x0][0x3b8] ;  /* 0x00007700ff0677ac */ /* 0x000ea20008000800 */
[----:B0-----:R-:W-:-:S05]  /*5a70*/  VIADD R28, R28, 0x1 ;  /* 0x000000011c1c7836 */ /* 0x001fca0000000000 */
[----:B--2---:R-:W-:Y:S01]  /*5a80*/  ISETP.NE.AND P1, PT, R28, UR6, PT ;  /* 0x000000061c007c0c */ /* 0x004fe2000bf25270 */
[----:B------:R-:W-:-:S12]  /*5a90*/  @P0 BRA `(.L_x_6152) ;  /* 0x0000001800580947 */ /* 0x000fd80003800000 */
[--C-:B-1----:R-:W-:Y:S02]  /*5aa0*/  IMAD R33, R5, R33, R4.reuse ;  /* 0x0000002105217224 */ /* 0x102fe400078e0204 */
[----:B------:R-:W-:-:S07]  /*5ab0*/  IMAD.MOV.U32 R30, RZ, RZ, R4 ;  /* 0x000000ffff1e7224 */ /* 0x000fce00078e0004 */
.L_x_6196:
        /* <DEDUP_REMOVED lines=20> */
[----:B------:R-:W-:Y:S02]  /*5c00*/  HADD2.F32 R32, -RZ, R36.H0_H0 ;  /* 0x20000024ff207230 */ /* 0x000fe40000004100 */
[----:B------:R-:W-:-:S03]  /*5c10*/  IMAD.MOV.U32 R37, RZ, RZ, 0x3f000000 ;  /* 0x3f000000ff257424 */ /* 0x000fc600078e00ff */
[----:B------:R-:W-:-:S06]  /*5c20*/  FMUL.FTZ R34, R32, 0.5 ;  /* 0x3f00000020227820 */ /* 0x000fcc0000410000 */
[----:B------:R-:W0:Y:S02]  /*5c30*/  MUFU.TANH R34, R34 ;  /* 0x0000002200227308 */ /* 0x000e240000002400 */
[----:B0-----:R-:W-:-:S05]  /*5c40*/  FFMA.FTZ R32, R34, R37, 0.5 ;  /* 0x3f00000022207423 */ /* 0x001fca0000010025 */
[----:B--2---:R-:W-:-:S05]  /*5c50*/  F2FP.F16.F32.PACK_AB R32, R7, R32 ;  /* 0x000000200720723e */ /* 0x004fca00000000ff */
[----:B------:R-:W-:-:S07]  /*5c60*/  HADD2 R32, R32.H0_H0, R32.H1_H1 ;  /* 0x3000002020207230 */ /* 0x000fce0000000800 */
.L_x_6153:
        /* <DEDUP_REMOVED lines=47> */
.L_x_6157:
[----:B------:R-:W-:Y:S05]  /*5f60*/  BSYNC.RECONVERGENT B1 ;  /* 0x0000000000017941 */ /* 0x000fea0003800200 */
.L_x_6156:
        /* <DEDUP_REMOVED lines=15> */
.L_x_6159:
[----:B------:R-:W-:Y:S05]  /*6060*/  BSYNC.RECONVERGENT B1 ;  /* 0x0000000000017941 */ /* 0x000fea0003800200 */
.L_x_6158:
        /* <DEDUP_REMOVED lines=15> */
.L_x_6161:
[----:B------:R-:W-:Y:S05]  /*6160*/  BSYNC.RECONVERGENT B1 ;  /* 0x0000000000017941 */ /* 0x000fea0003800200 */
.L_x_6160:
        /* <DEDUP_REMOVED lines=15> */
.L_x_6163:
[----:B------:R-:W-:Y:S05]  /*6260*/  BSYNC.RECONVERGENT B1 ;  /* 0x0000000000017941 */ /* 0x000fea0003800200 */
.L_x_6162:
        /* <DEDUP_REMOVED lines=15> */
.L_x_6165:
[----:B------:R-:W-:Y:S05]  /*6360*/  BSYNC.RECONVERGENT B1 ;  /* 0x0000000000017941 */ /* 0x000fea0003800200 */
.L_x_6164:
        /* <DEDUP_REMOVED lines=15> */
.L_x_6167:
[----:B------:R-:W-:Y:S05]  /*6460*/  BSYNC.RECONVERGENT B1 ;  /* 0x0000000000017941 */ /* 0x000fea0003800200 */
.L_x_6166:
        /* <DEDUP_REMOVED lines=15> */
.L_x_6169:
[----:B------:R-:W-:Y:S05]  /*6560*/  BSYNC.RECONVERGENT B1 ;  /* 0x0000000000017941 */ /* 0x000fea0003800200 */
.L_x_6168:
        /* <DEDUP_REMOVED lines=15> */
.L_x_6171:
[----:B------:R-:W-:Y:S05]  /*6660*/  BSYNC.RECONVERGENT B1 ;  /* 0x0000000000017941 */ /* 0x000fea0003800200 */
.L_x_6170:
        /* <DEDUP_REMOVED lines=15> */
.L_x_6173:
[----:B------:R-:W-:Y:S05]  /*6760*/  BSYNC.RECONVERGENT B1 ;  /* 0x0000000000017941 */ /* 0x000fea0003800200 */
.L_x_6172:
        /* <DEDUP_REMOVED lines=15> */
.L_x_6175:
[----:B------:R-:W-:Y:S05]  /*6860*/  BSYNC.RECONVERGENT B1 ;  /* 0x0000000000017941 */ /* 0x000fea0003800200 */
.L_x_6174:
        /* <DEDUP_REMOVED lines=15> */
.L_x_6177:
[----:B------:R-:W-:Y:S05]  /*6960*/  BSYNC.RECONVERGENT B1 ;  /* 0x0000000000017941 */ /* 0x000fea0003800200 */
.L_x_6176:
        /* <DEDUP_REMOVED lines=16> */
.L_x_6179:
[----:B------:R-:W-:Y:S05]  /*6a70*/  BSYNC.RECONVERGENT B1 ;  /* 0x0000000000017941 */ /* 0x000fea0003800200 */
.L_x_6178:
        /* <DEDUP_REMOVED lines=15> */
.L_x_6181:
[----:B------:R-:W-:Y:S05]  /*6b70*/  BSYNC.RECONVERGENT B1 ;  /* 0x0000000000017941 */ /* 0x000fea0003800200 */
.L_x_6180:
        /* <DEDUP_REMOVED lines=15> */
.L_x_6183:
[----:B------:R-:W-:Y:S05]  /*6c70*/  BSYNC.RECONVERGENT B1 ;  /* 0x0000000000017941 */ /* 0x000fea0003800200 */
.L_x_6182:
        /* <DEDUP_REMOVED lines=15> */
.L_x_6185:
[----:B------:R-:W-:Y:S05]  /*6d70*/  BSYNC.RECONVERGENT B1 ;  /* 0x0000000000017941 */ /* 0x000fea0003800200 */
.L_x_6184:
        /* <DEDUP_REMOVED lines=24> */
.L_x_6187:
[----:B------:R-:W-:Y:S05]  /*6f00*/  BSYNC.RECONVERGENT B1 ;  /* 0x0000000000017941 */ /* 0x000fea0003800200 */
.L_x_6186:
        /* <DEDUP_REMOVED lines=15> */
.L_x_6189:
[----:B------:R-:W-:Y:S05]  /*7000*/  BSYNC.RECONVERGENT B1 ;  /* 0x0000000000017941 */ /* 0x000fea0003800200 */
.L_x_6188:
        /* <DEDUP_REMOVED lines=15> */
.L_x_6191:
[----:B------:R-:W-:Y:S05]  /*7100*/  BSYNC.RECONVERGENT B1 ;  /* 0x0000000000017941 */ /* 0x000fea0003800200 */
.L_x_6190:
        /* <DEDUP_REMOVED lines=15> */
.L_x_6193:
[----:B------:R-:W-:Y:S05]  /*7200*/  BSYNC.RECONVERGENT B1 ;  /* 0x0000000000017941 */ /* 0x000fea0003800200 */
.L_x_6192:
        /* <DEDUP_REMOVED lines=15> */
.L_x_6195:
[----:B------:R-:W-:Y:S05]  /*7300*/  BSYNC.RECONVERGENT B1 ;  /* 0x0000000000017941 */ /* 0x000fea0003800200 */
.L_x_6194:
        /* <DEDUP_REMOVED lines=10> */
.L_x_6155:
[----:B------:R1:W-:Y:S04]  /*73b0*/  @!P0 STS.U16 [R6+-0x40], R32 ;  /* 0xffffc02006008388 */ /* 0x0003e80000000400 */
[----:B------:R1:W-:Y:S01]  /*73c0*/  @!P0 STS [R34+-0x80], R35 ;  /* 0xffff802322008388 */ /* 0x0003e20000000800 */
[----:B------:R-:W-:Y:S01]  /*73d0*/  NOP ;  /* 0x0000000000007918 */ /* 0x000fe20000000000 */
.L_x_6154:
[----:B------:R-:W-:Y:S01]  /*73e0*/  VIADD R33, R33, 0x20 ;  /* 0x0000002021217836 */ /* 0x000fe20000000000 */
[----:B------:R-:W-:Y:S06]  /*73f0*/  @!P2 BRA `(.L_x_6196) ;  /* 0xffffffe400b0a947 */ /* 0x000fec000383ffff */
.L_x_6152:
[----:B------:R-:W-:Y:S05]  /*7400*/  @P1 BRA `(.L_x_6197) ;  /* 0xffffffe400841947 */ /* 0x000fea000383ffff */
[----:B------:R-:W-:Y:S05]  /*7410*/  BSYNC B0 ;  /* 0x0000000000007941 */ /* 0x000fea0003800000 */
.L_x_6150:
        /* <DEDUP_REMOVED lines=18> */
.L_x_6270:
[----:B------:R-:W-:Y:S01]  /*7540*/  HSETP2.GT.AND P0, PT, R0.H0_H0, R31.H0_H0, PT ;  /* 0x2000001f00007234 */ /* 0x000fe20003f04800 */
[----:B------:R-:W-:-:S12]  /*7550*/  BSSY.RECONVERGENT B0, `(.L_x_6200) ;  /* 0x0000006000007945 */ /* 0x000fd80003800200 */
[----:B------:R-:W-:Y:S05]  /*7560*/  @P0 BRA `(.L_x_6201) ;  /* 0x0000000000100947 */ /* 0x000fea0003800000 */
[----:B------:R-:W-:Y:S01]  /*7570*/  HSETP2.NEU.AND P0, PT, R0.H0_H0, R31.H0_H0, PT ;  /* 0x2000001f00007234 */ /* 0x000fe20003f0d800 */
[----:B------:R-:W-:-:S12]  /*7580*/  IMAD.MOV.U32 R29, RZ, RZ, RZ ;  /* 0x000000ffff1d7224 */ /* 0x000fd800078e00ff */
[----:B--2---:R-:W-:-:S04]  /*7590*/  @!P0 ISETP.GE.AND P1, PT, R27, R8, PT ;  /* 0x000000081b00820c */ /* 0x004fc80003f26270 */
[----:B------:R-:W-:-:S09]  /*75a0*/  @!P0 SEL R29, RZ, 0x1, P1 ;  /* 0x00000001ff1d8807 */ /* 0x000fd20000800000 */
.L_x_6201:
[----:B------:R-:W-:Y:S05]  /*75b0*/  BSYNC.RECONVERGENT B0 ;  /* 0x0000000000007941 */ /* 0x000fea0003800200 */
.L_x_6200:
        /* <DEDUP_REMOVED lines=9> */
.L_x_6274:
        /* <DEDUP_REMOVED lines=8> */
.L_x_6204:
[----:B------:R-:W-:Y:S05]  /*76d0*/  BSYNC.RECONVERGENT B0 ;  /* 0x0000000000007941 */ /* 0x000fea0003800200 */
.L_x_6203:
        /* <DEDUP_REMOVED lines=10> */
.L_x_6278:
[----:B------:R-:W-:Y:S01]  /*7780*/  HSETP2.GT.AND P0, PT, R22.H0_H0, R29.H0_H0, PT ;  /* 0x2000001d16007234 */ /* 0x000fe20003f04800 */
[----:B------:R-:W-:-:S12]  /*7790*/  BSSY.RECONVERGENT B0, `(.L_x_6206) ;  /* 0x0000006000007945 */ /* 0x000fd80003800200 */
[----:B------:R-:W-:Y:S05]  /*77a0*/  @P0 BRA `(.L_x_6207) ;  /* 0x0000000000100947 */ /* 0x000fea0003800000 */
[----:B------:R-:W-:Y:S01]  /*77b0*/  HSETP2.NEU.AND P0, PT, R22.H0_H0, R29.H0_H0, PT ;  /* 0x2000001d16007234 */ /* 0x000fe20003f0d800 */
[----:B------:R-:W-:-:S12]  /*77c0*/  IMAD.MOV.U32 R21, RZ, RZ, RZ ;  /* 0x000000ffff157224 */ /* 0x000fd800078e00ff */
[----:B--2---:R-:W-:-:S04]  /*77d0*/  @!P0 ISETP.GE.AND P1, PT, R27, R8, PT ;  /* 0x000000081b00820c */ /* 0x004fc80003f26270 */
[----:B------:R-:W-:-:S09]  /*77e0*/  @!P0 SEL R21, RZ, 0x1, P1 ;  /* 0x00000001ff158807 */ /* 0x000fd20000800000 */
.L_x_6207:
[----:B------:R-:W-:Y:S05]  /*77f0*/  BSYNC.RECONVERGENT B0 ;  /* 0x0000000000007941 */ /* 0x000fea0003800200 */
.L_x_6206:
        /* <DEDUP_REMOVED lines=8> */
.L_x_6282:
        /* <DEDUP_REMOVED lines=8> */
.L_x_6210:
[----:B------:R-:W-:Y:S05]  /*7900*/  BSYNC.RECONVERGENT B0 ;  /* 0x0000000000007941 */ /* 0x000fea0003800200 */
.L_x_6209:
        /* <DEDUP_REMOVED lines=8> */
.L_x_6286:
        /* <DEDUP_REMOVED lines=8> */
.L_x_6213:
[----:B------:R-:W-:Y:S05]  /*7a10*/  BSYNC.RECONVERGENT B0 ;  /* 0x0000000000007941 */ /* 0x000fea0003800200 */
.L_x_6212:
        /* <DEDUP_REMOVED lines=9> */
.L_x_6290:
[----:B-1----:R-:W-:Y:S01]  /*7ab0*/  HSETP2.GT.AND P0, PT, R22.H0_H0, R21.H0_H0, PT ;  /* 0x2000001516007234 */ /* 0x002fe20003f04800 */
[----:B------:R-:W-:-:S12]  /*7ac0*/  BSSY.RECONVERGENT B0, `(.L_x_6215) ;  /* 0x0000006000007945 */ /* 0x000fd80003800200 */
[----:B------:R-:W-:Y:S05]  /*7ad0*/  @P0 BRA `(.L_x_6216) ;  /* 0x0000000000100947 */ /* 0x000fea0003800000 */
[----:B------:R-:W-:Y:S01]  /*7ae0*/  HSETP2.NEU.AND P0, PT, R22.H0_H0, R21.H0_H0, PT ;  /* 0x2000001516007234 */ /* 0x000fe20003f0d800 */
[----:B------:R-:W-:-:S12]  /*7af0*/  IMAD.MOV.U32 R13, RZ, RZ, RZ ;  /* 0x000000ffff0d7224 */ /* 0x000fd800078e00ff */
[----:B--2---:R-:W-:-:S04]  /*7b00*/  @!P0 ISETP.GE.AND P1, PT, R27, R8, PT ;  /* 0x000000081b00820c */ /* 0x004fc80003f26270 */
[----:B------:R-:W-:-:S09]  /*7b10*/  @!P0 SEL R13, RZ, 0x1, P1 ;  /* 0x00000001ff0d8807 */ /* 0x000fd20000800000 */
.L_x_6216:
[----:B------:R-:W-:Y:S05]  /*7b20*/  BSYNC.RECONVERGENT B0 ;  /* 0x0000000000007941 */ /* 0x000fea0003800200 */
.L_x_6215:
        /* <DEDUP_REMOVED lines=8> */
.L_x_6294:
        /* <DEDUP_REMOVED lines=8> */
.L_x_6219:
[----:B------:R-:W-:Y:S05]  /*7c30*/  BSYNC.RECONVERGENT B0 ;  /* 0x0000000000007941 */ /* 0x000fea0003800200 */
.L_x_6218:
        /* <DEDUP_REMOVED lines=8> */
.L_x_6298:
        /* <DEDUP_REMOVED lines=8> */
.L_x_6222:
[----:B------:R-:W-:Y:S05]  /*7d40*/  BSYNC.RECONVERGENT B0 ;  /* 0x0000000000007941 */ /* 0x000fea0003800200 */
.L_x_6221:
        /* <DEDUP_REMOVED lines=8> */
.L_x_6302:
        /* <DEDUP_REMOVED lines=8> */
.L_x_6225:
[----:B------:R-:W-:Y:S05]  /*7e50*/  BSYNC.RECONVERGENT B0 ;  /* 0x0000000000007941 */ /* 0x000fea0003800200 */
.L_x_6224:
        /* <DEDUP_REMOVED lines=9> */
.L_x_6306:
[----:B-1----:R-:W-:Y:S01]  /*7ef0*/  HSETP2.GT.AND P0, PT, R22.H0_H0, R11.H0_H0, PT ;  /* 0x2000000b16007234 */ /* 0x002fe20003f04800 */
[----:B------:R-:W-:-:S12]  /*7f00*/  BSSY.RECONVERGENT B0, `(.L_x_6227) ;  /* 0x0000006000007945 */ /* 0x000fd80003800200 */
[----:B------:R-:W-:Y:S05]  /*7f10*/  @P0 BRA `(.L_x_6228) ;  /* 0x0000000000100947 */ /* 0x000fea0003800000 */
[----:B------:R-:W-:Y:S01]  /*7f20*/  HSETP2.NEU.AND P0, PT, R22.H0_H0, R11.H0_H0, PT ;  /* 0x2000000b16007234 */ /* 0x000fe20003f0d800 */
[----:B------:R-:W-:-:S12]  /*7f30*/  IMAD.MOV.U32 R0, RZ, RZ, RZ ;  /* 0x000000ffff007224 */ /* 0x000fd800078e00ff */
[----:B--2---:R-:W-:-:S04]  /*7f40*/  @!P0 ISETP.GE.AND P1, PT, R27, R8, PT ;  /* 0x000000081b00820c */ /* 0x004fc80003f26270 */
[----:B------:R-:W-:-:S09]  /*7f50*/  @!P0 SEL R0, RZ, 0x1, P1 ;  /* 0x00000001ff008807 */ /* 0x000fd20000800000 */
.L_x_6228:
[----:B------:R-:W-:Y:S05]  /*7f60*/  BSYNC.RECONVERGENT B0 ;  /* 0x0000000000007941 */ /* 0x000fea0003800200 */
.L_x_6227:
        /* <DEDUP_REMOVED lines=8> */
.L_x_6310:
        /* <DEDUP_REMOVED lines=8> */
.L_x_6231:
[----:B------:R-:W-:Y:S05]  /*8070*/  BSYNC.RECONVERGENT B0 ;  /* 0x0000000000007941 */ /* 0x000fea0003800200 */
.L_x_6230:
        /* <DEDUP_REMOVED lines=9> */
.L_x_6314:
        /* <DEDUP_REMOVED lines=8> */
.L_x_6234:
[----:B------:R-:W-:Y:S05]  /*8190*/  BSYNC.RECONVERGENT B0 ;  /* 0x0000000000007941 */ /* 0x000fea0003800200 */
.L_x_6233:
        /* <DEDUP_REMOVED lines=8> */
.L_x_6318:
        /* <DEDUP_REMOVED lines=8> */
.L_x_6237:
[----:B------:R-:W-:Y:S05]  /*82a0*/  BSYNC.RECONVERGENT B0 ;  /* 0x0000000000007941 */ /* 0x000fea0003800200 */
.L_x_6236:
        /* <DEDUP_REMOVED lines=8> */
.L_x_6322:
        /* <DEDUP_REMOVED lines=8> */
.L_x_6240:
[----:B------:R-:W-:Y:S05]  /*83b0*/  BSYNC.RECONVERGENT B0 ;  /* 0x0000000000007941 */ /* 0x000fea0003800200 */
.L_x_6239:
        /* <DEDUP_REMOVED lines=9> */
.L_x_6326:
[----:B-1----:R-:W-:Y:S01]  /*8450*/  HSETP2.GT.AND P0, PT, R22.H0_H0, R11.H0_H0, PT ;  /* 0x2000000b16007234 */ /* 0x002fe20003f04800 */
[----:B------:R-:W-:-:S12]  /*8460*/  BSSY.RECONVERGENT B0, `(.L_x_6242) ;  /* 0x0000006000007945 */ /* 0x000fd80003800200 */
[----:B------:R-:W-:Y:S05]  /*8470*/  @P0 BRA `(.L_x_6243) ;  /* 0x0000000000100947 */ /* 0x000fea0003800000 */
[----:B------:R-:W-:Y:S01]  /*8480*/  HSETP2.NEU.AND P0, PT, R22.H0_H0, R11.H0_H0, PT ;  /* 0x2000000b16007234 */ /* 0x000fe20003f0d800 */
[----:B------:R-:W-:-:S12]  /*8490*/  IMAD.MOV.U32 R0, RZ, RZ, RZ ;  /* 0x000000ffff007224 */ /* 0x000fd800078e00ff */
[----:B--2---:R-:W-:-:S04]  /*84a0*/  @!P0 ISETP.GE.AND P1, PT, R27, R8, PT ;  /* 0x000000081b00820c */ /* 0x004fc80003f26270 */
[----:B------:R-:W-:-:S09]  /*84b0*/  @!P0 SEL R0, RZ, 0x1, P1 ;  /* 0x00000001ff008807 */ /* 0x000fd20000800000 */
.L_x_6243:
[----:B------:R-:W-:Y:S05]  /*84c0*/  BSYNC.RECONVERGENT B0 ;  /* 0x0000000000007941 */ /* 0x000fea0003800200 */
.L_x_6242:
        /* <DEDUP_REMOVED lines=17> */
.L_x_6330:
        /* <DEDUP_REMOVED lines=8> */
.L_x_6246:
[----:B------:R-:W-:Y:S05]  /*8660*/  BSYNC.RECONVERGENT B0 ;  /* 0x0000000000007941 */ /* 0x000fea0003800200 */
.L_x_6245:
        /* <DEDUP_REMOVED lines=8> */
.L_x_6334:
        /* <DEDUP_REMOVED lines=8> */
.L_x_6249:
[----:B------:R-:W-:Y:S05]  /*8770*/  BSYNC.RECONVERGENT B0 ;  /* 0x0000000000007941 */ /* 0x000fea0003800200 */
.L_x_6248:
        /* <DEDUP_REMOVED lines=8> */
.L_x_6338:
        /* <DEDUP_REMOVED lines=8> */
.L_x_6252:
[----:B------:R-:W-:Y:S05]  /*8880*/  BSYNC.RECONVERGENT B0 ;  /* 0x0000000000007941 */ /* 0x000fea0003800200 */
.L_x_6251:
        /* <DEDUP_REMOVED lines=8> */
.L_x_6342:
        /* <DEDUP_REMOVED lines=8> */
.L_x_6255:
[----:B------:R-:W-:Y:S05]  /*8990*/  BSYNC.RECONVERGENT B0 ;  /* 0x0000000000007941 */ /* 0x000fea0003800200 */
.L_x_6254:
        /* <DEDUP_REMOVED lines=9> */
.L_x_6346:
[----:B-1----:R-:W-:Y:S01]  /*8a30*/  HSETP2.GT.AND P0, PT, R10.H0_H0, R11.H0_H0, PT ;  /* 0x2000000b0a007234 */ /* 0x002fe20003f04800 */
[----:B------:R-:W-:-:S12]  /*8a40*/  BSSY.RECONVERGENT B0, `(.L_x_6257) ;  /* 0x0000006000007945 */ /* 0x000fd80003800200 */
[----:B------:R-:W-:Y:S05]  /*8a50*/  @P0 BRA `(.L_x_6258) ;  /* 0x0000000000100947 */ /* 0x000fea0003800000 */
[----:B------:R-:W-:Y:S01]  /*8a60*/  HSETP2.NEU.AND P0, PT, R10.H0_H0, R11.H0_H0, PT ;  /* 0x2000000b0a007234 */ /* 0x000fe20003f0d800 */
[----:B------:R-:W-:-:S12]  /*8a70*/  IMAD.MOV.U32 R0, RZ, RZ, RZ ;  /* 0x000000ffff007224 */ /* 0x000fd800078e00ff */
[----:B--2---:R-:W-:-:S04]  /*8a80*/  @!P0 ISETP.GE.AND P1, PT, R19, R8, PT ;  /* 0x000000081300820c */ /* 0x004fc80003f26270 */
[----:B------:R-:W-:-:S09]  /*8a90*/  @!P0 SEL R0, RZ, 0x1, P1 ;  /* 0x00000001ff008807 */ /* 0x000fd20000800000 */
.L_x_6258:
[----:B------:R-:W-:Y:S05]  /*8aa0*/  BSYNC.RECONVERGENT B0 ;  /* 0x0000000000007941 */ /* 0x000fea0003800200 */
.L_x_6257:
[----:B------:R-:W-:Y:S01]  /*8ab0*/  ISETP.NE.AND P0, PT, R0, R9, PT ;  /* 0x000000090000720c */ /* 0x000fe20003f05270 */
[----:B------:R-:W-:-:S03]  /*8ac0*/  UMOV UR6, 0xffffffff ;  /* 0xffffffff00067882 */ /* 0x000fc60000000000 */
[----:B------:R-:W-:Y:S02]  /*8ad0*/  SEL R0, R11, R10, !P0 ;  /* 0x0000000a0b007207 */ /* 0x000fe40004000000 */
[----:B0-2---:R-:W-:Y:S02]  /*8ae0*/  SEL R19, R8, R19, !P0 ;  /* 0x0000001308137207 */ /* 0x005fe40004000000 */
[----:B------:R-:W-:Y:S01]  /*8af0*/  PRMT R0, R0, 0x5410, R0 ;  /* 0x0000541000007816 */ /* 0x000fe20000000000 */
[----:B------:R-:W-:Y:S06]  /*8b00*/  BRA.DIV UR6, `(.L_x_6259) ;  /* 0x0000001a06c07947 */ /* 0x000fec000b800000 */
.L_x_6349:
[----:B------:R-:W-:-:S03]  /*8b10*/  UMOV UR6, 0xffffffff ;  /* 0xffffffff00067882 */ /* 0x000fc60000000000 */
[----:B------:R-:W-:Y:S05]  /*8b20*/  BRA.DIV UR6, `(.L_x_6260) ;  /* 0x0000001a06e47947 */ /* 0x000fea000b800000 */
.L_x_6198:
        /* <DEDUP_REMOVED lines=29> */
.L_x_6261:
        /* <DEDUP_REMOVED lines=11> */
.L_x_6358:
        /* <DEDUP_REMOVED lines=14> */
.L_x_6262:
        /* <DEDUP_REMOVED lines=22> */
.L_x_6151:
[----:B------:R-:W-:Y:S01]  /*8ff0*/  BSSY B1, `(.L_x_6264) ;  /* 0x0000006000017945 */ /* 0x000fe20003800000 */
[----:B------:R-:W-:Y:S02]  /*9000*/  IMAD.MOV.U32 R33, RZ, RZ, 0x1f ;  /* 0x0000001fff217424 */ /* 0x000fe400078e00ff */
[----:B------:R-:W-:-:S07]  /*9010*/  IMAD.MOV.U32 R6, RZ, RZ, -0x1 ;  /* 0xffffffffff067424 */ /* 0x000fce00078e00ff */
[----:B------:R-:W-:Y:S05]  /*9020*/  WARPSYNC.COLLECTIVE R6, `(.L_x_6265) ;  /* 0x0000000006087348 */ /* 0x000fea0003c00000 */
[----:B------:R0:W1:Y:S02]  /*9030*/  SHFL.IDX P1, R33, R29, R28, R33 ;  /* 0x0000001c1d217389 */ /* 0x0000640000020021 */
[----:B01----:R-:W-:Y:S05]  /*9040*/  ENDCOLLECTIVE ;  /* 0x000000000000791b */ /* 0x003fea0003800000 */
.L_x_6265:
[----:B------:R-:W-:Y:S05]  /*9050*/  BSYNC B1 ;  /* 0x0000000000017941 */ /* 0x000fea0003800000 */
.L_x_6264:
[----:B------:R-:W-:Y:S05]  /*9060*/  BRA `(.L_x_6266) ;  /* 0xffffffc8007c7947 */ /* 0x000fea000383ffff */
.L_x_6199:
[----:B------:R-:W-:Y:S01]  /*9070*/  BSSY B0, `(.L_x_6267) ;  /* 0x0000007000007945 */ /* 0x000fe20003800000 */
[----:B------:R-:W-:Y:S02]  /*9080*/  IMAD.MOV.U32 R7, RZ, RZ, 0x1 ;  /* 0x00000001ff077424 */ /* 0x000fe400078e00ff */
[----:B------:R-:W-:Y:S02]  /*9090*/  IMAD.MOV.U32 R5, RZ, RZ, 0x1f ;  /* 0x0000001fff057424 */ /* 0x000fe400078e00ff */
[----:B------:R-:W-:-:S07]  /*90a0*/  IMAD.MOV.U32 R6, RZ, RZ, -0x1 ;  /* 0xffffffffff067424 */ /* 0x000fce00078e00ff */
[----:B------:R-:W-:Y:S05]  /*90b0*/  WARPSYNC.COLLECTIVE R6, `(.L_x_6268) ;  /* 0x0000000006087348 */ /* 0x000fea0003c00000 */
[----:B------:R0:W1:Y:S02]  /*90c0*/  SHFL.BFLY P0, R8, R26, R7, R5 ;  /* 0x0c0000071a087389 */ /* 0x0000640000000005 */
[----:B01----:R-:W-:Y:S05]  /*90d0*/  ENDCOLLECTIVE ;  /* 0x000000000000791b */ /* 0x003fea0003800000 */
.L_x_6268:
[----:B------:R-:W-:Y:S05]  /*90e0*/  BSYNC B0 ;  /* 0x0000000000007941 */ /* 0x000fea0003800000 */
.L_x_6267:
        /* <DEDUP_REMOVED lines=9> */
.L_x_6269:
[----:B------:R-:W-:Y:S05]  /*9180*/  BRA `(.L_x_6270) ;  /* 0xffffffe000ec7947 */ /* 0x000fea000383ffff */
.L_x_6202:
[----:B------:R-:W-:Y:S01]  /*9190*/  BSSY B0, `(.L_x_6271) ;  /* 0x0000007000007945 */ /* 0x000fe20003800000 */
[----:B------:R-:W-:Y:S02]  /*91a0*/  IMAD.MOV.U32 R7, RZ, RZ, 0x2 ;  /* 0x00000002ff077424 */ /* 0x000fe400078e00ff */
[----:B------:R-:W-:Y:S02]  /*91b0*/  IMAD.MOV.U32 R5, RZ, RZ, 0x1f ;  /* 0x0000001fff057424 */ /* 0x000fe400078e00ff */
[----:B------:R-:W-:-:S07]  /*91c0*/  IMAD.MOV.U32 R6, RZ, RZ, -0x1 ;  /* 0xffffffffff067424 */ /* 0x000fce00078e00ff */
[----:B------:R-:W-:Y:S05]  /*91d0*/  WARPSYNC.COLLECTIVE R6, `(.L_x_6272) ;  /* 0x0000000006087348 */ /* 0x000fea0003c00000 */
[----:B------:R0:W1:Y:S02]  /*91e0*/  SHFL.BFLY P0, R8, R26, R7, R5 ;  /* 0x0c0000071a087389 */ /* 0x0000640000000005 */
[----:B01----:R-:W-:Y:S05]  /*91f0*/  ENDCOLLECTIVE ;  /* 0x000000000000791b */ /* 0x003fea0003800000 */
.L_x_6272:
[----:B------:R-:W-:Y:S05]  /*9200*/  BSYNC B0 ;  /* 0x0000000000007941 */ /* 0x000fea0003800000 */
.L_x_6271:
        /* <DEDUP_REMOVED lines=8> */
.L_x_6273:
[----:B------:R-:W-:Y:S05]  /*9290*/  BRA `(.L_x_6274) ;  /* 0xffffffe000ec7947 */ /* 0x000fea000383ffff */
.L_x_6205:
[----:B------:R-:W-:Y:S01]  /*92a0*/  BSSY B0, `(.L_x_6275) ;  /* 0x0000007000007945 */ /* 0x000fe20003800000 */
[----:B------:R-:W-:Y:S02]  /*92b0*/  IMAD.MOV.U32 R7, RZ, RZ, 0x1 ;  /* 0x00000001ff077424 */ /* 0x000fe400078e00ff */
[----:B------:R-:W-:Y:S02]  /*92c0*/  IMAD.MOV.U32 R5, RZ, RZ, 0x1f ;  /* 0x0000001fff057424 */ /* 0x000fe400078e00ff */
[----:B------:R-:W-:-:S07]  /*92d0*/  IMAD.MOV.U32 R6, RZ, RZ, -0x1 ;  /* 0xffffffffff067424 */ /* 0x000fce00078e00ff */
[----:B------:R-:W-:Y:S05]  /*92e0*/  WARPSYNC.COLLECTIVE R6, `(.L_x_6276) ;  /* 0x0000000006087348 */ /* 0x000fea0003c00000 */
[----:B------:R0:W1:Y:S02]  /*92f0*/  SHFL.BFLY P0, R8, R26, R7, R5 ;  /* 0x0c0000071a087389 */ /* 0x0000640000000005 */
[----:B01----:R-:W-:Y:S05]  /*9300*/  ENDCOLLECTIVE ;  /* 0x000000000000791b */ /* 0x003fea0003800000 */
.L_x_6276:
[----:B------:R-:W-:Y:S05]  /*9310*/  BSYNC B0 ;  /* 0x0000000000007941 */ /* 0x000fea0003800000 */
.L_x_6275:
        /* <DEDUP_REMOVED lines=9> */
.L_x_6277:
[----:B------:R-:W-:Y:S05]  /*93b0*/  BRA `(.L_x_6278) ;  /* 0xffffffe000f07947 */ /* 0x000fea000383ffff */
.L_x_6208:
[----:B------:R-:W-:Y:S01]  /*93c0*/  BSSY B0, `(.L_x_6279) ;  /* 0x0000007000007945 */ /* 0x000fe20003800000 */
[----:B------:R-:W-:Y:S02]  /*93d0*/  IMAD.MOV.U32 R7, RZ, RZ, 0x4 ;  /* 0x00000004ff077424 */ /* 0x000fe400078e00ff */
[----:B------:R-:W-:Y:S02]  /*93e0*/  IMAD.MOV.U32 R5, RZ, RZ, 0x1f ;  /* 0x0000001fff057424 */ /* 0x000fe400078e00ff */
[----:B------:R-:W-:-:S07]  /*93f0*/  IMAD.MOV.U32 R6, RZ, RZ, -0x1 ;  /* 0xffffffffff067424 */ /* 0x000fce00078e00ff */
[----:B------:R-:W-:Y:S05]  /*9400*/  WARPSYNC.COLLECTIVE R6, `(.L_x_6280) ;  /* 0x0000000006087348 */ /* 0x000fea0003c00000 */
[----:B------:R0:W1:Y:S02]  /*9410*/  SHFL.BFLY P0, R8, R26, R7, R5 ;  /* 0x0c0000071a087389 */ /* 0x0000640000000005 */
[----:B01----:R-:W-:Y:S05]  /*9420*/  ENDCOLLECTIVE ;  /* 0x000000000000791b */ /* 0x003fea0003800000 */
.L_x_6280:
[----:B------:R-:W-:Y:S05]  /*9430*/  BSYNC B0 ;  /* 0x0000000000007941 */ /* 0x000fea0003800000 */
.L_x_6279:
        /* <DEDUP_REMOVED lines=8> */
.L_x_6281:
[----:B------:R-:W-:Y:S05]  /*94c0*/  BRA `(.L_x_6282) ;  /* 0xffffffe000ec7947 */ /* 0x000fea000383ffff */
.L_x_6211:
[----:B------:R-:W-:Y:S01]  /*94d0*/  BSSY B0, `(.L_x_6283) ;  /* 0x0000007000007945 */ /* 0x000fe20003800000 */
[----:B------:R-:W-:Y:S02]  /*94e0*/  IMAD.MOV.U32 R7, RZ, RZ, 0x2 ;  /* 0x00000002ff077424 */ /* 0x000fe400078e00ff */
[----:B------:R-:W-:Y:S02]  /*94f0*/  IMAD.MOV.U32 R5, RZ, RZ, 0x1f ;  /* 0x0000001fff057424 */ /* 0x000fe400078e00ff */
[----:B------:R-:W-:-:S07]  /*9500*/  IMAD.MOV.U32 R6, RZ, RZ, -0x1 ;  /* 0xffffffffff067424 */ /* 0x000fce00078e00ff */
[----:B------:R-:W-:Y:S05]  /*9510*/  WARPSYNC.COLLECTIVE R6, `(.L_x_6284) ;  /* 0x0000000006087348 */ /* 0x000fea0003c00000 */
[----:B------:R0:W1:Y:S02]  /*9520*/  SHFL.BFLY P0, R8, R26, R7, R5 ;  /* 0x0c0000071a087389 */ /* 0x0000640000000005 */
[----:B01----:R-:W-:Y:S05]  /*9530*/  ENDCOLLECTIVE ;  /* 0x000000000000791b */ /* 0x003fea0003800000 */
.L_x_6284:
[----:B------:R-:W-:Y:S05]  /*9540*/  BSYNC B0 ;  /* 0x0000000000007941 */ /* 0x000fea0003800000 */
.L_x_6283:
        /* <DEDUP_REMOVED lines=8> */
.L_x_6285:
[----:B------:R-:W-:Y:S05]  /*95d0*/  BRA `(.L_x_6286) ;  /* 0xffffffe000ec7947 */ /* 0x000fea000383ffff */
.L_x_6214:
[----:B------:R-:W-:Y:S01]  /*95e0*/  BSSY B0, `(.L_x_6287) ;  /* 0x0000007000007945 */ /* 0x000fe20003800000 */
[----:B------:R-:W-:Y:S02]  /*95f0*/  IMAD.MOV.U32 R7, RZ, RZ, 0x1 ;  /* 0x00000001ff077424 */ /* 0x000fe400078e00ff */
[----:B------:R-:W-:Y:S02]  /*9600*/  IMAD.MOV.U32 R5, RZ, RZ, 0x1f ;  /* 0x0000001fff057424 */ /* 0x000fe400078e00ff */
[----:B------:R-:W-:-:S07]  /*9610*/  IMAD.MOV.U32 R6, RZ, RZ, -0x1 ;  /* 0xffffffffff067424 */ /* 0x000fce00078e00ff */
[----:B------:R-:W-:Y:S05]  /*9620*/  WARPSYNC.COLLECTIVE R6, `(.L_x_6288) ;  /* 0x0000000006087348 */ /* 0x000fea0003c00000 */
[----:B------:R0:W1:Y:S02]  /*9630*/  SHFL.BFLY P0, R8, R26, R7, R5 ;  /* 0x0c0000071a087389 */ /* 0x0000640000000005 */
[----:B01----:R-:W-:Y:S05]  /*9640*/  ENDCOLLECTIVE ;  /* 0x000000000000791b */ /* 0x003fea0003800000 */
.L_x_6288:
[----:B------:R-:W-:Y:S05]  /*9650*/  BSYNC B0 ;  /* 0x0000000000007941 */ /* 0x000fea0003800000 */
.L_x_6287:
        /* <DEDUP_REMOVED lines=9> */
.L_x_6289:
[----:B------:R-:W-:Y:S05]  /*96f0*/  BRA `(.L_x_6290) ;  /* 0xffffffe000ec7947 */ /* 0x000fea000383ffff */
.L_x_6217:
[----:B------:R-:W-:Y:S01]  /*9700*/  BSSY B0, `(.L_x_6291) ;  /* 0x0000007000007945 */ /* 0x000fe20003800000 */
[----:B------:R-:W-:Y:S02]  /*9710*/  IMAD.MOV.U32 R7, RZ, RZ, 0x8 ;  /* 0x00000008ff077424 */ /* 0x000fe400078e00ff */
[----:B------:R-:W-:Y:S02]  /*9720*/  IMAD.MOV.U32 R5, RZ, RZ, 0x1f ;  /* 0x0000001fff057424 */ /* 0x000fe400078e00ff */
[----:B------:R-:W-:-:S07]  /*9730*/  IMAD.MOV.U32 R6, RZ, RZ, -0x1 ;  /* 0xffffffffff067424 */ /* 0x000fce00078e00ff */
[----:B------:R-:W-:Y:S05]  /*9740*/  WARPSYNC.COLLECTIVE R6, `(.L_x_6292) ;  /* 0x0000000006087348 */ /* 0x000fea0003c00000 */
[----:B------:R0:W1:Y:S02]  /*9750*/  SHFL.BFLY P0, R8, R26, R7, R5 ;  /* 0x0c0000071a087389 */ /* 0x0000640000000005 */
[----:B01----:R-:W-:Y:S05]  /*9760*/  ENDCOLLECTIVE ;  /* 0x000000000000791b */ /* 0x003fea0003800000 */
.L_x_6292:
[----:B------:R-:W-:Y:S05]  /*9770*/  BSYNC B0 ;  /* 0x0000000000007941 */ /* 0x000fea0003800000 */
.L_x_6291:
        /* <DEDUP_REMOVED lines=8> */
.L_x_6293:
[----:B------:R-:W-:Y:S05]  /*9800*/  BRA `(.L_x_6294) ;  /* 0xffffffe000e87947 */ /* 0x000fea000383ffff */
.L_x_6220:
[----:B------:R-:W-:Y:S01]  /*9810*/  BSSY B0, `(.L_x_6295) ;  /* 0x0000007000007945 */ /* 0x000fe20003800000 */
[----:B------:R-:W-:Y:S02]  /*9820*/  IMAD.MOV.U32 R7, RZ, RZ, 0x4 ;  /* 0x00000004ff077424 */ /* 0x000fe400078e00ff */
[----:B------:R-:W-:Y:S02]  /*9830*/  IMAD.MOV.U32 R5, RZ, RZ, 0x1f ;  /* 0x0000001fff057424 */ /* 0x000fe400078e00ff */
[----:B------:R-:W-:-:S07]  /*9840*/  IMAD.MOV.U32 R6, RZ, RZ, -0x1 ;  /* 0xffffffffff067424 */ /* 0x000fce00078e00ff */
[----:B------:R-:W-:Y:S05]  /*9850*/  WARPSYNC.COLLECTIVE R6, `(.L_x_6296) ;  /* 0x0000000006087348 */ /* 0x000fea0003c00000 */
[----:B------:R0:W1:Y:S02]  /*9860*/  SHFL.BFLY P0, R8, R26, R7, R5 ;  /* 0x0c0000071a087389 */ /* 0x0000640000000005 */
[----:B01----:R-:W-:Y:S05]  /*9870*/  ENDCOLLECTIVE ;  /* 0x000000000000791b */ /* 0x003fea0003800000 */
.L_x_6296:
[----:B------:R-:W-:Y:S05]  /*9880*/  BSYNC B0 ;  /* 0x0000000000007941 */ /* 0x000fea0003800000 */
.L_x_6295:
        /* <DEDUP_REMOVED lines=8> */
.L_x_6297:
[----:B------:R-:W-:Y:S05]  /*9910*/  BRA `(.L_x_6298) ;  /* 0xffffffe000e87947 */ /* 0x000fea000383ffff */
.L_x_6223:
[----:B------:R-:W-:Y:S01]  /*9920*/  BSSY B0, `(.L_x_6299) ;  /* 0x0000007000007945 */ /* 0x000fe20003800000 */
[----:B------:R-:W-:Y:S02]  /*9930*/  IMAD.MOV.U32 R7, RZ, RZ, 0x2 ;  /* 0x00000002ff077424 */ /* 0x000fe400078e00ff */
[----:B------:R-:W-:Y:S02]  /*9940*/  IMAD.MOV.U32 R5, RZ, RZ, 0x1f ;  /* 0x0000001fff057424 */ /* 0x000fe400078e00ff */
[----:B------:R-:W-:-:S07]  /*9950*/  IMAD.MOV.U32 R6, RZ, RZ, -0x1 ;  /* 0xffffffffff067424 */ /* 0x000fce00078e00ff */
[----:B------:R-:W-:Y:S05]  /*9960*/  WARPSYNC.COLLECTIVE R6, `(.L_x_6300) ;  /* 0x0000000006087348 */ /* 0x000fea0003c00000 */
[----:B------:R0:W1:Y:S02]  /*9970*/  SHFL.BFLY P0, R8, R26, R7, R5 ;  /* 0x0c0000071a087389 */ /* 0x0000640000000005 */
[----:B01----:R-:W-:Y:S05]  /*9980*/  ENDCOLLECTIVE ;  /* 0x000000000000791b */ /* 0x003fea0003800000 */
.L_x_6300:
[----:B------:R-:W-:Y:S05]  /*9990*/  BSYNC B0 ;  /* 0x0000000000007941 */ /* 0x000fea0003800000 */
.L_x_6299:
        /* <DEDUP_REMOVED lines=8> */
.L_x_6301:
[----:B------:R-:W-:Y:S05]  /*9a20*/  BRA `(.L_x_6302) ;  /* 0xffffffe000e87947 */ /* 0x000fea000383ffff */
.L_x_6226:
[----:B------:R-:W-:Y:S01]  /*9a30*/  BSSY B0, `(.L_x_6303) ;  /* 0x0000007000007945 */ /* 0x000fe20003800000 */
[----:B------:R-:W-:Y:S02]  /*9a40*/  IMAD.MOV.U32 R7, RZ, RZ, 0x1 ;  /* 0x00000001ff077424 */ /* 0x000fe400078e00ff */
[----:B------:R-:W-:Y:S02]  /*9a50*/  IMAD.MOV.U32 R5, RZ, RZ, 0x1f ;  /* 0x0000001fff057424 */ /* 0x000fe400078e00ff */
[----:B------:R-:W-:-:S07]  /*9a60*/  IMAD.MOV.U32 R6, RZ, RZ, -0x1 ;  /* 0xffffffffff067424 */ /* 0x000fce00078e00ff */
[----:B------:R-:W-:Y:S05]  /*9a70*/  WARPSYNC.COLLECTIVE R6, `(.L_x_6304) ;  /* 0x0000000006087348 */ /* 0x000fea0003c00000 */
[----:B------:R0:W1:Y:S02]  /*9a80*/  SHFL.BFLY P0, R8, R26, R7, R5 ;  /* 0x0c0000071a087389 */ /* 0x0000640000000005 */
[----:B01----:R-:W-:Y:S05]  /*9a90*/  ENDCOLLECTIVE ;  /* 0x000000000000791b */ /* 0x003fea0003800000 */
.L_x_6304:
[----:B------:R-:W-:Y:S05]  /*9aa0*/  BSYNC B0 ;  /* 0x0000000000007941 */ /* 0x000fea0003800000 */
.L_x_6303:
        /* <DEDUP_REMOVED lines=9> */
.L_x_6305:
[----:B------:R-:W-:Y:S05]  /*9b40*/  BRA `(.L_x_6306) ;  /* 0xffffffe000e87947 */ /* 0x000fea000383ffff */
.L_x_6229:
[----:B------:R-:W-:Y:S01]  /*9b50*/  BSSY B0, `(.L_x_6307) ;  /* 0x0000007000007945 */ /* 0x000fe20003800000 */
[----:B------:R-:W-:Y:S02]  /*9b60*/  IMAD.MOV.U32 R7, RZ, RZ, 0x10 ;  /* 0x00000010ff077424 */ /* 0x000fe400078e00ff */
[----:B------:R-:W-:Y:S02]  /*9b70*/  IMAD.MOV.U32 R5, RZ, RZ, 0x1f ;  /* 0x0000001fff057424 */ /* 0x000fe400078e00ff */
[----:B------:R-:W-:-:S07]  /*9b80*/  IMAD.MOV.U32 R6, RZ, RZ, -0x1 ;  /* 0xffffffffff067424 */ /* 0x000fce00078e00ff */
[----:B------:R-:W-:Y:S05]  /*9b90*/  WARPSYNC.COLLECTIVE R6, `(.L_x_6308) ;  /* 0x0000000006087348 */ /* 0x000fea0003c00000 */
[----:B------:R0:W1:Y:S02]  /*9ba0*/  SHFL.BFLY P0, R8, R26, R7, R5 ;  /* 0x0c0000071a087389 */ /* 0x0000640000000005 */
[----:B01----:R-:W-:Y:S05]  /*9bb0*/  ENDCOLLECTIVE ;  /* 0x000000000000791b */ /* 0x003fea0003800000 */
.L_x_6308:
[----:B------:R-:W-:Y:S05]  /*9bc0*/  BSYNC B0 ;  /* 0x0000000000007941 */ /* 0x000fea0003800000 */
.L_x_6307:
        /* <DEDUP_REMOVED lines=8> */
.L_x_6309:
[----:B------:R-:W-:Y:S05]  /*9c50*/  BRA `(.L_x_6310) ;  /* 0xffffffe000e47947 */ /* 0x000fea000383ffff */
.L_x_6232:
[----:B------:R-:W-:Y:S01]  /*9c60*/  BSSY B0, `(.L_x_6311) ;  /* 0x0000007000007945 */ /* 0x000fe20003800000 */
[----:B------:R-:W-:Y:S02]  /*9c70*/  IMAD.MOV.U32 R7, RZ, RZ, 0x8 ;  /* 0x00000008ff077424 */ /* 0x000fe400078e00ff */
[----:B------:R-:W-:Y:S02]  /*9c80*/  IMAD.MOV.U32 R5, RZ, RZ, 0x1f ;  /* 0x0000001fff057424 */ /* 0x000fe400078e00ff */
[----:B------:R-:W-:-:S07]  /*9c90*/  IMAD.MOV.U32 R6, RZ, RZ, -0x1 ;  /* 0xffffffffff067424 */ /* 0x000fce00078e00ff */
[----:B------:R-:W-:Y:S05]  /*9ca0*/  WARPSYNC.COLLECTIVE R6, `(.L_x_6312) ;  /* 0x0000000006087348 */ /* 0x000fea0003c00000 */
[----:B------:R0:W1:Y:S02]  /*9cb0*/  SHFL.BFLY P0, R8, R26, R7, R5 ;  /* 0x0c0000071a087389 */ /* 0x0000640000000005 */
[----:B01----:R-:W-:Y:S05]  /*9cc0*/  ENDCOLLECTIVE ;  /* 0x000000000000791b */ /* 0x003fea0003800000 */
.L_x_6312:
[----:B------:R-:W-:Y:S05]  /*9cd0*/  BSYNC B0 ;  /* 0x0000000000007941 */ /* 0x000fea0003800000 */
.L_x_6311:
        /* <DEDUP_REMOVED lines=8> */
.L_x_6313:
[----:B------:R-:W-:Y:S05]  /*9d60*/  BRA `(.L_x_6314) ;  /* 0xffffffe000e87947 */ /* 0x000fea000383ffff */
.L_x_6235:
[----:B------:R-:W-:Y:S01]  /*9d70*/  BSSY B0, `(.L_x_6315) ;  /* 0x0000007000007945 */ /* 0x000fe20003800000 */
[----:B------:R-:W-:Y:S02]  /*9d80*/  IMAD.MOV.U32 R7, RZ, RZ, 0x4 ;  /* 0x00000004ff077424 */ /* 0x000fe400078e00ff */
[----:B------:R-:W-:Y:S02]  /*9d90*/  IMAD.MOV.U32 R5, RZ, RZ, 0x1f ;  /* 0x0000001fff057424 */ /* 0x000fe400078e00ff */
[----:B------:R-:W-:-:S07]  /*9da0*/  IMAD.MOV.U32 R6, RZ, RZ, -0x1 ;  /* 0xffffffffff067424 */ /* 0x000fce00078e00ff */
[----:B------:R-:W-:Y:S05]  /*9db0*/  WARPSYNC.COLLECTIVE R6, `(.L_x_6316) ;  /* 0x0000000006087348 */ /* 0x000fea0003c00000 */
[----:B------:R0:W1:Y:S02]  /*9dc0*/  SHFL.BFLY P0, R8, R26, R7, R5 ;  /* 0x0c0000071a087389 */ /* 0x0000640000000005 */
[----:B01----:R-:W-:Y:S05]  /*9dd0*/  ENDCOLLECTIVE ;  /* 0x000000000000791b */ /* 0x003fea0003800000 */
.L_x_6316:
[----:B------:R-:W-:Y:S05]  /*9de0*/  BSYNC B0 ;  /* 0x0000000000007941 */ /* 0x000fea0003800000 */
.L_x_6315:
        /* <DEDUP_REMOVED lines=8> */
.L_x_6317:
[----:B------:R-:W-:Y:S05]  /*9e70*/  BRA `(.L_x_6318) ;  /* 0xffffffe000e87947 */ /* 0x000fea000383ffff */
.L_x_6238:
[----:B------:R-:W-:Y:S01]  /*9e80*/  BSSY B0, `(.L_x_6319) ;  /* 0x0000007000007945 */ /* 0x000fe20003800000 */
[----:B------:R-:W-:Y:S02]  /*9e90*/  IMAD.MOV.U32 R7, RZ, RZ, 0x2 ;  /* 0x00000002ff077424 */ /* 0x000fe400078e00ff */
[----:B------:R-:W-:Y:S02]  /*9ea0*/  IMAD.MOV.U32 R5, RZ, RZ, 0x1f ;  /* 0x0000001fff057424 */ /* 0x000fe400078e00ff */
[----:B------:R-:W-:-:S07]  /*9eb0*/  IMAD.MOV.U32 R6, RZ, RZ, -0x1 ;  /* 0xffffffffff067424 */ /* 0x000fce00078e00ff */
[----:B------:R-:W-:Y:S05]  /*9ec0*/  WARPSYNC.COLLECTIVE R6, `(.L_x_6320) ;  /* 0x0000000006087348 */ /* 0x000fea0003c00000 */
[----:B------:R0:W1:Y:S02]  /*9ed0*/  SHFL.BFLY P0, R8, R26, R7, R5 ;  /* 0x0c0000071a087389 */ /* 0x0000640000000005 */
[----:B01----:R-:W-:Y:S05]  /*9ee0*/  ENDCOLLECTIVE ;  /* 0x000000000000791b */ /* 0x003fea0003800000 */
.L_x_6320:
[----:B------:R-:W-:Y:S05]  /*9ef0*/  BSYNC B0 ;  /* 0x0000000000007941 */ /* 0x000fea0003800000 */
.L_x_6319:
        /* <DEDUP_REMOVED lines=8> */
.L_x_6321:
[----:B------:R-:W-:Y:S05]  /*9f80*/  BRA `(.L_x_6322) ;  /* 0xffffffe000e87947 */ /* 0x000fea000383ffff */
.L_x_6241:
[----:B------:R-:W-:Y:S01]  /*9f90*/  BSSY B0, `(.L_x_6323) ;  /* 0x0000007000007945 */ /* 0x000fe20003800000 */
[----:B------:R-:W-:Y:S02]  /*9fa0*/  IMAD.MOV.U32 R7, RZ, RZ, 0x1 ;  /* 0x00000001ff077424 */ /* 0x000fe400078e00ff */
[----:B------:R-:W-:Y:S02]  /*9fb0*/  IMAD.MOV.U32 R5, RZ, RZ, 0x1f ;  /* 0x0000001fff057424 */ /* 0x000fe400078e00ff */
[----:B------:R-:W-:-:S07]  /*9fc0*/  IMAD.MOV.U32 R6, RZ, RZ, -0x1 ;  /* 0xffffffffff067424 */ /* 0x000fce00078e00ff */
[----:B------:R-:W-:Y:S05]  /*9fd0*/  WARPSYNC.COLLECTIVE R6, `(.L_x_6324) ;  /* 0x0000000006087348 */ /* 0x000fea0003c00000 */
[----:B------:R0:W1:Y:S02]  /*9fe0*/  SHFL.BFLY P0, R8, R26, R7, R5 ;  /* 0x0c0000071a087389 */ /* 0x0000640000000005 */
[----:B01----:R-:W-:Y:S05]  /*9ff0*/  ENDCOLLECTIVE ;  /* 0x000000000000791b */ /* 0x003fea0003800000 */
.L_x_6324:
[----:B------:R-:W-:Y:S05]  /*a000*/  BSYNC B0 ;  /* 0x0000000000007941 */ /* 0x000fea0003800000 */
.L_x_6323:
        /* <DEDUP_REMOVED lines=9> */
.L_x_6325:
[----:B------:R-:W-:Y:S05]  /*a0a0*/  BRA `(.L_x_6326) ;  /* 0xffffffe000e87947 */ /* 0x000fea000383ffff */
.L_x_6244:
[----:B------:R-:W-:Y:S01]  /*a0b0*/  BSSY B0, `(.L_x_6327) ;  /* 0x0000007000007945 */ /* 0x000fe20003800000 */
[----:B------:R-:W-:Y:S02]  /*a0c0*/  IMAD.MOV.U32 R7, RZ, RZ, 0x10 ;  /* 0x00000010ff077424 */ /* 0x000fe400078e00ff */
[----:B------:R-:W-:Y:S02]  /*a0d0*/  IMAD.MOV.U32 R5, RZ, RZ, 0x1f ;  /* 0x0000001fff057424 */ /* 0x000fe400078e00ff */
[----:B------:R-:W-:-:S07]  /*a0e0*/  IMAD.MOV.U32 R6, RZ, RZ, -0x1 ;  /* 0xffffffffff067424 */ /* 0x000fce00078e00ff */
[----:B------:R-:W-:Y:S05]  /*a0f0*/  WARPSYNC.COLLECTIVE R6, `(.L_x_6328) ;  /* 0x0000000006087348 */ /* 0x000fea0003c00000 */
[----:B------:R0:W1:Y:S02]  /*a100*/  SHFL.BFLY P0, R8, R26, R7, R5 ;  /* 0x0c0000071a087389 */ /* 0x0000640000000005 */
[----:B01----:R-:W-:Y:S05]  /*a110*/  ENDCOLLECTIVE ;  /* 0x000000000000791b */ /* 0x003fea0003800000 */
.L_x_6328:
[----:B------:R-:W-:Y:S05]  /*a120*/  BSYNC B0 ;  /* 0x0000000000007941 */ /* 0x000fea0003800000 */
.L_x_6327:
        /* <DEDUP_REMOVED lines=8> */
.L_x_6329:
[----:B------:R-:W-:Y:S05]  /*a1b0*/  BRA `(.L_x_6330) ;  /* 0xffffffe400087947 */ /* 0x000fea000383ffff */
.L_x_6247:
[----:B------:R-:W-:Y:S01]  /*a1c0*/  BSSY B0, `(.L_x_6331) ;  /* 0x0000007000007945 */ /* 0x000fe20003800000 */
[----:B------:R-:W-:Y:S02]  /*a1d0*/  IMAD.MOV.U32 R7, RZ, RZ, 0x8 ;  /* 0x00000008ff077424 */ /* 0x000fe400078e00ff */
[----:B------:R-:W-:Y:S02]  /*a1e0*/  IMAD.MOV.U32 R5, RZ, RZ, 0x1f ;  /* 0x0000001fff057424 */ /* 0x000fe400078e00ff */
[----:B------:R-:W-:-:S07]  /*a1f0*/  IMAD.MOV.U32 R6, RZ, RZ, -0x1 ;  /* 0xffffffffff067424 */ /* 0x000fce00078e00ff */
[----:B------:R-:W-:Y:S05]  /*a200*/  WARPSYNC.COLLECTIVE R6, `(.L_x_6332) ;  /* 0x0000000006087348 */ /* 0x000fea0003c00000 */
[----:B------:R0:W1:Y:S02]  /*a210*/  SHFL.BFLY P0, R8, R26, R7, R5 ;  /* 0x0c0000071a087389 */ /* 0x0000640000000005 */
[----:B01----:R-:W-:Y:S05]  /*a220*/  ENDCOLLECTIVE ;  /* 0x000000000000791b */ /* 0x003fea0003800000 */
.L_x_6332:
[----:B------:R-:W-:Y:S05]  /*a230*/  BSYNC B0 ;  /* 0x0000000000007941 */ /* 0x000fea0003800000 */
.L_x_6331:
        /* <DEDUP_REMOVED lines=8> */
.L_x_6333:
[----:B------:R-:W-:Y:S05]  /*a2c0*/  BRA `(.L_x_6334) ;  /* 0xffffffe400087947 */ /* 0x000fea000383ffff */
.L_x_6250:
[----:B------:R-:W-:Y:S01]  /*a2d0*/  BSSY B0, `(.L_x_6335) ;  /* 0x0000007000007945 */ /* 0x000fe20003800000 */
[----:B------:R-:W-:Y:S02]  /*a2e0*/  IMAD.MOV.U32 R7, RZ, RZ, 0x4 ;  /* 0x00000004ff077424 */ /* 0x000fe400078e00ff */
[----:B------:R-:W-:Y:S02]  /*a2f0*/  IMAD.MOV.U32 R5, RZ, RZ, 0x1f ;  /* 0x0000001fff057424 */ /* 0x000fe400078e00ff */
[----:B------:R-:W-:-:S07]  /*a300*/  IMAD.MOV.U32 R6, RZ, RZ, -0x1 ;  /* 0xffffffffff067424 */ /* 0x000fce00078e00ff */
[----:B------:R-:W-:Y:S05]  /*a310*/  WARPSYNC.COLLECTIVE R6, `(.L_x_6336) ;  /* 0x0000000006087348 */ /* 0x000fea0003c00000 */
[----:B------:R0:W1:Y:S02]  /*a320*/  SHFL.BFLY P0, R8, R26, R7, R5 ;  /* 0x0c0000071a087389 */ /* 0x0000640000000005 */
[----:B01----:R-:W-:Y:S05]  /*a330*/  ENDCOLLECTIVE ;  /* 0x000000000000791b */ /* 0x003fea0003800000 */
.L_x_6336:
[----:B------:R-:W-:Y:S05]  /*a340*/  BSYNC B0 ;  /* 0x0000000000007941 */ /* 0x000fea0003800000 */
.L_x_6335:
        /* <DEDUP_REMOVED lines=8> */
.L_x_6337:
[----:B------:R-:W-:Y:S05]  /*a3d0*/  BRA `(.L_x_6338) ;  /* 0xffffffe400087947 */ /* 0x000fea000383ffff */
.L_x_6253:
[----:B------:R-:W-:Y:S01]  /*a3e0*/  BSSY B0, `(.L_x_6339) ;  /* 0x0000007000007945 */ /* 0x000fe20003800000 */
[----:B------:R-:W-:Y:S02]  /*a3f0*/  IMAD.MOV.U32 R7, RZ, RZ, 0x2 ;  /* 0x00000002ff077424 */ /* 0x000fe400078e00ff */
[----:B------:R-:W-:Y:S02]  /*a400*/  IMAD.MOV.U32 R5, RZ, RZ, 0x1f ;  /* 0x0000001fff057424 */ /* 0x000fe400078e00ff */
[----:B------:R-:W-:-:S07]  /*a410*/  IMAD.MOV.U32 R6, RZ, RZ, -0x1 ;  /* 0xffffffffff067424 */ /* 0x000fce00078e00ff */
[----:B------:R-:W-:Y:S05]  /*a420*/  WARPSYNC.COLLECTIVE R6, `(.L_x_6340) ;  /* 0x0000000006087348 */ /* 0x000fea0003c00000 */
[----:B------:R0:W1:Y:S02]  /*a430*/  SHFL.BFLY P0, R8, R26, R7, R5 ;  /* 0x0c0000071a087389 */ /* 0x0000640000000005 */
[----:B01----:R-:W-:Y:S05]  /*a440*/  ENDCOLLECTIVE ;  /* 0x000000000000791b */ /* 0x003fea0003800000 */
.L_x_6340:
[----:B------:R-:W-:Y:S05]  /*a450*/  BSYNC B0 ;  /* 0x0000000000007941 */ /* 0x000fea0003800000 */
.L_x_6339:
        /* <DEDUP_REMOVED lines=8> */
.L_x_6341:
[----:B------:R-:W-:Y:S05]  /*a4e0*/  BRA `(.L_x_6342) ;  /* 0xffffffe400087947 */ /* 0x000fea000383ffff */
.L_x_6256:
[----:B------:R-:W-:Y:S01]  /*a4f0*/  BSSY B0, `(.L_x_6343) ;  /* 0x0000007000007945 */ /* 0x000fe20003800000 */
[----:B------:R-:W-:Y:S02]  /*a500*/  IMAD.MOV.U32 R7, RZ, RZ, 0x1 ;  /* 0x00000001ff077424 */ /* 0x000fe400078e00ff */
[----:B------:R-:W-:Y:S02]  /*a510*/  IMAD.MOV.U32 R5, RZ, RZ, 0x1f ;  /* 0x0000001fff057424 */ /* 0x000fe400078e00ff */
[----:B------:R-:W-:-:S07]  /*a520*/  IMAD.MOV.U32 R6, RZ, RZ, -0x1 ;  /* 0xffffffffff067424 */ /* 0x000fce00078e00ff */
[----:B------:R-:W-:Y:S05]  /*a530*/  WARPSYNC.COLLECTIVE R6, `(.L_x_6344) ;  /* 0x0000000006087348 */ /* 0x000fea0003c00000 */
[----:B------:R0:W1:Y:S02]  /*a540*/  SHFL.BFLY P0, R8, R26, R7, R5 ;  /* 0x0c0000071a087389 */ /* 0x0000640000000005 */
[----:B01----:R-:W-:Y:S05]  /*a550*/  ENDCOLLECTIVE ;  /* 0x000000000000791b */ /* 0x003fea0003800000 */
.L_x_6344:
[----:B------:R-:W-:Y:S05]  /*a560*/  BSYNC B0 ;  /* 0x0000000000007941 */ /* 0x000fea0003800000 */
.L_x_6343:
        /* <DEDUP_REMOVED lines=9> */
.L_x_6345:
[----:B------:R-:W-:Y:S05]  /*a600*/  BRA `(.L_x_6346) ;  /* 0xffffffe400087947 */ /* 0x000fea000383ffff */
.L_x_6259:
        /* <DEDUP_REMOVED lines=9> */
.L_x_6348:
[----:B------:R-:W-:Y:S05]  /*a6a0*/  BSYNC B0 ;  /* 0x0000000000007941 */ /* 0x000fea0003800000 */
.L_x_6347:
[----:B------:R-:W-:Y:S05]  /*a6b0*/  BRA `(.L_x_6349) ;  /* 0xffffffe400147947 */ /* 0x000fea000383ffff */
.L_x_6260:
        /* <DEDUP_REMOVED lines=9> */
.L_x_6351:
[----:B------:R-:W-:Y:S05]  /*a750*/  BSYNC B0 ;  /* 0x0000000000007941 */ /* 0x000fea0003800000 */
.L_x_6350:
[----:B------:R-:W-:Y:S05]  /*a760*/  BRA `(.L_x_6198) ;  /* 0xffffffe000f07947 */ /* 0x000fea000383ffff */
.L_x_6263:
        /* <DEDUP_REMOVED lines=8> */
.L_x_6353:
[----:B------:R-:W-:Y:S05]  /*a7f0*/  BSYNC B0 ;  /* 0x0000000000007941 */ /* 0x000fea0003800000 */
.L_x_6352:
[----:B------:R-:W-:Y:S01]  /*a800*/  FADD.FTZ R26, R8, R0 ;  /* 0x00000000081a7221 */ /* 0x000fe20000010000 */
[----:B------:R-:W-:Y:S02]  /*a810*/  IMAD.MOV.U32 R7, RZ, RZ, 0x8 ;  /* 0x00000008ff077424 */ /* 0x000fe400078e00ff */
[----:B------:R-:W-:Y:S02]  /*a820*/  IMAD.MOV.U32 R5, RZ, RZ, 0x1f ;  /* 0x0000001fff057424 */ /* 0x000fe400078e00ff */
[----:B------:R-:W-:-:S07]  /*a830*/  IMAD.MOV.U32 R6, RZ, RZ, -0x1 ;  /* 0xffffffffff067424 */ /* 0x000fce00078e00ff */
[----:B------:R-:W-:Y:S05]  /*a840*/  WARPSYNC.COLLECTIVE R6, `(.L_x_6354) ;  /* 0x0000000006087348 */ /* 0x000fea0003c00000 */
[----:B------:R0:W1:Y:S02]  /*a850*/  SHFL.BFLY P0, R8, R26, R7, R5 ;  /* 0x0c0000071a087389 */ /* 0x0000640000000005 */
[----:B01----:R-:W-:Y:S05]  /*a860*/  ENDCOLLECTIVE ;  /* 0x000000000000791b */ /* 0x003fea0003800000 */
.L_x_6354:
[----:B------:R-:W-:Y:S02]  /*a870*/  IMAD.MOV.U32 R7, RZ, RZ, 0x4 ;  /* 0x00000004ff077424 */ /* 0x000fe400078e00ff */
[----:B------:R-:W-:-:S04]  /*a880*/  FADD.FTZ R2, R26, R8 ;  /* 0x000000081a027221 */ /* 0x000fc80000010000 */
[----:B------:R-:W-:-:S07]  /*a890*/  IMAD.MOV.U32 R26, RZ, RZ, R2 ;  /* 0x000000ffff1a7224 */ /* 0x000fce00078e0002 */
[----:B------:R-:W-:Y:S05]  /*a8a0*/  WARPSYNC.COLLECTIVE R6, `(.L_x_6355) ;  /* 0x0000000006087348 */ /* 0x000fea0003c00000 */
[----:B------:R0:W1:Y:S02]  /*a8b0*/  SHFL.BFLY P0, R8, R26, R7, R5 ;  /* 0x0c0000071a087389 */ /* 0x0000640000000005 */
[----:B01----:R-:W-:Y:S05]  /*a8c0*/  ENDCOLLECTIVE ;  /* 0x000000000000791b */ /* 0x003fea0003800000 */
.L_x_6355:
[----:B------:R-:W-:Y:S02]  /*a8d0*/  IMAD.MOV.U32 R7, RZ, RZ, 0x2 ;  /* 0x00000002ff077424 */ /* 0x000fe400078e00ff */
[----:B------:R-:W-:-:S04]  /*a8e0*/  FADD.FTZ R3, R2, R8 ;  /* 0x0000000802037221 */ /* 0x000fc80000010000 */
[----:B------:R-:W-:-:S07]  /*a8f0*/  IMAD.MOV.U32 R26, RZ, RZ, R3 ;  /* 0x000000ffff1a7224 */ /* 0x000fce00078e0003 */
[----:B------:R-:W-:Y:S05]  /*a900*/  WARPSYNC.COLLECTIVE R6, `(.L_x_6356) ;  /* 0x0000000006087348 */ /* 0x000fea0003c00000 */
[----:B------:R0:W1:Y:S02]  /*a910*/  SHFL.BFLY P0, R8, R26, R7, R5 ;  /* 0x0c0000071a087389 */ /* 0x0000640000000005 */
[----:B01----:R-:W-:Y:S05]  /*a920*/  ENDCOLLECTIVE ;  /* 0x000000000000791b */ /* 0x003fea0003800000 */
.L_x_6356:
[----:B------:R-:W-:Y:S02]  /*a930*/  IMAD.MOV.U32 R7, RZ, RZ, 0x1 ;  /* 0x00000001ff077424 */ /* 0x000fe400078e00ff */
[----:B------:R-:W-:-:S04]  /*a940*/  FADD.FTZ R10, R3, R8 ;  /* 0x00000008030a7221 */ /* 0x000fc80000010000 */
[----:B------:R-:W-:-:S07]  /*a950*/  IMAD.MOV.U32 R26, RZ, RZ, R10 ;  /* 0x000000ffff1a7224 */ /* 0x000fce00078e000a */
[----:B------:R-:W-:Y:S05]  /*a960*/  WARPSYNC.COLLECTIVE R6, `(.L_x_6357) ;  /* 0x0000000006087348 */ /* 0x000fea0003c00000 */
[----:B------:R0:W1:Y:S02]  /*a970*/  SHFL.BFLY P0, R8, R26, R7, R5 ;  /* 0x0c0000071a087389 */ /* 0x0000640000000005 */
[----:B01----:R-:W-:Y:S05]  /*a980*/  ENDCOLLECTIVE ;  /* 0x000000000000791b */ /* 0x003fea0003800000 */
.L_x_6357:
[----:B------:R-:W-:Y:S05]  /*a990*/  BRA `(.L_x_6358) ;  /* 0xffffffe400047947 */ /* 0x000fea000383ffff */
.L_x_6359:
        /* <DEDUP_REMOVED lines=14> */
.L_x_7921:


//--------------------- .text._ZN4vllm3moe44grouped_topk_fused_small_expert_count_kernelI6__halffiLNS0_11ScoringFuncE1ELi128ELb0ELi8EEEvPT_PfPT1_PKT0_llllllbd --------------------------
	.section	.text._ZN4vllm3moe44grouped_topk_fused_small_expert_count_kernelI6__halffiLNS0_11ScoringFuncE1ELi128ELb0ELi8EEEvPT_PfPT1_PKT0_llllllbd,"ax",@progbits
	.align	128
        .global         _ZN4vllm3moe44grouped_topk_fused_small_expert_count_kernelI6__halffiLNS0_11ScoringFuncE1ELi128ELb0ELi8EEEvPT_PfPT1_PKT0_llllllbd
        .type           _ZN4vllm3moe44grouped_topk_fused_small_expert_count_kernelI6__halffiLNS0_11ScoringFuncE1ELi128ELb0ELi8EEEvPT_PfPT1_PKT0_llllllbd,@function
        .size           _ZN4vllm3moe44grouped_topk_fused_small_expert_count_kernelI6__halffiLNS0_11ScoringFuncE1ELi128ELb0ELi8EEEvPT_PfPT1_PKT0_llllllbd,(.L_x_7817 - _ZN4vllm3moe44grouped_topk_fused_small_expert_count_kernelI6__halffiLNS0_11ScoringFuncE1ELi128ELb0ELi8EEEvPT_PfPT1_PKT0_llllllbd)
        .other          _ZN4vllm3moe44grouped_topk_fused_small_expert_count_kernelI6__halffiLNS0_11ScoringFuncE1ELi128ELb0ELi8EEEvPT_PfPT1_PKT0_llllllbd,@"STO_CUDA_ENTRY STV_DEFAULT"
_ZN4vllm3moe44grouped_topk_fused_small_expert_count_kernelI6__halffiLNS0_11ScoringFuncE1ELi128ELb0ELi8EEEvPT_PfPT1_PKT0_llllllbd:
.text._ZN4vllm3moe44grouped_topk_fused_small_expert_count_kernelI6__halffiLNS0_11ScoringFuncE1ELi128ELb0ELi8EEEvPT_PfPT1_PKT0_llllllbd:
        /* <DEDUP_REMOVED lines=33> */
[----:B---3--:R-:W-:-:S05]  /*0210*/  @!P0 HADD2.F32 R11, -RZ, R8.H0_H0 ;  /* 0x20000008ff0b8230 */ /* 0x008fca0000004100 */
[----:B------:R-:W-:-:S06]  /*0220*/  @!P0 FMUL.FTZ R10, R11, 0.5 ;  /* 0x3f0000000b0a8820 */ /* 0x000fcc0000410000 */
[----:B------:R-:W1:Y:S02]  /*0230*/  MUFU.TANH R10, R10 ;  /* 0x0000000a000a7308 */ /* 0x000e640000002400 */
[----:B-1----:R-:W-:Y:S01]  /*0240*/  FFMA.FTZ R5, R10, R9, 0.5 ;  /* 0x3f0000000a057423 */ /* 0x002fe20000010009 */
[----:B------:R-:W-:-:S03]  /*0250*/  LEA R9, R2, UR5, 0x2 ;  /* 0x0000000502097c11 */ /* 0x000fc6000f8e10ff */
[----:B----4-:R-:W-:Y:S01]  /*0260*/  FADD.FTZ R6, R5, R6 ;  /* 0x0000000605067221 */ /* 0x010fe20000010000 */
[----:B------:R1:W-:Y:S04]  /*0270*/  STS [R4], R5 ;  /* 0x0000000504007388 */ /* 0x0003e80000000800 */
[----:B------:R1:W-:Y:S02]  /*0280*/  STS [R9], R6 ;  /* 0x0000000609007388 */ /* 0x0003e40000000800 */
.L_x_6361:
[----:B------:R-:W-:Y:S05]  /*0290*/  BSYNC.RECONVERGENT B0 ;  /* 0x0000000000007941 */ /* 0x000fea0003800200 */
.L_x_6360:
        /* <DEDUP_REMOVED lines=101> */
.L_x_6365:
        /* <DEDUP_REMOVED lines=173> */
.L_x_6364:
[----:B------:R-:W-:Y:S05]  /*13c0*/  BRA.U !UP0, `(.L_x_6363) ;  /* 0x0000000108cc7547 */ /* 0x000fea000b800000 */
[----:B------:R-:W-:Y:S01]  /*13d0*/  IMAD R4, R12, 0x4, R1 ;  /* 0x000000040c047824 */ /* 0x000fe200078e0201 */
[----:B------:R-:W-:-:S12]  /*13e0*/  UIADD3 UR5, UPT, UPT, -UR5, URZ, URZ ;  /* 0x000000ff05057290 */ /* 0x000fd8000fffe1ff */
.L_x_6366:
        /* <DEDUP_REMOVED lines=49> */
.L_x_6363:
        /* <DEDUP_REMOVED lines=107> */
[----:B------:R-:W-:Y:S05]  /*1db0*/  CALL.REL.NOINC `($__internal_70_$__cuda_sm20_div_rn_f64_full) ;  /* 0x0000000000847944 */ /* 0x000fea0003c00000 */
[----:B------:R-:W-:Y:S02]  /*1dc0*/  IMAD.MOV.U32 R4, RZ, RZ, R14 ;  /* 0x000000ffff047224 */ /* 0x000fe400078e000e */
[----:B------:R-:W-:-:S07]  /*1dd0*/  IMAD.MOV.U32 R5, RZ, RZ, R15 ;  /* 0x000000ffff057224 */ /* 0x000fce00078e000f */
.L_x_6369:
[----:B------:R-:W-:Y:S05]  /*1de0*/  BSYNC.RECONVERGENT B0 ;  /* 0x0000000000007941 */ /* 0x000fea0003800200 */
.L_x_6368:
        /* <DEDUP_REMOVED lines=9> */
.L_x_6367:
        /* <DEDUP_REMOVED lines=18> */
.L_x_6370:
[----:B------:R-:W-:Y:S05]  /*1fa0*/  BSYNC.RECONVERGENT B0 ;  /* 0x0000000000007941 */ /* 0x000fea0003800200 */
.L_x_6362:
[----:B------:R-:W-:Y:S01]  /*1fb0*/  PREEXIT ;  /* 0x000000000000782d */ /* 0x000fe20000000000 */
[----:B------:R-:W-:Y:S05]  /*1fc0*/  EXIT ;  /* 0x000000000000794d */ /* 0x000fea0003800000 */
        .weak           $__internal_70_$__cuda_sm20_div_rn_f64_full
        .type           $__internal_70_$__cuda_sm20_div_rn_f64_full,@function
        .size           $__internal_70_$__cuda_sm20_div_rn_f64_full,(.L_x_7817 - $__internal_70_$__cuda_sm20_div_rn_f64_full)
$__internal_70_$__cuda_sm20_div_rn_f64_full:
        /* <DEDUP_REMOVED lines=104> */
.L_x_6372:
        /* <DEDUP_REMOVED lines=16> */
.L_x_6375:
[----:B------:R-:W-:Y:S01]  /*2750*/  LOP3.LUT R15, R11, 0x80000, RZ, 0xfc, !PT ;  /* 0x000800000b0f7812 */ /* 0x000fe200078efcff */
[----:B------:R-:W-:Y:S01]  /*2760*/  IMAD.MOV.U32 R14, RZ, RZ, R10 ;  /* 0x000000ffff0e7224 */ /* 0x000fe200078e000a */
[----:B------:R-:W-:Y:S06]  /*2770*/  BRA `(.L_x_6373) ;  /* 0x0000000000087947 */ /* 0x000fec0003800000 */
.L_x_6374:
[----:B------:R-:W-:Y:S01]  /*2780*/  LOP3.LUT R15, R9, 0x80000, RZ, 0xfc, !PT ;  /* 0x00080000090f7812 */ /* 0x000fe200078efcff */
[----:B------:R-:W-:-:S07]  /*2790*/  IMAD.MOV.U32 R14, RZ, RZ, R8 ;  /* 0x000000ffff0e7224 */ /* 0x000fce00078e0008 */
.L_x_6373:
[----:B------:R-:W-:Y:S05]  /*27a0*/  BSYNC.RECONVERGENT B1 ;  /* 0x0000000000017941 */ /* 0x000fea0003800200 */
.L_x_6371:
[----:B------:R-:W-:Y:S02]  /*27b0*/  IMAD.MOV.U32 R4, RZ, RZ, R6 ;  /* 0x000000ffff047224 */ /* 0x000fe400078e0006 */
[----:B------:R-:W-:-:S04]  /*27c0*/  IMAD.MOV.U32 R5, RZ, RZ, 0x0 ;  /* 0x00000000ff057424 */ /* 0x000fc800078e00ff */
[----:B------:R-:W-:Y:S05]  /*27d0*/  RET.REL.NODEC R4 `(_ZN4vllm3moe44grouped_topk_fused_small_expert_count_kernelI6__halffiLNS0_11ScoringFuncE1ELi128ELb0ELi8EEEvPT_PfPT1_PKT0_llllllbd) ;  /* 0xffffffd804087950 */ /* 0x000fea0003c3ffff */
.L_x_6376:
        /* <DEDUP_REMOVED lines=10> */
.L_x_7817:


//--------------------- .text._ZN4vllm3moe44grouped_topk_fused_small_expert_count_kernelI6__halffiLNS0_11ScoringFuncE1ELi384ELb0ELi8EEEvPT_PfPT1_PKT0_llllllbd --------------------------
	.section	.text._ZN4vllm3moe44grouped_topk_fused_small_expert_count_kernelI6__halffiLNS0_11ScoringFuncE1ELi384ELb0ELi8EEEvPT_PfPT1_PKT0_llllllbd,"ax",@progbits
	.align	128
        .global         _ZN4vllm3moe44grouped_topk_fused_small_expert_count_kernelI6__halffiLNS0_11ScoringFuncE1ELi384ELb0ELi8EEEvPT_PfPT1_PKT0_llllllbd
        .type           _ZN4vllm3moe44grouped_topk_fused_small_expert_count_kernelI6__halffiLNS0_11ScoringFuncE1ELi384ELb0ELi8EEEvPT_PfPT1_PKT0_llllllbd,@function
        .size           _ZN4vllm3moe44grouped_topk_fused_small_expert_count_kernelI6__halffiLNS0_11ScoringFuncE1ELi384ELb0ELi8EEEvPT_PfPT1_PKT0_llllllbd,(.L_x_7818 - _ZN4vllm3moe44grouped_topk_fused_small_expert_count_kernelI6__halffiLNS0_11ScoringFuncE1ELi384ELb0ELi8EEEvPT_PfPT1_PKT0_llllllbd)
        .other          _ZN4vllm3moe44grouped_topk_fused_small_expert_count_kernelI6__halffiLNS0_11ScoringFuncE1ELi384ELb0ELi8EEEvPT_PfPT1_PKT0_llllllbd,@"STO_CUDA_ENTRY STV_DEFAULT"
_ZN4vllm3moe44grouped_topk_fused_small_expert_count_kernelI6__halffiLNS0_11ScoringFuncE1ELi384ELb0ELi8EEEvPT_PfPT1_PKT0_llllllbd:
.text._ZN4vllm3moe44grouped_topk_fused_small_expert_count_kernelI6__halffiLNS0_11ScoringFuncE1ELi384ELb0ELi8EEEvPT_PfPT1_PKT0_llllllbd:
        /* <DEDUP_REMOVED lines=41> */
.L_x_6378:
[----:B------:R-:W-:Y:S05]  /*0290*/  BSYNC.RECONVERGENT B0 ;  /* 0x0000000000007941 */ /* 0x000fea0003800200 */
.L_x_6377:
        /* <DEDUP_REMOVED lines=113> */
.L_x_6382:
        /* <DEDUP_REMOVED lines=99> */
.L_x_6381:
        /* <DEDUP_REMOVED lines=43> */
.L_x_6380:
        /* <DEDUP_REMOVED lines=18> */
.L_x_6383:
        /* <DEDUP_REMOVED lines=12> */
.L_x_6384:
[----:B------:R-:W-:Y:S05]  /*1470*/  BSYNC.RECONVERGENT B0 ;  /* 0x0000000000007941 */ /* 0x000fea0003800200 */
.L_x_6379:
        /* <DEDUP_REMOVED lines=23> */
.L_x_6387:
[----:B------:R-:W-:Y:S05]  /*15f0*/  BSYNC.RECONVERGENT B0 ;  /* 0x0000000000007941 */ /* 0x000fea0003800200 */
.L_x_6386:
        /* <DEDUP_REMOVED lines=21> */
.L_x_6390:
        /* <DEDUP_REMOVED lines=168> */
.L_x_6389:
[----:B------:R-:W-:Y:S05]  /*21d0*/  @!P1 BRA `(.L_x_6388) ;  /* 0x0000000000d09947 */ /* 0x000fea0003800000 */
[C---:B------:R-:W-:Y:S02]  /*21e0*/  IMAD R0, R10.reuse, 0x4, R0 ;  /* 0x000000040a007824 */ /* 0x040fe400078e0200 */
[----:B------:R-:W-:Y:S02]  /*21f0*/  IMAD.MOV R6, RZ, RZ, -R6 ;  /* 0x000000ffff067224 */ /* 0x000fe400078e0a06 */
[----:B------:R-:W-:-:S07]  /*2200*/  IMAD R12, R10, 0x4, R1 ;  /* 0x000000040a0c7824 */ /* 0x000fce00078e0201 */
.L_x_6391:
        /* <DEDUP_REMOVED lines=49> */
.L_x_6388:
        /* <DEDUP_REMOVED lines=109> */
[----:B------:R-:W-:Y:S05]  /*2bf0*/  CALL.REL.NOINC `($__internal_71_$__cuda_sm20_div_rn_f64_full) ;  /* 0x0000000000847944 */ /* 0x000fea0003c00000 */
[----:B------:R-:W-:Y:S02]  /*2c00*/  IMAD.MOV.U32 R4, RZ, RZ, R14 ;  /* 0x000000ffff047224 */ /* 0x000fe400078e000e */
[----:B------:R-:W-:-:S07]  /*2c10*/  IMAD.MOV.U32 R5, RZ, RZ, R15 ;  /* 0x000000ffff057224 */ /* 0x000fce00078e000f */
.L_x_6394:
[----:B------:R-:W-:Y:S05]  /*2c20*/  BSYNC.RECONVERGENT B0 ;  /* 0x0000000000007941 */ /* 0x000fea0003800200 */
.L_x_6393:
        /* <DEDUP_REMOVED lines=9> */
.L_x_6392:
        /* <DEDUP_REMOVED lines=18> */
.L_x_6395:
[----:B------:R-:W-:Y:S05]  /*2de0*/  BSYNC.RECONVERGENT B0 ;  /* 0x0000000000007941 */ /* 0x000fea0003800200 */
.L_x_6385:
[----:B------:R-:W-:Y:S01]  /*2df0*/  PREEXIT ;  /* 0x000000000000782d */ /* 0x000fe20000000000 */
[----:B------:R-:W-:Y:S05]  /*2e00*/  EXIT ;  /* 0x000000000000794d */ /* 0x000fea0003800000 */
        .weak           $__internal_71_$__cuda_sm20_div_rn_f64_full
        .type           $__internal_71_$__cuda_sm20_div_rn_f64_full,@function
        .size           $__internal_71_$__cuda_sm20_div_rn_f64_full,(.L_x_7818 - $__internal_71_$__cuda_sm20_div_rn_f64_full)
$__internal_71_$__cuda_sm20_div_rn_f64_full:
        /* <DEDUP_REMOVED lines=104> */
.L_x_6397:
        /* <DEDUP_REMOVED lines=16> */
.L_x_6400:
[----:B------:R-:W-:Y:S01]  /*3590*/  LOP3.LUT R15, R11, 0x80000, RZ, 0xfc, !PT ;  /* 0x000800000b0f7812 */ /* 0x000fe200078efcff */
[----:B------:R-:W-:Y:S01]  /*35a0*/  IMAD.MOV.U32 R14, RZ, RZ, R10 ;  /* 0x000000ffff0e7224 */ /* 0x000fe200078e000a */
[----:B------:R-:W-:Y:S06]  /*35b0*/  BRA `(.L_x_6398) ;  /* 0x0000000000087947 */ /* 0x000fec0003800000 */
.L_x_6399:
[----:B------:R-:W-:Y:S01]  /*35c0*/  LOP3.LUT R15, R9, 0x80000, RZ, 0xfc, !PT ;  /* 0x00080000090f7812 */ /* 0x000fe200078efcff */
[----:B------:R-:W-:-:S07]  /*35d0*/  IMAD.MOV.U32 R14, RZ, RZ, R8 ;  /* 0x000000ffff0e7224 */ /* 0x000fce00078e0008 */
.L_x_6398:
[----:B------:R-:W-:Y:S05]  /*35e0*/  BSYNC.RECONVERGENT B1 ;  /* 0x0000000000017941 */ /* 0x000fea0003800200 */
.L_x_6396:
[----:B------:R-:W-:Y:S02]  /*35f0*/  IMAD.MOV.U32 R4, RZ, RZ, R6 ;  /* 0x000000ffff047224 */ /* 0x000fe400078e0006 */
[----:B------:R-:W-:-:S04]  /*3600*/  IMAD.MOV.U32 R5, RZ, RZ, 0x0 ;  /* 0x00000000ff057424 */ /* 0x000fc800078e00ff */
[----:B------:R-:W-:Y:S05]  /*3610*/  RET.REL.NODEC R4 `(_ZN4vllm3moe44grouped_topk_fused_small_expert_count_kernelI6__halffiLNS0_11ScoringFuncE1ELi384ELb0ELi8EEEvPT_PfPT1_PKT0_llllllbd) ;  /* 0xffffffc804787950 */ /* 0x000fea0003c3ffff */
.L_x_6401:
        /* <DEDUP_REMOVED lines=14> */
.L_x_7818:


//--------------------- .text._ZN4vllm3moe44grouped_topk_fused_small_expert_count_kernelI6__halffiLNS0_11ScoringFuncE1ELi512ELb0ELi8EEEvPT_PfPT1_PKT0_llllllbd --------------------------
	.section	.text._ZN4vllm3moe44grouped_topk_fused_small_expert_count_kernelI6__halffiLNS0_11ScoringFuncE1ELi512ELb0ELi8EEEvPT_PfPT1_PKT0_llllllbd,"ax",@progbits
	.align	128
        .global         _ZN4vllm3moe44grouped_topk_fused_small_expert_count_kernelI6__halffiLNS0_11ScoringFuncE1ELi512ELb0ELi8EEEvPT_PfPT1_PKT0_llllllbd
        .type           _ZN4vllm3moe44grouped_topk_fused_small_expert_count_kernelI6__halffiLNS0_11ScoringFuncE1ELi512ELb0ELi8EEEvPT_PfPT1_PKT0_llllllbd,@function
        .size           _ZN4vllm3moe44grouped_topk_fused_small_expert_count_kernelI6__halffiLNS0_11ScoringFuncE1ELi512ELb0ELi8EEEvPT_PfPT1_PKT0_llllllbd,(.L_x_7819 - _ZN4vllm3moe44grouped_topk_fused_small_expert_count_kernelI6__halffiLNS0_11ScoringFuncE1ELi512ELb0ELi8EEEvPT_PfPT1_PKT0_llllllbd)
        .other          _ZN4vllm3moe44grouped_topk_fused_small_expert_count_kernelI6__halffiLNS0_11ScoringFuncE1ELi512ELb0ELi8EEEvPT_PfPT1_PKT0_llllllbd,@"STO_CUDA_ENTRY STV_DEFAULT"
_ZN4vllm3moe44grouped_topk_fused_small_expert_count_kernelI6__halffiLNS0_11ScoringFuncE1ELi512ELb0ELi8EEEvPT_PfPT1_PKT0_llllllbd:
.text._ZN4vllm3moe44grouped_topk_fused_small_expert_count_kernelI6__halffiLNS0_11ScoringFuncE1ELi512ELb0ELi8EEEvPT_PfPT1_PKT0_llllllbd:
        /* <DEDUP_REMOVED lines=41> */
.L_x_6403:
[----:B------:R-:W-:Y:S05]  /*0290*/  BSYNC.RECONVERGENT B0 ;  /* 0x0000000000007941 */ /* 0x000fea0003800200 */
.L_x_6402:
        /* <DEDUP_REMOVED lines=113> */
.L_x_6407:
        /* <DEDUP_REMOVED lines=99> */
.L_x_6406:
        /* <DEDUP_REMOVED lines=43> */
.L_x_6405:
        /* <DEDUP_REMOVED lines=18> */
.L_x_6408:
        /* <DEDUP_REMOVED lines=12> */
.L_x_6409:
[----:B------:R-:W-:Y:S05]  /*1470*/  BSYNC.RECONVERGENT B0 ;  /* 0x0000000000007941 */ /* 0x000fea0003800200 */
.L_x_6404:
        /* <DEDUP_REMOVED lines=37> */
.L_x_6413:
        /* <DEDUP_REMOVED lines=168> */
.L_x_6412:
[----:B------:R-:W-:Y:S05]  /*2150*/  @!P1 BRA `(.L_x_6411) ;  /* 0x0000000000d09947 */ /* 0x000fea0003800000 */
[C---:B------:R-:W-:Y:S02]  /*2160*/  IMAD R0, R11.reuse, 0x4, R0 ;  /* 0x000000040b007824 */ /* 0x040fe400078e0200 */
[----:B------:R-:W-:Y:S02]  /*2170*/  IMAD.MOV R8, RZ, RZ, -R8 ;  /* 0x000000ffff087224 */ /* 0x000fe400078e0a08 */
[----:B------:R-:W-:-:S07]  /*2180*/  IMAD R13, R11, 0x4, R1 ;  /* 0x000000040b0d7824 */ /* 0x000fce00078e0201 */
.L_x_6414:
        /* <DEDUP_REMOVED lines=49> */
.L_x_6411:
        /* <DEDUP_REMOVED lines=107> */
[----:B------:R-:W-:Y:S05]  /*2b50*/  CALL.REL.NOINC `($__internal_72_$__cuda_sm20_div_rn_f64_full) ;  /* 0x0000000000847944 */ /* 0x000fea0003c00000 */
[----:B------:R-:W-:Y:S02]  /*2b60*/  IMAD.MOV.U32 R4, RZ, RZ, R14 ;  /* 0x000000ffff047224 */ /* 0x000fe400078e000e */
[----:B------:R-:W-:-:S07]  /*2b70*/  IMAD.MOV.U32 R5, RZ, RZ, R15 ;  /* 0x000000ffff057224 */ /* 0x000fce00078e000f */
.L_x_6417:
[----:B------:R-:W-:Y:S05]  /*2b80*/  BSYNC.RECONVERGENT B0 ;  /* 0x0000000000007941 */ /* 0x000fea0003800200 */
.L_x_6416:
        /* <DEDUP_REMOVED lines=9> */
.L_x_6415:
        /* <DEDUP_REMOVED lines=18> */
.L_x_6418:
[----:B------:R-:W-:Y:S05]  /*2d40*/  BSYNC.RECONVERGENT B0 ;  /* 0x0000000000007941 */ /* 0x000fea0003800200 */
.L_x_6410:
[----:B------:R-:W-:Y:S01]  /*2d50*/  PREEXIT ;  /* 0x000000000000782d */ /* 0x000fe20000000000 */
[----:B------:R-:W-:Y:S05]  /*2d60*/  EXIT ;  /* 0x000000000000794d */ /* 0x000fea0003800000 */
        .weak           $__internal_72_$__cuda_sm20_div_rn_f64_full
        .type           $__internal_72_$__cuda_sm20_div_rn_f64_full,@function
        .size           $__internal_72_$__cuda_sm20_div_rn_f64_full,(.L_x_7819 - $__internal_72_$__cuda_sm20_div_rn_f64_full)
$__internal_72_$__cuda_sm20_div_rn_f64_full:
        /* <DEDUP_REMOVED lines=104> */
.L_x_6420:
        /* <DEDUP_REMOVED lines=16> */
.L_x_6423:
[----:B------:R-:W-:Y:S01]  /*34f0*/  LOP3.LUT R15, R11, 0x80000, RZ, 0xfc, !PT ;  /* 0x000800000b0f7812 */ /* 0x000fe200078efcff */
[----:B------:R-:W-:Y:S01]  /*3500*/  IMAD.MOV.U32 R14, RZ, RZ, R10 ;  /* 0x000000ffff0e7224 */ /* 0x000fe200078e000a */
[----:B------:R-:W-:Y:S06]  /*3510*/  BRA `(.L_x_6421) ;  /* 0x0000000000087947 */ /* 0x000fec0003800000 */
.L_x_6422:
[----:B------:R-:W-:Y:S01]  /*3520*/  LOP3.LUT R15, R9, 0x80000, RZ, 0xfc, !PT ;  /* 0x00080000090f7812 */ /* 0x000fe200078efcff */
[----:B------:R-:W-:-:S07]  /*3530*/  IMAD.MOV.U32 R14, RZ, RZ, R8 ;  /* 0x000000ffff0e7224 */ /* 0x000fce00078e0008 */
.L_x_6421:
[----:B------:R-:W-:Y:S05]  /*3540*/  BSYNC.RECONVERGENT B1 ;  /* 0x0000000000017941 */ /* 0x000fea0003800200 */
.L_x_6419:
[----:B------:R-:W-:Y:S02]  /*3550*/  IMAD.MOV.U32 R4, RZ, RZ, R6 ;  /* 0x000000ffff047224 */ /* 0x000fe400078e0006 */
[----:B------:R-:W-:-:S04]  /*3560*/  IMAD.MOV.U32 R5, RZ, RZ, 0x0 ;  /* 0x00000000ff057424 */ /* 0x000fc800078e00ff */
[----:B------:R-:W-:Y:S05]  /*3570*/  RET.REL.NODEC R4 `(_ZN4vllm3moe44grouped_topk_fused_small_expert_count_kernelI6__halffiLNS0_11ScoringFuncE1ELi512ELb0ELi8EEEvPT_PfPT1_PKT0_llllllbd) ;  /* 0xffffffc804a07950 */ /* 0x000fea0003c3ffff */
.L_x_6424:
        /* <DEDUP_REMOVED lines=16> */
.L_x_7819:


//--------------------- .text._ZN4vllm3moe44grouped_topk_fused_small_expert_count_kernelI6__halffiLNS0_11ScoringFuncE1ELi512ELb0ELi22EEEvPT_PfPT1_PKT0_llllllbd --------------------------
	.section	.text._ZN4vllm3moe44grouped_topk_fused_small_expert_count_kernelI6__halffiLNS0_11ScoringFuncE1ELi512ELb0ELi22EEEvPT_PfPT1_PKT0_llllllbd,"ax",@progbits
	.align	128
        .global         _ZN4vllm3moe44grouped_topk_fused_small_expert_count_kernelI6__halffiLNS0_11ScoringFuncE1ELi512ELb0ELi22EEEvPT_PfPT1_PKT0_llllllbd
        .type           _ZN4vllm3moe44grouped_topk_fused_small_expert_count_kernelI6__halffiLNS0_11ScoringFuncE1ELi512ELb0ELi22EEEvPT_PfPT1_PKT0_llllllbd,@function
        .size           _ZN4vllm3moe44grouped_topk_fused_small_expert_count_kernelI6__halffiLNS0_11ScoringFuncE1ELi512ELb0ELi22EEEvPT_PfPT1_PKT0_llllllbd,(.L_x_7820 - _ZN4vllm3moe44grouped_topk_fused_small_expert_count_kernelI6__halffiLNS0_11ScoringFuncE1ELi512ELb0ELi22EEEvPT_PfPT1_PKT0_llllllbd)
        .other          _ZN4vllm3moe44grouped_topk_fused_small_expert_count_kernelI6__halffiLNS0_11ScoringFuncE1ELi512ELb0ELi22EEEvPT_PfPT1_PKT0_llllllbd,@"STO_CUDA_ENTRY STV_DEFAULT"
_ZN4vllm3moe44grouped_topk_fused_small_expert_count_kernelI6__halffiLNS0_11ScoringFuncE1ELi512ELb0ELi22EEEvPT_PfPT1_PKT0_llllllbd:
.text._ZN4vllm3moe44grouped_topk_fused_small_expert_count_kernelI6__halffiLNS0_11ScoringFuncE1ELi512ELb0ELi22EEEvPT_PfPT1_PKT0_llllllbd:
        /* <DEDUP_REMOVED lines=41> */
.L_x_6426:
[----:B------:R-:W-:Y:S05]  /*0290*/  BSYNC.RECONVERGENT B0 ;  /* 0x0000000000007941 */ /* 0x000fea0003800200 */
.L_x_6425:
        /* <DEDUP_REMOVED lines=113> */
.L_x_6430:
        /* <DEDUP_REMOVED lines=99> */
.L_x_6429:
        /* <DEDUP_REMOVED lines=43> */
.L_x_6428:
        /* <DEDUP_REMOVED lines=18> */
.L_x_6431:
        /* <DEDUP_REMOVED lines=12> */
.L_x_6432:
[----:B------:R-:W-:Y:S05]  /*1470*/  BSYNC.RECONVERGENT B0 ;  /* 0x0000000000007941 */ /* 0x000fea0003800200 */
.L_x_6427:
        /* <DEDUP_REMOVED lines=77> */
.L_x_6436:
        /* <DEDUP_REMOVED lines=183> */
.L_x_6435:
[----:B------:R-:W-:Y:S05]  /*24c0*/  @!P2 BRA `(.L_x_6434) ;  /* 0x0000000000dca947 */ /* 0x000fea0003800000 */
[C---:B------:R-:W-:Y:S02]  /*24d0*/  IMAD R0, R13.reuse, 0x4, R0 ;  /* 0x000000040d007824 */ /* 0x040fe400078e0200 */
[----:B------:R-:W-:Y:S02]  /*24e0*/  IMAD.MOV R10, RZ, RZ, -R10 ;  /* 0x000000ffff0a7224 */ /* 0x000fe400078e0a0a */
[----:B------:R-:W-:-:S07]  /*24f0*/  IMAD R15, R13, 0x4, R1 ;  /* 0x000000040d0f7824 */ /* 0x000fce00078e0201 */
.L_x_6437:
        /* <DEDUP_REMOVED lines=52> */
.L_x_6434:
        /* <DEDUP_REMOVED lines=107> */
[----:B------:R-:W-:Y:S05]  /*2ef0*/  CALL.REL.NOINC `($__internal_73_$__cuda_sm20_div_rn_f64_full) ;  /* 0x0000000000847944 */ /* 0x000fea0003c00000 */
[----:B------:R-:W-:Y:S02]  /*2f00*/  IMAD.MOV.U32 R4, RZ, RZ, R14 ;  /* 0x000000ffff047224 */ /* 0x000fe400078e000e */
[----:B------:R-:W-:-:S07]  /*2f10*/  IMAD.MOV.U32 R5, RZ, RZ, R15 ;  /* 0x000000ffff057224 */ /* 0x000fce00078e000f */
.L_x_6440:
[----:B------:R-:W-:Y:S05]  /*2f20*/  BSYNC.RECONVERGENT B0 ;  /* 0x0000000000007941 */ /* 0x000fea0003800200 */
.L_x_6439:
        /* <DEDUP_REMOVED lines=9> */
.L_x_6438:
        /* <DEDUP_REMOVED lines=18> */
.L_x_6441:
[----:B------:R-:W-:Y:S05]  /*30e0*/  BSYNC.RECONVERGENT B0 ;  /* 0x0000000000007941 */ /* 0x000fea0003800200 */
.L_x_6433:
[----:B------:R-:W-:Y:S01]  /*30f0*/  PREEXIT ;  /* 0x000000000000782d */ /* 0x000fe20000000000 */
[----:B------:R-:W-:Y:S05]  /*3100*/  EXIT ;  /* 0x000000000000794d */ /* 0x000fea0003800000 */
        .weak           $__internal_73_$__cuda_sm20_div_rn_f64_full
        .type           $__internal_73_$__cuda_sm20_div_rn_f64_full,@function
        .size           $__internal_73_$__cuda_sm20_div_rn_f64_full,(.L_x_7820 - $__internal_73_$__cuda_sm20_div_rn_f64_full)
$__internal_73_$__cuda_sm20_div_rn_f64_full:
        /* <DEDUP_REMOVED lines=104> */
.L_x_6443:
        /* <DEDUP_REMOVED lines=16> */
.L_x_6446:
[----:B------:R-:W-:Y:S01]  /*3890*/  LOP3.LUT R15, R11, 0x80000, RZ, 0xfc, !PT ;  /* 0x000800000b0f7812 */ /* 0x000fe200078efcff */
[----:B------:R-:W-:Y:S01]  /*38a0*/  IMAD.MOV.U32 R14, RZ, RZ, R10 ;  /* 0x000000ffff0e7224 */ /* 0x000fe200078e000a */
[----:B------:R-:W-:Y:S06]  /*38b0*/  BRA `(.L_x_6444) ;  /* 0x0000000000087947 */ /* 0x000fec0003800000 */
.L_x_6445:
[----:B------:R-:W-:Y:S01]  /*38c0*/  LOP3.LUT R15, R9, 0x80000, RZ, 0xfc, !PT ;  /* 0x00080000090f7812 */ /* 0x000fe200078efcff */
[----:B------:R-:W-:-:S07]  /*38d0*/  IMAD.MOV.U32 R14, RZ, RZ, R8 ;  /* 0x000000ffff0e7224 */ /* 0x000fce00078e0008 */
.L_x_6444:
[----:B------:R-:W-:Y:S05]  /*38e0*/  BSYNC.RECONVERGENT B1 ;  /* 0x0000000000017941 */ /* 0x000fea0003800200 */
.L_x_6442:
[----:B------:R-:W-:Y:S02]  /*38f0*/  IMAD.MOV.U32 R4, RZ, RZ, R6 ;  /* 0x000000ffff047224 */ /* 0x000fe400078e0006 */
[----:B------:R-:W-:-:S04]  /*3900*/  IMAD.MOV.U32 R5, RZ, RZ, 0x0 ;  /* 0x00000000ff057424 */ /* 0x000fc800078e00ff */
[----:B------:R-:W-:Y:S05]  /*3910*/  RET.REL.NODEC R4 `(_ZN4vllm3moe44grouped_topk_fused_small_expert_count_kernelI6__halffiLNS0_11ScoringFuncE1ELi512ELb0ELi22EEEvPT_PfPT1_PKT0_llllllbd) ;  /* 0xffffffc404b87950 */ /* 0x000fea0003c3ffff */
.L_x_6447:
        /* <DEDUP_REMOVED lines=14> */
.L_x_7820:


//--------------------- .text._ZN4vllm3moe44grouped_topk_fused_small_expert_count_kernelI6__halffiLNS0_11ScoringFuncE1ELi256ELb1ELi8EEEvPT_PfPT1_PKT0_llllllbd --------------------------
	.section	.text._ZN4vllm3moe44grouped_topk_fused_small_expert_count_kernelI6__halffiLNS0_11ScoringFuncE1ELi256ELb1ELi8EEEvPT_PfPT1_PKT0_llllllbd,"ax",@progbits
	.align	128
        .global         _ZN4vllm3moe44grouped_topk_fused_small_expert_count_kernelI6__halffiLNS0_11ScoringFuncE1ELi256ELb1ELi8EEEvPT_PfPT1_PKT0_llllllbd
        .type           _ZN4vllm3moe44grouped_topk_fused_small_expert_count_kernelI6__halffiLNS0_11ScoringFuncE1ELi256ELb1ELi8EEEvPT_PfPT1_PKT0_llllllbd,@function
        .size           _ZN4vllm3moe44grouped_topk_fused_small_expert_count_kernelI6__halffiLNS0_11ScoringFuncE1ELi256ELb1ELi8EEEvPT_PfPT1_PKT0_llllllbd,(.L_x_7821 - _ZN4vllm3moe44grouped_topk_fused_small_expert_count_kernelI6__halffiLNS0_11ScoringFuncE1ELi256ELb1ELi8EEEvPT_PfPT1_PKT0_llllllbd)
        .other          _ZN4vllm3moe44grouped_topk_fused_small_expert_count_kernelI6__halffiLNS0_11ScoringFuncE1ELi256ELb1ELi8EEEvPT_PfPT1_PKT0_llllllbd,@"STO_CUDA_ENTRY STV_DEFAULT"
_ZN4vllm3moe44grouped_topk_fused_small_expert_count_kernelI6__halffiLNS0_11ScoringFuncE1ELi256ELb1ELi8EEEvPT_PfPT1_PKT0_llllllbd:
.text._ZN4vllm3moe44grouped_topk_fused_small_expert_count_kernelI6__halffiLNS0_11ScoringFuncE1ELi256ELb1ELi8EEEvPT_PfPT1_PKT0_llllllbd:
        /* <DEDUP_REMOVED lines=37> */
[----:B--2---:R-:W-:-:S04]  /*0250*/  @!P0 HADD2.F32 R5, -RZ, R10.H0_H0 ;  /* 0x2000000aff058230 */ /* 0x004fc80000004100 */
        /* <DEDUP_REMOVED lines=98> */
.L_x_6449:
[----:B------:R-:W-:Y:S05]  /*0880*/  BSYNC.RECONVERGENT B0 ;  /* 0x0000000000007941 */ /* 0x000fea0003800200 */
.L_x_6448:
        /* <DEDUP_REMOVED lines=263> */
.L_x_6453:
        /* <DEDUP_REMOVED lines=173> */
.L_x_6452:
[----:B------:R-:W-:Y:S05]  /*23d0*/  BRA.U !UP0, `(.L_x_6451) ;  /* 0x0000000108c87547 */ /* 0x000fea000b800000 */
[----:B------:R-:W-:Y:S01]  /*23e0*/  IMAD R5, R4, 0x4, R1 ;  /* 0x0000000404057824 */ /* 0x000fe200078e0201 */
[----:B------:R-:W-:-:S12]  /*23f0*/  UIADD3 UR5, UPT, UPT, -UR5, URZ, URZ ;  /* 0x000000ff05057290 */ /* 0x000fd8000fffe1ff */
.L_x_6454:
        /* <DEDUP_REMOVED lines=48> */
.L_x_6451:
        /* <DEDUP_REMOVED lines=109> */
[----:B------:R-:W-:Y:S05]  /*2dd0*/  CALL.REL.NOINC `($__internal_74_$__cuda_sm20_div_rn_f64_full) ;  /* 0x00000000007c7944 */ /* 0x000fea0003c00000 */
.L_x_6457:
[----:B------:R-:W-:Y:S05]  /*2de0*/  BSYNC.RECONVERGENT B0 ;  /* 0x0000000000007941 */ /* 0x000fea0003800200 */
.L_x_6456:
        /* <DEDUP_REMOVED lines=9> */
.L_x_6455:
        /* <DEDUP_REMOVED lines=18> */
.L_x_6458:
[----:B------:R-:W-:Y:S05]  /*2fa0*/  BSYNC.RECONVERGENT B0 ;  /* 0x0000000000007941 */ /* 0x000fea0003800200 */
.L_x_6450:
[----:B------:R-:W-:Y:S01]  /*2fb0*/  PREEXIT ;  /* 0x000000000000782d */ /* 0x000fe20000000000 */
[----:B------:R-:W-:Y:S05]  /*2fc0*/  EXIT ;  /* 0x000000000000794d */ /* 0x000fea0003800000 */
        .weak           $__internal_74_$__cuda_sm20_div_rn_f64_full
        .type           $__internal_74_$__cuda_sm20_div_rn_f64_full,@function
        .size           $__internal_74_$__cuda_sm20_div_rn_f64_full,(.L_x_7821 - $__internal_74_$__cuda_sm20_div_rn_f64_full)
$__internal_74_$__cuda_sm20_div_rn_f64_full:
        /* <DEDUP_REMOVED lines=106> */
.L_x_6460:
        /* <DEDUP_REMOVED lines=16> */
.L_x_6463:
[----:B------:R-:W-:Y:S01]  /*3770*/  LOP3.LUT R17, R9, 0x80000, RZ, 0xfc, !PT ;  /* 0x0008000009117812 */ /* 0x000fe200078efcff */
[----:B------:R-:W-:Y:S01]  /*3780*/  IMAD.MOV.U32 R16, RZ, RZ, R8 ;  /* 0x000000ffff107224 */ /* 0x000fe200078e0008 */
[----:B------:R-:W-:Y:S06]  /*3790*/  BRA `(.L_x_6461) ;  /* 0x0000000000087947 */ /* 0x000fec0003800000 */
.L_x_6462:
[----:B------:R-:W-:Y:S01]  /*37a0*/  LOP3.LUT R17, R5, 0x80000, RZ, 0xfc, !PT ;  /* 0x0008000005117812 */ /* 0x000fe200078efcff */
[----:B------:R-:W-:-:S07]  /*37b0*/  IMAD.MOV.U32 R16, RZ, RZ, R4 ;  /* 0x000000ffff107224 */ /* 0x000fce00078e0004 */
.L_x_6461:
[----:B------:R-:W-:Y:S05]  /*37c0*/  BSYNC.RECONVERGENT B1 ;  /* 0x0000000000017941 */ /* 0x000fea0003800200 */
.L_x_6459:
[----:B------:R-:W-:Y:S02]  /*37d0*/  IMAD.MOV.U32 R13, RZ, RZ, 0x0 ;  /* 0x00000000ff0d7424 */ /* 0x000fe400078e00ff */
[----:B------:R-:W-:Y:S02]  /*37e0*/  IMAD.MOV.U32 R4, RZ, RZ, R16 ;  /* 0x000000ffff047224 */ /* 0x000fe400078e0010 */
[----:B------:R-:W-:Y:S01]  /*37f0*/  IMAD.MOV.U32 R5, RZ, RZ, R17 ;  /* 0x000000ffff057224 */ /* 0x000fe200078e0011 */
[----:B------:R-:W-:Y:S06]  /*3800*/  RET.REL.NODEC R12 `(_ZN4vllm3moe44grouped_topk_fused_small_expert_count_kernelI6__halffiLNS0_11ScoringFuncE1ELi256ELb1ELi8EEEvPT_PfPT1_PKT0_llllllbd) ;  /* 0xffffffc40cfc7950 */ /* 0x000fec0003c3ffff */
.L_x_6464:
        /* <DEDUP_REMOVED lines=15> */
.L_x_7821:


//--------------------- .text._ZN4vllm3moe25grouped_topk_fused_kernelIf13__nv_bfloat16iLNS0_11ScoringFuncE1EEEvPT_PfPT1_PKT0_lllllbd --------------------------
	.section	.text._ZN4vllm3moe25grouped_topk_fused_kernelIf13__nv_bfloat16iLNS0_11ScoringFuncE1EEEvPT_PfPT1_PKT0_lllllbd,"ax",@progbits
	.align	128
        .global         _ZN4vllm3moe25grouped_topk_fused_kernelIf13__nv_bfloat16iLNS0_11ScoringFuncE1EEEvPT_PfPT1_PKT0_lllllbd
        .type           _ZN4vllm3moe25grouped_topk_fused_kernelIf13__nv_bfloat16iLNS0_11ScoringFuncE1EEEvPT_PfPT1_PKT0_lllllbd,@function
        .size           _ZN4vllm3moe25grouped_topk_fused_kernelIf13__nv_bfloat16iLNS0_11ScoringFuncE1EEEvPT_PfPT1_PKT0_lllllbd,(.L_x_7927 - _ZN4vllm3moe25grouped_topk_fused_kernelIf13__nv_bfloat16iLNS0_11ScoringFuncE1EEEvPT_PfPT1_PKT0_lllllbd)
        .other          _ZN4vllm3moe25grouped_topk_fused_kernelIf13__nv_bfloat16iLNS0_11ScoringFuncE1EEEvPT_PfPT1_PKT0_lllllbd,@"STO_CUDA_ENTRY STV_DEFAULT"
_ZN4vllm3moe25grouped_topk_fused_kernelIf13__nv_bfloat16iLNS0_11ScoringFuncE1EEEvPT_PfPT1_PKT0_lllllbd:
.text._ZN4vllm3moe25grouped_topk_fused_kernelIf13__nv_bfloat16iLNS0_11ScoringFuncE1EEEvPT_PfPT1_PKT0_lllllbd:
        /* <DEDUP_REMOVED lines=103> */
.L_x_6469:
[----:B------:R-:W-:-:S05]  /*0670*/  IMAD.WIDE.U32 R8, R15, 0x4, R6 ;  /* 0x000000040f087825 */ /* 0x000fca00078e0006 */
[----:B------:R-:W2:Y:S01]  /*0680*/  LDG.E R21, desc[UR18][R8.64] ;  /* 0x0000001208157981 */ /* 0x000ea2000c1e1900 */
[----:B------:R-:W-:-:S03]  /*0690*/  IMAD.WIDE.U32 R10, R15, 0x2, R4 ;  /* 0x000000020f0a7825 */ /* 0x000fc600078e0004 */
[----:B------:R-:W3:Y:S04]  /*06a0*/  LDG.E R18, desc[UR18][R8.64+0x80] ;  /* 0x0000801208127981 */ /* 0x000ee8000c1e1900 */
[----:B------:R-:W4:Y:S04]  /*06b0*/  LDG.E.U16 R26, desc[UR18][R10.64] ;  /* 0x000000120a1a7981 */ /* 0x000f28000c1e1500 */
[----:B------:R-:W5:Y:S04]  /*06c0*/  LDG.E R20, desc[UR18][R8.64+0x100] ;  /* 0x0001001208147981 */ /* 0x000f68000c1e1900 */
[----:B------:R-:W5:Y:S01]  /*06d0*/  LDG.E.U16 R22, desc[UR18][R10.64+0x40] ;  /* 0x000040120a167981 */ /* 0x000f62000c1e1500 */
[----:B------:R-:W-:-:S03]  /*06e0*/  IMAD.MOV.U32 R24, RZ, RZ, 0x3f000000 ;  /* 0x3f000000ff187424 */ /* 0x000fc600078e00ff */
[----:B------:R-:W5:Y:S04]  /*06f0*/  LDG.E R23, desc[UR18][R8.64+0x200] ;  /* 0x0002001208177981 */ /* 0x000f68000c1e1900 */
[----:B------:R-:W5:Y:S04]  /*0700*/  LDG.E.U16 R25, desc[UR18][R10.64+0x80] ;  /* 0x000080120a197981 */ /* 0x000f68000c1e1500 */
[----:B------:R-:W5:Y:S04]  /*0710*/  LDG.E.U16 R31, desc[UR18][R10.64+0x100] ;  /* 0x000100120a1f7981 */ /* 0x000f68000c1e1500 */
[----:B------:R-:W5:Y:S04]  /*0720*/  LDG.E R32, desc[UR18][R8.64+0x380] ;  /* 0x0003801208207981 */ /* 0x000f68000c1e1900 */
[----:B------:R-:W5:Y:S01]  /*0730*/  LDG.E.U16 R35, desc[UR18][R10.64+0x1c0] ;  /* 0x0001c0120a237981 */ /* 0x000f62000c1e1500 */
[----:B--2---:R-:W-:-:S03]  /*0740*/  FMUL.FTZ R29, R21, 0.5 ;  /* 0x3f000000151d7820 */ /* 0x004fc60000410000 */
[----:B------:R-:W2:Y:S03]  /*0750*/  LDG.E R21, desc[UR18][R8.64+0x180] ;  /* 0x0001801208157981 */ /* 0x000ea6000c1e1900 */
[----:B------:R-:W0:Y:S01]  /*0760*/  MUFU.TANH R29, R29 ;  /* 0x0000001d001d7308 */ /* 0x000e220000002400 */
[----:B----4-:R-:W-:Y:S02]  /*0770*/  IMAD.U32 R30, R26, 0x10000, RZ ;  /* 0x000100001a1e7824 */ /* 0x010fe400078e00ff */
[----:B------:R-:W4:Y:S01]  /*0780*/  LDG.E R26, desc[UR18][R8.64+0x280] ;  /* 0x00028012081a7981 */ /* 0x000f22000c1e1900 */
[----:B0-----:R-:W-:-:S03]  /*0790*/  FFMA.FTZ R27, R29, R24, 0.5 ;  /* 0x3f0000001d1b7423 */ /* 0x001fc60000010018 */
[----:B------:R0:W4:Y:S01]  /*07a0*/  LDG.E R29, desc[UR18][R8.64+0x300] ;  /* 0x00030012081d7981 */ /* 0x000122000c1e1900 */
[----:B------:R-:W-:-:S03]  /*07b0*/  FADD.FTZ R34, R27, R30 ;  /* 0x0000001e1b227221 */ /* 0x000fc60000010000 */
[----:B------:R-:W4:Y:S02]  /*07c0*/  LDG.E.U16 R27, desc[UR18][R10.64+0xc0] ;  /* 0x0000c0120a1b7981 */ /* 0x000f24000c1e1500 */
[CC--:B------:R-:W-:Y:S02]  /*07d0*/  FSETP.GT.FTZ.AND P1, PT, R34.reuse, R28.reuse, PT ;  /* 0x0000001c2200720b */ /* 0x0c0fe40003f34000 */
[C---:B------:R-:W-:Y:S02]  /*07e0*/  FSETP.GT.FTZ.AND P2, PT, R34.reuse, R33, PT ;  /* 0x000000212200720b */ /* 0x040fe40003f54000 */
[----:B------:R-:W-:-:S09]  /*07f0*/  FSEL R30, R34, R28, P1 ;  /* 0x0000001c221e7208 */ /* 0x000fd20000800000 */
[----:B------:R-:W-:Y:S02]  /*0800*/  @!P1 FSEL R28, R34, R33, P2 ;  /* 0x00000021221c9208 */ /* 0x000fe40001000000 */
[----:B------:R-:W4:Y:S04]  /*0810*/  LDG.E.U16 R34, desc[UR18][R10.64+0x140] ;  /* 0x000140120a227981 */ /* 0x000f28000c1e1500 */
[----:B------:R1:W4:Y:S01]  /*0820*/  LDG.E.U16 R33, desc[UR18][R10.64+0x180] ;  /* 0x000180120a217981 */ /* 0x000322000c1e1500 */
[----:B---3--:R-:W-:-:S06]  /*0830*/  FMUL.FTZ R18, R18, 0.5 ;  /* 0x3f00000012127820 */ /* 0x008fcc0000410000 */
[----:B------:R-:W3:Y:S01]  /*0840*/  MUFU.TANH R18, R18 ;  /* 0x0000001200127308 */ /* 0x000ee20000002400 */
[----:B-----5:R-:W-:-:S07]  /*0850*/  FMUL.FTZ R20, R20, 0.5 ;  /* 0x3f00000014147820 */ /* 0x020fce0000410000 */
[----:B------:R-:W5:Y:S01]  /*0860*/  MUFU.TANH R37, R20 ;  /* 0x0000001400257308 */ /* 0x000f620000002400 */
[----:B------:R-:W-:Y:S02]  /*0870*/  IMAD.U32 R22, R22, 0x10000, RZ ;  /* 0x0001000016167824 */ /* 0x000fe400078e00ff */
[----:B0-----:R-:W-:Y:S02]  /*0880*/  IMAD.U32 R8, R25, 0x10000, RZ ;  /* 0x0001000019087824 */ /* 0x001fe400078e00ff */
[----:B------:R-:W-:Y:S01]  /*0890*/  FMUL.FTZ R32, R32, 0.5 ;  /* 0x3f00000020207820 */ /* 0x000fe20000410000 */
[----:B------:R-:W-:Y:S02]  /*08a0*/  VIADD R19, R19, 0x8 ;  /* 0x0000000813137836 */ /* 0x000fe40000000000 */
[----:B------:R-:W-:Y:S02]  /*08b0*/  VIADD R15, R15, 0x100 ;  /* 0x000001000f0f7836 */ /* 0x000fe40000000000 */
[----:B--2---:R-:W-:Y:S01]  /*08c0*/  FMUL.FTZ R9, R21, 0.5 ;  /* 0x3f00000015097820 */ /* 0x004fe20000410000 */
[----:B---3--:R-:W-:-:S05]  /*08d0*/  FFMA.FTZ R21, R18, R24, 0.5 ;  /* 0x3f00000012157423 */ /* 0x008fca0000010018 */
[----:B------:R-:W0:Y:S01]  /*08e0*/  MUFU.TANH R9, R9 ;  /* 0x0000000900097308 */ /* 0x000e220000002400 */
[----:B------:R-:W-:Y:S01]  /*08f0*/  FADD.FTZ R21, R21, R22 ;  /* 0x0000001615157221 */ /* 0x000fe20000010000 */
[----:B------:R-:W-:Y:S01]  /*0900*/  FMUL.FTZ R22, R23, 0.5 ;  /* 0x3f00000017167820 */ /* 0x000fe20000410000 */
[----:B-----5:R-:W-:Y:S01]  /*0910*/  FFMA.FTZ R23, R37, R24, 0.5 ;  /* 0x3f00000025177423 */ /* 0x020fe20000010018 */
[----:B----4-:R-:W-:Y:S02]  /*0920*/  FMUL.FTZ R25, R26, 0.5 ;  /* 0x3f0000001a197820 */ /* 0x010fe40000410000 */
[-C--:B------:R-:W-:Y:S02]  /*0930*/  FSETP.GT.FTZ.AND P1, PT, R21, R30.reuse, PT ;  /* 0x0000001e1500720b */ /* 0x080fe40003f34000 */
[----:B-1----:R-:W1:Y:S01]  /*0940*/  MUFU.TANH R11, R22 ;  /* 0x00000016000b7308 */ /* 0x002e620000002400 */
[----:B------:R-:W-:Y:S01]  /*0950*/  FADD.FTZ R23, R23, R8 ;  /* 0x0000000817177221 */ /* 0x000fe20000010000 */
[----:B------:R-:W-:-:S02]  /*0960*/  FSEL R8, R21, R30, P1 ;  /* 0x0000001e15087208 */ /* 0x000fc40000800000 */
[----:B------:R-:W-:-:S04]  /*0970*/  FSETP.GT.FTZ.AND P2, PT, R21, R28, PT ;  /* 0x0000001c1500720b */ /* 0x000fc80003f54000 */
[----:B------:R-:W2:Y:S01]  /*0980*/  MUFU.TANH R25, R25 ;  /* 0x0000001900197308 */ /* 0x000ea20000002400 */
[----:B------:R-:W-:Y:S01]  /*0990*/  FSETP.GT.FTZ.AND P3, PT, R23, R8, PT ;  /* 0x000000081700720b */ /* 0x000fe20003f74000 */
[----:B0-----:R-:W-:Y:S01]  /*09a0*/  FFMA.FTZ R9, R9, R24, 0.5 ;  /* 0x3f00000009097423 */ /* 0x001fe20000010018 */
[----:B------:R-:W-:Y:S01]  /*09b0*/  FMUL.FTZ R29, R29, 0.5 ;  /* 0x3f0000001d1d7820 */ /* 0x000fe20000410000 */
[----:B------:R-:W-:Y:S01]  /*09c0*/  IMAD.U32 R10, R27, 0x10000, RZ ;  /* 0x000100001b0a7824 */ /* 0x000fe200078e00ff */
[----:B------:R-:W-:-:S03]  /*09d0*/  @!P1 FSEL R30, R21, R28, P2 ;  /* 0x0000001c151e9208 */ /* 0x000fc60001000000 */
[----:B------:R-:W-:Y:S01]  /*09e0*/  FADD.FTZ R10, R9, R10 ;  /* 0x0000000a090a7221 */ /* 0x000fe20000010000 */
[----:B------:R-:W-:Y:S01]  /*09f0*/  FSEL R9, R23, R8, P3 ;  /* 0x0000000817097208 */ /* 0x000fe20001800000 */
[----:B------:R-:W0:Y:S01]  /*0a00*/  MUFU.TANH R21, R29 ;  /* 0x0000001d00157308 */ /* 0x000e220000002400 */
[----:B------:R-:W-:Y:S02]  /*0a10*/  IMAD.U32 R18, R31, 0x10000, RZ ;  /* 0x000100001f127824 */ /* 0x000fe400078e00ff */
[----:B-1----:R-:W-:Y:S01]  /*0a20*/  FFMA.FTZ R11, R11, R24, 0.5 ;  /* 0x3f0000000b0b7423 */ /* 0x002fe20000010018 */
[CC--:B------:R-:W-:Y:S02]  /*0a30*/  FSETP.GT.FTZ.AND P2, PT, R10.reuse, R9.reuse, PT ;  /* 0x000000090a00720b */ /* 0x0c0fe40003f54000 */
[----:B------:R-:W-:Y:S01]  /*0a40*/  FSETP.GT.FTZ.AND P1, PT, R23, R30, PT ;  /* 0x0000001e1700720b */ /* 0x000fe20003f34000 */
[----:B------:R-:W-:Y:S01]  /*0a50*/  FADD.FTZ R18, R11, R18 ;  /* 0x000000120b127221 */ /* 0x000fe20000010000 */
[----:B------:R-:W-:-:S02]  /*0a60*/  FSEL R11, R10, R9, P2 ;  /* 0x000000090a0b7208 */ /* 0x000fc40001000000 */
[----:B------:R-:W-:Y:S01]  /*0a70*/  @!P3 FSEL R8, R23, R30, P1 ;  /* 0x0000001e1708b208 */ /* 0x000fe20000800000 */
[----:B--2---:R-:W-:Y:S01]  /*0a80*/  FFMA.FTZ R25, R25, R24, 0.5 ;  /* 0x3f00000019197423 */ /* 0x004fe20000010018 */
[-C--:B------:R-:W-:Y:S01]  /*0a90*/  FSETP.GT.FTZ.AND P3, PT, R18, R11.reuse, PT ;  /* 0x0000000b1200720b */ /* 0x080fe20003f74000 */
[----:B------:R-:W-:Y:S01]  /*0aa0*/  IMAD.U32 R34, R34, 0x10000, RZ ;  /* 0x0001000022227824 */ /* 0x000fe200078e00ff */
[-C--:B------:R-:W-:Y:S01]  /*0ab0*/  FSETP.GT.FTZ.AND P1, PT, R10, R8.reuse, PT ;  /* 0x000000080a00720b */ /* 0x080fe20003f34000 */
[----:B------:R-:W1:Y:S01]  /*0ac0*/  MUFU.TANH R27, R32 ;  /* 0x00000020001b7308 */ /* 0x000e620000002400 */
[----:B------:R-:W-:Y:S01]  /*0ad0*/  FSEL R20, R18, R11, P3 ;  /* 0x0000000b12147208 */ /* 0x000fe20001800000 */
[----:B------:R-:W-:Y:S01]  /*0ae0*/  FADD.FTZ R25, R25, R34 ;  /* 0x0000002219197221 */ /* 0x000fe20000010000 */
[----:B------:R-:W-:Y:S01]  /*0af0*/  @!P2 FSEL R9, R10, R8, P1 ;  /* 0x000000080a09a208 */ /* 0x000fe20000800000 */
[----:B------:R-:W-:Y:S02]  /*0b00*/  IMAD.U32 R8, R33, 0x10000, RZ ;  /* 0x0001000021087824 */ /* 0x000fe400078e00ff */
[----:B0-----:R-:W-:Y:S01]  /*0b10*/  FFMA.FTZ R21, R21, R24, 0.5 ;  /* 0x3f00000015157423 */ /* 0x001fe20000010018 */
[----:B------:R-:W-:-:S02]  /*0b20*/  FSETP.GT.FTZ.AND P2, PT, R25, R20, PT ;  /* 0x000000141900720b */ /* 0x000fc40003f54000 */
[CC--:B------:R-:W-:Y:S01]  /*0b30*/  FSETP.GT.FTZ.AND P1, PT, R18.reuse, R9.reuse, PT ;  /* 0x000000091200720b */ /* 0x0c0fe20003f34000 */
[----:B------:R-:W-:Y:S01]  /*0b40*/  FADD.FTZ R21, R21, R8 ;  /* 0x0000000815157221 */ /* 0x000fe20000010000 */
[----:B------:R-:W-:Y:S02]  /*0b50*/  FSEL R8, R25, R20, P2 ;  /* 0x0000001419087208 */ /* 0x000fe40001000000 */
[----:B------:R-:W-:Y:S02]  /*0b60*/  @!P3 FSEL R11, R18, R9, P1 ;  /* 0x00000009120bb208 */ /* 0x000fe40000800000 */
[----:B------:R-:W-:Y:S02]  /*0b70*/  FSETP.GT.FTZ.AND P3, PT, R21, R8, PT ;  /* 0x000000081500720b */ /* 0x000fe40003f74000 */
[----:B------:R-:W-:Y:S01]  /*0b80*/  FSETP.GT.FTZ.AND P1, PT, R25, R11, PT ;  /* 0x0000000b1900720b */ /* 0x000fe20003f34000 */
[----:B-1----:R-:W-:Y:S01]  /*0b90*/  FFMA.FTZ R27, R27, R24, 0.5 ;  /* 0x3f0000001b1b7423 */ /* 0x002fe20000010018 */
[----:B------:R-:W-:-:S02]  /*0ba0*/  IMAD.U32 R10, R35, 0x10000, RZ ;  /* 0x00010000230a7824 */ /* 0x000fc400078e00ff */
[----:B------:R-:W-:Y:S02]  /*0bb0*/  @!P2 FSEL R20, R25, R11, P1 ;  /* 0x0000000b1914a208 */ /* 0x000fe40000800000 */
[----:B------:R-:W-:Y:S02]  /*0bc0*/  FADD.FTZ R10, R27, R10 ;  /* 0x0000000a1b0a7221 */ /* 0x000fe40000010000 */
[C---:B------:R-:W-:Y:S02]  /*0bd0*/  FSETP.GT.FTZ.AND P1, PT, R21.reuse, R20, PT ;  /* 0x000000141500720b */ /* 0x040fe40003f34000 */
[C---:B------:R-:W-:Y:S02]  /*0be0*/  FSEL R33, R21.reuse, R8, P3 ;  /* 0x0000000815217208 */ /* 0x040fe40001800000 */
[----:B------:R-:W-:Y:S02]  /*0bf0*/  @!P3 FSEL R8, R21, R20, P1 ;  /* 0x000000141508b208 */ /* 0x000fe40000800000 */
[----:B------:R-:W-:-:S02]  /*0c00*/  ISETP.NE.AND P3, PT, R19, R16, PT ;  /* 0x000000101300720c */ /* 0x000fc40003f65270 */
[CC--:B------:R-:W-:Y:S02]  /*0c10*/  FSETP.GT.FTZ.AND P2, PT, R10.reuse, R33.reuse, PT ;  /* 0x000000210a00720b */ /* 0x0c0fe40003f54000 */
[C---:B------:R-:W-:Y:S02]  /*0c20*/  FSETP.GT.FTZ.AND P1, PT, R10.reuse, R8, PT ;  /* 0x000000080a00720b */ /* 0x040fe40003f34000 */
[----:B------:R-:W-:-:S09]  /*0c30*/  FSEL R28, R10, R33, P2 ;  /* 0x000000210a1c7208 */ /* 0x000fd20001000000 */
[----:B------:R-:W-:Y:S01]  /*0c40*/  @!P2 FSEL R33, R10, R8, P1 ;  /* 0x000000080a21a208 */ /* 0x000fe20000800000 */
[----:B------:R-:W-:Y:S06]  /*0c50*/  @P3 BRA `(.L_x_6469) ;  /* 0xfffffff800843947 */ /* 0x000fec000383ffff */
.L_x_6468:
[----:B------:R-:W-:Y:S05]  /*0c60*/  BSYNC.RECONVERGENT B1 ;  /* 0x0000000000017941 */ /* 0x000fea0003800200 */
.L_x_6467:
[----:B------:R-:W-:Y:S05]  /*0c70*/  @!P0 BRA `(.L_x_6470) ;  /* 0x0000000800d88947 */ /* 0x000fea0003800000 */
[----:B------:R-:W-:Y:S01]  /*0c80*/  ISETP.GE.U32.AND P1, PT, R36, 0x4, PT ;  /* 0x000000042400780c */ /* 0x000fe20003f26070 */
[----:B------:R-:W-:Y:S01]  /*0c90*/  BSSY.RECONVERGENT B1, `(.L_x_6471) ;  /* 0x0000033000017945 */ /* 0x000fe20003800200 */
[----:B------:R-:W-:-:S11]  /*0ca0*/  LOP3.LUT P0, R12, R12, 0x3, RZ, 0xc0, !PT ;  /* 0x000000030c0c7812 */ /* 0x000fd6000780c0ff */
[----:B------:R-:W-:Y:S05]  /*0cb0*/  @!P1 BRA `(.L_x_6472) ;  /* 0x0000000000c09947 */ /* 0x000fea0003800000 */
[----:B------:R-:W-:-:S05]  /*0cc0*/  IMAD.WIDE.U32 R18, R15, 0x4, R6 ;  /* 0x000000040f127825 */ /* 0x000fca00078e0006 */
[----:B------:R-:W2:Y:S04]  /*0cd0*/  LDG.E R16, desc[UR18][R18.64] ;  /* 0x0000001212107981 */ /* 0x000ea8000c1e1900 */
[----:B------:R-:W3:Y:S01]  /*0ce0*/  LDG.E R21, desc[UR18][R18.64+0x80] ;  /* 0x0000801212157981 */ /* 0x000ee2000c1e1900 */
[----:B------:R-:W-:-:S03]  /*0cf0*/  IMAD.WIDE.U32 R8, R15, 0x2, R4 ;  /* 0x000000020f087825 */ /* 0x000fc600078e0004 */
[----:B------:R-:W4:Y:S04]  /*0d00*/  LDG.E R23, desc[UR18][R18.64+0x100] ;  /* 0x0001001212177981 */ /* 0x000f28000c1e1900 */
[----:B------:R-:W5:Y:S04]  /*0d10*/  LDG.E.U16 R20, desc[UR18][R8.64] ;  /* 0x0000001208147981 */ /* 0x000f68000c1e1500 */
[----:B------:R5:W5:Y:S04]  /*0d20*/  LDG.E R24, desc[UR18][R18.64+0x180] ;  /* 0x0001801212187981 */ /* 0x000b68000c1e1900 */
[----:B------:R-:W5:Y:S04]  /*0d30*/  LDG.E.U16 R22, desc[UR18][R8.64+0x40] ;  /* 0x0000401208167981 */ /* 0x000f68000c1e1500 */
[----:B------:R-:W5:Y:S04]  /*0d40*/  LDG.E.U16 R11, desc[UR18][R8.64+0x80] ;  /* 0x00008012080b7981 */ /* 0x000f68000c1e1500 */
[----:B------:R0:W5:Y:S01]  /*0d50*/  LDG.E.U16 R10, desc[UR18][R8.64+0xc0] ;  /* 0x0000c012080a7981 */ /* 0x000162000c1e1500 */
[----:B------:R-:W-:-:S02]  /*0d60*/  IMAD.MOV.U32 R25, RZ, RZ, 0x3f000000 ;  /* 0x3f000000ff197424 */ /* 0x000fc400078e00ff */
[----:B------:R-:W-:Y:S02]  /*0d70*/  VIADD R15, R15, 0x80 ;  /* 0x000000800f0f7836 */ /* 0x000fe40000000000 */
[----:B--2---:R-:W-:Y:S01]  /*0d80*/  FMUL.FTZ R16, R16, 0.5 ;  /* 0x3f00000010107820 */ /* 0x004fe20000410000 */
[----:B---3--:R-:W-:-:S05]  /*0d90*/  FMUL.FTZ R21, R21, 0.5 ;  /* 0x3f00000015157820 */ /* 0x008fca0000410000 */
[----:B------:R-:W1:Y:S01]  /*0da0*/  MUFU.TANH R16, R16 ;  /* 0x0000001000107308 */ /* 0x000e620000002400 */
[----:B----4-:R-:W-:Y:S01]  /*0db0*/  FMUL.FTZ R23, R23, 0.5 ;  /* 0x3f00000017177820 */ /* 0x010fe20000410000 */
[----:B-----5:R-:W-:-:S06]  /*0dc0*/  IMAD.U32 R19, R20, 0x10000, RZ ;  /* 0x0001000014137824 */ /* 0x020fcc00078e00ff */
[----:B------:R-:W2:Y:S01]  /*0dd0*/  MUFU.TANH R21, R21 ;  /* 0x0000001500157308 */ /* 0x000ea20000002400 */
[----:B------:R-:W-:Y:S01]  /*0de0*/  FMUL.FTZ R24, R24, 0.5 ;  /* 0x3f00000018187820 */ /* 0x000fe20000410000 */
[----:B0-----:R-:W-:-:S06]  /*0df0*/  IMAD.U32 R9, R22, 0x10000, RZ ;  /* 0x0001000016097824 */ /* 0x001fcc00078e00ff */
[----:B------:R-:W0:Y:S01]  /*0e00*/  MUFU.TANH R23, R23 ;  /* 0x0000001700177308 */ /* 0x000e220000002400 */
[----:B-1----:R-:W-:Y:S01]  /*0e10*/  FFMA.FTZ R18, R16, R25, 0.5 ;  /* 0x3f00000010127423 */ /* 0x002fe20000010019 */
[----:B------:R-:W-:-:S03]  /*0e20*/  IMAD.U32 R16, R11, 0x10000, RZ ;  /* 0x000100000b107824 */ /* 0x000fc600078e00ff */
[----:B------:R-:W-:Y:S01]  /*0e30*/  FADD.FTZ R18, R18, R19 ;  /* 0x0000001312127221 */ /* 0x000fe20000010000 */
[----:B------:R-:W-:Y:S02]  /*0e40*/  IMAD.U32 R19, R10, 0x10000, RZ ;  /* 0x000100000a137824 */ /* 0x000fe400078e00ff */
[----:B------:R-:W1:Y:S01]  /*0e50*/  MUFU.TANH R24, R24 ;  /* 0x0000001800187308 */ /* 0x000e620000002400 */
[----:B--2---:R-:W-:Y:S01]  /*0e60*/  FFMA.FTZ R8, R21, R25, 0.5 ;  /* 0x3f00000015087423 */ /* 0x004fe20000010019 */
[CC--:B------:R-:W-:Y:S02]  /*0e70*/  FSETP.GT.FTZ.AND P1, PT, R18.reuse, R28.reuse, PT ;  /* 0x0000001c1200720b */ /* 0x0c0fe40003f34000 */
[----:B------:R-:W-:Y:S01]  /*0e80*/  FSETP.GT.FTZ.AND P2, PT, R18, R33, PT ;  /* 0x000000211200720b */ /* 0x000fe20003f54000 */
[----:B------:R-:W-:Y:S01]  /*0e90*/  FADD.FTZ R9, R8, R9 ;  /* 0x0000000908097221 */ /* 0x000fe20000010000 */
[----:B------:R-:W-:Y:S01]  /*0ea0*/  FSEL R8, R18, R28, P1 ;  /* 0x0000001c12087208 */ /* 0x000fe20000800000 */
[----:B0-----:R-:W-:-:S03]  /*0eb0*/  FFMA.FTZ R23, R23, R25, 0.5 ;  /* 0x3f00000017177423 */ /* 0x001fc60000010019 */
[----:B------:R-:W-:Y:S01]  /*0ec0*/  FSETP.GT.FTZ.AND P3, PT, R9, R8, PT ;  /* 0x000000080900720b */ /* 0x000fe20003f74000 */
[----:B------:R-:W-:-:S03]  /*0ed0*/  FADD.FTZ R16, R23, R16 ;  /* 0x0000001017107221 */ /* 0x000fc60000010000 */
[C---:B------:R-:W-:Y:S02]  /*0ee0*/  FSEL R11, R9.reuse, R8, P3 ;  /* 0x00000008090b7208 */ /* 0x040fe40001800000 */
[----:B------:R-:W-:Y:S01]  /*0ef0*/  @!P1 FSEL R28, R18, R33, P2 ;  /* 0x00000021121c9208 */ /* 0x000fe20001000000 */
[----:B-1----:R-:W-:Y:S01]  /*0f00*/  FFMA.FTZ R24, R24, R25, 0.5 ;  /* 0x3f00000018187423 */ /* 0x002fe20000010019 */
[-C--:B------:R-:W-:Y:S02]  /*0f10*/  FSETP.GT.FTZ.AND P2, PT, R16, R11.reuse, PT ;  /* 0x0000000b1000720b */ /* 0x080fe40003f54000 */
[CC--:B------:R-:W-:Y:S01]  /*0f20*/  FSETP.GT.FTZ.AND P1, PT, R9.reuse, R28.reuse, PT ;  /* 0x0000001c0900720b */ /* 0x0c0fe20003f34000 */
        /* <DEDUP_REMOVED lines=9> */
.L_x_6472:
[----:B------:R-:W-:Y:S05]  /*0fc0*/  BSYNC.RECONVERGENT B1 ;  /* 0x0000000000017941 */ /* 0x000fea0003800200 */
.L_x_6471:
[----:B------:R-:W-:Y:S05]  /*0fd0*/  @!P0 BRA `(.L_x_6470) ;  /* 0x0000000800008947 */ /* 0x000fea0003800000 */
[----:B------:R-:W-:Y:S01]  /*0fe0*/  ISETP.NE.AND P1, PT, R12, 0x1, PT ;  /* 0x000000010c00780c */ /* 0x000fe20003f25270 */
[----:B------:R-:W-:Y:S01]  /*0ff0*/  BSSY.RECONVERGENT B1, `(.L_x_6473) ;  /* 0x000001f000017945 */ /* 0x000fe20003800200 */
[----:B------:R-:W-:-:S11]  /*1000*/  LOP3.LUT P0, RZ, R14, 0x20, RZ, 0xc0, !PT ;  /* 0x000000200eff7812 */ /* 0x000fd6000780c0ff */
[----:B------:R-:W-:Y:S05]  /*1010*/  @!P1 BRA `(.L_x_6474) ;  /* 0x0000000000709947 */ /* 0x000fea0003800000 */
[----:B------:R-:W-:-:S05]  /*1020*/  IMAD.WIDE.U32 R8, R15, 0x4, R6 ;  /* 0x000000040f087825 */ /* 0x000fca00078e0006 */
[----:B------:R-:W2:Y:S04]  /*1030*/  LDG.E R12, desc[UR18][R8.64] ;  /* 0x00000012080c7981 */ /* 0x000ea8000c1e1900 */
[----:B------:R-:W3:Y:S01]  /*1040*/  LDG.E R16, desc[UR18][R8.64+0x80] ;  /* 0x0000801208107981 */ /* 0x000ee2000c1e1900 */
[----:B------:R-:W-:-:S05]  /*1050*/  IMAD.WIDE.U32 R10, R15, 0x2, R4 ;  /* 0x000000020f0a7825 */ /* 0x000fca00078e0004 */
[----:B------:R-:W4:Y:S04]  /*1060*/  LDG.E.U16 R14, desc[UR18][R10.64] ;  /* 0x000000120a0e7981 */ /* 0x000f28000c1e1500 */
[----:B------:R-:W5:Y:S01]  /*1070*/  LDG.E.U16 R18, desc[UR18][R10.64+0x40] ;  /* 0x000040120a127981 */ /* 0x000f62000c1e1500 */
[----:B------:R-:W-:Y:S02]  /*1080*/  IMAD.MOV.U32 R19, RZ, RZ, 0x3f000000 ;  /* 0x3f000000ff137424 */ /* 0x000fe400078e00ff */
[----:B------:R-:W-:Y:S02]  /*1090*/  VIADD R15, R15, 0x40 ;  /* 0x000000400f0f7836 */ /* 0x000fe40000000000 */
[----:B--2---:R-:W-:Y:S01]  /*10a0*/  FMUL.FTZ R12, R12, 0.5 ;  /* 0x3f0000000c0c7820 */ /* 0x004fe20000410000 */
[----:B---3--:R-:W-:-:S05]  /*10b0*/  FMUL.FTZ R16, R16, 0.5 ;  /* 0x3f00000010107820 */ /* 0x008fca0000410000 */
[----:B------:R-:W0:Y:S01]  /*10c0*/  MUFU.TANH R12, R12 ;  /* 0x0000000c000c7308 */ /* 0x000e220000002400 */
[----:B----4-:R-:W-:-:S07]  /*10d0*/  IMAD.U32 R21, R14, 0x10000, RZ ;  /* 0x000100000e157824 */ /* 0x010fce00078e00ff */
[----:B------:R-:W1:Y:S01]  /*10e0*/  MUFU.TANH R16, R16 ;  /* 0x0000001000107308 */ /* 0x000e620000002400 */
[----:B-----5:R-:W-:Y:S02]  /*10f0*/  IMAD.U32 R18, R18, 0x10000, RZ ;  /* 0x0001000012127824 */ /* 0x020fe400078e00ff */
[----:B0-----:R-:W-:-:S04]  /*1100*/  FFMA.FTZ R14, R12, R19, 0.5 ;  /* 0x3f0000000c0e7423 */ /* 0x001fc80000010013 */
[----:B------:R-:W-:Y:S01]  /*1110*/  FADD.FTZ R14, R14, R21 ;  /* 0x000000150e0e7221 */ /* 0x000fe20000010000 */
[----:B-1----:R-:W-:-:S04]  /*1120*/  FFMA.FTZ R19, R16, R19, 0.5 ;  /* 0x3f00000010137423 */ /* 0x002fc80000010013 */
[CC--:B------:R-:W-:Y:S02]  /*1130*/  FSETP.GT.FTZ.AND P1, PT, R14.reuse, R28.reuse, PT ;  /* 0x0000001c0e00720b */ /* 0x0c0fe40003f34000 */
[C---:B------:R-:W-:Y:S01]  /*1140*/  FSETP.GT.FTZ.AND P2, PT, R14.reuse, R33, PT ;  /* 0x000000210e00720b */ /* 0x040fe20003f54000 */
[----:B------:R-:W-:Y:S01]  /*1150*/  FADD.FTZ R19, R19, R18 ;  /* 0x0000001213137221 */ /* 0x000fe20000010000 */
        /* <DEDUP_REMOVED lines=8> */
.L_x_6474:
[----:B------:R-:W-:Y:S05]  /*11e0*/  BSYNC.RECONVERGENT B1 ;  /* 0x0000000000017941 */ /* 0x000fea0003800200 */
.L_x_6473:
[----:B------:R-:W-:Y:S05]  /*11f0*/  @P0 BRA `(.L_x_6470) ;  /* 0x0000000400780947 */ /* 0x000fea0003800000 */
[----:B------:R-:W-:-:S06]  /*1200*/  IMAD.WIDE.U32 R6, R15, 0x4, R6 ;  /* 0x000000040f067825 */ /* 0x000fcc00078e0006 */
[----:B------:R-:W2:Y:S01]  /*1210*/  LDG.E R6, desc[UR18][R6.64] ;  /* 0x0000001206067981 */ /* 0x000ea2000c1e1900 */
[----:B------:R-:W-:-:S06]  /*1220*/  IMAD.WIDE.U32 R4, R15, 0x2, R4 ;  /* 0x000000020f047825 */ /* 0x000fcc00078e0004 */
[----:B------:R-:W3:Y:S01]  /*1230*/  LDG.E.U16 R4, desc[UR18][R4.64] ;  /* 0x0000001204047981 */ /* 0x000ee2000c1e1500 */
[----:B------:R-:W-:Y:S02]  /*1240*/  IMAD.MOV.U32 R9, RZ, RZ, 0x3f000000 ;  /* 0x3f000000ff097424 */ /* 0x000fe400078e00ff */
[----:B--2---:R-:W-:-:S06]  /*1250*/  FMUL.FTZ R8, R6, 0.5 ;  /* 0x3f00000006087820 */ /* 0x004fcc0000410000 */
[----:B------:R-:W0:Y:S01]  /*1260*/  MUFU.TANH R8, R8 ;  /* 0x0000000800087308 */ /* 0x000e220000002400 */
[----:B---3--:R-:W-:Y:S02]  /*1270*/  IMAD.U32 R10, R4, 0x10000, RZ ;  /* 0x00010000040a7824 */ /* 0x008fe400078e00ff */
[----:B0-----:R-:W-:-:S04]  /*1280*/  FFMA.FTZ R9, R8, R9, 0.5 ;  /* 0x3f00000008097423 */ /* 0x001fc80000010009 */
[----:B------:R-:W-:-:S05]  /*1290*/  FADD.FTZ R9, R9, R10 ;  /* 0x0000000a09097221 */ /* 0x000fca0000010000 */
[CC--:B------:R-:W-:Y:S02]  /*12a0*/  FSETP.GT.FTZ.AND P0, PT, R9.reuse, R28.reuse, PT ;  /* 0x0000001c0900720b */ /* 0x0c0fe40003f14000 */
[C---:B------:R-:W-:Y:S02]  /*12b0*/  FSETP.GT.FTZ.AND P1, PT, R9.reuse, R33, PT ;  /* 0x000000210900720b */ /* 0x040fe40003f34000 */
[----:B------:R-:W-:-:S09]  /*12c0*/  FSEL R6, R9, R28, P0 ;  /* 0x0000001c09067208 */ /* 0x000fd20000000000 */
[----:B------:R-:W-:-:S05]  /*12d0*/  @!P0 FSEL R28, R9, R33, P1 ;  /* 0x00000021091c8208 */ /* 0x000fca0000800000 */
[----:B------:R-:W-:Y:S02]  /*12e0*/  IMAD.MOV.U32 R33, RZ, RZ, R28 ;  /* 0x000000ffff217224 */ /* 0x000fe400078e001c */
[----:B------:R-:W-:Y:S01]  /*12f0*/  IMAD.MOV.U32 R28, RZ, RZ, R6 ;  /* 0x000000ffff1c7224 */ /* 0x000fe200078e0006 */
[----:B------:R-:W-:Y:S06]  /*1300*/  BRA `(.L_x_6470) ;  /* 0x0000000400347947 */ /* 0x000fec0003800000 */
.L_x_6466:
        /* <DEDUP_REMOVED lines=15> */
.L_x_6478:
        /* <DEDUP_REMOVED lines=8> */
.L_x_6477:
[----:B------:R-:W-:-:S06]  /*1480*/  IMAD.WIDE.U32 R10, R11, 0x2, R4 ;  /* 0x000000020b0a7825 */ /* 0x000fcc00078e0004 */
[----:B------:R-:W2:Y:S02]  /*1490*/  LDG.E.U16 R10, desc[UR18][R10.64+0x3c0] ;  /* 0x0003c0120a0a7981 */ /* 0x000ea4000c1e1500 */
[----:B--2---:R-:W-:-:S07]  /*14a0*/  IMAD.U32 R28, R10, 0x10000, RZ ;  /* 0x000100000a1c7824 */ /* 0x004fce00078e00ff */
.L_x_6476:
[----:B------:R-:W-:Y:S05]  /*14b0*/  BSYNC.RECONVERGENT B1 ;  /* 0x0000000000017941 */ /* 0x000fea0003800200 */
.L_x_6475:
        /* <DEDUP_REMOVED lines=14> */
.L_x_6482:
[----:B------:R-:W-:Y:S05]  /*15a0*/  BSYNC.RECONVERGENT B2 ;  /* 0x0000000000027941 */ /* 0x000fea0003800200 */
.L_x_6481:
        /* <DEDUP_REMOVED lines=12> */
.L_x_6484:
[----:B------:R-:W-:Y:S05]  /*1670*/  BSYNC.RECONVERGENT B2 ;  /* 0x0000000000027941 */ /* 0x000fea0003800200 */
.L_x_6483:
[----:B------:R-:W-:Y:S05]  /*1680*/  @!P1 BRA `(.L_x_6480) ;  /* 0x0000000000309947 */ /* 0x000fea0003800000 */
[----:B------:R-:W-:Y:S01]  /*1690*/  BSSY.RECONVERGENT B2, `(.L_x_6485) ;  /* 0x0000009000027945 */ /* 0x000fe20003800200 */
[----:B------:R-:W-:-:S07]  /*16a0*/  IMAD.MOV.U32 R12, RZ, RZ, RZ ;  /* 0x000000ffff0c7224 */ /* 0x000fce00078e00ff */
.L_x_6486:
        /* <DEDUP_REMOVED lines=8> */
.L_x_6485:
[----:B------:R-:W2:Y:S02]  /*1730*/  LDG.E.U16 R10, desc[UR18][R10.64] ;  /* 0x000000120a0a7981 */ /* 0x000ea4000c1e1500 */
[----:B--2---:R-:W-:-:S07]  /*1740*/  IMAD.U32 R28, R10, 0x10000, RZ ;  /* 0x000100000a1c7824 */ /* 0x004fce00078e00ff */
.L_x_6480:
[----:B------:R-:W-:Y:S05]  /*1750*/  BSYNC.RECONVERGENT B1 ;  /* 0x0000000000017941 */ /* 0x000fea0003800200 */
.L_x_6479:
[----:B------:R-:W-:-:S04]  /*1760*/  LEA R4, P0, R8, R6, 0x2 ;  /* 0x0000000608047211 */ /* 0x000fc800078010ff */
[----:B------:R-:W-:-:S05]  /*1770*/  LEA.HI.X R5, R8, R7, R9, 0x2, P0 ;  /* 0x0000000708057211 */ /* 0x000fca00000f1409 */
[----:B------:R-:W2:Y:S01]  /*1780*/  LDG.E R4, desc[UR18][R4.64] ;  /* 0x0000001204047981 */ /* 0x000ea2000c1e1900 */
[----:B------:R-:W-:Y:S02]  /*1790*/  IMAD.MOV.U32 R7, RZ, RZ, 0x3f000000 ;  /* 0x3f000000ff077424 */ /* 0x000fe400078e00ff */
[----:B--2---:R-:W-:-:S06]  /*17a0*/  FMUL.FTZ R6, R4, 0.5 ;  /* 0x3f00000004067820 */ /* 0x004fcc0000410000 */
[----:B------:R-:W0:Y:S02]  /*17b0*/  MUFU.TANH R6, R6 ;  /* 0x0000000600067308 */ /* 0x000e240000002400 */
[----:B0-----:R-:W-:-:S04]  /*17c0*/  FFMA.FTZ R7, R6, R7, 0.5 ;  /* 0x3f00000006077423 */ /* 0x001fc80000010007 */
[----:B------:R-:W-:-:S07]  /*17d0*/  FADD.FTZ R28, R7, R28 ;  /* 0x0000001c071c7221 */ /* 0x000fce0000010000 */
.L_x_6470:
[----:B------:R-:W-:Y:S05]  /*17e0*/  BSYNC.RECONVERGENT B0 ;  /* 0x0000000000007941 */ /* 0x000fea0003800200 */
.L_x_6465:
        /* <DEDUP_REMOVED lines=39> */
.L_x_6487:
        /* <DEDUP_REMOVED lines=68> */
.L_x_6491:
[----:B------:R-:W-:Y:S05]  /*1ea0*/  BSYNC.RECONVERGENT B0 ;  /* 0x0000000000007941 */ /* 0x000fea0003800200 */
.L_x_6490:
        /* <DEDUP_REMOVED lines=17> */
.L_x_6493:
[----:B------:R-:W-:Y:S05]  /*1fc0*/  BSYNC.RECONVERGENT B0 ;  /* 0x0000000000007941 */ /* 0x000fea0003800200 */
.L_x_6492:
        /* <DEDUP_REMOVED lines=15> */
.L_x_6495:
[----:B------:R-:W-:Y:S05]  /*20c0*/  BSYNC.RECONVERGENT B0 ;  /* 0x0000000000007941 */ /* 0x000fea0003800200 */
.L_x_6494:
        /* <DEDUP_REMOVED lines=17> */
.L_x_6497:
[----:B------:R-:W-:Y:S05]  /*21e0*/  BSYNC.RECONVERGENT B0 ;  /* 0x0000000000007941 */ /* 0x000fea0003800200 */
.L_x_6496:
        /* <DEDUP_REMOVED lines=15> */
.L_x_6499:
[----:B------:R-:W-:Y:S05]  /*22e0*/  BSYNC.RECONVERGENT B0 ;  /* 0x0000000000007941 */ /* 0x000fea0003800200 */
.L_x_6498:
        /* <DEDUP_REMOVED lines=15> */
.L_x_6501:
[----:B------:R-:W-:Y:S05]  /*23e0*/  BSYNC.RECONVERGENT B0 ;  /* 0x0000000000007941 */ /* 0x000fea0003800200 */
.L_x_6500:
        /* <DEDUP_REMOVED lines=17> */
.L_x_6503:
[----:B------:R-:W-:Y:S05]  /*2500*/  BSYNC.RECONVERGENT B0 ;  /* 0x0000000000007941 */ /* 0x000fea0003800200 */
.L_x_6502:
        /* <DEDUP_REMOVED lines=15> */
.L_x_6505:
[----:B------:R-:W-:Y:S05]  /*2600*/  BSYNC.RECONVERGENT B0 ;  /* 0x0000000000007941 */ /* 0x000fea0003800200 */
.L_x_6504:
        /* <DEDUP_REMOVED lines=15> */
.L_x_6507:
[----:B------:R-:W-:Y:S05]  /*2700*/  BSYNC.RECONVERGENT B0 ;  /* 0x0000000000007941 */ /* 0x000fea0003800200 */
.L_x_6506:
        /* <DEDUP_REMOVED lines=15> */
.L_x_6509:
[----:B------:R-:W-:Y:S05]  /*2800*/  BSYNC.RECONVERGENT B0 ;  /* 0x0000000000007941 */ /* 0x000fea0003800200 */
.L_x_6508:
        /* <DEDUP_REMOVED lines=14> */
.L_x_6511:
[----:B------:R-:W-:Y:S05]  /*28f0*/  BSYNC.RECONVERGENT B0 ;  /* 0x0000000000007941 */ /* 0x000fea0003800200 */
.L_x_6510:
        /* <DEDUP_REMOVED lines=16> */
.L_x_6513:
[----:B------:R-:W-:Y:S05]  /*2a00*/  BSYNC.RECONVERGENT B0 ;  /* 0x0000000000007941 */ /* 0x000fea0003800200 */
.L_x_6512:
        /* <DEDUP_REMOVED lines=15> */
.L_x_6515:
[----:B------:R-:W-:Y:S05]  /*2b00*/  BSYNC.RECONVERGENT B0 ;  /* 0x0000000000007941 */ /* 0x000fea0003800200 */
.L_x_6514:
        /* <DEDUP_REMOVED lines=15> */
.L_x_6517:
[----:B------:R-:W-:Y:S05]  /*2c00*/  BSYNC.RECONVERGENT B0 ;  /* 0x0000000000007941 */ /* 0x000fea0003800200 */
.L_x_6516:
        /* <DEDUP_REMOVED lines=13> */
.L_x_6519:
[----:B------:R-:W-:Y:S05]  /*2ce0*/  BSYNC.RECONVERGENT B0 ;  /* 0x0000000000007941 */ /* 0x000fea0003800200 */
.L_x_6518:
        /* <DEDUP_REMOVED lines=21> */
.L_x_6521:
[----:B------:R-:W-:Y:S05]  /*2e40*/  BSYNC.RECONVERGENT B0 ;  /* 0x0000000000007941 */ /* 0x000fea0003800200 */
.L_x_6520:
        /* <DEDUP_REMOVED lines=13> */
.L_x_6523:
[----:B------:R-:W-:Y:S05]  /*2f20*/  BSYNC.RECONVERGENT B0 ;  /* 0x0000000000007941 */ /* 0x000fea0003800200 */
.L_x_6522:
        /* <DEDUP_REMOVED lines=13> */
.L_x_6525:
[----:B------:R-:W-:Y:S05]  /*3000*/  BSYNC.RECONVERGENT B0 ;  /* 0x0000000000007941 */ /* 0x000fea0003800200 */
.L_x_6524:
        /* <DEDUP_REMOVED lines=13> */
.L_x_6527:
[----:B------:R-:W-:Y:S05]  /*30e0*/  BSYNC.RECONVERGENT B0 ;  /* 0x0000000000007941 */ /* 0x000fea0003800200 */
.L_x_6526:
        /* <DEDUP_REMOVED lines=13> */
.L_x_6529:
[----:B------:R-:W-:Y:S05]  /*31c0*/  BSYNC.RECONVERGENT B0 ;  /* 0x0000000000007941 */ /* 0x000fea0003800200 */
.L_x_6528:
[----:B------:R-:W-:Y:S01]  /*31d0*/  ISETP.NE.AND P0, PT, R12, R11, PT ;  /* 0x0000000b0c00720c */ /* 0x000fe20003f05270 */
[----:B------:R-:W-:-:S03]  /*31e0*/  VIADD R10, R10, 0xffffffe0 ;  /* 0xffffffe00a0a7836 */ /* 0x000fc60000000000 */
[----:B------:R-:W-:Y:S02]  /*31f0*/  FSEL R12, R16, R17, !P0 ;  /* 0x00000011100c7208 */ /* 0x000fe40004000000 */
[----:B------:R-:W-:-:S07]  /*3200*/  SEL R11, R15, R14, !P0 ;  /* 0x0000000e0f0b7207 */ /* 0x000fce0004000000 */
.L_x_6489:
[----:B------:R-:W-:Y:S01]  /*3210*/  NOP ;  /* 0x0000000000007918 */ /* 0x000fe20000000000 */
.L_x_6488:
        /* <DEDUP_REMOVED lines=22> */
.L_x_6532:
[----:B------:R-:W-:Y:S05]  /*3380*/  BSYNC.RECONVERGENT B0 ;  /* 0x0000000000007941 */ /* 0x000fea0003800200 */
.L_x_6531:
        /* <DEDUP_REMOVED lines=17> */
.L_x_6534:
[----:B------:R-:W-:Y:S05]  /*34a0*/  BSYNC.RECONVERGENT B0 ;  /* 0x0000000000007941 */ /* 0x000fea0003800200 */
.L_x_6533:
        /* <DEDUP_REMOVED lines=15> */
.L_x_6536:
[----:B------:R-:W-:Y:S05]  /*35a0*/  BSYNC.RECONVERGENT B0 ;  /* 0x0000000000007941 */ /* 0x000fea0003800200 */
.L_x_6535:
        /* <DEDUP_REMOVED lines=17> */
.L_x_6538:
[----:B------:R-:W-:Y:S05]  /*36c0*/  BSYNC.RECONVERGENT B0 ;  /* 0x0000000000007941 */ /* 0x000fea0003800200 */
.L_x_6537:
        /* <DEDUP_REMOVED lines=15> */
.L_x_6540:
[----:B------:R-:W-:Y:S05]  /*37c0*/  BSYNC.RECONVERGENT B0 ;  /* 0x0000000000007941 */ /* 0x000fea0003800200 */
.L_x_6539:
        /* <DEDUP_REMOVED lines=15> */
.L_x_6542:
[----:B------:R-:W-:Y:S05]  /*38c0*/  BSYNC.RECONVERGENT B0 ;  /* 0x0000000000007941 */ /* 0x000fea0003800200 */
.L_x_6541:
        /* <DEDUP_REMOVED lines=17> */
.L_x_6544:
[----:B------:R-:W-:Y:S05]  /*39e0*/  BSYNC.RECONVERGENT B0 ;  /* 0x0000000000007941 */ /* 0x000fea0003800200 */
.L_x_6543:
        /* <DEDUP_REMOVED lines=15> */
.L_x_6546:
[----:B------:R-:W-:Y:S05]  /*3ae0*/  BSYNC.RECONVERGENT B0 ;  /* 0x0000000000007941 */ /* 0x000fea0003800200 */
.L_x_6545:
        /* <DEDUP_REMOVED lines=15> */
.L_x_6548:
[----:B------:R-:W-:Y:S05]  /*3be0*/  BSYNC.RECONVERGENT B0 ;  /* 0x0000000000007941 */ /* 0x000fea0003800200 */
.L_x_6547:
        /* <DEDUP_REMOVED lines=15> */
.L_x_6550:
[----:B------:R-:W-:Y:S05]  /*3ce0*/  BSYNC.RECONVERGENT B0 ;  /* 0x0000000000007941 */ /* 0x000fea0003800200 */
.L_x_6549:
        /* <DEDUP_REMOVED lines=14> */
.L_x_6552:
[----:B------:R-:W-:Y:S05]  /*3dd0*/  BSYNC.RECONVERGENT B0 ;  /* 0x0000000000007941 */ /* 0x000fea0003800200 */
.L_x_6551:
        /* <DEDUP_REMOVED lines=16> */
.L_x_6554:
[----:B------:R-:W-:Y:S05]  /*3ee0*/  BSYNC.RECONVERGENT B0 ;  /* 0x0000000000007941 */ /* 0x000fea0003800200 */
.L_x_6553:
        /* <DEDUP_REMOVED lines=15> */
.L_x_6556:
[----:B------:R-:W-:Y:S05]  /*3fe0*/  BSYNC.RECONVERGENT B0 ;  /* 0x0000000000007941 */ /* 0x000fea0003800200 */
.L_x_6555:
        /* <DEDUP_REMOVED lines=15> */
.L_x_6558:
[----:B------:R-:W-:Y:S05]  /*40e0*/  BSYNC.RECONVERGENT B0 ;  /* 0x0000000000007941 */ /* 0x000fea0003800200 */
.L_x_6557:
        /* <DEDUP_REMOVED lines=13> */
.L_x_6560:
[----:B------:R-:W-:Y:S05]  /*41c0*/  BSYNC.RECONVERGENT B0 ;  /* 0x0000000000007941 */ /* 0x000fea0003800200 */
.L_x_6559:
        /* <DEDUP_REMOVED lines=22> */
.L_x_6562:
[----:B------:R-:W-:Y:S05]  /*4330*/  BSYNC.RECONVERGENT B0 ;  /* 0x0000000000007941 */ /* 0x000fea0003800200 */
.L_x_6561:
        /* <DEDUP_REMOVED lines=13> */
.L_x_6564:
[----:B------:R-:W-:Y:S05]  /*4410*/  BSYNC.RECONVERGENT B0 ;  /* 0x0000000000007941 */ /* 0x000fea0003800200 */
.L_x_6563:
        /* <DEDUP_REMOVED lines=13> */
.L_x_6566:
[----:B------:R-:W-:Y:S05]  /*44f0*/  BSYNC.RECONVERGENT B0 ;  /* 0x0000000000007941 */ /* 0x000fea0003800200 */
.L_x_6565:
        /* <DEDUP_REMOVED lines=13> */
.L_x_6568:
[----:B------:R-:W-:Y:S05]  /*45d0*/  BSYNC.RECONVERGENT B0 ;  /* 0x0000000000007941 */ /* 0x000fea0003800200 */
.L_x_6567:
        /* <DEDUP_REMOVED lines=13> */
.L_x_6570:
[----:B------:R-:W-:Y:S05]  /*46b0*/  BSYNC.RECONVERGENT B0 ;  /* 0x0000000000007941 */ /* 0x000fea0003800200 */
.L_x_6569:
[----:B------:R-:W-:-:S04]  /*46c0*/  ISETP.NE.AND P0, PT, R9, R10, PT ;  /* 0x0000000a0900720c */ /* 0x000fc80003f05270 */
[----:B------:R-:W-:Y:S02]  /*46d0*/  FSEL R12, R15, R14, !P0 ;  /* 0x0000000e0f0c7208 */ /* 0x000fe40004000000 */
[----:B------:R-:W-:-:S07]  /*46e0*/  SEL R11, R16, R11, !P0 ;  /* 0x0000000b100b7207 */ /* 0x000fce0004000000 */
.L_x_6530:
[----:B------:R-:W-:-:S13]  /*46f0*/  ISETP.GE.AND P0, PT, R8, 0x1, PT ;  /* 0x000000010800780c */ /* 0x000fda0003f06270 */
[----:B------:R-:W-:Y:S05]  /*4700*/  @!P0 BRA `(.L_x_6571) ;  /* 0x00000000000c8947 */ /* 0x000fea0003800000 */
[----:B------:R-:W0:Y:S02]  /*4710*/  SHFL.IDX PT, R5, R12, R5, 0x1f ;  /* 0x00001f050c057589 */ /* 0x000e2400000e0000 */
[----:B0-----:R-:W-:-:S13]  /*4720*/  FSETP.NEU.FTZ.AND P0, PT, R5, -INF , PT ;  /* 0xff8000000500780b */ /* 0x001fda0003f1d000 */
[----:B------:R-:W-:Y:S05]  /*4730*/  @P0 BRA `(.L_x_6572) ;  /* 0x00000004005c0947 */ /* 0x000fea0003800000 */
.L_x_6571:
        /* <DEDUP_REMOVED lines=16> */
.L_x_6578:
        /* <DEDUP_REMOVED lines=30> */
.L_x_6577:
[----:B------:R-:W-:-:S07]  /*4a20*/  VIADD R13, R13, 0xffffff80 ;  /* 0xffffff800d0d7836 */ /* 0x000fce0000000000 */
.L_x_6576:
[----:B------:R-:W-:Y:S05]  /*4a30*/  BSYNC.RECONVERGENT B1 ;  /* 0x0000000000017941 */ /* 0x000fea0003800200 */
.L_x_6575:
        /* <DEDUP_REMOVED lines=20> */
.L_x_6580:
[----:B------:R-:W-:Y:S05]  /*4b80*/  BSYNC.RECONVERGENT B1 ;  /* 0x0000000000017941 */ /* 0x000fea0003800200 */
.L_x_6579:
        /* <DEDUP_REMOVED lines=15> */
.L_x_6574:
[----:B------:R-:W-:Y:S05]  /*4c80*/  BSYNC.RECONVERGENT B0 ;  /* 0x0000000000007941 */ /* 0x000fea0003800200 */
.L_x_6573:
[----:B------:R-:W-:Y:S01]  /*4c90*/  PREEXIT ;  /* 0x000000000000782d */ /* 0x000fe20000000000 */
[----:B------:R-:W-:Y:S05]  /*4ca0*/  EXIT ;  /* 0x000000000000794d */ /* 0x000fea0003800000 */
.L_x_6572:
        /* <DEDUP_REMOVED lines=54> */
.L_x_6628:
[----:B------:R-:W-:Y:S01]  /*5010*/  UMOV UR5, 0xffffffff ;  /* 0xffffffff00057882 */ /* 0x000fe20000000000 */
[----:B------:R-:W-:Y:S02]  /*5020*/  ISETP.GE.AND P0, PT, R13, UR12, PT ;  /* 0x0000000c0d007c0c */ /* 0x000fe4000bf06270 */
[----:B01234-:R-:W-:Y:S11]  /*5030*/  BRA.DIV UR5, `(.L_x_6582) ;  /* 0x0000003205347947 */ /* 0x01fff6000b800000 */
[----:B------:R0:W1:Y:S02]  /*5040*/  SHFL.IDX PT, R2, R22, R23, 0x1f ;  /* 0x00001f1716027589 */ /* 0x00006400000e0000 */
.L_x_6697:
[----:B------:R-:W2:Y:S01]  /*5050*/  LDCU UR5, c[0x0][0x3b8] ;  /* 0x00007700ff0577ac */ /* 0x000ea20008000800 */
[----:B0-----:R-:W-:-:S05]  /*5060*/  VIADD R23, R23, 0x1 ;  /* 0x0000000117177836 */ /* 0x001fca0000000000 */
[----:B--2---:R-:W-:Y:S01]  /*5070*/  ISETP.NE.AND P1, PT, R23, UR5, PT ;  /* 0x0000000517007c0c */ /* 0x004fe2000bf25270 */
[----:B------:R-:W-:-:S12]  /*5080*/  @P0 BRA `(.L_x_6583) ;  /* 0x00000014008c0947 */ /* 0x000fd80003800000 */
[--C-:B-1----:R-:W-:Y:S02]  /*5090*/  IMAD R27, R2, UR8, R13.reuse ;  /* 0x00000008021b7c24 */ /* 0x102fe4000f8e020d */
[----:B------:R-:W-:-:S07]  /*50a0*/  IMAD.MOV.U32 R28, RZ, RZ, R13 ;  /* 0x000000ffff1c7224 */ /* 0x000fce00078e000d */
.L_x_6627:
        /* <DEDUP_REMOVED lines=12> */
[----:B------:R-:W2:Y:S01]  /*5170*/  LDG.E.U16 R2, desc[UR18][R2.64] ;  /* 0x0000001202027981 */ /* 0x000ea2000c1e1500 */
[----:B------:R-:W-:Y:S01]  /*5180*/  FMUL.FTZ R31, R31, 0.5 ;  /* 0x3f0000001f1f7820 */ /* 0x000fe20000410000 */
[----:B------:R-:W-:-:S05]  /*5190*/  IMAD.MOV.U32 R30, RZ, RZ, 0x3f000000 ;  /* 0x3f000000ff1e7424 */ /* 0x000fca00078e00ff */
[----:B------:R-:W0:Y:S02]  /*51a0*/  MUFU.TANH R31, R31 ;  /* 0x0000001f001f7308 */ /* 0x000e240000002400 */
[----:B0-----:R-:W-:Y:S01]  /*51b0*/  FFMA.FTZ R30, R31, R30, 0.5 ;  /* 0x3f0000001f1e7423 */ /* 0x001fe2000001001e */
[----:B--2---:R-:W-:-:S04]  /*51c0*/  IMAD.U32 R33, R2, 0x10000, RZ ;  /* 0x0001000002217824 */ /* 0x004fc800078e00ff */
[----:B------:R-:W-:-:S07]  /*51d0*/  FADD.FTZ R30, R30, R33 ;  /* 0x000000211e1e7221 */ /* 0x000fce0000010000 */
.L_x_6584:
        /* <DEDUP_REMOVED lines=44> */
.L_x_6588:
[----:B------:R-:W-:Y:S05]  /*54a0*/  BSYNC.RECONVERGENT B1 ;  /* 0x0000000000017941 */ /* 0x000fea0003800200 */
.L_x_6587:
        /* <DEDUP_REMOVED lines=13> */
.L_x_6590:
[----:B------:R-:W-:Y:S05]  /*5580*/  BSYNC.RECONVERGENT B1 ;  /* 0x0000000000017941 */ /* 0x000fea0003800200 */
.L_x_6589:
        /* <DEDUP_REMOVED lines=13> */
.L_x_6592:
[----:B------:R-:W-:Y:S05]  /*5660*/  BSYNC.RECONVERGENT B1 ;  /* 0x0000000000017941 */ /* 0x000fea0003800200 */
.L_x_6591:
        /* <DEDUP_REMOVED lines=13> */
.L_x_6594:
[----:B------:R-:W-:Y:S05]  /*5740*/  BSYNC.RECONVERGENT B1 ;  /* 0x0000000000017941 */ /* 0x000fea0003800200 */
.L_x_6593:
        /* <DEDUP_REMOVED lines=13> */
.L_x_6596:
[----:B------:R-:W-:Y:S05]  /*5820*/  BSYNC.RECONVERGENT B1 ;  /* 0x0000000000017941 */ /* 0x000fea0003800200 */
.L_x_6595:
        /* <DEDUP_REMOVED lines=13> */
.L_x_6598:
[----:B------:R-:W-:Y:S05]  /*5900*/  BSYNC.RECONVERGENT B1 ;  /* 0x0000000000017941 */ /* 0x000fea0003800200 */
.L_x_6597:
        /* <DEDUP_REMOVED lines=13> */
.L_x_6600:
[----:B------:R-:W-:Y:S05]  /*59e0*/  BSYNC.RECONVERGENT B1 ;  /* 0x0000000000017941 */ /* 0x000fea0003800200 */
.L_x_6599:
        /* <DEDUP_REMOVED lines=13> */
.L_x_6602:
[----:B------:R-:W-:Y:S05]  /*5ac0*/  BSYNC.RECONVERGENT B1 ;  /* 0x0000000000017941 */ /* 0x000fea0003800200 */
.L_x_6601:
        /* <DEDUP_REMOVED lines=13> */
.L_x_6604:
[----:B------:R-:W-:Y:S05]  /*5ba0*/  BSYNC.RECONVERGENT B1 ;  /* 0x0000000000017941 */ /* 0x000fea0003800200 */
.L_x_6603:
        /* <DEDUP_REMOVED lines=13> */
.L_x_6606:
[----:B------:R-:W-:Y:S05]  /*5c80*/  BSYNC.RECONVERGENT B1 ;  /* 0x0000000000017941 */ /* 0x000fea0003800200 */
.L_x_6605:
        /* <DEDUP_REMOVED lines=13> */
.L_x_6608:
[----:B------:R-:W-:Y:S05]  /*5d60*/  BSYNC.RECONVERGENT B1 ;  /* 0x0000000000017941 */ /* 0x000fea0003800200 */
.L_x_6607:
        /* <DEDUP_REMOVED lines=14> */
.L_x_6610:
[----:B------:R-:W-:Y:S05]  /*5e50*/  BSYNC.RECONVERGENT B1 ;  /* 0x0000000000017941 */ /* 0x000fea0003800200 */
.L_x_6609:
        /* <DEDUP_REMOVED lines=13> */
.L_x_6612:
[----:B------:R-:W-:Y:S05]  /*5f30*/  BSYNC.RECONVERGENT B1 ;  /* 0x0000000000017941 */ /* 0x000fea0003800200 */
.L_x_6611:
        /* <DEDUP_REMOVED lines=13> */
.L_x_6614:
[----:B------:R-:W-:Y:S05]  /*6010*/  BSYNC.RECONVERGENT B1 ;  /* 0x0000000000017941 */ /* 0x000fea0003800200 */
.L_x_6613:
        /* <DEDUP_REMOVED lines=13> */
.L_x_6616:
[----:B------:R-:W-:Y:S05]  /*60f0*/  BSYNC.RECONVERGENT B1 ;  /* 0x0000000000017941 */ /* 0x000fea0003800200 */
.L_x_6615:
        /* <DEDUP_REMOVED lines=22> */
.L_x_6618:
[----:B------:R-:W-:Y:S05]  /*6260*/  BSYNC.RECONVERGENT B1 ;  /* 0x0000000000017941 */ /* 0x000fea0003800200 */
.L_x_6617:
        /* <DEDUP_REMOVED lines=13> */
.L_x_6620:
[----:B------:R-:W-:Y:S05]  /*6340*/  BSYNC.RECONVERGENT B1 ;  /* 0x0000000000017941 */ /* 0x000fea0003800200 */
.L_x_6619:
        /* <DEDUP_REMOVED lines=13> */
.L_x_6622:
[----:B------:R-:W-:Y:S05]  /*6420*/  BSYNC.RECONVERGENT B1 ;  /* 0x0000000000017941 */ /* 0x000fea0003800200 */
.L_x_6621:
        /* <DEDUP_REMOVED lines=13> */
.L_x_6624:
[----:B------:R-:W-:Y:S05]  /*6500*/  BSYNC.RECONVERGENT B1 ;  /* 0x0000000000017941 */ /* 0x000fea0003800200 */
.L_x_6623:
        /* <DEDUP_REMOVED lines=13> */
.L_x_6626:
[----:B------:R-:W-:Y:S05]  /*65e0*/  BSYNC.RECONVERGENT B1 ;  /* 0x0000000000017941 */ /* 0x000fea0003800200 */
.L_x_6625:
        /* <DEDUP_REMOVED lines=8> */
.L_x_6586:
[----:B------:R4:W-:Y:S04]  /*6670*/  @!P0 STS [R2+-0x80], R30 ;  /* 0xffff801e02008388 */ /* 0x0009e80000000800 */
[----:B------:R4:W-:Y:S01]  /*6680*/  @!P0 STS [R2+UR4+-0x80], R29 ;  /* 0xffff801d02008988 */ /* 0x0009e20008000804 */
[----:B------:R-:W-:Y:S01]  /*6690*/  NOP ;  /* 0x0000000000007918 */ /* 0x000fe20000000000 */
.L_x_6585:
[----:B------:R-:W-:Y:S01]  /*66a0*/  VIADD R27, R27, 0x20 ;  /* 0x000000201b1b7836 */ /* 0x000fe20000000000 */
[----:B------:R-:W-:Y:S06]  /*66b0*/  @!P2 BRA `(.L_x_6627) ;  /* 0xffffffe8007ca947 */ /* 0x000fec000383ffff */
.L_x_6583:
[----:B------:R-:W-:Y:S05]  /*66c0*/  @P1 BRA `(.L_x_6628) ;  /* 0xffffffe800501947 */ /* 0x000fea000383ffff */
[----:B------:R-:W-:Y:S05]  /*66d0*/  BSYNC B0 ;  /* 0x0000000000007941 */ /* 0x000fea0003800000 */
.L_x_6581:
        /* <DEDUP_REMOVED lines=15> */
.L_x_6701:
        /* <DEDUP_REMOVED lines=8> */
.L_x_6632:
[----:B------:R-:W-:Y:S05]  /*6850*/  BSYNC.RECONVERGENT B0 ;  /* 0x0000000000007941 */ /* 0x000fea0003800200 */
.L_x_6631:
[----:B------:R-:W-:Y:S01]  /*6860*/  UMOV UR5, 0xffffffff ;  /* 0xffffffff00057882 */ /* 0x000fe20000000000 */
[----:B------:R-:W-:-:S04]  /*6870*/  ISETP.NE.AND P0, PT, R3, R18, PT ;  /* 0x000000120300720c */ /* 0x000fc80003f05270 */
[----:B-1--4-:R-:W-:Y:S02]  /*6880*/  SEL R25, R25, R22, !P0 ;  /* 0x0000001619197207 */ /* 0x012fe40004000000 */
[----:B------:R-:W-:Y:S01]  /*6890*/  FSEL R27, R24, R27, !P0 ;  /* 0x0000001b181b7208 */ /* 0x000fe20004000000 */
[----:B------:R-:W-:Y:S06]  /*68a0*/  BRA.DIV UR5, `(.L_x_6633) ;  /* 0x0000001a05807947 */ /* 0x000fec000b800000 */
[----:B------:R1:W3:Y:S04]  /*68b0*/  SHFL.BFLY PT, R18, R27, 0x2, 0x1f ;  /* 0x0c401f001b127f89 */ /* 0x0002e800000e0000 */
[----:B------:R1:W4:Y:S02]  /*68c0*/  SHFL.BFLY PT, R22, R25, 0x2, 0x1f ;  /* 0x0c401f0019167f89 */ /* 0x00032400000e0000 */
.L_x_6705:
        /* <DEDUP_REMOVED lines=8> */
.L_x_6635:
[----:B------:R-:W-:Y:S05]  /*6950*/  BSYNC.RECONVERGENT B0 ;  /* 0x0000000000007941 */ /* 0x000fea0003800200 */
.L_x_6634:
[----:B------:R-:W-:Y:S01]  /*6960*/  UMOV UR5, 0xffffffff ;  /* 0xffffffff00057882 */ /* 0x000fe20000000000 */
[----:B------:R-:W-:-:S04]  /*6970*/  ISETP.NE.AND P0, PT, R2, R11, PT ;  /* 0x0000000b0200720c */ /* 0x000fc80003f05270 */
[----:B-1--4-:R-:W-:Y:S02]  /*6980*/  SEL R25, R25, R22, !P0 ;  /* 0x0000001619197207 */ /* 0x012fe40004000000 */
[----:B------:R-:W-:Y:S01]  /*6990*/  FSEL R18, R27, R18, !P0 ;  /* 0x000000121b127208 */ /* 0x000fe20004000000 */
[----:B------:R-:W-:Y:S06]  /*69a0*/  BRA.DIV UR5, `(.L_x_6636) ;  /* 0x0000001a05887947 */ /* 0x000fec000b800000 */
[----:B------:R0:W1:Y:S04]  /*69b0*/  SHFL.BFLY PT, R11, R18, 0x1, 0x1f ;  /* 0x0c201f00120b7f89 */ /* 0x00006800000e0000 */
[----:B------:R0:W3:Y:S02]  /*69c0*/  SHFL.BFLY PT, R22, R25, 0x1, 0x1f ;  /* 0x0c201f0019167f89 */ /* 0x0000e400000e0000 */
.L_x_6709:
        /* <DEDUP_REMOVED lines=8> */
.L_x_6638:
[----:B------:R-:W-:Y:S05]  /*6a50*/  BSYNC.RECONVERGENT B0 ;  /* 0x0000000000007941 */ /* 0x000fea0003800200 */
.L_x_6637:
[----:B------:R-:W-:Y:S01]  /*6a60*/  UMOV UR5, 0xffffffff ;  /* 0xffffffff00057882 */ /* 0x000fe20000000000 */
[----:B------:R-:W-:-:S04]  /*6a70*/  ISETP.NE.AND P0, PT, R2, R17, PT ;  /* 0x000000110200720c */ /* 0x000fc80003f05270 */
[----:B0--3--:R-:W-:Y:S02]  /*6a80*/  SEL R25, R25, R22, !P0 ;  /* 0x0000001619197207 */ /* 0x009fe40004000000 */
[----:B------:R-:W-:Y:S01]  /*6a90*/  FSEL R18, R18, R11, !P0 ;  /* 0x0000000b12127208 */ /* 0x000fe20004000000 */
[----:B------:R-:W-:Y:S06]  /*6aa0*/  BRA.DIV UR5, `(.L_x_6639) ;  /* 0x0000001a05907947 */ /* 0x000fec000b800000 */
[----:B------:R0:W1:Y:S04]  /*6ab0*/  SHFL.BFLY PT, R11, R18, 0x4, 0x1f ;  /* 0x0c801f00120b7f89 */ /* 0x00006800000e0000 */
[----:B------:R0:W3:Y:S02]  /*6ac0*/  SHFL.BFLY PT, R22, R25, 0x4, 0x1f ;  /* 0x0c801f0019167f89 */ /* 0x0000e400000e0000 */
.L_x_6713:
        /* <DEDUP_REMOVED lines=8> */
.L_x_6641:
[----:B------:R-:W-:Y:S05]  /*6b50*/  BSYNC.RECONVERGENT B0 ;  /* 0x0000000000007941 */ /* 0x000fea0003800200 */
.L_x_6640:
[----:B------:R-:W-:Y:S01]  /*6b60*/  UMOV UR5, 0xffffffff ;  /* 0xffffffff00057882 */ /* 0x000fe20000000000 */
[----:B------:R-:W-:-:S04]  /*6b70*/  ISETP.NE.AND P0, PT, R3, R10, PT ;  /* 0x0000000a0300720c */ /* 0x000fc80003f05270 */
[----:B0--3--:R-:W-:Y:S02]  /*6b80*/  SEL R25, R25, R22, !P0 ;  /* 0x0000001619197207 */ /* 0x009fe40004000000 */
[----:B------:R-:W-:Y:S01]  /*6b90*/  FSEL R11, R18, R11, !P0 ;  /* 0x0000000b120b7208 */ /* 0x000fe20004000000 */
[----:B------:R-:W-:Y:S06]  /*6ba0*/  BRA.DIV UR5, `(.L_x_6642) ;  /* 0x0000001a05987947 */ /* 0x000fec000b800000 */
[----:B------:R0:W1:Y:S04]  /*6bb0*/  SHFL.BFLY PT, R10, R11, 0x2, 0x1f ;  /* 0x0c401f000b0a7f89 */ /* 0x00006800000e0000 */
[----:B------:R0:W3:Y:S02]  /*6bc0*/  SHFL.BFLY PT, R22, R25, 0x2, 0x1f ;  /* 0x0c401f0019167f89 */ /* 0x0000e400000e0000 */
.L_x_6717:
        /* <DEDUP_REMOVED lines=8> */
.L_x_6644:
[----:B------:R-:W-:Y:S05]  /*6c50*/  BSYNC.RECONVERGENT B0 ;  /* 0x0000000000007941 */ /* 0x000fea0003800200 */
.L_x_6643:
[----:B------:R-:W-:Y:S01]  /*6c60*/  UMOV UR5, 0xffffffff ;  /* 0xffffffff00057882 */ /* 0x000fe20000000000 */
[----:B------:R-:W-:-:S04]  /*6c70*/  ISETP.NE.AND P0, PT, R2, R9, PT ;  /* 0x000000090200720c */ /* 0x000fc80003f05270 */
[----:B0--3--:R-:W-:Y:S02]  /*6c80*/  SEL R25, R25, R22, !P0 ;  /* 0x0000001619197207 */ /* 0x009fe40004000000 */
[----:B------:R-:W-:Y:S01]  /*6c90*/  FSEL R10, R11, R10, !P0 ;  /* 0x0000000a0b0a7208 */ /* 0x000fe20004000000 */
[----:B------:R-:W-:Y:S06]  /*6ca0*/  BRA.DIV UR5, `(.L_x_6645) ;  /* 0x0000001a05a07947 */ /* 0x000fec000b800000 */
[----:B------:R0:W1:Y:S04]  /*6cb0*/  SHFL.BFLY PT, R9, R10, 0x1, 0x1f ;  /* 0x0c201f000a097f89 */ /* 0x00006800000e0000 */
[----:B------:R0:W3:Y:S02]  /*6cc0*/  SHFL.BFLY PT, R22, R25, 0x1, 0x1f ;  /* 0x0c201f0019167f89 */ /* 0x0000e400000e0000 */
.L_x_6721:
        /* <DEDUP_REMOVED lines=8> */
.L_x_6647:
[----:B------:R-:W-:Y:S05]  /*6d50*/  BSYNC.RECONVERGENT B0 ;  /* 0x0000000000007941 */ /* 0x000fea0003800200 */
.L_x_6646:
[----:B------:R-:W-:Y:S01]  /*6d60*/  UMOV UR5, 0xffffffff ;  /* 0xffffffff00057882 */ /* 0x000fe20000000000 */
[----:B------:R-:W-:-:S04]  /*6d70*/  ISETP.NE.AND P0, PT, R3, R14, PT ;  /* 0x0000000e0300720c */ /* 0x000fc80003f05270 */
[----:B0--3--:R-:W-:Y:S02]  /*6d80*/  SEL R25, R25, R22, !P0 ;  /* 0x0000001619197207 */ /* 0x009fe40004000000 */
[----:B------:R-:W-:Y:S01]  /*6d90*/  FSEL R10, R10, R9, !P0 ;  /* 0x000000090a0a7208 */ /* 0x000fe20004000000 */
[----:B------:R-:W-:Y:S06]  /*6da0*/  BRA.DIV UR5, `(.L_x_6648) ;  /* 0x0000001a05a87947 */ /* 0x000fec000b800000 */
[----:B------:R0:W1:Y:S04]  /*6db0*/  SHFL.BFLY PT, R9, R10, 0x8, 0x1f ;  /* 0x0d001f000a097f89 */ /* 0x00006800000e0000 */
[----:B------:R0:W3:Y:S02]  /*6dc0*/  SHFL.BFLY PT, R22, R25, 0x8, 0x1f ;  /* 0x0d001f0019167f89 */ /* 0x0000e400000e0000 */
.L_x_6725:
        /* <DEDUP_REMOVED lines=8> */
.L_x_6650:
[----:B------:R-:W-:Y:S05]  /*6e50*/  BSYNC.RECONVERGENT B0 ;  /* 0x0000000000007941 */ /* 0x000fea0003800200 */
.L_x_6649:
[----:B------:R-:W-:Y:S01]  /*6e60*/  UMOV UR5, 0xffffffff ;  /* 0xffffffff00057882 */ /* 0x000fe20000000000 */
[----:B------:R-:W-:-:S04]  /*6e70*/  ISETP.NE.AND P0, PT, R3, R6, PT ;  /* 0x000000060300720c */ /* 0x000fc80003f05270 */
[----:B0--3--:R-:W-:Y:S02]  /*6e80*/  SEL R25, R25, R22, !P0 ;  /* 0x0000001619197207 */ /* 0x009fe40004000000 */
[----:B------:R-:W-:Y:S01]  /*6e90*/  FSEL R9, R10, R9, !P0 ;  /* 0x000000090a097208 */ /* 0x000fe20004000000 */
[----:B------:R-:W-:Y:S06]  /*6ea0*/  BRA.DIV UR5, `(.L_x_6651) ;  /* 0x0000001a05b07947 */ /* 0x000fec000b800000 */
[----:B------:R0:W1:Y:S04]  /*6eb0*/  SHFL.BFLY PT, R6, R9, 0x4, 0x1f ;  /* 0x0c801f0009067f89 */ /* 0x00006800000e0000 */
[----:B------:R0:W3:Y:S02]  /*6ec0*/  SHFL.BFLY PT, R22, R25, 0x4, 0x1f ;  /* 0x0c801f0019167f89 */ /* 0x0000e400000e0000 */
.L_x_6729:
        /* <DEDUP_REMOVED lines=8> */
.L_x_6653:
[----:B------:R-:W-:Y:S05]  /*6f50*/  BSYNC.RECONVERGENT B0 ;  /* 0x0000000000007941 */ /* 0x000fea0003800200 */
.L_x_6652:
[----:B------:R-:W-:Y:S01]  /*6f60*/  UMOV UR5, 0xffffffff ;  /* 0xffffffff00057882 */ /* 0x000fe20000000000 */
[----:B------:R-:W-:-:S04]  /*6f70*/  ISETP.NE.AND P0, PT, R3, R8, PT ;  /* 0x000000080300720c */ /* 0x000fc80003f05270 */
[----:B0--3--:R-:W-:Y:S02]  /*6f80*/  SEL R25, R25, R22, !P0 ;  /* 0x0000001619197207 */ /* 0x009fe40004000000 */
[----:B------:R-:W-:Y:S01]  /*6f90*/  FSEL R9, R9, R6, !P0 ;  /* 0x0000000609097208 */ /* 0x000fe20004000000 */
[----:B------:R-:W-:Y:S06]  /*6fa0*/  BRA.DIV UR5, `(.L_x_6654) ;  /* 0x0000001a05b87947 */ /* 0x000fec000b800000 */
[----:B------:R0:W1:Y:S04]  /*6fb0*/  SHFL.BFLY PT, R6, R9, 0x2, 0x1f ;  /* 0x0c401f0009067f89 */ /* 0x00006800000e0000 */
[----:B------:R0:W3:Y:S02]  /*6fc0*/  SHFL.BFLY PT, R22, R25, 0x2, 0x1f ;  /* 0x0c401f0019167f89 */ /* 0x0000e400000e0000 */
.L_x_6733:
        /* <DEDUP_REMOVED lines=8> */
.L_x_6656:
[----:B------:R-:W-:Y:S05]  /*7050*/  BSYNC.RECONVERGENT B0 ;  /* 0x0000000000007941 */ /* 0x000fea0003800200 */
.L_x_6655:
[----:B------:R-:W-:Y:S01]  /*7060*/  UMOV UR5, 0xffffffff ;  /* 0xffffffff00057882 */ /* 0x000fe20000000000 */
[----:B------:R-:W-:-:S04]  /*7070*/  ISETP.NE.AND P0, PT, R2, R7, PT ;  /* 0x000000070200720c */ /* 0x000fc80003f05270 */
[----:B0--3--:R-:W-:Y:S02]  /*7080*/  SEL R25, R25, R22, !P0 ;  /* 0x0000001619197207 */ /* 0x009fe40004000000 */
[----:B------:R-:W-:Y:S01]  /*7090*/  FSEL R9, R9, R6, !P0 ;  /* 0x0000000609097208 */ /* 0x000fe20004000000 */
[----:B------:R-:W-:Y:S06]  /*70a0*/  BRA.DIV UR5, `(.L_x_6657) ;  /* 0x0000001a05c07947 */ /* 0x000fec000b800000 */
[----:B------:R0:W1:Y:S04]  /*70b0*/  SHFL.BFLY PT, R6, R9, 0x1, 0x1f ;  /* 0x0c201f0009067f89 */ /* 0x00006800000e0000 */
[----:B------:R0:W3:Y:S02]  /*70c0*/  SHFL.BFLY PT, R22, R25, 0x1, 0x1f ;  /* 0x0c201f0019167f89 */ /* 0x0000e400000e0000 */
.L_x_6737:
        /* <DEDUP_REMOVED lines=8> */
.L_x_6659:
[----:B------:R-:W-:Y:S05]  /*7150*/  BSYNC.RECONVERGENT B0 ;  /* 0x0000000000007941 */ /* 0x000fea0003800200 */
.L_x_6658:
[----:B------:R-:W-:Y:S01]  /*7160*/  UMOV UR5, 0xffffffff ;  /* 0xffffffff00057882 */ /* 0x000fe20000000000 */
[----:B------:R-:W-:-:S04]  /*7170*/  ISETP.NE.AND P0, PT, R3, R12, PT ;  /* 0x0000000c0300720c */ /* 0x000fc80003f05270 */
[----:B0--3--:R-:W-:Y:S02]  /*7180*/  SEL R25, R25, R22, !P0 ;  /* 0x0000001619197207 */ /* 0x009fe40004000000 */
[----:B------:R-:W-:Y:S01]  /*7190*/  FSEL R9, R9, R6, !P0 ;  /* 0x0000000609097208 */ /* 0x000fe20004000000 */
[----:B------:R-:W-:Y:S06]  /*71a0*/  BRA.DIV UR5, `(.L_x_6660) ;  /* 0x0000001a05c87947 */ /* 0x000fec000b800000 */
[----:B------:R0:W1:Y:S04]  /*71b0*/  SHFL.BFLY PT, R6, R9, 0x10, 0x1f ;  /* 0x0e001f0009067f89 */ /* 0x00006800000e0000 */
[----:B------:R0:W3:Y:S02]  /*71c0*/  SHFL.BFLY PT, R22, R25, 0x10, 0x1f ;  /* 0x0e001f0019167f89 */ /* 0x0000e400000e0000 */
.L_x_6741:
        /* <DEDUP_REMOVED lines=8> */
.L_x_6662:
[----:B------:R-:W-:Y:S05]  /*7250*/  BSYNC.RECONVERGENT B0 ;  /* 0x0000000000007941 */ /* 0x000fea0003800200 */
.L_x_6661:
        /* <DEDUP_REMOVED lines=8> */
.L_x_6745:
        /* <DEDUP_REMOVED lines=8> */
.L_x_6665:
[----:B------:R-:W-:Y:S05]  /*7360*/  BSYNC.RECONVERGENT B0 ;  /* 0x0000000000007941 */ /* 0x000fea0003800200 */
.L_x_6664:
[----:B------:R-:W-:Y:S01]  /*7370*/  UMOV UR5, 0xffffffff ;  /* 0xffffffff00057882 */ /* 0x000fe20000000000 */
[----:B------:R-:W-:-:S04]  /*7380*/  ISETP.NE.AND P0, PT, R19, R2, PT ;  /* 0x000000021300720c */ /* 0x000fc80003f05270 */
[----:B0--3--:R-:W-:Y:S02]  /*7390*/  SEL R25, R25, R22, !P0 ;  /* 0x0000001619197207 */ /* 0x009fe40004000000 */
[----:B------:R-:W-:Y:S01]  /*73a0*/  FSEL R9, R9, R6, !P0 ;  /* 0x0000000609097208 */ /* 0x000fe20004000000 */
[----:B------:R-:W-:Y:S06]  /*73b0*/  BRA.DIV UR5, `(.L_x_6666) ;  /* 0x0000001a05d47947 */ /* 0x000fec000b800000 */
[----:B------:R0:W1:Y:S04]  /*73c0*/  SHFL.BFLY PT, R6, R9, 0x4, 0x1f ;  /* 0x0c801f0009067f89 */ /* 0x00006800000e0000 */
[----:B------:R0:W3:Y:S02]  /*73d0*/  SHFL.BFLY PT, R22, R25, 0x4, 0x1f ;  /* 0x0c801f0019167f89 */ /* 0x0000e400000e0000 */
.L_x_6749:
        /* <DEDUP_REMOVED lines=8> */
.L_x_6668:
[----:B------:R-:W-:Y:S05]  /*7460*/  BSYNC.RECONVERGENT B0 ;  /* 0x0000000000007941 */ /* 0x000fea0003800200 */
.L_x_6667:
[----:B------:R-:W-:Y:S01]  /*7470*/  UMOV UR5, 0xffffffff ;  /* 0xffffffff00057882 */ /* 0x000fe20000000000 */
[----:B------:R-:W-:-:S04]  /*7480*/  ISETP.NE.AND P0, PT, R20, R3, PT ;  /* 0x000000031400720c */ /* 0x000fc80003f05270 */
[----:B0--3--:R-:W-:Y:S02]  /*7490*/  SEL R25, R25, R22, !P0 ;  /* 0x0000001619197207 */ /* 0x009fe40004000000 */
[----:B------:R-:W-:Y:S01]  /*74a0*/  FSEL R9, R9, R6, !P0 ;  /* 0x0000000609097208 */ /* 0x000fe20004000000 */
[----:B------:R-:W-:Y:S06]  /*74b0*/  BRA.DIV UR5, `(.L_x_6669) ;  /* 0x0000001a05dc7947 */ /* 0x000fec000b800000 */
[----:B------:R0:W1:Y:S04]  /*74c0*/  SHFL.BFLY PT, R6, R9, 0x2, 0x1f ;  /* 0x0c401f0009067f89 */ /* 0x00006800000e0000 */
[----:B------:R0:W3:Y:S02]  /*74d0*/  SHFL.BFLY PT, R22, R25, 0x2, 0x1f ;  /* 0x0c401f0019167f89 */ /* 0x0000e400000e0000 */
.L_x_6753:
        /* <DEDUP_REMOVED lines=8> */
.L_x_6671:
[----:B------:R-:W-:Y:S05]  /*7560*/  BSYNC.RECONVERGENT B0 ;  /* 0x0000000000007941 */ /* 0x000fea0003800200 */
.L_x_6670:
[----:B------:R-:W-:Y:S01]  /*7570*/  UMOV UR5, 0xffffffff ;  /* 0xffffffff00057882 */ /* 0x000fe20000000000 */
[----:B------:R-:W-:-:S04]  /*7580*/  ISETP.NE.AND P0, PT, R21, R2, PT ;  /* 0x000000021500720c */ /* 0x000fc80003f05270 */
[----:B0--3--:R-:W-:Y:S02]  /*7590*/  SEL R25, R25, R22, !P0 ;  /* 0x0000001619197207 */ /* 0x009fe40004000000 */
[----:B------:R-:W-:Y:S01]  /*75a0*/  FSEL R9, R9, R6, !P0 ;  /* 0x0000000609097208 */ /* 0x000fe20004000000 */
[----:B------:R-:W-:Y:S06]  /*75b0*/  BRA.DIV UR5, `(.L_x_6672) ;  /* 0x0000001a05e47947 */ /* 0x000fec000b800000 */
[----:B------:R0:W1:Y:S04]  /*75c0*/  SHFL.BFLY PT, R6, R9, 0x1, 0x1f ;  /* 0x0c201f0009067f89 */ /* 0x00006800000e0000 */
[----:B------:R0:W3:Y:S02]  /*75d0*/  SHFL.BFLY PT, R22, R25, 0x1, 0x1f ;  /* 0x0c201f0019167f89 */ /* 0x0000e400000e0000 */
.L_x_6757:
        /* <DEDUP_REMOVED lines=8> */
.L_x_6674:
[----:B------:R-:W-:Y:S05]  /*7660*/  BSYNC.RECONVERGENT B0 ;  /* 0x0000000000007941 */ /* 0x000fea0003800200 */
.L_x_6673:
        /* <DEDUP_REMOVED lines=16> */
.L_x_6761:
        /* <DEDUP_REMOVED lines=8> */
.L_x_6677:
[----:B------:R-:W-:Y:S05]  /*77f0*/  BSYNC.RECONVERGENT B0 ;  /* 0x0000000000007941 */ /* 0x000fea0003800200 */
.L_x_6676:
[----:B------:R-:W-:Y:S01]  /*7800*/  UMOV UR5, 0xffffffff ;  /* 0xffffffff00057882 */ /* 0x000fe20000000000 */
[----:B------:R-:W-:-:S04]  /*7810*/  ISETP.NE.AND P0, PT, R3, R0, PT ;  /* 0x000000000300720c */ /* 0x000fc80003f05270 */
[----:B-1--4-:R-:W-:Y:S02]  /*7820*/  SEL R15, R22, R15, !P0 ;  /* 0x0000000f160f7207 */ /* 0x012fe40004000000 */
[----:B------:R-:W-:Y:S01]  /*7830*/  FSEL R7, R6, R7, !P0 ;  /* 0x0000000706077208 */ /* 0x000fe20004000000 */
[----:B------:R-:W-:Y:S06]  /*7840*/  BRA.DIV UR5, `(.L_x_6678) ;  /* 0x0000001a05d07947 */ /* 0x000fec000b800000 */
[----:B------:R1:W3:Y:S04]  /*7850*/  SHFL.BFLY PT, R0, R7, 0x8, 0x1f ;  /* 0x0d001f0007007f89 */ /* 0x0002e800000e0000 */
[----:B------:R1:W4:Y:S02]  /*7860*/  SHFL.BFLY PT, R22, R15, 0x8, 0x1f ;  /* 0x0d001f000f167f89 */ /* 0x00032400000e0000 */
.L_x_6765:
        /* <DEDUP_REMOVED lines=8> */
.L_x_6680:
[----:B------:R-:W-:Y:S05]  /*78f0*/  BSYNC.RECONVERGENT B0 ;  /* 0x0000000000007941 */ /* 0x000fea0003800200 */
.L_x_6679:
[----:B------:R-:W-:Y:S01]  /*7900*/  UMOV UR5, 0xffffffff ;  /* 0xffffffff00057882 */ /* 0x000fe20000000000 */
[----:B------:R-:W-:-:S04]  /*7910*/  ISETP.NE.AND P0, PT, R2, R19, PT ;  /* 0x000000130200720c */ /* 0x000fc80003f05270 */
[----:B-1--4-:R-:W-:Y:S02]  /*7920*/  SEL R15, R22, R15, !P0 ;  /* 0x0000000f160f7207 */ /* 0x012fe40004000000 */
[----:B------:R-:W-:Y:S01]  /*7930*/  FSEL R7, R0, R7, !P0 ;  /* 0x0000000700077208 */ /* 0x000fe20004000000 */
[----:B------:R-:W-:Y:S06]  /*7940*/  BRA.DIV UR5, `(.L_x_6681) ;  /* 0x0000001a05d87947 */ /* 0x000fec000b800000 */
[----:B------:R1:W3:Y:S04]  /*7950*/  SHFL.BFLY PT, R0, R7, 0x4, 0x1f ;  /* 0x0c801f0007007f89 */ /* 0x0002e800000e0000 */
[----:B------:R1:W4:Y:S02]  /*7960*/  SHFL.BFLY PT, R22, R15, 0x4, 0x1f ;  /* 0x0c801f000f167f89 */ /* 0x00032400000e0000 */
.L_x_6769:
        /* <DEDUP_REMOVED lines=8> */
.L_x_6683:
[----:B------:R-:W-:Y:S05]  /*79f0*/  BSYNC.RECONVERGENT B0 ;  /* 0x0000000000007941 */ /* 0x000fea0003800200 */
.L_x_6682:
[----:B------:R-:W-:Y:S01]  /*7a00*/  UMOV UR5, 0xffffffff ;  /* 0xffffffff00057882 */ /* 0x000fe20000000000 */
[----:B------:R-:W-:-:S04]  /*7a10*/  ISETP.NE.AND P0, PT, R3, R20, PT ;  /* 0x000000140300720c */ /* 0x000fc80003f05270 */
[----:B-1--4-:R-:W-:Y:S02]  /*7a20*/  SEL R15, R22, R15, !P0 ;  /* 0x0000000f160f7207 */ /* 0x012fe40004000000 */
[----:B------:R-:W-:Y:S01]  /*7a30*/  FSEL R7, R0, R7, !P0 ;  /* 0x0000000700077208 */ /* 0x000fe20004000000 */
[----:B------:R-:W-:Y:S06]  /*7a40*/  BRA.DIV UR5, `(.L_x_6684) ;  /* 0x0000001a05e07947 */ /* 0x000fec000b800000 */
[----:B------:R1:W3:Y:S04]  /*7a50*/  SHFL.BFLY PT, R0, R7, 0x2, 0x1f ;  /* 0x0c401f0007007f89 */ /* 0x0002e800000e0000 */
[----:B------:R1:W4:Y:S02]  /*7a60*/  SHFL.BFLY PT, R22, R15, 0x2, 0x1f ;  /* 0x0c401f000f167f89 */ /* 0x00032400000e0000 */
.L_x_6773:
        /* <DEDUP_REMOVED lines=8> */
.L_x_6686:
[----:B------:R-:W-:Y:S05]  /*7af0*/  BSYNC.RECONVERGENT B0 ;  /* 0x0000000000007941 */ /* 0x000fea0003800200 */
.L_x_6685:
[----:B------:R-:W-:Y:S01]  /*7b00*/  UMOV UR5, 0xffffffff ;  /* 0xffffffff00057882 */ /* 0x000fe20000000000 */
[----:B------:R-:W-:-:S04]  /*7b10*/  ISETP.NE.AND P0, PT, R2, R21, PT ;  /* 0x000000150200720c */ /* 0x000fc80003f05270 */
[----:B-1--4-:R-:W-:Y:S02]  /*7b20*/  SEL R15, R22, R15, !P0 ;  /* 0x0000000f160f7207 */ /* 0x012fe40004000000 */
[----:B------:R-:W-:Y:S01]  /*7b30*/  FSEL R7, R0, R7, !P0 ;  /* 0x0000000700077208 */ /* 0x000fe20004000000 */
[----:B------:R-:W-:Y:S06]  /*7b40*/  BRA.DIV UR5, `(.L_x_6687) ;  /* 0x0000001a05e87947 */ /* 0x000fec000b800000 */
[----:B------:R1:W3:Y:S04]  /*7b50*/  SHFL.BFLY PT, R0, R7, 0x1, 0x1f ;  /* 0x0c201f0007007f89 */ /* 0x0002e800000e0000 */
[----:B------:R1:W4:Y:S02]  /*7b60*/  SHFL.BFLY PT, R22, R15, 0x1, 0x1f ;  /* 0x0c201f000f167f89 */ /* 0x00032400000e0000 */
.L_x_6777:
        /* <DEDUP_REMOVED lines=8> */
.L_x_6689:
[----:B------:R-:W-:Y:S05]  /*7bf0*/  BSYNC.RECONVERGENT B0 ;  /* 0x0000000000007941 */ /* 0x000fea0003800200 */
.L_x_6688:
[----:B------:R-:W-:Y:S01]  /*7c00*/  UMOV UR5, 0xffffffff ;  /* 0xffffffff00057882 */ /* 0x000fe20000000000 */
[----:B------:R-:W-:-:S04]  /*7c10*/  ISETP.NE.AND P0, PT, R2, R5, PT ;  /* 0x000000050200720c */ /* 0x000fc80003f05270 */
[----:B-1--4-:R-:W-:Y:S02]  /*7c20*/  SEL R15, R22, R15, !P0 ;  /* 0x0000000f160f7207 */ /* 0x012fe40004000000 */
[----:B------:R-:W-:Y:S01]  /*7c30*/  SEL R0, R0, R7, !P0 ;  /* 0x0000000700007207 */ /* 0x000fe20004000000 */
[----:B------:R-:W-:Y:S06]  /*7c40*/  BRA.DIV UR5, `(.L_x_6690) ;  /* 0x0000001a05f07947 */ /* 0x000fec000b800000 */
.L_x_6780:
[----:B------:R-:W-:-:S03]  /*7c50*/  UMOV UR5, 0xffffffff ;  /* 0xffffffff00057882 */ /* 0x000fc60000000000 */
[----:B------:R-:W-:Y:S05]  /*7c60*/  BRA.DIV UR5, `(.L_x_6691) ;  /* 0x0000001e05147947 */ /* 0x000fea000b800000 */
.L_x_6629:
[----:B------:R-:W5:Y:S01]  /*7c70*/  LDCU UR5, c[0x0][0x3c0] ;  /* 0x00007800ff0577ac */ /* 0x000f620008000800 */
[----:B01--4-:R-:W-:Y:S01]  /*7c80*/  IMAD.MOV.U32 R2, RZ, RZ, 0x4 ;  /* 0x00000004ff027424 */ /* 0x013fe200078e00ff */
[----:B-----5:R-:W-:Y:S01]  /*7c90*/  ISETP.GE.AND P1, PT, R13, UR5, PT ;  /* 0x000000050d007c0c */ /* 0x020fe2000bf26270 */
[----:B------:R-:W0:-:S12]  /*7ca0*/  LDCU.U8 UR5, c[0x0][0x3c8] ;  /* 0x00007900ff0577ac */ /* 0x000e180008000000 */
[----:B------:R-:W-:-:S06]  /*7cb0*/  @!P1 IMAD.WIDE R2, R15, R2, UR6 ;  /* 0x000000060f029e25 */ /* 0x000fcc000f8e0202 */
[----:B------:R-:W4:Y:S01]  /*7cc0*/  @!P1 LDG.E R2, desc[UR18][R2.64] ;  /* 0x0000001202029981 */ /* 0x000f22000c1e1900 */
[----:B0-----:R-:W-:Y:S01]  /*7cd0*/  UPRMT UR5, UR5, 0x8880, URZ ;  /* 0x0000888005057896 */ /* 0x001fe200080000ff */
[----:B------:R-:W-:Y:S02]  /*7ce0*/  @!P1 IMAD.MOV.U32 R5, RZ, RZ, 0x3f000000 ;  /* 0x3f000000ff059424 */ /* 0x000fe400078e00ff */
[----:B------:R-:W-:Y:S01]  /*7cf0*/  IMAD.MOV.U32 R6, RZ, RZ, RZ ;  /* 0x000000ffff067224 */ /* 0x000fe200078e00ff */
[----:B------:R-:W-:Y:S01]  /*7d00*/  UISETP.NE.AND UP0, UPT, UR5, URZ, UPT ;  /* 0x000000ff0500728c */ /* 0x000fe2000bf05270 */
[----:B------:R-:W-:Y:S02]  /*7d10*/  IMAD.MOV.U32 R0, RZ, RZ, RZ ;  /* 0x000000ffff007224 */ /* 0x000fe400078e00ff */
[----:B------:R-:W-:Y:S02]  /*7d20*/  @!P1 IMAD.MOV.U32 R0, RZ, RZ, R15 ;  /* 0x000000ffff009224 */ /* 0x000fe400078e000f */
[----:B----4-:R-:W-:-:S06]  /*7d30*/  @!P1 FMUL.FTZ R4, R2, 0.5 ;  /* 0x3f00000002049820 */ /* 0x010fcc0000410000 */
[----:B------:R-:W0:Y:S02]  /*7d40*/  @!P1 MUFU.TANH R4, R4 ;  /* 0x0000000400049308 */ /* 0x000e240000002400 */
[----:B0-----:R-:W-:Y:S01]  /*7d50*/  @!P1 FFMA.FTZ R6, R4, R5, 0.5 ;  /* 0x3f00000004069423 */ /* 0x001fe20000010005 */
        /* <DEDUP_REMOVED lines=12> */
.L_x_6692:
        /* <DEDUP_REMOVED lines=11> */
.L_x_6789:
[----:B-1----:R-:W-:Y:S01]  /*7ed0*/  FADD.FTZ R22, R8, R22 ;  /* 0x0000001608167221 */ /* 0x002fe20000010000 */
[----:B------:R-:W1:Y:S01]  /*7ee0*/  LDCU.64 UR10, c[0x0][0x3d0] ;  /* 0x00007a00ff0a77ac */ /* 0x000e620008000a00 */
[----:B------:R-:W-:Y:S02]  /*7ef0*/  IMAD.MOV.U32 R2, RZ, RZ, -0x10000000 ;  /* 0xf0000000ff027424 */ /* 0x000fe400078e00ff */
[----:B------:R-:W-:Y:S01]  /*7f00*/  FADD.FTZ R22, R22, 9.999999682655225389e-21 ;  /* 0x1e3ce50816167421 */ /* 0x000fe20000010000 */
[----:B------:R-:W-:-:S05]  /*7f10*/  IMAD.MOV.U32 R3, RZ, RZ, 0x380fffff ;  /* 0x380fffffff037424 */ /* 0x000fca00078e00ff */
[----:B------:R-:W4:Y:S01]  /*7f20*/  MUFU.RCP R22, R22 ;  /* 0x0000001600167308 */ /* 0x000f220000001000 */
[----:B-1----:R-:W1:-:S15]  /*7f30*/  DSETP.LEU.AND P0, PT, R2, |UR10|, PT ;  /* 0x4000000a02007e2a */ /* 0x002e5e000bf0b000 */
[----:B------:R-:W-:-:S15]  /*7f40*/  NOP ;  /* 0x0000000000007918 */ /* 0x000fde0000000000 */
[----:B------:R-:W-:-:S15]  /*7f50*/  NOP ;  /* 0x0000000000007918 */ /* 0x000fde0000000000 */
[----:B------:R-:W-:-:S15]  /*7f60*/  NOP ;  /* 0x0000000000007918 */ /* 0x000fde0000000000 */
[----:B------:R-:W-:-:S04]  /*7f70*/  NOP ;  /* 0x0000000000007918 */ /* 0x000fc80000000000 */
[----:B------:R-:W1:Y:S02]  /*7f80*/  F2F.F32.F64 R7, UR10 ;  /* 0x0000000a00077d10 */ /* 0x000e640008301000 */
[----:B-1----:R-:W-:-:S04]  /*7f90*/  @!P0 FMUL R7, R7, 1.175494350822287508e-38 ;  /* 0x0080000007078820 */ /* 0x002fc80000400000 */
[----:B----4-:R-:W-:-:S07]  /*7fa0*/  FMUL.FTZ R7, R7, R22 ;  /* 0x0000001607077220 */ /* 0x010fce0000410000 */
.L_x_6693:
[----:B------:R-:W1:Y:S01]  /*7fb0*/  LDCU.64 UR14, c[0x0][0x3c0] ;  /* 0x00007800ff0e77ac */ /* 0x000e620008000a00 */
[----:B------:R-:W-:Y:S01]  /*7fc0*/  @!P1 FMUL.FTZ R7, R7, R6 ;  /* 0x0000000607079220 */ /* 0x000fe20000410000 */
[----:B------:R-:W4:Y:S01]  /*7fd0*/  LDCU.64 UR22, c[0x0][0x390] ;  /* 0x00007200ff1677ac */ /* 0x000f220008000a00 */
[----:B------:R-:W5:Y:S01]  /*7fe0*/  LDCU.64 UR16, c[0x0][0x388] ;  /* 0x00007100ff1077ac */ /* 0x000f620008000a00 */
[----:B-1----:R-:W-:-:S04]  /*7ff0*/  UIMAD.WIDE.U32 UR10, UR21, UR14, URZ ;  /* 0x0000000e150a72a5 */ /* 0x002fc8000f8e00ff */
        /* <DEDUP_REMOVED lines=17> */
.L_x_6582:
[----:B------:R-:W-:Y:S01]  /*8110*/  BSSY B1, `(.L_x_6695) ;  /* 0x0000006000017945 */ /* 0x000fe20003800000 */
[----:B------:R-:W-:Y:S02]  /*8120*/  IMAD.MOV.U32 R3, RZ, RZ, 0x1f ;  /* 0x0000001fff037424 */ /* 0x000fe400078e00ff */
[----:B------:R-:W-:-:S07]  /*8130*/  IMAD.MOV.U32 R2, RZ, RZ, -0x1 ;  /* 0xffffffffff027424 */ /* 0x000fce00078e00ff */
[----:B------:R-:W-:Y:S05]  /*8140*/  WARPSYNC.COLLECTIVE R2, `(.L_x_6696) ;  /* 0x0000000002087348 */ /* 0x000fea0003c00000 */
[----:B------:R0:W1:Y:S02]  /*8150*/  SHFL.IDX P1, R2, R22, R23, R3 ;  /* 0x0000001716027389 */ /* 0x0000640000020003 */
[----:B01----:R-:W-:Y:S05]  /*8160*/  ENDCOLLECTIVE ;  /* 0x000000000000791b */ /* 0x003fea0003800000 */
.L_x_6696:
[----:B------:R-:W-:Y:S05]  /*8170*/  BSYNC B1 ;  /* 0x0000000000017941 */ /* 0x000fea0003800000 */
.L_x_6695:
[----:B------:R-:W-:Y:S05]  /*8180*/  BRA `(.L_x_6697) ;  /* 0xffffffcc00b07947 */ /* 0x000fea000383ffff */
.L_x_6630:
        /* <DEDUP_REMOVED lines=8> */
.L_x_6699:
[----:B------:R-:W-:Y:S05]  /*8210*/  BSYNC B0 ;  /* 0x0000000000007941 */ /* 0x000fea0003800000 */
.L_x_6698:
        /* <DEDUP_REMOVED lines=8> */
.L_x_6700:
[----:B------:R-:W-:Y:S05]  /*82a0*/  BRA `(.L_x_6701) ;  /* 0xffffffe400487947 */ /* 0x000fea000383ffff */
.L_x_6633:
        /* <DEDUP_REMOVED lines=8> */
.L_x_6703:
[----:B------:R-:W-:Y:S05]  /*8330*/  BSYNC B0 ;  /* 0x0000000000007941 */ /* 0x000fea0003800000 */
.L_x_6702:
        /* <DEDUP_REMOVED lines=8> */
.L_x_6704:
[----:B------:R-:W-:Y:S05]  /*83c0*/  BRA `(.L_x_6705) ;  /* 0xffffffe400407947 */ /* 0x000fea000383ffff */
.L_x_6636:
        /* <DEDUP_REMOVED lines=8> */
.L_x_6707:
[----:B------:R-:W-:Y:S05]  /*8450*/  BSYNC B0 ;  /* 0x0000000000007941 */ /* 0x000fea0003800000 */
.L_x_6706:
        /* <DEDUP_REMOVED lines=8> */
.L_x_6708:
[----:B------:R-:W-:Y:S05]  /*84e0*/  BRA `(.L_x_6709) ;  /* 0xffffffe400387947 */ /* 0x000fea000383ffff */
.L_x_6639:
        /* <DEDUP_REMOVED lines=8> */
.L_x_6711:
[----:B------:R-:W-:Y:S05]  /*8570*/  BSYNC B0 ;  /* 0x0000000000007941 */ /* 0x000fea0003800000 */
.L_x_6710:
        /* <DEDUP_REMOVED lines=8> */
.L_x_6712:
[----:B------:R-:W-:Y:S05]  /*8600*/  BRA `(.L_x_6713) ;  /* 0xffffffe400307947 */ /* 0x000fea000383ffff */
.L_x_6642:
        /* <DEDUP_REMOVED lines=8> */
.L_x_6715:
[----:B------:R-:W-:Y:S05]  /*8690*/  BSYNC B0 ;  /* 0x0000000000007941 */ /* 0x000fea0003800000 */
.L_x_6714:
        /* <DEDUP_REMOVED lines=8> */
.L_x_6716:
[----:B------:R-:W-:Y:S05]  /*8720*/  BRA `(.L_x_6717) ;  /* 0xffffffe400287947 */ /* 0x000fea000383ffff */
.L_x_6645:
        /* <DEDUP_REMOVED lines=8> */
.L_x_6719:
[----:B------:R-:W-:Y:S05]  /*87b0*/  BSYNC B0 ;  /* 0x0000000000007941 */ /* 0x000fea0003800000 */
.L_x_6718:
        /* <DEDUP_REMOVED lines=8> */
.L_x_6720:
[----:B------:R-:W-:Y:S05]  /*8840*/  BRA `(.L_x_6721) ;  /* 0xffffffe400207947 */ /* 0x000fea000383ffff */
.L_x_6648:
        /* <DEDUP_REMOVED lines=8> */
.L_x_6723:
[----:B------:R-:W-:Y:S05]  /*88d0*/  BSYNC B0 ;  /* 0x0000000000007941 */ /* 0x000fea0003800000 */
.L_x_6722:
        /* <DEDUP_REMOVED lines=8> */
.L_x_6724:
[----:B------:R-:W-:Y:S05]  /*8960*/  BRA `(.L_x_6725) ;  /* 0xffffffe400187947 */ /* 0x000fea000383ffff */
.L_x_6651:
        /* <DEDUP_REMOVED lines=8> */
.L_x_6727:
[----:B------:R-:W-:Y:S05]  /*89f0*/  BSYNC B0 ;  /* 0x0000000000007941 */ /* 0x000fea0003800000 */
.L_x_6726:
        /* <DEDUP_REMOVED lines=8> */
.L_x_6728:
[----:B------:R-:W-:Y:S05]  /*8a80*/  BRA `(.L_x_6729) ;  /* 0xffffffe400107947 */ /* 0x000fea000383ffff */
.L_x_6654:
        /* <DEDUP_REMOVED lines=8> */
.L_x_6731:
[----:B------:R-:W-:Y:S05]  /*8b10*/  BSYNC B0 ;  /* 0x0000000000007941 */ /* 0x000fea0003800000 */
.L_x_6730:
        /* <DEDUP_REMOVED lines=8> */
.L_x_6732:
[----:B------:R-:W-:Y:S05]  /*8ba0*/  BRA `(.L_x_6733) ;  /* 0xffffffe400087947 */ /* 0x000fea000383ffff */
.L_x_6657:
        /* <DEDUP_REMOVED lines=8> */
.L_x_6735:
[----:B------:R-:W-:Y:S05]  /*8c30*/  BSYNC B0 ;  /* 0x0000000000007941 */ /* 0x000fea0003800000 */
.L_x_6734:
        /* <DEDUP_REMOVED lines=8> */
.L_x_6736:
[----:B------:R-:W-:Y:S05]  /*8cc0*/  BRA `(.L_x_6737) ;  /* 0xffffffe400007947 */ /* 0x000fea000383ffff */
.L_x_6660:
        /* <DEDUP_REMOVED lines=8> */
.L_x_6739:
[----:B------:R-:W-:Y:S05]  /*8d50*/  BSYNC B0 ;  /* 0x0000000000007941 */ /* 0x000fea0003800000 */
.L_x_6738:
        /* <DEDUP_REMOVED lines=8> */
.L_x_6740:
[----:B------:R-:W-:Y:S05]  /*8de0*/  BRA `(.L_x_6741) ;  /* 0xffffffe000f87947 */ /* 0x000fea000383ffff */
.L_x_6663:
        /* <DEDUP_REMOVED lines=8> */
.L_x_6743:
[----:B------:R-:W-:Y:S05]  /*8e70*/  BSYNC B0 ;  /* 0x0000000000007941 */ /* 0x000fea0003800000 */
.L_x_6742:
        /* <DEDUP_REMOVED lines=8> */
.L_x_6744:
[----:B------:R-:W-:Y:S05]  /*8f00*/  BRA `(.L_x_6745) ;  /* 0xffffffe000f47947 */ /* 0x000fea000383ffff */
.L_x_6666:
        /* <DEDUP_REMOVED lines=8> */
.L_x_6747:
[----:B------:R-:W-:Y:S05]  /*8f90*/  BSYNC B0 ;  /* 0x0000000000007941 */ /* 0x000fea0003800000 */
.L_x_6746:
        /* <DEDUP_REMOVED lines=8> */
.L_x_6748:
[----:B------:R-:W-:Y:S05]  /*9020*/  BRA `(.L_x_6749) ;  /* 0xffffffe000ec7947 */ /* 0x000fea000383ffff */
.L_x_6669:
        /* <DEDUP_REMOVED lines=8> */
.L_x_6751:
[----:B------:R-:W-:Y:S05]  /*90b0*/  BSYNC B0 ;  /* 0x0000000000007941 */ /* 0x000fea0003800000 */
.L_x_6750:
        /* <DEDUP_REMOVED lines=8> */
.L_x_6752:
[----:B------:R-:W-:Y:S05]  /*9140*/  BRA `(.L_x_6753) ;  /* 0xffffffe000e47947 */ /* 0x000fea000383ffff */
.L_x_6672:
        /* <DEDUP_REMOVED lines=8> */
.L_x_6755:
[----:B------:R-:W-:Y:S05]  /*91d0*/  BSYNC B0 ;  /* 0x0000000000007941 */ /* 0x000fea0003800000 */
.L_x_6754:
        /* <DEDUP_REMOVED lines=8> */
.L_x_6756:
[----:B------:R-:W-:Y:S05]  /*9260*/  BRA `(.L_x_6757) ;  /* 0xffffffe000dc7947 */ /* 0x000fea000383ffff */
.L_x_6675:
        /* <DEDUP_REMOVED lines=8> */
.L_x_6759:
[----:B------:R-:W-:Y:S05]  /*92f0*/  BSYNC B0 ;  /* 0x0000000000007941 */ /* 0x000fea0003800000 */
.L_x_6758:
        /* <DEDUP_REMOVED lines=8> */
.L_x_6760:
[----:B------:R-:W-:Y:S05]  /*9380*/  BRA `(.L_x_6761) ;  /* 0xffffffe000f87947 */ /* 0x000fea000383ffff */
.L_x_6678:
        /* <DEDUP_REMOVED lines=8> */
.L_x_6763:
[----:B------:R-:W-:Y:S05]  /*9410*/  BSYNC B0 ;  /* 0x0000000000007941 */ /* 0x000fea0003800000 */
.L_x_6762:
        /* <DEDUP_REMOVED lines=8> */
.L_x_6764:
[----:B------:R-:W-:Y:S05]  /*94a0*/  BRA `(.L_x_6765) ;  /* 0xffffffe000f07947 */ /* 0x000fea000383ffff */
.L_x_6681:
        /* <DEDUP_REMOVED lines=8> */
.L_x_6767:
[----:B------:R-:W-:Y:S05]  /*9530*/  BSYNC B0 ;  /* 0x0000000000007941 */ /* 0x000fea0003800000 */
.L_x_6766:
        /* <DEDUP_REMOVED lines=8> */
.L_x_6768:
[----:B------:R-:W-:Y:S05]  /*95c0*/  BRA `(.L_x_6769) ;  /* 0xffffffe000e87947 */ /* 0x000fea000383ffff */
.L_x_6684:
        /* <DEDUP_REMOVED lines=8> */
.L_x_6771:
[----:B------:R-:W-:Y:S05]  /*9650*/  BSYNC B0 ;  /* 0x0000000000007941 */ /* 0x000fea0003800000 */
.L_x_6770:
        /* <DEDUP_REMOVED lines=8> */
.L_x_6772:
[----:B------:R-:W-:Y:S05]  /*96e0*/  BRA `(.L_x_6773) ;  /* 0xffffffe000e07947 */ /* 0x000fea000383ffff */
.L_x_6687:
        /* <DEDUP_REMOVED lines=8> */
.L_x_6775:
[----:B------:R-:W-:Y:S05]  /*9770*/  BSYNC B0 ;  /* 0x0000000000007941 */ /* 0x000fea0003800000 */
.L_x_6774:
        /* <DEDUP_REMOVED lines=8> */
.L_x_6776:
[----:B------:R-:W-:Y:S05]  /*9800*/  BRA `(.L_x_6777) ;  /* 0xffffffe000d87947 */ /* 0x000fea000383ffff */
.L_x_6690:
        /* <DEDUP_REMOVED lines=9> */
.L_x_6779:
[----:B------:R-:W-:Y:S05]  /*98a0*/  BSYNC B0 ;  /* 0x0000000000007941 */ /* 0x000fea0003800000 */
.L_x_6778:
[----:B------:R-:W-:Y:S05]  /*98b0*/  BRA `(.L_x_6780) ;  /* 0xffffffe000e47947 */ /* 0x000fea000383ffff */
.L_x_6691:
        /* <DEDUP_REMOVED lines=9> */
.L_x_6782:
[----:B------:R-:W-:Y:S05]  /*9950*/  BSYNC B0 ;  /* 0x0000000000007941 */ /* 0x000fea0003800000 */
.L_x_6781:
[----:B------:R-:W-:Y:S05]  /*9960*/  BRA `(.L_x_6629) ;  /* 0xffffffe000c07947 */ /* 0x000fea000383ffff */
.L_x_6694:
[----:B------:R-:W-:Y:S01]  /*9970*/  BSSY B0, `(.L_x_6783) ;  /* 0x0000008000007945 */ /* 0x000fe20003800000 */
[----:B------:R-:W-:Y:S02]  /*9980*/  IMAD.MOV.U32 R23, RZ, RZ, R6 ;  /* 0x000000ffff177224 */ /* 0x000fe400078e0006 */
[----:B------:R-:W-:Y:S02]  /*9990*/  IMAD.MOV.U32 R4, RZ, RZ, 0x10 ;  /* 0x00000010ff047424 */ /* 0x000fe400078e00ff */
[----:B------:R-:W-:Y:S02]  /*99a0*/  IMAD.MOV.U32 R3, RZ, RZ, 0x1f ;  /* 0x0000001fff037424 */ /* 0x000fe400078e00ff */
[----:B------:R-:W-:-:S07]  /*99b0*/  IMAD.MOV.U32 R2, RZ, RZ, -0x1 ;  /* 0xffffffffff027424 */ /* 0x000fce00078e00ff */
[----:B--23--:R-:W-:Y:S05]  /*99c0*/  WARPSYNC.COLLECTIVE R2, `(.L_x_6784) ;  /* 0x0000000002087348 */ /* 0x00cfea0003c00000 */
[----:B------:R0:W1:Y:S02]  /*99d0*/  SHFL.BFLY P0, R22, R23, R4, R3 ;  /* 0x0c00000417167389 */ /* 0x0000640000000003 */
[----:B0123--:R-:W-:Y:S05]  /*99e0*/  ENDCOLLECTIVE ;  /* 0x000000000000791b */ /* 0x00ffea0003800000 */
.L_x_6784:
[----:B------:R-:W-:Y:S05]  /*99f0*/  BSYNC B0 ;  /* 0x0000000000007941 */ /* 0x000fea0003800000 */
.L_x_6783:
[----:B------:R-:W-:Y:S01]  /*9a00*/  FADD.FTZ R23, R22, R6 ;  /* 0x0000000616177221 */ /* 0x000fe20000010000 */
[----:B------:R-:W-:Y:S02]  /*9a10*/  IMAD.MOV.U32 R4, RZ, RZ, 0x8 ;  /* 0x00000008ff047424 */ /* 0x000fe400078e00ff */
[----:B------:R-:W-:Y:S02]  /*9a20*/  IMAD.MOV.U32 R3, RZ, RZ, 0x1f ;  /* 0x0000001fff037424 */ /* 0x000fe400078e00ff */
[----:B------:R-:W-:-:S07]  /*9a30*/  IMAD.MOV.U32 R2, RZ, RZ, -0x1 ;  /* 0xffffffffff027424 */ /* 0x000fce00078e00ff */
[----:B------:R-:W-:Y:S05]  /*9a40*/  WARPSYNC.COLLECTIVE R2, `(.L_x_6785) ;  /* 0x0000000002087348 */ /* 0x000fea0003c00000 */
[----:B------:R0:W1:Y:S02]  /*9a50*/  SHFL.BFLY P0, R22, R23, R4, R3 ;  /* 0x0c00000417167389 */ /* 0x0000640000000003 */
[----:B01----:R-:W-:Y:S05]  /*9a60*/  ENDCOLLECTIVE ;  /* 0x000000000000791b */ /* 0x003fea0003800000 */
.L_x_6785:
[----:B------:R-:W-:Y:S02]  /*9a70*/  IMAD.MOV.U32 R4, RZ, RZ, 0x4 ;  /* 0x00000004ff047424 */ /* 0x000fe400078e00ff */
[----:B------:R-:W-:-:S04]  /*9a80*/  FADD.FTZ R5, R23, R22 ;  /* 0x0000001617057221 */ /* 0x000fc80000010000 */
[----:B------:R-:W-:-:S07]  /*9a90*/  IMAD.MOV.U32 R23, RZ, RZ, R5 ;  /* 0x000000ffff177224 */ /* 0x000fce00078e0005 */
[----:B------:R-:W-:Y:S05]  /*9aa0*/  WARPSYNC.COLLECTIVE R2, `(.L_x_6786) ;  /* 0x0000000002087348 */ /* 0x000fea0003c00000 */
[----:B------:R0:W1:Y:S02]  /*9ab0*/  SHFL.BFLY P0, R22, R23, R4, R3 ;  /* 0x0c00000417167389 */ /* 0x0000640000000003 */
[----:B01----:R-:W-:Y:S05]  /*9ac0*/  ENDCOLLECTIVE ;  /* 0x000000000000791b */ /* 0x003fea0003800000 */
.L_x_6786:
[----:B------:R-:W-:Y:S02]  /*9ad0*/  IMAD.MOV.U32 R4, RZ, RZ, 0x2 ;  /* 0x00000002ff047424 */ /* 0x000fe400078e00ff */
[----:B------:R-:W-:-:S04]  /*9ae0*/  FADD.FTZ R7, R5, R22 ;  /* 0x0000001605077221 */ /* 0x000fc80000010000 */
[----:B------:R-:W-:-:S07]  /*9af0*/  IMAD.MOV.U32 R23, RZ, RZ, R7 ;  /* 0x000000ffff177224 */ /* 0x000fce00078e0007 */
[----:B------:R-:W-:Y:S05]  /*9b00*/  WARPSYNC.COLLECTIVE R2, `(.L_x_6787) ;  /* 0x0000000002087348 */ /* 0x000fea0003c00000 */
[----:B------:R0:W1:Y:S02]  /*9b10*/  SHFL.BFLY P0, R22, R23, R4, R3 ;  /* 0x0c00000417167389 */ /* 0x0000640000000003 */
[----:B01----:R-:W-:Y:S05]  /*9b20*/  ENDCOLLECTIVE ;  /* 0x000000000000791b */ /* 0x003fea0003800000 */
.L_x_6787:
[----:B------:R-:W-:Y:S02]  /*9b30*/  IMAD.MOV.U32 R4, RZ, RZ, 0x1 ;  /* 0x00000001ff047424 */ /* 0x000fe400078e00ff */
[----:B------:R-:W-:-:S04]  /*9b40*/  FADD.FTZ R8, R7, R22 ;  /* 0x0000001607087221 */ /* 0x000fc80000010000 */
[----:B------:R-:W-:-:S07]  /*9b50*/  IMAD.MOV.U32 R23, RZ, RZ, R8 ;  /* 0x000000ffff177224 */ /* 0x000fce00078e0008 */
[----:B------:R-:W-:Y:S05]  /*9b60*/  WARPSYNC.COLLECTIVE R2, `(.L_x_6788) ;  /* 0x0000000002087348 */ /* 0x000fea0003c00000 */
[----:B------:R0:W1:Y:S02]  /*9b70*/  SHFL.BFLY P0, R22, R23, R4, R3 ;  /* 0x0c00000417167389 */ /* 0x0000640000000003 */
[----:B01----:R-:W-:Y:S05]  /*9b80*/  ENDCOLLECTIVE ;  /* 0x000000000000791b */ /* 0x003fea0003800000 */
.L_x_6788:
[----:B------:R-:W-:Y:S05]  /*9b90*/  BRA `(.L_x_6789) ;  /* 0xffffffe000cc7947 */ /* 0x000fea000383ffff */
.L_x_6790:
        /* <DEDUP_REMOVED lines=14> */
.L_x_7927:


//--------------------- .text._ZN4vllm3moe44grouped_topk_fused_small_expert_count_kernelIf13__nv_bfloat16iLNS0_11ScoringFuncE1ELi128ELb0ELi8EEEvPT_PfPT1_PKT0_llllllbd --------------------------
	.section	.text._ZN4vllm3moe44grouped_topk_fused_small_expert_count_kernelIf13__nv_bfloat16iLNS0_11ScoringFuncE1ELi128ELb0ELi8EEEvPT_PfPT1_PKT0_llllllbd,"ax",@progbits
	.align	128
        .global         _ZN4vllm3moe44grouped_topk_fused_small_expert_count_kernelIf13__nv_bfloat16iLNS0_11ScoringFuncE1ELi128ELb0ELi8EEEvPT_PfPT1_PKT0_llllllbd
        .type           _ZN4vllm3moe44grouped_topk_fused_small_expert_count_kernelIf13__nv_bfloat16iLNS0_11ScoringFuncE1ELi128ELb0ELi8EEEvPT_PfPT1_PKT0_llllllbd,@function
        .size           _ZN4vllm3moe44grouped_topk_fused_small_expert_count_kernelIf13__nv_bfloat16iLNS0_11ScoringFuncE1ELi128ELb0ELi8EEEvPT_PfPT1_PKT0_llllllbd,(.L_x_7822 - _ZN4vllm3moe44grouped_topk_fused_small_expert_count_kernelIf13__nv_bfloat16iLNS0_11ScoringFuncE1ELi128ELb0ELi8EEEvPT_PfPT1_PKT0_llllllbd)
        .other          _ZN4vllm3moe44grouped_topk_fused_small_expert_count_kernelIf13__nv_bfloat16iLNS0_11ScoringFuncE1ELi128ELb0ELi8EEEvPT_PfPT1_PKT0_llllllbd,@"STO_CUDA_ENTRY STV_DEFAULT"
_ZN4vllm3moe44grouped_topk_fused_small_expert_count_kernelIf13__nv_bfloat16iLNS0_11ScoringFuncE1ELi128ELb0ELi8EEEvPT_PfPT1_PKT0_llllllbd:
.text._ZN4vllm3moe44grouped_topk_fused_small_expert_count_kernelIf13__nv_bfloat16iLNS0_11ScoringFuncE1ELi128ELb0ELi8EEEvPT_PfPT1_PKT0_llllllbd:
        /* <DEDUP_REMOVED lines=20> */
[----:B------:R1:W3:Y:S01]  /*0140*/  @!P0 LDG.E R8, desc[UR8][R8.64] ;  /* 0x0000000808088981 */ /* 0x0002e2000c1e1900 */
[----:B--2---:R-:W-:-:S04]  /*0150*/  @!P0 LEA R4, P1, R2, R10, 0x1 ;  /* 0x0000000a02048211 */ /* 0x004fc800078208ff */
[----:B------:R-:W-:-:S05]  /*0160*/  @!P0 LEA.HI.X R5, R2, R11, RZ, 0x1, P1 ;  /* 0x0000000b02058211 */ /* 0x000fca00008f0cff */
[----:B------:R-:W2:Y:S01]  /*0170*/  @!P0 LDG.E.U16 R4, desc[UR8][R4.64] ;  /* 0x0000000804048981 */ /* 0x000ea2000c1e1500 */
[----:B------:R-:W4:Y:S01]  /*0180*/  S2UR UR6, SR_CgaCtaId ;  /* 0x00000000000679c3 */ /* 0x000f220000008800 */
[----:B------:R-:W-:Y:S01]  /*0190*/  IMAD.MOV.U32 R10, RZ, RZ, -0x800000 ;  /* 0xff800000ff0a7424 */ /* 0x000fe200078e00ff */
[----:B------:R-:W-:Y:S01]  /*01a0*/  UMOV UR4, 0x400 ;  /* 0x0000040000047882 */ /* 0x000fe20000000000 */
[----:B-1----:R-:W-:Y:S01]  /*01b0*/  IMAD.MOV.U32 R9, RZ, RZ, 0x3f000000 ;  /* 0x3f000000ff097424 */ /* 0x002fe200078e00ff */
[----:B------:R-:W-:Y:S01]  /*01c0*/  UIADD3 UR5, UPT, UPT, UR4, 0x200, URZ ;  /* 0x0000020004057890 */ /* 0x000fe2000fffe0ff */
[----:B------:R-:W-:Y:S01]  /*01d0*/  IMAD.MOV.U32 R6, RZ, RZ, -0x800000 ;  /* 0xff800000ff067424 */ /* 0x000fe200078e00ff */
[----:B----4-:R-:W-:Y:S02]  /*01e0*/  ULEA UR4, UR6, UR4, 0x18 ;  /* 0x0000000406047291 */ /* 0x010fe4000f8ec0ff */
[----:B------:R-:W-:Y:S01]  /*01f0*/  ULEA UR5, UR6, UR5, 0x18 ;  /* 0x0000000506057291 */ /* 0x000fe2000f8ec0ff */
[----:B---3--:R-:W-:-:S06]  /*0200*/  @!P0 FMUL.FTZ R10, R8, 0.5 ;  /* 0x3f000000080a8820 */ /* 0x008fcc0000410000 */
        /* <DEDUP_REMOVED lines=8> */
.L_x_6792:
[----:B------:R-:W-:Y:S05]  /*0290*/  BSYNC.RECONVERGENT B0 ;  /* 0x0000000000007941 */ /* 0x000fea0003800200 */
.L_x_6791:
        /* <DEDUP_REMOVED lines=101> */
.L_x_6796:
        /* <DEDUP_REMOVED lines=173> */
.L_x_6795:
[----:B------:R-:W-:Y:S05]  /*13c0*/  BRA.U !UP0, `(.L_x_6794) ;  /* 0x0000000108cc7547 */ /* 0x000fea000b800000 */
[----:B------:R-:W-:Y:S01]  /*13d0*/  IMAD R4, R12, 0x4, R1 ;  /* 0x000000040c047824 */ /* 0x000fe200078e0201 */
[----:B------:R-:W-:-:S12]  /*13e0*/  UIADD3 UR5, UPT, UPT, -UR5, URZ, URZ ;  /* 0x000000ff05057290 */ /* 0x000fd8000fffe1ff */
.L_x_6797:
        /* <DEDUP_REMOVED lines=49> */
.L_x_6794:
        /* <DEDUP_REMOVED lines=107> */
[----:B------:R-:W-:Y:S05]  /*1db0*/  CALL.REL.NOINC `($__internal_75_$__cuda_sm20_div_rn_f64_full) ;  /* 0x0000000000847944 */ /* 0x000fea0003c00000 */
[----:B------:R-:W-:Y:S02]  /*1dc0*/  IMAD.MOV.U32 R4, RZ, RZ, R14 ;  /* 0x000000ffff047224 */ /* 0x000fe400078e000e */
[----:B------:R-:W-:-:S07]  /*1dd0*/  IMAD.MOV.U32 R5, RZ, RZ, R15 ;  /* 0x000000ffff057224 */ /* 0x000fce00078e000f */
.L_x_6800:
[----:B------:R-:W-:Y:S05]  /*1de0*/  BSYNC.RECONVERGENT B0 ;  /* 0x0000000000007941 */ /* 0x000fea0003800200 */
.L_x_6799:
        /* <DEDUP_REMOVED lines=9> */
.L_x_6798:
        /* <DEDUP_REMOVED lines=18> */
.L_x_6801:
[----:B------:R-:W-:Y:S05]  /*1fa0*/  BSYNC.RECONVERGENT B0 ;  /* 0x0000000000007941 */ /* 0x000fea0003800200 */
.L_x_6793:
[----:B------:R-:W-:Y:S01]  /*1fb0*/  PREEXIT ;  /* 0x000000000000782d */ /* 0x000fe20000000000 */
[----:B------:R-:W-:Y:S05]  /*1fc0*/  EXIT ;  /* 0x000000000000794d */ /* 0x000fea0003800000 */
        .weak           $__internal_75_$__cuda_sm20_div_rn_f64_full
        .type           $__internal_75_$__cuda_sm20_div_rn_f64_full,@function
        .size           $__internal_75_$__cuda_sm20_div_rn_f64_full,(.L_x_7822 - $__internal_75_$__cuda_sm20_div_rn_f64_full)
$__internal_75_$__cuda_sm20_div_rn_f64_full:
        /* <DEDUP_REMOVED lines=104> */
.L_x_6803:
        /* <DEDUP_REMOVED lines=16> */
.L_x_6806:
[----:B------:R-:W-:Y:S01]  /*2750*/  LOP3.LUT R15, R11, 0x80000, RZ, 0xfc, !PT ;  /* 0x000800000b0f7812 */ /* 0x000fe200078efcff */
[----:B------:R-:W-:Y:S01]  /*2760*/  IMAD.MOV.U32 R14, RZ, RZ, R10 ;  /* 0x000000ffff0e7224 */ /* 0x000fe200078e000a */
[----:B------:R-:W-:Y:S06]  /*2770*/  BRA `(.L_x_6804) ;  /* 0x0000000000087947 */ /* 0x000fec0003800000 */
.L_x_6805:
[----:B------:R-:W-:Y:S01]  /*2780*/  LOP3.LUT R15, R9, 0x80000, RZ, 0xfc, !PT ;  /* 0x00080000090f7812 */ /* 0x000fe200078efcff */
[----:B------:R-:W-:-:S07]  /*2790*/  IMAD.MOV.U32 R14, RZ, RZ, R8 ;  /* 0x000000ffff0e7224 */ /* 0x000fce00078e0008 */
.L_x_6804:
[----:B------:R-:W-:Y:S05]  /*27a0*/  BSYNC.RECONVERGENT B1 ;  /* 0x0000000000017941 */ /* 0x000fea0003800200 */
.L_x_6802:
[----:B------:R-:W-:Y:S02]  /*27b0*/  IMAD.MOV.U32 R4, RZ, RZ, R6 ;  /* 0x000000ffff047224 */ /* 0x000fe400078e0006 */
[----:B------:R-:W-:-:S04]  /*27c0*/  IMAD.MOV.U32 R5, RZ, RZ, 0x0 ;  /* 0x00000000ff057424 */ /* 0x000fc800078e00ff */
[----:B------:R-:W-:Y:S05]  /*27d0*/  RET.REL.NODEC R4 `(_ZN4vllm3moe44grouped_topk_fused_small_expert_count_kernelIf13__nv_bfloat16iLNS0_11ScoringFuncE1ELi128ELb0ELi8EEEvPT_PfPT1_PKT0_llllllbd) ;  /* 0xffffffd804087950 */ /* 0x000fea0003c3ffff */
.L_x_6807:
        /* <DEDUP_REMOVED lines=10> */
.L_x_7822:


//--------------------- .text._ZN4vllm3moe44grouped_topk_fused_small_expert_count_kernelIf13__nv_bfloat16iLNS0_11ScoringFuncE1ELi384ELb0ELi8EEEvPT_PfPT1_PKT0_llllllbd --------------------------
	.section	.text._ZN4vllm3moe44grouped_topk_fused_small_expert_count_kernelIf13__nv_bfloat16iLNS0_11ScoringFuncE1ELi384ELb0ELi8EEEvPT_PfPT1_PKT0_llllllbd,"ax",@progbits
	.align	128
        .global         _ZN4vllm3moe44grouped_topk_fused_small_expert_count_kernelIf13__nv_bfloat16iLNS0_11ScoringFuncE1ELi384ELb0ELi8EEEvPT_PfPT1_PKT0_llllllbd
        .type           _ZN4vllm3moe44grouped_topk_fused_small_expert_count_kernelIf13__nv_bfloat16iLNS0_11ScoringFuncE1ELi384ELb0ELi8EEEvPT_PfPT1_PKT0_llllllbd,@function
        .size           _ZN4vllm3moe44grouped_topk_fused_small_expert_count_kernelIf13__nv_bfloat16iLNS0_11ScoringFuncE1ELi384ELb0ELi8EEEvPT_PfPT1_PKT0_llllllbd,(.L_x_7823 - _ZN4vllm3moe44grouped_topk_fused_small_expert_count_kernelIf13__nv_bfloat16iLNS0_11ScoringFuncE1ELi384ELb0ELi8EEEvPT_PfPT1_PKT0_llllllbd)
        .other          _ZN4vllm3moe44grouped_topk_fused_small_expert_count_kernelIf13__nv_bfloat16iLNS0_11ScoringFuncE1ELi384ELb0ELi8EEEvPT_PfPT1_PKT0_llllllbd,@"STO_CUDA_ENTRY STV_DEFAULT"
_ZN4vllm3moe44grouped_topk_fused_small_expert_count_kernelIf13__nv_bfloat16iLNS0_11ScoringFuncE1ELi384ELb0ELi8EEEvPT_PfPT1_PKT0_llllllbd:
.text._ZN4vllm3moe44grouped_topk_fused_small_expert_count_kernelIf13__nv_bfloat16iLNS0_11ScoringFuncE1ELi384ELb0ELi8EEEvPT_PfPT1_PKT0_llllllbd:
        /* <DEDUP_REMOVED lines=41> */
.L_x_6809:
[----:B------:R-:W-:Y:S05]  /*0290*/  BSYNC.RECONVERGENT B0 ;  /* 0x0000000000007941 */ /* 0x000fea0003800200 */
.L_x_6808:
        /* <DEDUP_REMOVED lines=113> */
.L_x_6813:
        /* <DEDUP_REMOVED lines=99> */
.L_x_6812:
        /* <DEDUP_REMOVED lines=43> */
.L_x_6811:
        /* <DEDUP_REMOVED lines=18> */
.L_x_6814:
        /* <DEDUP_REMOVED lines=12> */
.L_x_6815:
[----:B------:R-:W-:Y:S05]  /*1470*/  BSYNC.RECONVERGENT B0 ;  /* 0x0000000000007941 */ /* 0x000fea0003800200 */
.L_x_6810:
        /* <DEDUP_REMOVED lines=23> */
.L_x_6818:
[----:B------:R-:W-:Y:S05]  /*15f0*/  BSYNC.RECONVERGENT B0 ;  /* 0x0000000000007941 */ /* 0x000fea0003800200 */
.L_x_6817:
        /* <DEDUP_REMOVED lines=21> */
.L_x_6821:
        /* <DEDUP_REMOVED lines=168> */
.L_x_6820:
[----:B------:R-:W-:Y:S05]  /*21d0*/  @!P1 BRA `(.L_x_6819) ;  /* 0x0000000000d09947 */ /* 0x000fea0003800000 */
[C---:B------:R-:W-:Y:S02]  /*21e0*/  IMAD R0, R10.reuse, 0x4, R0 ;  /* 0x000000040a007824 */ /* 0x040fe400078e0200 */
[----:B------:R-:W-:Y:S02]  /*21f0*/  IMAD.MOV R6, RZ, RZ, -R6 ;  /* 0x000000ffff067224 */ /* 0x000fe400078e0a06 */
[----:B------:R-:W-:-:S07]  /*2200*/  IMAD R12, R10, 0x4, R1 ;  /* 0x000000040a0c7824 */ /* 0x000fce00078e0201 */
.L_x_6822:
        /* <DEDUP_REMOVED lines=49> */
.L_x_6819:
        /* <DEDUP_REMOVED lines=109> */
[----:B------:R-:W-:Y:S05]  /*2bf0*/  CALL.REL.NOINC `($__internal_76_$__cuda_sm20_div_rn_f64_full) ;  /* 0x0000000000847944 */ /* 0x000fea0003c00000 */
[----:B------:R-:W-:Y:S02]  /*2c00*/  IMAD.MOV.U32 R4, RZ, RZ, R14 ;  /* 0x000000ffff047224 */ /* 0x000fe400078e000e */
[----:B------:R-:W-:-:S07]  /*2c10*/  IMAD.MOV.U32 R5, RZ, RZ, R15 ;  /* 0x000000ffff057224 */ /* 0x000fce00078e000f */
.L_x_6825:
[----:B------:R-:W-:Y:S05]  /*2c20*/  BSYNC.RECONVERGENT B0 ;  /* 0x0000000000007941 */ /* 0x000fea0003800200 */
.L_x_6824:
        /* <DEDUP_REMOVED lines=9> */
.L_x_6823:
        /* <DEDUP_REMOVED lines=18> */
.L_x_6826:
[----:B------:R-:W-:Y:S05]  /*2de0*/  BSYNC.RECONVERGENT B0 ;  /* 0x0000000000007941 */ /* 0x000fea0003800200 */
.L_x_6816:
[----:B------:R-:W-:Y:S01]  /*2df0*/  PREEXIT ;  /* 0x000000000000782d */ /* 0x000fe20000000000 */
[----:B------:R-:W-:Y:S05]  /*2e00*/  EXIT ;  /* 0x000000000000794d */ /* 0x000fea0003800000 */
        .weak           $__internal_76_$__cuda_sm20_div_rn_f64_full
        .type           $__internal_76_$__cuda_sm20_div_rn_f64_full,@function
        .size           $__internal_76_$__cuda_sm20_div_rn_f64_full,(.L_x_7823 - $__internal_76_$__cuda_sm20_div_rn_f64_full)
$__internal_76_$__cuda_sm20_div_rn_f64_full:
        /* <DEDUP_REMOVED lines=104> */
.L_x_6828:
        /* <DEDUP_REMOVED lines=16> */
.L_x_6831:
[----:B------:R-:W-:Y:S01]  /*3590*/  LOP3.LUT R15, R11, 0x80000, RZ, 0xfc, !PT ;  /* 0x000800000b0f7812 */ /* 0x000fe200078efcff */
[----:B------:R-:W-:Y:S01]  /*35a0*/  IMAD.MOV.U32 R14, RZ, RZ, R10 ;  /* 0x000000ffff0e7224 */ /* 0x000fe200078e000a */
[----:B------:R-:W-:Y:S06]  /*35b0*/  BRA `(.L_x_6829) ;  /* 0x0000000000087947 */ /* 0x000fec0003800000 */
.L_x_6830:
[----:B------:R-:W-:Y:S01]  /*35c0*/  LOP3.LUT R15, R9, 0x80000, RZ, 0xfc, !PT ;  /* 0x00080000090f7812 */ /* 0x000fe200078efcff */
[----:B------:R-:W-:-:S07]  /*35d0*/  IMAD.MOV.U32 R14, RZ, RZ, R8 ;  /* 0x000000ffff0e7224 */ /* 0x000fce00078e0008 */
.L_x_6829:
[----:B------:R-:W-:Y:S05]  /*35e0*/  BSYNC.RECONVERGENT B1 ;  /* 0x0000000000017941 */ /* 0x000fea0003800200 */
.L_x_6827:
[----:B------:R-:W-:Y:S02]  /*35f0*/  IMAD.MOV.U32 R4, RZ, RZ, R6 ;  /* 0x000000ffff047224 */ /* 0x000fe400078e0006 */
[----:B------:R-:W-:-:S04]  /*3600*/  IMAD.MOV.U32 R5, RZ, RZ, 0x0 ;  /* 0x00000000ff057424 */ /* 0x000fc800078e00ff */
[----:B------:R-:W-:Y:S05]  /*3610*/  RET.REL.NODEC R4 `(_ZN4vllm3moe44grouped_topk_fused_small_expert_count_kernelIf13__nv_bfloat16iLNS0_11ScoringFuncE1ELi384ELb0ELi8EEEvPT_PfPT1_PKT0_llllllbd) ;  /* 0xffffffc804787950 */ /* 0x000fea0003c3ffff */
.L_x_6832:
        /* <DEDUP_REMOVED lines=14> */
.L_x_7823:


//--------------------- .text._ZN4vllm3moe44grouped_topk_fused_small_expert_count_kernelIf13__nv_bfloat16iLNS0_11ScoringFuncE1ELi512ELb0ELi8EEEvPT_PfPT1_PKT0_llllllbd --------------------------
	.section	.text._ZN4vllm3moe44grouped_topk_fused_small_expert_count_kernelIf13__nv_bfloat16iLNS0_11ScoringFuncE1ELi512ELb0ELi8EEEvPT_PfPT1_PKT0_llllllbd,"ax",@progbits
	.align	128
        .global         _ZN4vllm3moe44grouped_topk_fused_small_expert_count_kernelIf13__nv_bfloat16iLNS0_11ScoringFuncE1ELi512ELb0ELi8EEEvPT_PfPT1_PKT0_llllllbd
        .type           _ZN4vllm3moe44grouped_topk_fused_small_expert_count_kernelIf13__nv_bfloat16iLNS0_11ScoringFuncE1ELi512ELb0ELi8EEEvPT_PfPT1_PKT0_llllllbd,@function
        .size           _ZN4vllm3moe44grouped_topk_fused_small_expert_count_kernelIf13__nv_bfloat16iLNS0_11ScoringFuncE1ELi512ELb0ELi8EEEvPT_PfPT1_PKT0_llllllbd,(.L_x_7824 - _ZN4vllm3moe44grouped_topk_fused_small_expert_count_kernelIf13__nv_bfloat16iLNS0_11ScoringFuncE1ELi512ELb0ELi8EEEvPT_PfPT1_PKT0_llllllbd)
        .other          _ZN4vllm3moe44grouped_topk_fused_small_expert_count_kernelIf13__nv_bfloat16iLNS0_11ScoringFuncE1ELi512ELb0ELi8EEEvPT_PfPT1_PKT0_llllllbd,@"STO_CUDA_ENTRY STV_DEFAULT"
_ZN4vllm3moe44grouped_topk_fused_small_expert_count_kernelIf13__nv_bfloat16iLNS0_11ScoringFuncE1ELi512ELb0ELi8EEEvPT_PfPT1_PKT0_llllllbd:
.text._ZN4vllm3moe44grouped_topk_fused_small_expert_count_kernelIf13__nv_bfloat16iLNS0_11ScoringFuncE1ELi512ELb0ELi8EEEvPT_PfPT1_PKT0_llllllbd:
        /* <DEDUP_REMOVED lines=41> */
.L_x_6834:
[----:B------:R-:W-:Y:S05]  /*0290*/  BSYNC.RECONVERGENT B0 ;  /* 0x0000000000007941 */ /* 0x000fea0003800200 */
.L_x_6833:
        /* <DEDUP_REMOVED lines=113> */
.L_x_6838:
        /* <DEDUP_REMOVED lines=99> */
.L_x_6837:
        /* <DEDUP_REMOVED lines=43> */
.L_x_6836:
        /* <DEDUP_REMOVED lines=18> */
.L_x_6839:
        /* <DEDUP_REMOVED lines=12> */
.L_x_6840:
[----:B------:R-:W-:Y:S05]  /*1470*/  BSYNC.RECONVERGENT B0 ;  /* 0x0000000000007941 */ /* 0x000fea0003800200 */
.L_x_6835:
        /* <DEDUP_REMOVED lines=37> */
.L_x_6844:
        /* <DEDUP_REMOVED lines=168> */
.L_x_6843:
[----:B------:R-:W-:Y:S05]  /*2150*/  @!P1 BRA `(.L_x_6842) ;  /* 0x0000000000d09947 */ /* 0x000fea0003800000 */
[C---:B------:R-:W-:Y:S02]  /*2160*/  IMAD R0, R11.reuse, 0x4, R0 ;  /* 0x000000040b007824 */ /* 0x040fe400078e0200 */
[----:B------:R-:W-:Y:S02]  /*2170*/  IMAD.MOV R8, RZ, RZ, -R8 ;  /* 0x000000ffff087224 */ /* 0x000fe400078e0a08 */
[----:B------:R-:W-:-:S07]  /*2180*/  IMAD R13, R11, 0x4, R1 ;  /* 0x000000040b0d7824 */ /* 0x000fce00078e0201 */
.L_x_6845:
        /* <DEDUP_REMOVED lines=49> */
.L_x_6842:
        /* <DEDUP_REMOVED lines=107> */
[----:B------:R-:W-:Y:S05]  /*2b50*/  CALL.REL.NOINC `($__internal_77_$__cuda_sm20_div_rn_f64_full) ;  /* 0x0000000000847944 */ /* 0x000fea0003c00000 */
[----:B------:R-:W-:Y:S02]  /*2b60*/  IMAD.MOV.U32 R4, RZ, RZ, R14 ;  /* 0x000000ffff047224 */ /* 0x000fe400078e000e */
[----:B------:R-:W-:-:S07]  /*2b70*/  IMAD.MOV.U32 R5, RZ, RZ, R15 ;  /* 0x000000ffff057224 */ /* 0x000fce00078e000f */
.L_x_6848:
[----:B------:R-:W-:Y:S05]  /*2b80*/  BSYNC.RECONVERGENT B0 ;  /* 0x0000000000007941 */ /* 0x000fea0003800200 */
.L_x_6847:
        /* <DEDUP_REMOVED lines=9> */
.L_x_6846:
        /* <DEDUP_REMOVED lines=18> */
.L_x_6849:
[----:B------:R-:W-:Y:S05]  /*2d40*/  BSYNC.RECONVERGENT B0 ;  /* 0x0000000000007941 */ /* 0x000fea0003800200 */
.L_x_6841:
[----:B------:R-:W-:Y:S01]  /*2d50*/  PREEXIT ;  /* 0x000000000000782d */ /* 0x000fe20000000000 */
[----:B------:R-:W-:Y:S05]  /*2d60*/  EXIT ;  /* 0x000000000000794d */ /* 0x000fea0003800000 */
        .weak           $__internal_77_$__cuda_sm20_div_rn_f64_full
        .type           $__internal_77_$__cuda_sm20_div_rn_f64_full,@function
        .size           $__internal_77_$__cuda_sm20_div_rn_f64_full,(.L_x_7824 - $__internal_77_$__cuda_sm20_div_rn_f64_full)
$__internal_77_$__cuda_sm20_div_rn_f64_full:
        /* <DEDUP_REMOVED lines=104> */
.L_x_6851:
        /* <DEDUP_REMOVED lines=16> */
.L_x_6854:
[----:B------:R-:W-:Y:S01]  /*34f0*/  LOP3.LUT R15, R11, 0x80000, RZ, 0xfc, !PT ;  /* 0x000800000b0f7812 */ /* 0x000fe200078efcff */
[----:B------:R-:W-:Y:S01]  /*3500*/  IMAD.MOV.U32 R14, RZ, RZ, R10 ;  /* 0x000000ffff0e7224 */ /* 0x000fe200078e000a */
[----:B------:R-:W-:Y:S06]  /*3510*/  BRA `(.L_x_6852) ;  /* 0x0000000000087947 */ /* 0x000fec0003800000 */
.L_x_6853:
[----:B------:R-:W-:Y:S01]  /*3520*/  LOP3.LUT R15, R9, 0x80000, RZ, 0xfc, !PT ;  /* 0x00080000090f7812 */ /* 0x000fe200078efcff */
[----:B------:R-:W-:-:S07]  /*3530*/  IMAD.MOV.U32 R14, RZ, RZ, R8 ;  /* 0x000000ffff0e7224 */ /* 0x000fce00078e0008 */
.L_x_6852:
[----:B------:R-:W-:Y:S05]  /*3540*/  BSYNC.RECONVERGENT B1 ;  /* 0x0000000000017941 */ /* 0x000fea0003800200 */
.L_x_6850:
[----:B------:R-:W-:Y:S02]  /*3550*/  IMAD.MOV.U32 R4, RZ, RZ, R6 ;  /* 0x000000ffff047224 */ /* 0x000fe400078e0006 */
[----:B------:R-:W-:-:S04]  /*3560*/  IMAD.MOV.U32 R5, RZ, RZ, 0x0 ;  /* 0x00000000ff057424 */ /* 0x000fc800078e00ff */
[----:B------:R-:W-:Y:S05]  /*3570*/  RET.REL.NODEC R4 `(_ZN4vllm3moe44grouped_topk_fused_small_expert_count_kernelIf13__nv_bfloat16iLNS0_11ScoringFuncE1ELi512ELb0ELi8EEEvPT_PfPT1_PKT0_llllllbd) ;  /* 0xffffffc804a07950 */ /* 0x000fea0003c3ffff */
.L_x_6855:
        /* <DEDUP_REMOVED lines=16> */
.L_x_7824:


//--------------------- .text._ZN4vllm3moe44grouped_topk_fused_small_expert_count_kernelIf13__nv_bfloat16iLNS0_11ScoringFuncE1ELi512ELb0ELi22EEEvPT_PfPT1_PKT0_llllllbd --------------------------
	.section	.text._ZN4vllm3moe44grouped_topk_fused_small_expert_count_kernelIf13__nv_bfloat16iLNS0_11ScoringFuncE1ELi512ELb0ELi22EEEvPT_PfPT1_PKT0_llllllbd,"ax",@progbits
	.align	128
        .global         _ZN4vllm3moe44grouped_topk_fused_small_expert_count_kernelIf13__nv_bfloat16iLNS0_11ScoringFuncE1ELi512ELb0ELi22EEEvPT_PfPT1_PKT0_llllllbd
        .type           _ZN4vllm3moe44grouped_topk_fused_small_expert_count_kernelIf13__nv_bfloat16iLNS0_11ScoringFuncE1ELi512ELb0ELi22EEEvPT_PfPT1_PKT0_llllllbd,@function
        .size           _ZN4vllm3moe44grouped_topk_fused_small_expert_count_kernelIf13__nv_bfloat16iLNS0_11ScoringFuncE1ELi512ELb0ELi22EEEvPT_PfPT1_PKT0_llllllbd,(.L_x_7825 - _ZN4vllm3moe44grouped_topk_fused_small_expert_count_kernelIf13__nv_bfloat16iLNS0_11ScoringFuncE1ELi512ELb0ELi22EEEvPT_PfPT1_PKT0_llllllbd)
        .other          _ZN4vllm3moe44grouped_topk_fused_small_expert_count_kernelIf13__nv_bfloat16iLNS0_11ScoringFuncE1ELi512ELb0ELi22EEEvPT_PfPT1_PKT0_llllllbd,@"STO_CUDA_ENTRY STV_DEFAULT"
_ZN4vllm3moe44grouped_topk_fused_small_expert_count_kernelIf13__nv_bfloat16iLNS0_11ScoringFuncE1ELi512ELb0ELi22EEEvPT_PfPT1_PKT0_llllllbd:
.text._ZN4vllm3moe44grouped_topk_fused_small_expert_count_kernelIf13__nv_bfloat16iLNS0_11ScoringFuncE1ELi512ELb0ELi22EEEvPT_PfPT1_PKT0_llllllbd:
        /* <DEDUP_REMOVED lines=41> */
.L_x_6857:
[----:B------:R-:W-:Y:S05]  /*0290*/  BSYNC.RECONVERGENT B0 ;  /* 0x0000000000007941 */ /* 0x000fea0003800200 */
.L_x_6856:
        /* <DEDUP_REMOVED lines=113> */
.L_x_6861:
        /* <DEDUP_REMOVED lines=99> */
.L_x_6860:
        /* <DEDUP_REMOVED lines=43> */
.L_x_6859:
        /* <DEDUP_REMOVED lines=18> */
.L_x_6862:
        /* <DEDUP_REMOVED lines=12> */
.L_x_6863:
[----:B------:R-:W-:Y:S05]  /*1470*/  BSYNC.RECONVERGENT B0 ;  /* 0x0000000000007941 */ /* 0x000fea0003800200 */
.L_x_6858:
        /* <DEDUP_REMOVED lines=77> */
.L_x_6867:
        /* <DEDUP_REMOVED lines=183> */
.L_x_6866:
[----:B------:R-:W-:Y:S05]  /*24c0*/  @!P2 BRA `(.L_x_6865) ;  /* 0x0000000000dca947 */ /* 0x000fea0003800000 */
[C---:B------:R-:W-:Y:S02]  /*24d0*/  IMAD R0, R13.reuse, 0x4, R0 ;  /* 0x000000040d007824 */ /* 0x040fe400078e0200 */
[----:B------:R-:W-:Y:S02]  /*24e0*/  IMAD.MOV R10, RZ, RZ, -R10 ;  /* 0x000000ffff0a7224 */ /* 0x000fe400078e0a0a */
[----:B------:R-:W-:-:S07]  /*24f0*/  IMAD R15, R13, 0x4, R1 ;  /* 0x000000040d0f7824 */ /* 0x000fce00078e0201 */
.L_x_6868:
        /* <DEDUP_REMOVED lines=52> */
.L_x_6865:
        /* <DEDUP_REMOVED lines=107> */
[----:B------:R-:W-:Y:S05]  /*2ef0*/  CALL.REL.NOINC `($__internal_78_$__cuda_sm20_div_rn_f64_full) ;  /* 0x0000000000847944 */ /* 0x000fea0003c00000 */
[----:B------:R-:W-:Y:S02]  /*2f00*/  IMAD.MOV.U32 R4, RZ, RZ, R14 ;  /* 0x000000ffff047224 */ /* 0x000fe400078e000e */
[----:B------:R-:W-:-:S07]  /*2f10*/  IMAD.MOV.U32 R5, RZ, RZ, R15 ;  /* 0x000000ffff057224 */ /* 0x000fce00078e000f */
.L_x_6871:
[----:B------:R-:W-:Y:S05]  /*2f20*/  BSYNC.RECONVERGENT B0 ;  /* 0x0000000000007941 */ /* 0x000fea0003800200 */
.L_x_6870:
        /* <DEDUP_REMOVED lines=9> */
.L_x_6869:
        /* <DEDUP_REMOVED lines=18> */
.L_x_6872:
[----:B------:R-:W-:Y:S05]  /*30e0*/  BSYNC.RECONVERGENT B0 ;  /* 0x0000000000007941 */ /* 0x000fea0003800200 */
.L_x_6864:
[----:B------:R-:W-:Y:S01]  /*30f0*/  PREEXIT ;  /* 0x000000000000782d */ /* 0x000fe20000000000 */
[----:B------:R-:W-:Y:S05]  /*3100*/  EXIT ;  /* 0x000000000000794d */ /* 0x000fea0003800000 */
        .weak           $__internal_78_$__cuda_sm20_div_rn_f64_full
        .type           $__internal_78_$__cuda_sm20_div_rn_f64_full,@function
        .size           $__internal_78_$__cuda_sm20_div_rn_f64_full,(.L_x_7825 - $__internal_78_$__cuda_sm20_div_rn_f64_full)
$__internal_78_$__cuda_sm20_div_rn_f64_full:
        /* <DEDUP_REMOVED lines=104> */
.L_x_6874:
        /* <DEDUP_REMOVED lines=16> */
.L_x_6877:
[----:B------:R-:W-:Y:S01]  /*3890*/  LOP3.LUT R15, R11, 0x80000, RZ, 0xfc, !PT ;  /* 0x000800000b0f7812 */ /* 0x000fe200078efcff */
[----:B------:R-:W-:Y:S01]  /*38a0*/  IMAD.MOV.U32 R14, RZ, RZ, R10 ;  /* 0x000000ffff0e7224 */ /* 0x000fe200078e000a */
[----:B------:R-:W-:Y:S06]  /*38b0*/  BRA `(.L_x_6875) ;  /* 0x0000000000087947 */ /* 0x000fec0003800000 */
.L_x_6876:
[----:B------:R-:W-:Y:S01]  /*38c0*/  LOP3.LUT R15, R9, 0x80000, RZ, 0xfc, !PT ;  /* 0x00080000090f7812 */ /* 0x000fe200078efcff */
[----:B------:R-:W-:-:S07]  /*38d0*/  IMAD.MOV.U32 R14, RZ, RZ, R8 ;  /* 0x000000ffff0e7224 */ /* 0x000fce00078e0008 */
.L_x_6875:
[----:B------:R-:W-:Y:S05]  /*38e0*/  BSYNC.RECONVERGENT B1 ;  /* 0x0000000000017941 */ /* 0x000fea0003800200 */
.L_x_6873:
[----:B------:R-:W-:Y:S02]  /*38f0*/  IMAD.MOV.U32 R4, RZ, RZ, R6 ;  /* 0x000000ffff047224 */ /* 0x000fe400078e0006 */
[----:B------:R-:W-:-:S04]  /*3900*/  IMAD.MOV.U32 R5, RZ, RZ, 0x0 ;  /* 0x00000000ff057424 */ /* 0x000fc800078e00ff */
[----:B------:R-:W-:Y:S05]  /*3910*/  RET.REL.NODEC R4 `(_ZN4vllm3moe44grouped_topk_fused_small_expert_count_kernelIf13__nv_bfloat16iLNS0_11ScoringFuncE1ELi512ELb0ELi22EEEvPT_PfPT1_PKT0_llllllbd) ;  /* 0xffffffc404b87950 */ /* 0x000fea0003c3ffff */
.L_x_6878:
        /* <DEDUP_REMOVED lines=14> */
.L_x_7825:


//--------------------- .text._ZN4vllm3moe44grouped_topk_fused_small_expert_count_kernelIf13__nv_bfloat16iLNS0_11ScoringFuncE1ELi256ELb1ELi8EEEvPT_PfPT1_PKT0_llllllbd --------------------------
	.section	.text._ZN4vllm3moe44grouped_topk_fused_small_expert_count_kernelIf13__nv_bfloat16iLNS0_11ScoringFuncE1ELi256ELb1ELi8EEEvPT_PfPT1_PKT0_llllllbd,"ax",@progbits
	.align	128
        .global         _ZN4vllm3moe44grouped_topk_fused_small_expert_count_kernelIf13__nv_bfloat16iLNS0_11ScoringFuncE1ELi256ELb1ELi8EEEvPT_PfPT1_PKT0_llllllbd
        .type           _ZN4vllm3moe44grouped_topk_fused_small_expert_count_kernelIf13__nv_bfloat16iLNS0_11ScoringFuncE1ELi256ELb1ELi8EEEvPT_PfPT1_PKT0_llllllbd,@function
        .size           _ZN4vllm3moe44grouped_topk_fused_small_expert_count_kernelIf13__nv_bfloat16iLNS0_11ScoringFuncE1ELi256ELb1ELi8EEEvPT_PfPT1_PKT0_llllllbd,(.L_x_7826 - _ZN4vllm3moe44grouped_topk_fused_small_expert_count_kernelIf13__nv_bfloat16iLNS0_11ScoringFuncE1ELi256ELb1ELi8EEEvPT_PfPT1_PKT0_llllllbd)
        .other          _ZN4vllm3moe44grouped_topk_fused_small_expert_count_kernelIf13__nv_bfloat16iLNS0_11ScoringFuncE1ELi256ELb1ELi8EEEvPT_PfPT1_PKT0_llllllbd,@"STO_CUDA_ENTRY STV_DEFAULT"
_ZN4vllm3moe44grouped_topk_fused_small_expert_count_kernelIf13__nv_bfloat16iLNS0_11ScoringFuncE1ELi256ELb1ELi8EEEvPT_PfPT1_PKT0_llllllbd:
.text._ZN4vllm3moe44grouped_topk_fused_small_expert_count_kernelIf13__nv_bfloat16iLNS0_11ScoringFuncE1ELi256ELb1ELi8EEEvPT_PfPT1_PKT0_llllllbd:
        /* <DEDUP_REMOVED lines=26> */
[----:B--2---:R-:W2:Y:S01]  /*01a0*/  @!P2 LDG.E R10, desc[UR8][R10.64] ;  /* 0x000000080a0aa981 */ /* 0x004ea2000c1e1900 */
[----:B---3--:R-:W-:-:S04]  /*01b0*/  @!P2 LEA R8, P0, R4, R12, 0x1 ;  /* 0x0000000c0408a211 */ /* 0x008fc800078008ff */
[----:B------:R-:W-:-:S05]  /*01c0*/  @!P2 LEA.HI.X R9, R4, R13, RZ, 0x1, P0 ;  /* 0x0000000d0409a211 */ /* 0x000fca00000f0cff */
[----:B------:R0:W3:Y:S01]  /*01d0*/  @!P2 LDG.E.U16 R8, desc[UR8][R8.64] ;  /* 0x000000080808a981 */ /* 0x0000e2000c1e1500 */
[----:B------:R-:W-:Y:S01]  /*01e0*/  IMAD.MOV.U32 R12, RZ, RZ, -0x800000 ;  /* 0xff800000ff0c7424 */ /* 0x000fe200078e00ff */
[----:B------:R-:W-:Y:S01]  /*01f0*/  ISETP.GE.U32.AND P0, PT, R2, UR12, PT ;  /* 0x0000000c02007c0c */ /* 0x000fe2000bf06070 */
[----:B------:R-:W-:Y:S01]  /*0200*/  IMAD.MOV.U32 R14, RZ, RZ, 0x3f000000 ;  /* 0x3f000000ff0e7424 */ /* 0x000fe200078e00ff */
[----:B------:R-:W1:Y:S01]  /*0210*/  LDCU UR4, c[0x0][0x360] ;  /* 0x00006c00ff0477ac */ /* 0x000e620008000800 */
[----:B------:R-:W-:Y:S01]  /*0220*/  IMAD.MOV.U32 R0, RZ, RZ, -0x800000 ;  /* 0xff800000ff007424 */ /* 0x000fe200078e00ff */
[----:B------:R-:W-:Y:S01]  /*0230*/  ISETP.GE.AND.EX P0, PT, RZ, UR13, PT, P0 ;  /* 0x0000000dff007c0c */ /* 0x000fe2000bf06300 */
[----:B------:R-:W-:Y:S01]  /*0240*/  BSSY.RECONVERGENT B0, `(.L_x_6879) ;  /* 0x0000064000007945 */ /* 0x000fe20003800200 */
[----:B------:R-:W4:Y:S01]  /*0250*/  LDCU UR5, c[0x0][0x364] ;  /* 0x00006c80ff0577ac */ /* 0x000f220008000800 */
[----:B0-----:R-:W-:Y:S01]  /*0260*/  LOP3.LUT R9, R4, 0xffff, RZ, 0xc, !PT ;  /* 0x0000ffff04097812 */ /* 0x001fe200078e0cff */
[----:B--2---:R-:W-:-:S04]  /*0270*/  @!P2 FMUL.FTZ R12, R10, 0.5 ;  /* 0x3f0000000a0ca820 */ /* 0x004fc80000410000 */
[----:B------:R-:W0:Y:S01]  /*0280*/  SHFL.BFLY PT, R10, R9, 0x10, 0x1f ;  /* 0x0e001f00090a7f89 */ /* 0x000e2200000e0000 */
        /* <DEDUP_REMOVED lines=95> */
.L_x_6880:
[----:B------:R-:W-:Y:S05]  /*0880*/  BSYNC.RECONVERGENT B0 ;  /* 0x0000000000007941 */ /* 0x000fea0003800200 */
.L_x_6879:
        /* <DEDUP_REMOVED lines=263> */
.L_x_6884:
        /* <DEDUP_REMOVED lines=173> */
.L_x_6883:
[----:B------:R-:W-:Y:S05]  /*23d0*/  BRA.U !UP0, `(.L_x_6882) ;  /* 0x0000000108c87547 */ /* 0x000fea000b800000 */
[----:B------:R-:W-:Y:S01]  /*23e0*/  IMAD R5, R4, 0x4, R1 ;  /* 0x0000000404057824 */ /* 0x000fe200078e0201 */
[----:B------:R-:W-:-:S12]  /*23f0*/  UIADD3 UR5, UPT, UPT, -UR5, URZ, URZ ;  /* 0x000000ff05057290 */ /* 0x000fd8000fffe1ff */
.L_x_6885:
        /* <DEDUP_REMOVED lines=48> */
.L_x_6882:
        /* <DEDUP_REMOVED lines=109> */
[----:B------:R-:W-:Y:S05]  /*2dd0*/  CALL.REL.NOINC `($__internal_79_$__cuda_sm20_div_rn_f64_full) ;  /* 0x00000000007c7944 */ /* 0x000fea0003c00000 */
.L_x_6888:
[----:B------:R-:W-:Y:S05]  /*2de0*/  BSYNC.RECONVERGENT B0 ;  /* 0x0000000000007941 */ /* 0x000fea0003800200 */
.L_x_6887:
        /* <DEDUP_REMOVED lines=9> */
.L_x_6886:
        /* <DEDUP_REMOVED lines=18> */
.L_x_6889:
[----:B------:R-:W-:Y:S05]  /*2fa0*/  BSYNC.RECONVERGENT B0 ;  /* 0x0000000000007941 */ /* 0x000fea0003800200 */
.L_x_6881:
[----:B------:R-:W-:Y:S01]  /*2fb0*/  PREEXIT ;  /* 0x000000000000782d */ /* 0x000fe20000000000 */
[----:B------:R-:W-:Y:S05]  /*2fc0*/  EXIT ;  /* 0x000000000000794d */ /* 0x000fea0003800000 */
        .weak           $__internal_79_$__cuda_sm20_div_rn_f64_full
        .type           $__internal_79_$__cuda_sm20_div_rn_f64_full,@function
        .size           $__internal_79_$__cuda_sm20_div_rn_f64_full,(.L_x_7826 - $__internal_79_$__cuda_sm20_div_rn_f64_full)
$__internal_79_$__cuda_sm20_div_rn_f64_full:
        /* <DEDUP_REMOVED lines=106> */
.L_x_6891:
        /* <DEDUP_REMOVED lines=16> */
.L_x_6894:
[----:B------:R-:W-:Y:S01]  /*3770*/  LOP3.LUT R17, R9, 0x80000, RZ, 0xfc, !PT ;  /* 0x0008000009117812 */ /* 0x000fe200078efcff */
[----:B------:R-:W-:Y:S01]  /*3780*/  IMAD.MOV.U32 R16, RZ, RZ, R8 ;  /* 0x000000ffff107224 */ /* 0x000fe200078e0008 */
[----:B------:R-:W-:Y:S06]  /*3790*/  BRA `(.L_x_6892) ;  /* 0x0000000000087947 */ /* 0x000fec0003800000 */
.L_x_6893:
[----:B------:R-:W-:Y:S01]  /*37a0*/  LOP3.LUT R17, R5, 0x80000, RZ, 0xfc, !PT ;  /* 0x0008000005117812 */ /* 0x000fe200078efcff */
[----:B------:R-:W-:-:S07]  /*37b0*/  IMAD.MOV.U32 R16, RZ, RZ, R4 ;  /* 0x000000ffff107224 */ /* 0x000fce00078e0004 */
.L_x_6892:
[----:B------:R-:W-:Y:S05]  /*37c0*/  BSYNC.RECONVERGENT B1 ;  /* 0x0000000000017941 */ /* 0x000fea0003800200 */
.L_x_6890:
[----:B------:R-:W-:Y:S02]  /*37d0*/  IMAD.MOV.U32 R13, RZ, RZ, 0x0 ;  /* 0x00000000ff0d7424 */ /* 0x000fe400078e00ff */
[----:B------:R-:W-:Y:S02]  /*37e0*/  IMAD.MOV.U32 R4, RZ, RZ, R16 ;  /* 0x000000ffff047224 */ /* 0x000fe400078e0010 */
[----:B------:R-:W-:Y:S01]  /*37f0*/  IMAD.MOV.U32 R5, RZ, RZ, R17 ;  /* 0x000000ffff057224 */ /* 0x000fe200078e0011 */
[----:B------:R-:W-:Y:S06]  /*3800*/  RET.REL.NODEC R12 `(_ZN4vllm3moe44grouped_topk_fused_small_expert_count_kernelIf13__nv_bfloat16iLNS0_11ScoringFuncE1ELi256ELb1ELi8EEEvPT_PfPT1_PKT0_llllllbd) ;  /* 0xffffffc40cfc7950 */ /* 0x000fec0003c3ffff */
.L_x_6895:
        /* <DEDUP_REMOVED lines=15> */
.L_x_7826:


//--------------------- .text._ZN4vllm3moe25grouped_topk_fused_kernelIf6__halfiLNS0_11ScoringFuncE1EEEvPT_PfPT1_PKT0_lllllbd --------------------------
	.section	.text._ZN4vllm3moe25grouped_topk_fused_kernelIf6__halfiLNS0_11ScoringFuncE1EEEvPT_PfPT1_PKT0_lllllbd,"ax",@progbits
	.align	128
        .global         _ZN4vllm3moe25grouped_topk_fused_kernelIf6__halfiLNS0_11ScoringFuncE1EEEvPT_PfPT1_PKT0_lllllbd
        .type           _ZN4vllm3moe25grouped_topk_fused_kernelIf6__halfiLNS0_11ScoringFuncE1EEEvPT_PfPT1_PKT0_lllllbd,@function
        .size           _ZN4vllm3moe25grouped_topk_fused_kernelIf6__halfiLNS0_11ScoringFuncE1EEEvPT_PfPT1_PKT0_lllllbd,(.L_x_7933 - _ZN4vllm3moe25grouped_topk_fused_kernelIf6__halfiLNS0_11ScoringFuncE1EEEvPT_PfPT1_PKT0_lllllbd)
        .other          _ZN4vllm3moe25grouped_topk_fused_kernelIf6__halfiLNS0_11ScoringFuncE1EEEvPT_PfPT1_PKT0_lllllbd,@"STO_CUDA_ENTRY STV_DEFAULT"
_ZN4vllm3moe25grouped_topk_fused_kernelIf6__halfiLNS0_11ScoringFuncE1EEEvPT_PfPT1_PKT0_lllllbd:
.text._ZN4vllm3moe25grouped_topk_fused_kernelIf6__halfiLNS0_11ScoringFuncE1EEEvPT_PfPT1_PKT0_lllllbd:
        /* <DEDUP_REMOVED lines=103> */
.L_x_6900:
        /* <DEDUP_REMOVED lines=16> */
[----:B----4-:R-:W-:Y:S02]  /*0770*/  HADD2.F32 R30, -RZ, R26.H0_H0 ;  /* 0x2000001aff1e7230 */ /* 0x010fe40000004100 */
        /* <DEDUP_REMOVED lines=13> */
[----:B-----5:R-:W-:Y:S01]  /*0850*/  FMUL.FTZ R20, R20, 0.5 ;  /* 0x3f00000014147820 */ /* 0x020fe20000410000 */
[----:B------:R-:W-:-:S06]  /*0860*/  HADD2.F32 R22, -RZ, R22.H0_H0 ;  /* 0x20000016ff167230 */ /* 0x000fcc0000004100 */
[----:B------:R-:W5:Y:S01]  /*0870*/  MUFU.TANH R37, R20 ;  /* 0x0000001400257308 */ /* 0x000f620000002400 */
[----:B0-----:R-:W-:Y:S02]  /*0880*/  HADD2.F32 R8, -RZ, R25.H0_H0 ;  /* 0x20000019ff087230 */ /* 0x001fe40000004100 */
        /* <DEDUP_REMOVED lines=19> */
[----:B------:R-:W-:Y:S01]  /*09c0*/  HADD2.F32 R10, -RZ, R27.H0_H0 ;  /* 0x2000001bff0a7230 */ /* 0x000fe20000004100 */
[----:B------:R-:W-:Y:S01]  /*09d0*/  @!P1 FSEL R30, R21, R28, P2 ;  /* 0x0000001c151e9208 */ /* 0x000fe20001000000 */
[----:B------:R-:W-:Y:S02]  /*09e0*/  HADD2.F32 R18, -RZ, R31.H0_H0 ;  /* 0x2000001fff127230 */ /* 0x000fe40000004100 */
[----:B------:R-:W0:Y:S01]  /*09f0*/  MUFU.TANH R21, R29 ;  /* 0x0000001d00157308 */ /* 0x000e220000002400 */
[----:B------:R-:W-:Y:S01]  /*0a00*/  FADD.FTZ R10, R9, R10 ;  /* 0x0000000a090a7221 */ /* 0x000fe20000010000 */
[----:B------:R-:W-:Y:S01]  /*0a10*/  FSEL R9, R23, R8, P3 ;  /* 0x0000000817097208 */ /* 0x000fe20001800000 */
[----:B-1----:R-:W-:Y:S01]  /*0a20*/  FFMA.FTZ R11, R11, R24, 0.5 ;  /* 0x3f0000000b0b7423 */ /* 0x002fe20000010018 */
[----:B------:R-:W-:-:S02]  /*0a30*/  FSETP.GT.FTZ.AND P1, PT, R23, R30, PT ;  /* 0x0000001e1700720b */ /* 0x000fc40003f34000 */
[CC--:B------:R-:W-:Y:S01]  /*0a40*/  FSETP.GT.FTZ.AND P2, PT, R10.reuse, R9.reuse, PT ;  /* 0x000000090a00720b */ /* 0x0c0fe20003f54000 */
[----:B------:R-:W-:Y:S01]  /*0a50*/  FADD.FTZ R18, R11, R18 ;  /* 0x000000120b127221 */ /* 0x000fe20000010000 */
[----:B------:R-:W-:Y:S02]  /*0a60*/  @!P3 FSEL R8, R23, R30, P1 ;  /* 0x0000001e1708b208 */ /* 0x000fe40000800000 */
[----:B------:R-:W-:Y:S01]  /*0a70*/  FSEL R11, R10, R9, P2 ;  /* 0x000000090a0b7208 */ /* 0x000fe20001000000 */
[----:B--2---:R-:W-:Y:S01]  /*0a80*/  FFMA.FTZ R25, R25, R24, 0.5 ;  /* 0x3f00000019197423 */ /* 0x004fe20000010018 */
[----:B------:R-:W-:Y:S02]  /*0a90*/  HADD2.F32 R34, -RZ, R34.H0_H0 ;  /* 0x20000022ff227230 */ /* 0x000fe40000004100 */
[-C--:B------:R-:W-:Y:S02]  /*0aa0*/  FSETP.GT.FTZ.AND P3, PT, R18, R11.reuse, PT ;  /* 0x0000000b1200720b */ /* 0x080fe40003f74000 */
[-C--:B------:R-:W-:Y:S01]  /*0ab0*/  FSETP.GT.FTZ.AND P1, PT, R10, R8.reuse, PT ;  /* 0x000000080a00720b */ /* 0x080fe20003f34000 */
[----:B------:R-:W-:Y:S01]  /*0ac0*/  FADD.FTZ R25, R25, R34 ;  /* 0x0000002219197221 */ /* 0x000fe20000010000 */
[----:B------:R-:W-:Y:S01]  /*0ad0*/  FSEL R20, R18, R11, P3 ;  /* 0x0000000b12147208 */ /* 0x000fe20001800000 */
[----:B------:R-:W1:Y:S01]  /*0ae0*/  MUFU.TANH R27, R32 ;  /* 0x00000020001b7308 */ /* 0x000e620000002400 */
[----:B------:R-:W-:Y:S01]  /*0af0*/  @!P2 FSEL R9, R10, R8, P1 ;  /* 0x000000080a09a208 */ /* 0x000fe20000800000 */
[----:B------:R-:W-:-:S02]  /*0b00*/  HADD2.F32 R8, -RZ, R33.H0_H0 ;  /* 0x20000021ff087230 */ /* 0x000fc40000004100 */
[----:B0-----:R-:W-:Y:S01]  /*0b10*/  FFMA.FTZ R21, R21, R24, 0.5 ;  /* 0x3f00000015157423 */ /* 0x001fe20000010018 */
[-C--:B------:R-:W-:Y:S02]  /*0b20*/  FSETP.GT.FTZ.AND P2, PT, R25, R20.reuse, PT ;  /* 0x000000141900720b */ /* 0x080fe40003f54000 */
[CC--:B------:R-:W-:Y:S01]  /*0b30*/  FSETP.GT.FTZ.AND P1, PT, R18.reuse, R9.reuse, PT ;  /* 0x000000091200720b */ /* 0x0c0fe20003f34000 */
[----:B------:R-:W-:Y:S01]  /*0b40*/  FADD.FTZ R21, R21, R8 ;  /* 0x0000000815157221 */ /* 0x000fe20000010000 */
[----:B------:R-:W-:Y:S02]  /*0b50*/  FSEL R8, R25, R20, P2 ;  /* 0x0000001419087208 */ /* 0x000fe40001000000 */
[----:B------:R-:W-:Y:S02]  /*0b60*/  @!P3 FSEL R11, R18, R9, P1 ;  /* 0x00000009120bb208 */ /* 0x000fe40000800000 */
[----:B------:R-:W-:Y:S02]  /*0b70*/  FSETP.GT.FTZ.AND P3, PT, R21, R8, PT ;  /* 0x000000081500720b */ /* 0x000fe40003f74000 */
[----:B------:R-:W-:Y:S01]  /*0b80*/  FSETP.GT.FTZ.AND P1, PT, R25, R11, PT ;  /* 0x0000000b1900720b */ /* 0x000fe20003f34000 */
[----:B------:R-:W-:-:S03]  /*0b90*/  HADD2.F32 R10, -RZ, R35.H0_H0 ;  /* 0x20000023ff0a7230 */ /* 0x000fc60000004100 */
[----:B------:R-:W-:Y:S01]  /*0ba0*/  @!P2 FSEL R20, R25, R11, P1 ;  /* 0x0000000b1914a208 */ /* 0x000fe20000800000 */
[----:B-1----:R-:W-:-:S03]  /*0bb0*/  FFMA.FTZ R27, R27, R24, 0.5 ;  /* 0x3f0000001b1b7423 */ /* 0x002fc60000010018 */
[----:B------:R-:W-:Y:S01]  /*0bc0*/  FSETP.GT.FTZ.AND P1, PT, R21, R20, PT ;  /* 0x000000141500720b */ /* 0x000fe20003f34000 */
[----:B------:R-:W-:Y:S01]  /*0bd0*/  FADD.FTZ R10, R27, R10 ;  /* 0x0000000a1b0a7221 */ /* 0x000fe20000010000 */
[C---:B------:R-:W-:Y:S02]  /*0be0*/  FSEL R33, R21.reuse, R8, P3 ;  /* 0x0000000815217208 */ /* 0x040fe40001800000 */
[----:B------:R-:W-:Y:S02]  /*0bf0*/  @!P3 FSEL R8, R21, R20, P1 ;  /* 0x000000141508b208 */ /* 0x000fe40000800000 */
[----:B------:R-:W-:Y:S02]  /*0c00*/  ISETP.NE.AND P3, PT, R19, R16, PT ;  /* 0x000000101300720c */ /* 0x000fe40003f65270 */
[C---:B------:R-:W-:Y:S02]  /*0c10*/  FSETP.GT.FTZ.AND P2, PT, R10.reuse, R33, PT ;  /* 0x000000210a00720b */ /* 0x040fe40003f54000 */
[----:B------:R-:W-:-:S02]  /*0c20*/  FSETP.GT.FTZ.AND P1, PT, R10, R8, PT ;  /* 0x000000080a00720b */ /* 0x000fc40003f34000 */
[----:B------:R-:W-:-:S09]  /*0c30*/  FSEL R28, R10, R33, P2 ;  /* 0x000000210a1c7208 */ /* 0x000fd20001000000 */
[----:B------:R-:W-:Y:S01]  /*0c40*/  @!P2 FSEL R33, R10, R8, P1 ;  /* 0x000000080a21a208 */ /* 0x000fe20000800000 */
[----:B------:R-:W-:Y:S06]  /*0c50*/  @P3 BRA `(.L_x_6900) ;  /* 0xfffffff800843947 */ /* 0x000fec000383ffff */
.L_x_6899:
[----:B------:R-:W-:Y:S05]  /*0c60*/  BSYNC.RECONVERGENT B1 ;  /* 0x0000000000017941 */ /* 0x000fea0003800200 */
.L_x_6898:
        /* <DEDUP_REMOVED lines=21> */
[----:B-----5:R-:W-:-:S06]  /*0dc0*/  HADD2.F32 R19, -RZ, R20.H0_H0 ;  /* 0x20000014ff137230 */ /* 0x020fcc0000004100 */
[----:B------:R-:W2:Y:S01]  /*0dd0*/  MUFU.TANH R21, R21 ;  /* 0x0000001500157308 */ /* 0x000ea20000002400 */
[----:B------:R-:W-:Y:S01]  /*0de0*/  FMUL.FTZ R24, R24, 0.5 ;  /* 0x3f00000018187820 */ /* 0x000fe20000410000 */
[----:B0-----:R-:W-:-:S06]  /*0df0*/  HADD2.F32 R9, -RZ, R22.H0_H0 ;  /* 0x20000016ff097230 */ /* 0x001fcc0000004100 */
[----:B------:R-:W0:Y:S01]  /*0e00*/  MUFU.TANH R23, R23 ;  /* 0x0000001700177308 */ /* 0x000e220000002400 */
[----:B-1----:R-:W-:Y:S01]  /*0e10*/  FFMA.FTZ R18, R16, R25, 0.5 ;  /* 0x3f00000010127423 */ /* 0x002fe20000010019 */
[----:B------:R-:W-:-:S03]  /*0e20*/  HADD2.F32 R16, -RZ, R11.H0_H0 ;  /* 0x2000000bff107230 */ /* 0x000fc60000004100 */
[----:B------:R-:W-:Y:S01]  /*0e30*/  FADD.FTZ R18, R18, R19 ;  /* 0x0000001312127221 */ /* 0x000fe20000010000 */
[----:B------:R-:W-:Y:S02]  /*0e40*/  HADD2.F32 R19, -RZ, R10.H0_H0 ;  /* 0x2000000aff137230 */ /* 0x000fe40000004100 */
        /* <DEDUP_REMOVED lines=23> */
.L_x_6903:
[----:B------:R-:W-:Y:S05]  /*0fc0*/  BSYNC.RECONVERGENT B1 ;  /* 0x0000000000017941 */ /* 0x000fea0003800200 */
.L_x_6902:
        /* <DEDUP_REMOVED lines=16> */
[----:B----4-:R-:W-:-:S07]  /*10d0*/  HADD2.F32 R21, -RZ, R14.H0_H0 ;  /* 0x2000000eff157230 */ /* 0x010fce0000004100 */
[----:B------:R-:W1:Y:S01]  /*10e0*/  MUFU.TANH R16, R16 ;  /* 0x0000001000107308 */ /* 0x000e620000002400 */
[----:B-----5:R-:W-:Y:S02]  /*10f0*/  HADD2.F32 R18, -RZ, R18.H0_H0 ;  /* 0x20000012ff127230 */ /* 0x020fe40000004100 */
        /* <DEDUP_REMOVED lines=14> */
.L_x_6905:
[----:B------:R-:W-:Y:S05]  /*11e0*/  BSYNC.RECONVERGENT B1 ;  /* 0x0000000000017941 */ /* 0x000fea0003800200 */
.L_x_6904:
        /* <DEDUP_REMOVED lines=8> */
[----:B---3--:R-:W-:Y:S02]  /*1270*/  HADD2.F32 R10, -RZ, R4.H0_H0 ;  /* 0x20000004ff0a7230 */ /* 0x008fe40000004100 */
        /* <DEDUP_REMOVED lines=9> */
.L_x_6897:
        /* <DEDUP_REMOVED lines=15> */
.L_x_6909:
        /* <DEDUP_REMOVED lines=8> */
.L_x_6908:
[----:B------:R-:W-:-:S06]  /*1480*/  IMAD.WIDE.U32 R10, R11, 0x2, R4 ;  /* 0x000000020b0a7825 */ /* 0x000fcc00078e0004 */
[----:B------:R-:W2:Y:S02]  /*1490*/  LDG.E.U16 R10, desc[UR18][R10.64+0x3c0] ;  /* 0x0003c0120a0a7981 */ /* 0x000ea4000c1e1500 */
[----:B--2---:R-:W-:-:S07]  /*14a0*/  HADD2.F32 R28, -RZ, R10.H0_H0 ;  /* 0x2000000aff1c7230 */ /* 0x004fce0000004100 */
.L_x_6907:
[----:B------:R-:W-:Y:S05]  /*14b0*/  BSYNC.RECONVERGENT B1 ;  /* 0x0000000000017941 */ /* 0x000fea0003800200 */
.L_x_6906:
        /* <DEDUP_REMOVED lines=14> */
.L_x_6913:
[----:B------:R-:W-:Y:S05]  /*15a0*/  BSYNC.RECONVERGENT B2 ;  /* 0x0000000000027941 */ /* 0x000fea0003800200 */
.L_x_6912:
        /* <DEDUP_REMOVED lines=12> */
.L_x_6915:
[----:B------:R-:W-:Y:S05]  /*1670*/  BSYNC.RECONVERGENT B2 ;  /* 0x0000000000027941 */ /* 0x000fea0003800200 */
.L_x_6914:
[----:B------:R-:W-:Y:S05]  /*1680*/  @!P1 BRA `(.L_x_6911) ;  /* 0x0000000000309947 */ /* 0x000fea0003800000 */
[----:B------:R-:W-:Y:S01]  /*1690*/  BSSY.RECONVERGENT B2, `(.L_x_6916) ;  /* 0x0000009000027945 */ /* 0x000fe20003800200 */
[----:B------:R-:W-:-:S07]  /*16a0*/  IMAD.MOV.U32 R12, RZ, RZ, RZ ;  /* 0x000000ffff0c7224 */ /* 0x000fce00078e00ff */
.L_x_6917:
        /* <DEDUP_REMOVED lines=8> */
.L_x_6916:
[----:B------:R-:W2:Y:S02]  /*1730*/  LDG.E.U16 R10, desc[UR18][R10.64] ;  /* 0x000000120a0a7981 */ /* 0x000ea4000c1e1500 */
[----:B--2---:R-:W-:-:S07]  /*1740*/  HADD2.F32 R28, -RZ, R10.H0_H0 ;  /* 0x2000000aff1c7230 */ /* 0x004fce0000004100 */
.L_x_6911:
[----:B------:R-:W-:Y:S05]  /*1750*/  BSYNC.RECONVERGENT B1 ;  /* 0x0000000000017941 */ /* 0x000fea0003800200 */
.L_x_6910:
        /* <DEDUP_REMOVED lines=8> */
.L_x_6901:
[----:B------:R-:W-:Y:S05]  /*17e0*/  BSYNC.RECONVERGENT B0 ;  /* 0x0000000000007941 */ /* 0x000fea0003800200 */
.L_x_6896:
        /* <DEDUP_REMOVED lines=39> */
.L_x_6918:
        /* <DEDUP_REMOVED lines=68> */
.L_x_6922:
[----:B------:R-:W-:Y:S05]  /*1ea0*/  BSYNC.RECONVERGENT B0 ;  /* 0x0000000000007941 */ /* 0x000fea0003800200 */
.L_x_6921:
        /* <DEDUP_REMOVED lines=17> */
.L_x_6924:
[----:B------:R-:W-:Y:S05]  /*1fc0*/  BSYNC.RECONVERGENT B0 ;  /* 0x0000000000007941 */ /* 0x000fea0003800200 */
.L_x_6923:
        /* <DEDUP_REMOVED lines=15> */
.L_x_6926:
[----:B------:R-:W-:Y:S05]  /*20c0*/  BSYNC.RECONVERGENT B0 ;  /* 0x0000000000007941 */ /* 0x000fea0003800200 */
.L_x_6925:
        /* <DEDUP_REMOVED lines=17> */
.L_x_6928:
[----:B------:R-:W-:Y:S05]  /*21e0*/  BSYNC.RECONVERGENT B0 ;  /* 0x0000000000007941 */ /* 0x000fea0003800200 */
.L_x_6927:
        /* <DEDUP_REMOVED lines=15> */
.L_x_6930:
[----:B------:R-:W-:Y:S05]  /*22e0*/  BSYNC.RECONVERGENT B0 ;  /* 0x0000000000007941 */ /* 0x000fea0003800200 */
.L_x_6929:
        /* <DEDUP_REMOVED lines=15> */
.L_x_6932:
[----:B------:R-:W-:Y:S05]  /*23e0*/  BSYNC.RECONVERGENT B0 ;  /* 0x0000000000007941 */ /* 0x000fea0003800200 */
.L_x_6931:
        /* <DEDUP_REMOVED lines=17> */
.L_x_6934:
[----:B------:R-:W-:Y:S05]  /*2500*/  BSYNC.RECONVERGENT B0 ;  /* 0x0000000000007941 */ /* 0x000fea0003800200 */
.L_x_6933:
        /* <DEDUP_REMOVED lines=15> */
.L_x_6936:
[----:B------:R-:W-:Y:S05]  /*2600*/  BSYNC.RECONVERGENT B0 ;  /* 0x0000000000007941 */ /* 0x000fea0003800200 */
.L_x_6935:
        /* <DEDUP_REMOVED lines=15> */
.L_x_6938:
[----:B------:R-:W-:Y:S05]  /*2700*/  BSYNC.RECONVERGENT B0 ;  /* 0x0000000000007941 */ /* 0x000fea0003800200 */
.L_x_6937:
        /* <DEDUP_REMOVED lines=15> */
.L_x_6940:
[----:B------:R-:W-:Y:S05]  /*2800*/  BSYNC.RECONVERGENT B0 ;  /* 0x0000000000007941 */ /* 0x000fea0003800200 */
.L_x_6939:
        /* <DEDUP_REMOVED lines=14> */
.L_x_6942:
[----:B------:R-:W-:Y:S05]  /*28f0*/  BSYNC.RECONVERGENT B0 ;  /* 0x0000000000007941 */ /* 0x000fea0003800200 */
.L_x_6941:
        /* <DEDUP_REMOVED lines=16> */
.L_x_6944:
[----:B------:R-:W-:Y:S05]  /*2a00*/  BSYNC.RECONVERGENT B0 ;  /* 0x0000000000007941 */ /* 0x000fea0003800200 */
.L_x_6943:
        /* <DEDUP_REMOVED lines=15> */
.L_x_6946:
[----:B------:R-:W-:Y:S05]  /*2b00*/  BSYNC.RECONVERGENT B0 ;  /* 0x0000000000007941 */ /* 0x000fea0003800200 */
.L_x_6945:
        /* <DEDUP_REMOVED lines=15> */
.L_x_6948:
[----:B------:R-:W-:Y:S05]  /*2c00*/  BSYNC.RECONVERGENT B0 ;  /* 0x0000000000007941 */ /* 0x000fea0003800200 */
.L_x_6947:
        /* <DEDUP_REMOVED lines=13> */
.L_x_6950:
[----:B------:R-:W-:Y:S05]  /*2ce0*/  BSYNC.RECONVERGENT B0 ;  /* 0x0000000000007941 */ /* 0x000fea0003800200 */
.L_x_6949:
        /* <DEDUP_REMOVED lines=21> */
.L_x_6952:
[----:B------:R-:W-:Y:S05]  /*2e40*/  BSYNC.RECONVERGENT B0 ;  /* 0x0000000000007941 */ /* 0x000fea0003800200 */
.L_x_6951:
        /* <DEDUP_REMOVED lines=13> */
.L_x_6954:
[----:B------:R-:W-:Y:S05]  /*2f20*/  BSYNC.RECONVERGENT B0 ;  /* 0x0000000000007941 */ /* 0x000fea0003800200 */
.L_x_6953:
        /* <DEDUP_REMOVED lines=13> */
.L_x_6956:
[----:B------:R-:W-:Y:S05]  /*3000*/  BSYNC.RECONVERGENT B0 ;  /* 0x0000000000007941 */ /* 0x000fea0003800200 */
.L_x_6955:
        /* <DEDUP_REMOVED lines=13> */
.L_x_6958:
[----:B------:R-:W-:Y:S05]  /*30e0*/  BSYNC.RECONVERGENT B0 ;  /* 0x0000000000007941 */ /* 0x000fea0003800200 */
.L_x_6957:
        /* <DEDUP_REMOVED lines=13> */
.L_x_6960:
[----:B------:R-:W-:Y:S05]  /*31c0*/  BSYNC.RECONVERGENT B0 ;  /* 0x0000000000007941 */ /* 0x000fea0003800200 */
.L_x_6959:
[----:B------:R-:W-:Y:S01]  /*31d0*/  ISETP.NE.AND P0, PT, R12, R11, PT ;  /* 0x0000000b0c00720c */ /* 0x000fe20003f05270 */
[----:B------:R-:W-:-:S03]  /*31e0*/  VIADD R10, R10, 0xffffffe0 ;  /* 0xffffffe00a0a7836 */ /* 0x000fc60000000000 */
[----:B------:R-:W-:Y:S02]  /*31f0*/  FSEL R12, R16, R17, !P0 ;  /* 0x00000011100c7208 */ /* 0x000fe40004000000 */
[----:B------:R-:W-:-:S07]  /*3200*/  SEL R11, R15, R14, !P0 ;  /* 0x0000000e0f0b7207 */ /* 0x000fce0004000000 */
.L_x_6920:
[----:B------:R-:W-:Y:S01]  /*3210*/  NOP ;  /* 0x0000000000007918 */ /* 0x000fe20000000000 */
.L_x_6919:
        /* <DEDUP_REMOVED lines=22> */
.L_x_6963:
[----:B------:R-:W-:Y:S05]  /*3380*/  BSYNC.RECONVERGENT B0 ;  /* 0x0000000000007941 */ /* 0x000fea0003800200 */
.L_x_6962:
        /* <DEDUP_REMOVED lines=17> */
.L_x_6965:
[----:B------:R-:W-:Y:S05]  /*34a0*/  BSYNC.RECONVERGENT B0 ;  /* 0x0000000000007941 */ /* 0x000fea0003800200 */
.L_x_6964:
        /* <DEDUP_REMOVED lines=15> */
.L_x_6967:
[----:B------:R-:W-:Y:S05]  /*35a0*/  BSYNC.RECONVERGENT B0 ;  /* 0x0000000000007941 */ /* 0x000fea0003800200 */
.L_x_6966:
        /* <DEDUP_REMOVED lines=17> */
.L_x_6969:
[----:B------:R-:W-:Y:S05]  /*36c0*/  BSYNC.RECONVERGENT B0 ;  /* 0x0000000000007941 */ /* 0x000fea0003800200 */
.L_x_6968:
        /* <DEDUP_REMOVED lines=15> */
.L_x_6971:
[----:B------:R-:W-:Y:S05]  /*37c0*/  BSYNC.RECONVERGENT B0 ;  /* 0x0000000000007941 */ /* 0x000fea0003800200 */
.L_x_6970:
        /* <DEDUP_REMOVED lines=15> */
.L_x_6973:
[----:B------:R-:W-:Y:S05]  /*38c0*/  BSYNC.RECONVERGENT B0 ;  /* 0x0000000000007941 */ /* 0x000fea0003800200 */
.L_x_6972:
        /* <DEDUP_REMOVED lines=17> */
.L_x_6975:
[----:B------:R-:W-:Y:S05]  /*39e0*/  BSYNC.RECONVERGENT B0 ;  /* 0x0000000000007941 */ /* 0x000fea0003800200 */
.L_x_6974:
        /* <DEDUP_REMOVED lines=15> */
.L_x_6977:
[----:B------:R-:W-:Y:S05]  /*3ae0*/  BSYNC.RECONVERGENT B0 ;  /* 0x0000000000007941 */ /* 0x000fea0003800200 */
.L_x_6976:
        /* <DEDUP_REMOVED lines=15> */
.L_x_6979:
[----:B------:R-:W-:Y:S05]  /*3be0*/  BSYNC.RECONVERGENT B0 ;  /* 0x0000000000007941 */ /* 0x000fea0003800200 */
.L_x_6978:
        /* <DEDUP_REMOVED lines=15> */
.L_x_6981:
[----:B------:R-:W-:Y:S05]  /*3ce0*/  BSYNC.RECONVERGENT B0 ;  /* 0x0000000000007941 */ /* 0x000fea0003800200 */
.L_x_6980:
        /* <DEDUP_REMOVED lines=14> */
.L_x_6983:
[----:B------:R-:W-:Y:S05]  /*3dd0*/  BSYNC.RECONVERGENT B0 ;  /* 0x0000000000007941 */ /* 0x000fea0003800200 */
.L_x_6982:
        /* <DEDUP_REMOVED lines=16> */
.L_x_6985:
[----:B------:R-:W-:Y:S05]  /*3ee0*/  BSYNC.RECONVERGENT B0 ;  /* 0x0000000000007941 */ /* 0x000fea0003800200 */
.L_x_6984:
        /* <DEDUP_REMOVED lines=15> */
.L_x_6987:
[----:B------:R-:W-:Y:S05]  /*3fe0*/  BSYNC.RECONVERGENT B0 ;  /* 0x0000000000007941 */ /* 0x000fea0003800200 */
.L_x_6986:
        /* <DEDUP_REMOVED lines=15> */
.L_x_6989:
[----:B------:R-:W-:Y:S05]  /*40e0*/  BSYNC.RECONVERGENT B0 ;  /* 0x0000000000007941 */ /* 0x000fea0003800200 */
.L_x_6988:
        /* <DEDUP_REMOVED lines=13> */
.L_x_6991:
[----:B------:R-:W-:Y:S05]  /*41c0*/  BSYNC.RECONVERGENT B0 ;  /* 0x0000000000007941 */ /* 0x000fea0003800200 */
.L_x_6990:
        /* <DEDUP_REMOVED lines=22> */
.L_x_6993:
[----:B------:R-:W-:Y:S05]  /*4330*/  BSYNC.RECONVERGENT B0 ;  /* 0x0000000000007941 */ /* 0x000fea0003800200 */
.L_x_6992:
        /* <DEDUP_REMOVED lines=13> */
.L_x_6995:
[----:B------:R-:W-:Y:S05]  /*4410*/  BSYNC.RECONVERGENT B0 ;  /* 0x0000000000007941 */ /* 0x000fea0003800200 */
.L_x_6994:
        /* <DEDUP_REMOVED lines=13> */
.L_x_6997:
[----:B------:R-:W-:Y:S05]  /*44f0*/  BSYNC.RECONVERGENT B0 ;  /* 0x0000000000007941 */ /* 0x000fea0003800200 */
.L_x_6996:
        /* <DEDUP_REMOVED lines=13> */
.L_x_6999:
[----:B------:R-:W-:Y:S05]  /*45d0*/  BSYNC.RECONVERGENT B0 ;  /* 0x0000000000007941 */ /* 0x000fea0003800200 */
.L_x_6998:
        /* <DEDUP_REMOVED lines=13> */
.L_x_7001:
[----:B------:R-:W-:Y:S05]  /*46b0*/  BSYNC.RECONVERGENT B0 ;  /* 0x0000000000007941 */ /* 0x000fea0003800200 */
.L_x_7000:
[----:B------:R-:W-:-:S04]  /*46c0*/  ISETP.NE.AND P0, PT, R9, R10, PT ;  /* 0x0000000a0900720c */ /* 0x000fc80003f05270 */
[----:B------:R-:W-:Y:S02]  /*46d0*/  FSEL R12, R15, R14, !P0 ;  /* 0x0000000e0f0c7208 */ /* 0x000fe40004000000 */
[----:B------:R-:W-:-:S07]  /*46e0*/  SEL R11, R16, R11, !P0 ;  /* 0x0000000b100b7207 */ /* 0x000fce0004000000 */
.L_x_6961:
[----:B------:R-:W-:-:S13]  /*46f0*/  ISETP.GE.AND P0, PT, R8, 0x1, PT ;  /* 0x000000010800780c */ /* 0x000fda0003f06270 */
[----:B------:R-:W-:Y:S05]  /*4700*/  @!P0 BRA `(.L_x_7002) ;  /* 0x00000000000c8947 */ /* 0x000fea0003800000 */
[----:B------:R-:W0:Y:S02]  /*4710*/  SHFL.IDX PT, R5, R12, R5, 0x1f ;  /* 0x00001f050c057589 */ /* 0x000e2400000e0000 */
[----:B0-----:R-:W-:-:S13]  /*4720*/  FSETP.NEU.FTZ.AND P0, PT, R5, -INF , PT ;  /* 0xff8000000500780b */ /* 0x001fda0003f1d000 */
[----:B------:R-:W-:Y:S05]  /*4730*/  @P0 BRA `(.L_x_7003) ;  /* 0x00000004005c0947 */ /* 0x000fea0003800000 */
.L_x_7002:
        /* <DEDUP_REMOVED lines=16> */
.L_x_7009:
        /* <DEDUP_REMOVED lines=30> */
.L_x_7008:
[----:B------:R-:W-:-:S07]  /*4a20*/  VIADD R13, R13, 0xffffff80 ;  /* 0xffffff800d0d7836 */ /* 0x000fce0000000000 */
.L_x_7007:
[----:B------:R-:W-:Y:S05]  /*4a30*/  BSYNC.RECONVERGENT B1 ;  /* 0x0000000000017941 */ /* 0x000fea0003800200 */
.L_x_7006:
        /* <DEDUP_REMOVED lines=20> */
.L_x_7011:
[----:B------:R-:W-:Y:S05]  /*4b80*/  BSYNC.RECONVERGENT B1 ;  /* 0x0000000000017941 */ /* 0x000fea0003800200 */
.L_x_7010:
        /* <DEDUP_REMOVED lines=15> */
.L_x_7005:
[----:B------:R-:W-:Y:S05]  /*4c80*/  BSYNC.RECONVERGENT B0 ;  /* 0x0000000000007941 */ /* 0x000fea0003800200 */
.L_x_7004:
[----:B------:R-:W-:Y:S01]  /*4c90*/  PREEXIT ;  /* 0x000000000000782d */ /* 0x000fe20000000000 */
[----:B------:R-:W-:Y:S05]  /*4ca0*/  EXIT ;  /* 0x000000000000794d */ /* 0x000fea0003800000 */
.L_x_7003:
        /* <DEDUP_REMOVED lines=54> */
.L_x_7059:
[----:B------:R-:W-:Y:S01]  /*5010*/  UMOV UR5, 0xffffffff ;  /* 0xffffffff00057882 */ /* 0x000fe20000000000 */
[----:B------:R-:W-:Y:S02]  /*5020*/  ISETP.GE.AND P0, PT, R13, UR12, PT ;  /* 0x0000000c0d007c0c */ /* 0x000fe4000bf06270 */
[----:B01234-:R-:W-:Y:S11]  /*5030*/  BRA.DIV UR5, `(.L_x_7013) ;  /* 0x0000003205347947 */ /* 0x01fff6000b800000 */
[----:B------:R0:W1:Y:S02]  /*5040*/  SHFL.IDX PT, R2, R22, R23, 0x1f ;  /* 0x00001f1716027589 */ /* 0x00006400000e0000 */
.L_x_7128:
[----:B------:R-:W2:Y:S01]  /*5050*/  LDCU UR5, c[0x0][0x3b8] ;  /* 0x00007700ff0577ac */ /* 0x000ea20008000800 */
[----:B0-----:R-:W-:-:S05]  /*5060*/  VIADD R23, R23, 0x1 ;  /* 0x0000000117177836 */ /* 0x001fca0000000000 */
[----:B--2---:R-:W-:Y:S01]  /*5070*/  ISETP.NE.AND P1, PT, R23, UR5, PT ;  /* 0x0000000517007c0c */ /* 0x004fe2000bf25270 */
[----:B------:R-:W-:-:S12]  /*5080*/  @P0 BRA `(.L_x_7014) ;  /* 0x00000014008c0947 */ /* 0x000fd80003800000 */
[--C-:B-1----:R-:W-:Y:S02]  /*5090*/  IMAD R27, R2, UR8, R13.reuse ;  /* 0x00000008021b7c24 */ /* 0x102fe4000f8e020d */
[----:B------:R-:W-:-:S07]  /*50a0*/  IMAD.MOV.U32 R28, RZ, RZ, R13 ;  /* 0x000000ffff1c7224 */ /* 0x000fce00078e000d */
.L_x_7058:
        /* <DEDUP_REMOVED lines=17> */
[----:B--2---:R-:W-:-:S05]  /*51c0*/  HADD2.F32 R33, -RZ, R2.H0_H0 ;  /* 0x20000002ff217230 */ /* 0x004fca0000004100 */
[----:B------:R-:W-:-:S07]  /*51d0*/  FADD.FTZ R30, R30, R33 ;  /* 0x000000211e1e7221 */ /* 0x000fce0000010000 */
.L_x_7015:
        /* <DEDUP_REMOVED lines=44> */
.L_x_7019:
[----:B------:R-:W-:Y:S05]  /*54a0*/  BSYNC.RECONVERGENT B1 ;  /* 0x0000000000017941 */ /* 0x000fea0003800200 */
.L_x_7018:
        /* <DEDUP_REMOVED lines=13> */
.L_x_7021:
[----:B------:R-:W-:Y:S05]  /*5580*/  BSYNC.RECONVERGENT B1 ;  /* 0x0000000000017941 */ /* 0x000fea0003800200 */
.L_x_7020:
        /* <DEDUP_REMOVED lines=13> */
.L_x_7023:
[----:B------:R-:W-:Y:S05]  /*5660*/  BSYNC.RECONVERGENT B1 ;  /* 0x0000000000017941 */ /* 0x000fea0003800200 */
.L_x_7022:
        /* <DEDUP_REMOVED lines=13> */
.L_x_7025:
[----:B------:R-:W-:Y:S05]  /*5740*/  BSYNC.RECONVERGENT B1 ;  /* 0x0000000000017941 */ /* 0x000fea0003800200 */
.L_x_7024:
        /* <DEDUP_REMOVED lines=13> */
.L_x_7027:
[----:B------:R-:W-:Y:S05]  /*5820*/  BSYNC.RECONVERGENT B1 ;  /* 0x0000000000017941 */ /* 0x000fea0003800200 */
.L_x_7026:
        /* <DEDUP_REMOVED lines=13> */
.L_x_7029:
[----:B------:R-:W-:Y:S05]  /*5900*/  BSYNC.RECONVERGENT B1 ;  /* 0x0000000000017941 */ /* 0x000fea0003800200 */
.L_x_7028:
        /* <DEDUP_REMOVED lines=13> */
.L_x_7031:
[----:B------:R-:W-:Y:S05]  /*59e0*/  BSYNC.RECONVERGENT B1 ;  /* 0x0000000000017941 */ /* 0x000fea0003800200 */
.L_x_7030:
        /* <DEDUP_REMOVED lines=13> */
.L_x_7033:
[----:B------:R-:W-:Y:S05]  /*5ac0*/  BSYNC.RECONVERGENT B1 ;  /* 0x0000000000017941 */ /* 0x000fea0003800200 */
.L_x_7032:
        /* <DEDUP_REMOVED lines=13> */
.L_x_7035:
[----:B------:R-:W-:Y:S05]  /*5ba0*/  BSYNC.RECONVERGENT B1 ;  /* 0x0000000000017941 */ /* 0x000fea0003800200 */
.L_x_7034:
        /* <DEDUP_REMOVED lines=13> */
.L_x_7037:
[----:B------:R-:W-:Y:S05]  /*5c80*/  BSYNC.RECONVERGENT B1 ;  /* 0x0000000000017941 */ /* 0x000fea0003800200 */
.L_x_7036:
        /* <DEDUP_REMOVED lines=13> */
.L_x_7039:
[----:B------:R-:W-:Y:S05]  /*5d60*/  BSYNC.RECONVERGENT B1 ;  /* 0x0000000000017941 */ /* 0x000fea0003800200 */
.L_x_7038:
        /* <DEDUP_REMOVED lines=14> */
.L_x_7041:
[----:B------:R-:W-:Y:S05]  /*5e50*/  BSYNC.RECONVERGENT B1 ;  /* 0x0000000000017941 */ /* 0x000fea0003800200 */
.L_x_7040:
        /* <DEDUP_REMOVED lines=13> */
.L_x_7043:
[----:B------:R-:W-:Y:S05]  /*5f30*/  BSYNC.RECONVERGENT B1 ;  /* 0x0000000000017941 */ /* 0x000fea0003800200 */
.L_x_7042:
        /* <DEDUP_REMOVED lines=13> */
.L_x_7045:
[----:B------:R-:W-:Y:S05]  /*6010*/  BSYNC.RECONVERGENT B1 ;  /* 0x0000000000017941 */ /* 0x000fea0003800200 */
.L_x_7044:
        /* <DEDUP_REMOVED lines=13> */
.L_x_7047:
[----:B------:R-:W-:Y:S05]  /*60f0*/  BSYNC.RECONVERGENT B1 ;  /* 0x0000000000017941 */ /* 0x000fea0003800200 */
.L_x_7046:
        /* <DEDUP_REMOVED lines=22> */
.L_x_7049:
[----:B------:R-:W-:Y:S05]  /*6260*/  BSYNC.RECONVERGENT B1 ;  /* 0x0000000000017941 */ /* 0x000fea0003800200 */
.L_x_7048:
        /* <DEDUP_REMOVED lines=13> */
.L_x_7051:
[----:B------:R-:W-:Y:S05]  /*6340*/  BSYNC.RECONVERGENT B1 ;  /* 0x0000000000017941 */ /* 0x000fea0003800200 */
.L_x_7050:
        /* <DEDUP_REMOVED lines=13> */
.L_x_7053:
[----:B------:R-:W-:Y:S05]  /*6420*/  BSYNC.RECONVERGENT B1 ;  /* 0x0000000000017941 */ /* 0x000fea0003800200 */
.L_x_7052:
        /* <DEDUP_REMOVED lines=13> */
.L_x_7055:
[----:B------:R-:W-:Y:S05]  /*6500*/  BSYNC.RECONVERGENT B1 ;  /* 0x0000000000017941 */ /* 0x000fea0003800200 */
.L_x_7054:
        /* <DEDUP_REMOVED lines=13> */
.L_x_7057:
[----:B------:R-:W-:Y:S05]  /*65e0*/  BSYNC.RECONVERGENT B1 ;  /* 0x0000000000017941 */ /* 0x000fea0003800200 */
.L_x_7056:
        /* <DEDUP_REMOVED lines=8> */
.L_x_7017:
[----:B------:R4:W-:Y:S04]  /*6670*/  @!P0 STS [R2+-0x80], R30 ;  /* 0xffff801e02008388 */ /* 0x0009e80000000800 */
[----:B------:R4:W-:Y:S01]  /*6680*/  @!P0 STS [R2+UR4+-0x80], R29 ;  /* 0xffff801d02008988 */ /* 0x0009e20008000804 */
[----:B------:R-:W-:Y:S01]  /*6690*/  NOP ;  /* 0x0000000000007918 */ /* 0x000fe20000000000 */
.L_x_7016:
[----:B------:R-:W-:Y:S01]  /*66a0*/  VIADD R27, R27, 0x20 ;  /* 0x000000201b1b7836 */ /* 0x000fe20000000000 */
[----:B------:R-:W-:Y:S06]  /*66b0*/  @!P2 BRA `(.L_x_7058) ;  /* 0xffffffe8007ca947 */ /* 0x000fec000383ffff */
.L_x_7014:
[----:B------:R-:W-:Y:S05]  /*66c0*/  @P1 BRA `(.L_x_7059) ;  /* 0xffffffe800501947 */ /* 0x000fea000383ffff */
[----:B------:R-:W-:Y:S05]  /*66d0*/  BSYNC B0 ;  /* 0x0000000000007941 */ /* 0x000fea0003800000 */
.L_x_7012:
        /* <DEDUP_REMOVED lines=15> */
.L_x_7132:
        /* <DEDUP_REMOVED lines=8> */
.L_x_7063:
[----:B------:R-:W-:Y:S05]  /*6850*/  BSYNC.RECONVERGENT B0 ;  /* 0x0000000000007941 */ /* 0x000fea0003800200 */
.L_x_7062:
[----:B------:R-:W-:Y:S01]  /*6860*/  UMOV UR5, 0xffffffff ;  /* 0xffffffff00057882 */ /* 0x000fe20000000000 */
[----:B------:R-:W-:-:S04]  /*6870*/  ISETP.NE.AND P0, PT, R3, R18, PT ;  /* 0x000000120300720c */ /* 0x000fc80003f05270 */
[----:B-1--4-:R-:W-:Y:S02]  /*6880*/  SEL R25, R25, R22, !P0 ;  /* 0x0000001619197207 */ /* 0x012fe40004000000 */
[----:B------:R-:W-:Y:S01]  /*6890*/  FSEL R27, R24, R27, !P0 ;  /* 0x0000001b181b7208 */ /* 0x000fe20004000000 */
[----:B------:R-:W-:Y:S06]  /*68a0*/  BRA.DIV UR5, `(.L_x_7064) ;  /* 0x0000001a05807947 */ /* 0x000fec000b800000 */
[----:B------:R1:W3:Y:S04]  /*68b0*/  SHFL.BFLY PT, R18, R27, 0x2, 0x1f ;  /* 0x0c401f001b127f89 */ /* 0x0002e800000e0000 */
[----:B------:R1:W4:Y:S02]  /*68c0*/  SHFL.BFLY PT, R22, R25, 0x2, 0x1f ;  /* 0x0c401f0019167f89 */ /* 0x00032400000e0000 */
.L_x_7136:
        /* <DEDUP_REMOVED lines=8> */
.L_x_7066:
[----:B------:R-:W-:Y:S05]  /*6950*/  BSYNC.RECONVERGENT B0 ;  /* 0x0000000000007941 */ /* 0x000fea0003800200 */
.L_x_7065:
[----:B------:R-:W-:Y:S01]  /*6960*/  UMOV UR5, 0xffffffff ;  /* 0xffffffff00057882 */ /* 0x000fe20000000000 */
[----:B------:R-:W-:-:S04]  /*6970*/  ISETP.NE.AND P0, PT, R2, R11, PT ;  /* 0x0000000b0200720c */ /* 0x000fc80003f05270 */
[----:B-1--4-:R-:W-:Y:S02]  /*6980*/  SEL R25, R25, R22, !P0 ;  /* 0x0000001619197207 */ /* 0x012fe40004000000 */
[----:B------:R-:W-:Y:S01]  /*6990*/  FSEL R18, R27, R18, !P0 ;  /* 0x000000121b127208 */ /* 0x000fe20004000000 */
[----:B------:R-:W-:Y:S06]  /*69a0*/  BRA.DIV UR5, `(.L_x_7067) ;  /* 0x0000001a05887947 */ /* 0x000fec000b800000 */
[----:B------:R0:W1:Y:S04]  /*69b0*/  SHFL.BFLY PT, R11, R18, 0x1, 0x1f ;  /* 0x0c201f00120b7f89 */ /* 0x00006800000e0000 */
[----:B------:R0:W3:Y:S02]  /*69c0*/  SHFL.BFLY PT, R22, R25, 0x1, 0x1f ;  /* 0x0c201f0019167f89 */ /* 0x0000e400000e0000 */
.L_x_7140:
        /* <DEDUP_REMOVED lines=8> */
.L_x_7069:
[----:B------:R-:W-:Y:S05]  /*6a50*/  BSYNC.RECONVERGENT B0 ;  /* 0x0000000000007941 */ /* 0x000fea0003800200 */
.L_x_7068:
[----:B------:R-:W-:Y:S01]  /*6a60*/  UMOV UR5, 0xffffffff ;  /* 0xffffffff00057882 */ /* 0x000fe20000000000 */
[----:B------:R-:W-:-:S04]  /*6a70*/  ISETP.NE.AND P0, PT, R2, R17, PT ;  /* 0x000000110200720c */ /* 0x000fc80003f05270 */
[----:B0--3--:R-:W-:Y:S02]  /*6a80*/  SEL R25, R25, R22, !P0 ;  /* 0x0000001619197207 */ /* 0x009fe40004000000 */
[----:B------:R-:W-:Y:S01]  /*6a90*/  FSEL R18, R18, R11, !P0 ;  /* 0x0000000b12127208 */ /* 0x000fe20004000000 */
[----:B------:R-:W-:Y:S06]  /*6aa0*/  BRA.DIV UR5, `(.L_x_7070) ;  /* 0x0000001a05907947 */ /* 0x000fec000b800000 */
[----:B------:R0:W1:Y:S04]  /*6ab0*/  SHFL.BFLY PT, R11, R18, 0x4, 0x1f ;  /* 0x0c801f00120b7f89 */ /* 0x00006800000e0000 */
[----:B------:R0:W3:Y:S02]  /*6ac0*/  SHFL.BFLY PT, R22, R25, 0x4, 0x1f ;  /* 0x0c801f0019167f89 */ /* 0x0000e400000e0000 */
.L_x_7144:
        /* <DEDUP_REMOVED lines=8> */
.L_x_7072:
[----:B------:R-:W-:Y:S05]  /*6b50*/  BSYNC.RECONVERGENT B0 ;  /* 0x0000000000007941 */ /* 0x000fea0003800200 */
.L_x_7071:
[----:B------:R-:W-:Y:S01]  /*6b60*/  UMOV UR5, 0xffffffff ;  /* 0xffffffff00057882 */ /* 0x000fe20000000000 */
[----:B------:R-:W-:-:S04]  /*6b70*/  ISETP.NE.AND P0, PT, R3, R10, PT ;  /* 0x0000000a0300720c */ /* 0x000fc80003f05270 */
[----:B0--3--:R-:W-:Y:S02]  /*6b80*/  SEL R25, R25, R22, !P0 ;  /* 0x0000001619197207 */ /* 0x009fe40004000000 */
[----:B------:R-:W-:Y:S01]  /*6b90*/  FSEL R11, R18, R11, !P0 ;  /* 0x0000000b120b7208 */ /* 0x000fe20004000000 */
[----:B------:R-:W-:Y:S06]  /*6ba0*/  BRA.DIV UR5, `(.L_x_7073) ;  /* 0x0000001a05987947 */ /* 0x000fec000b800000 */
[----:B------:R0:W1:Y:S04]  /*6bb0*/  SHFL.BFLY PT, R10, R11, 0x2, 0x1f ;  /* 0x0c401f000b0a7f89 */ /* 0x00006800000e0000 */
[----:B------:R0:W3:Y:S02]  /*6bc0*/  SHFL.BFLY PT, R22, R25, 0x2, 0x1f ;  /* 0x0c401f0019167f89 */ /* 0x0000e400000e0000 */
.L_x_7148:
        /* <DEDUP_REMOVED lines=8> */
.L_x_7075:
[----:B------:R-:W-:Y:S05]  /*6c50*/  BSYNC.RECONVERGENT B0 ;  /* 0x0000000000007941 */ /* 0x000fea0003800200 */
.L_x_7074:
[----:B------:R-:W-:Y:S01]  /*6c60*/  UMOV UR5, 0xffffffff ;  /* 0xffffffff00057882 */ /* 0x000fe20000000000 */
[----:B------:R-:W-:-:S04]  /*6c70*/  ISETP.NE.AND P0, PT, R2, R9, PT ;  /* 0x000000090200720c */ /* 0x000fc80003f05270 */
[----:B0--3--:R-:W-:Y:S02]  /*6c80*/  SEL R25, R25, R22, !P0 ;  /* 0x0000001619197207 */ /* 0x009fe40004000000 */
[----:B------:R-:W-:Y:S01]  /*6c90*/  FSEL R10, R11, R10, !P0 ;  /* 0x0000000a0b0a7208 */ /* 0x000fe20004000000 */
[----:B------:R-:W-:Y:S06]  /*6ca0*/  BRA.DIV UR5, `(.L_x_7076) ;  /* 0x0000001a05a07947 */ /* 0x000fec000b800000 */
[----:B------:R0:W1:Y:S04]  /*6cb0*/  SHFL.BFLY PT, R9, R10, 0x1, 0x1f ;  /* 0x0c201f000a097f89 */ /* 0x00006800000e0000 */
[----:B------:R0:W3:Y:S02]  /*6cc0*/  SHFL.BFLY PT, R22, R25, 0x1, 0x1f ;  /* 0x0c201f0019167f89 */ /* 0x0000e400000e0000 */
.L_x_7152:
        /* <DEDUP_REMOVED lines=8> */
.L_x_7078:
[----:B------:R-:W-:Y:S05]  /*6d50*/  BSYNC.RECONVERGENT B0 ;  /* 0x0000000000007941 */ /* 0x000fea0003800200 */
.L_x_7077:
[----:B------:R-:W-:Y:S01]  /*6d60*/  UMOV UR5, 0xffffffff ;  /* 0xffffffff00057882 */ /* 0x000fe20000000000 */
[----:B------:R-:W-:-:S04]  /*6d70*/  ISETP.NE.AND P0, PT, R3, R14, PT ;  /* 0x0000000e0300720c */ /* 0x000fc80003f05270 */
[----:B0--3--:R-:W-:Y:S02]  /*6d80*/  SEL R25, R25, R22, !P0 ;  /* 0x0000001619197207 */ /* 0x009fe40004000000 */
[----:B------:R-:W-:Y:S01]  /*6d90*/  FSEL R10, R10, R9, !P0 ;  /* 0x000000090a0a7208 */ /* 0x000fe20004000000 */
[----:B------:R-:W-:Y:S06]  /*6da0*/  BRA.DIV UR5, `(.L_x_7079) ;  /* 0x0000001a05a87947 */ /* 0x000fec000b800000 */
[----:B------:R0:W1:Y:S04]  /*6db0*/  SHFL.BFLY PT, R9, R10, 0x8, 0x1f ;  /* 0x0d001f000a097f89 */ /* 0x00006800000e0000 */
[----:B------:R0:W3:Y:S02]  /*6dc0*/  SHFL.BFLY PT, R22, R25, 0x8, 0x1f ;  /* 0x0d001f0019167f89 */ /* 0x0000e400000e0000 */
.L_x_7156:
        /* <DEDUP_REMOVED lines=8> */
.L_x_7081:
[----:B------:R-:W-:Y:S05]  /*6e50*/  BSYNC.RECONVERGENT B0 ;  /* 0x0000000000007941 */ /* 0x000fea0003800200 */
.L_x_7080:
[----:B------:R-:W-:Y:S01]  /*6e60*/  UMOV UR5, 0xffffffff ;  /* 0xffffffff00057882 */ /* 0x000fe20000000000 */
[----:B------:R-:W-:-:S04]  /*6e70*/  ISETP.NE.AND P0, PT, R3, R6, PT ;  /* 0x000000060300720c */ /* 0x000fc80003f05270 */
[----:B0--3--:R-:W-:Y:S02]  /*6e80*/  SEL R25, R25, R22, !P0 ;  /* 0x0000001619197207 */ /* 0x009fe40004000000 */
[----:B------:R-:W-:Y:S01]  /*6e90*/  FSEL R9, R10, R9, !P0 ;  /* 0x000000090a097208 */ /* 0x000fe20004000000 */
[----:B------:R-:W-:Y:S06]  /*6ea0*/  BRA.DIV UR5, `(.L_x_7082) ;  /* 0x0000001a05b07947 */ /* 0x000fec000b800000 */
[----:B------:R0:W1:Y:S04]  /*6eb0*/  SHFL.BFLY PT, R6, R9, 0x4, 0x1f ;  /* 0x0c801f0009067f89 */ /* 0x00006800000e0000 */
[----:B------:R0:W3:Y:S02]  /*6ec0*/  SHFL.BFLY PT, R22, R25, 0x4, 0x1f ;  /* 0x0c801f0019167f89 */ /* 0x0000e400000e0000 */
.L_x_7160:
        /* <DEDUP_REMOVED lines=8> */
.L_x_7084:
[----:B------:R-:W-:Y:S05]  /*6f50*/  BSYNC.RECONVERGENT B0 ;  /* 0x0000000000007941 */ /* 0x000fea0003800200 */
.L_x_7083:
[----:B------:R-:W-:Y:S01]  /*6f60*/  UMOV UR5, 0xffffffff ;  /* 0xffffffff00057882 */ /* 0x000fe20000000000 */
[----:B------:R-:W-:-:S04]  /*6f70*/  ISETP.NE.AND P0, PT, R3, R8, PT ;  /* 0x000000080300720c */ /* 0x000fc80003f05270 */
[----:B0--3--:R-:W-:Y:S02]  /*6f80*/  SEL R25, R25, R22, !P0 ;  /* 0x0000001619197207 */ /* 0x009fe40004000000 */
[----:B------:R-:W-:Y:S01]  /*6f90*/  FSEL R9, R9, R6, !P0 ;  /* 0x0000000609097208 */ /* 0x000fe20004000000 */
[----:B------:R-:W-:Y:S06]  /*6fa0*/  BRA.DIV UR5, `(.L_x_7085) ;  /* 0x0000001a05b87947 */ /* 0x000fec000b800000 */
[----:B------:R0:W1:Y:S04]  /*6fb0*/  SHFL.BFLY PT, R6, R9, 0x2, 0x1f ;  /* 0x0c401f0009067f89 */ /* 0x00006800000e0000 */
[----:B------:R0:W3:Y:S02]  /*6fc0*/  SHFL.BFLY PT, R22, R25, 0x2, 0x1f ;  /* 0x0c401f0019167f89 */ /* 0x0000e400000e0000 */
.L_x_7164:
        /* <DEDUP_REMOVED lines=8> */
.L_x_7087:
[----:B------:R-:W-:Y:S05]  /*7050*/  BSYNC.RECONVERGENT B0 ;  /* 0x0000000000007941 */ /* 0x000fea0003800200 */
.L_x_7086:
[----:B------:R-:W-:Y:S01]  /*7060*/  UMOV UR5, 0xffffffff ;  /* 0xffffffff00057882 */ /* 0x000fe20000000000 */
[----:B------:R-:W-:-:S04]  /*7070*/  ISETP.NE.AND P0, PT, R2, R7, PT ;  /* 0x000000070200720c */ /* 0x000fc80003f05270 */
[----:B0--3--:R-:W-:Y:S02]  /*7080*/  SEL R25, R25, R22, !P0 ;  /* 0x0000001619197207 */ /* 0x009fe40004000000 */
[----:B------:R-:W-:Y:S01]  /*7090*/  FSEL R9, R9, R6, !P0 ;  /* 0x0000000609097208 */ /* 0x000fe20004000000 */
[----:B------:R-:W-:Y:S06]  /*70a0*/  BRA.DIV UR5, `(.L_x_7088) ;  /* 0x0000001a05c07947 */ /* 0x000fec000b800000 */
[----:B------:R0:W1:Y:S04]  /*70b0*/  SHFL.BFLY PT, R6, R9, 0x1, 0x1f ;  /* 0x0c201f0009067f89 */ /* 0x00006800000e0000 */
[----:B------:R0:W3:Y:S02]  /*70c0*/  SHFL.BFLY PT, R22, R25, 0x1, 0x1f ;  /* 0x0c201f0019167f89 */ /* 0x0000e400000e0000 */
.L_x_7168:
        /* <DEDUP_REMOVED lines=8> */
.L_x_7090:
[----:B------:R-:W-:Y:S05]  /*7150*/  BSYNC.RECONVERGENT B0 ;  /* 0x0000000000007941 */ /* 0x000fea0003800200 */
.L_x_7089:
[----:B------:R-:W-:Y:S01]  /*7160*/  UMOV UR5, 0xffffffff ;  /* 0xffffffff00057882 */ /* 0x000fe20000000000 */
[----:B------:R-:W-:-:S04]  /*7170*/  ISETP.NE.AND P0, PT, R3, R12, PT ;  /* 0x0000000c0300720c */ /* 0x000fc80003f05270 */
[----:B0--3--:R-:W-:Y:S02]  /*7180*/  SEL R25, R25, R22, !P0 ;  /* 0x0000001619197207 */ /* 0x009fe40004000000 */
[----:B------:R-:W-:Y:S01]  /*7190*/  FSEL R9, R9, R6, !P0 ;  /* 0x0000000609097208 */ /* 0x000fe20004000000 */
[----:B------:R-:W-:Y:S06]  /*71a0*/  BRA.DIV UR5, `(.L_x_7091) ;  /* 0x0000001a05c87947 */ /* 0x000fec000b800000 */
[----:B------:R0:W1:Y:S04]  /*71b0*/  SHFL.BFLY PT, R6, R9, 0x10, 0x1f ;  /* 0x0e001f0009067f89 */ /* 0x00006800000e0000 */
[----:B------:R0:W3:Y:S02]  /*71c0*/  SHFL.BFLY PT, R22, R25, 0x10, 0x1f ;  /* 0x0e001f0019167f89 */ /* 0x0000e400000e0000 */
.L_x_7172:
        /* <DEDUP_REMOVED lines=8> */
.L_x_7093:
[----:B------:R-:W-:Y:S05]  /*7250*/  BSYNC.RECONVERGENT B0 ;  /* 0x0000000000007941 */ /* 0x000fea0003800200 */
.L_x_7092:
        /* <DEDUP_REMOVED lines=8> */
.L_x_7176:
        /* <DEDUP_REMOVED lines=8> */
.L_x_7096:
[----:B------:R-:W-:Y:S05]  /*7360*/  BSYNC.RECONVERGENT B0 ;  /* 0x0000000000007941 */ /* 0x000fea0003800200 */
.L_x_7095:
[----:B------:R-:W-:Y:S01]  /*7370*/  UMOV UR5, 0xffffffff ;  /* 0xffffffff00057882 */ /* 0x000fe20000000000 */
[----:B------:R-:W-:-:S04]  /*7380*/  ISETP.NE.AND P0, PT, R19, R2, PT ;  /* 0x000000021300720c */ /* 0x000fc80003f05270 */
[----:B0--3--:R-:W-:Y:S02]  /*7390*/  SEL R25, R25, R22, !P0 ;  /* 0x0000001619197207 */ /* 0x009fe40004000000 */
[----:B------:R-:W-:Y:S01]  /*73a0*/  FSEL R9, R9, R6, !P0 ;  /* 0x0000000609097208 */ /* 0x000fe20004000000 */
[----:B------:R-:W-:Y:S06]  /*73b0*/  BRA.DIV UR5, `(.L_x_7097) ;  /* 0x0000001a05d47947 */ /* 0x000fec000b800000 */
[----:B------:R0:W1:Y:S04]  /*73c0*/  SHFL.BFLY PT, R6, R9, 0x4, 0x1f ;  /* 0x0c801f0009067f89 */ /* 0x00006800000e0000 */
[----:B------:R0:W3:Y:S02]  /*73d0*/  SHFL.BFLY PT, R22, R25, 0x4, 0x1f ;  /* 0x0c801f0019167f89 */ /* 0x0000e400000e0000 */
.L_x_7180:
        /* <DEDUP_REMOVED lines=8> */
.L_x_7099:
[----:B------:R-:W-:Y:S05]  /*7460*/  BSYNC.RECONVERGENT B0 ;  /* 0x0000000000007941 */ /* 0x000fea0003800200 */
.L_x_7098:
[----:B------:R-:W-:Y:S01]  /*7470*/  UMOV UR5, 0xffffffff ;  /* 0xffffffff00057882 */ /* 0x000fe20000000000 */
[----:B------:R-:W-:-:S04]  /*7480*/  ISETP.NE.AND P0, PT, R20, R3, PT ;  /* 0x000000031400720c */ /* 0x000fc80003f05270 */
[----:B0--3--:R-:W-:Y:S02]  /*7490*/  SEL R25, R25, R22, !P0 ;  /* 0x0000001619197207 */ /* 0x009fe40004000000 */
[----:B------:R-:W-:Y:S01]  /*74a0*/  FSEL R9, R9, R6, !P0 ;  /* 0x0000000609097208 */ /* 0x000fe20004000000 */
[----:B------:R-:W-:Y:S06]  /*74b0*/  BRA.DIV UR5, `(.L_x_7100) ;  /* 0x0000001a05dc7947 */ /* 0x000fec000b800000 */
[----:B------:R0:W1:Y:S04]  /*74c0*/  SHFL.BFLY PT, R6, R9, 0x2, 0x1f ;  /* 0x0c401f0009067f89 */ /* 0x00006800000e0000 */
[----:B------:R0:W3:Y:S02]  /*74d0*/  SHFL.BFLY PT, R22, R25, 0x2, 0x1f ;  /* 0x0c401f0019167f89 */ /* 0x0000e400000e0000 */
.L_x_7184:
        /* <DEDUP_REMOVED lines=8> */
.L_x_7102:
[----:B------:R-:W-:Y:S05]  /*7560*/  BSYNC.RECONVERGENT B0 ;  /* 0x0000000000007941 */ /* 0x000fea0003800200 */
.L_x_7101:
[----:B------:R-:W-:Y:S01]  /*7570*/  UMOV UR5, 0xffffffff ;  /* 0xffffffff00057882 */ /* 0x000fe20000000000 */
[----:B------:R-:W-:-:S04]  /*7580*/  ISETP.NE.AND P0, PT, R21, R2, PT ;  /* 0x000000021500720c */ /* 0x000fc80003f05270 */
[----:B0--3--:R-:W-:Y:S02]  /*7590*/  SEL R25, R25, R22, !P0 ;  /* 0x0000001619197207 */ /* 0x009fe40004000000 */
[----:B------:R-:W-:Y:S01]  /*75a0*/  FSEL R9, R9, R6, !P0 ;  /* 0x0000000609097208 */ /* 0x000fe20004000000 */
[----:B------:R-:W-:Y:S06]  /*75b0*/  BRA.DIV UR5, `(.L_x_7103) ;  /* 0x0000001a05e47947 */ /* 0x000fec000b800000 */
[----:B------:R0:W1:Y:S04]  /*75c0*/  SHFL.BFLY PT, R6, R9, 0x1, 0x1f ;  /* 0x0c201f0009067f89 */ /* 0x00006800000e0000 */
[----:B------:R0:W3:Y:S02]  /*75d0*/  SHFL.BFLY PT, R22, R25, 0x1, 0x1f ;  /* 0x0c201f0019167f89 */ /* 0x0000e400000e0000 */
.L_x_7188:
        /* <DEDUP_REMOVED lines=8> */
.L_x_7105:
[----:B------:R-:W-:Y:S05]  /*7660*/  BSYNC.RECONVERGENT B0 ;  /* 0x0000000000007941 */ /* 0x000fea0003800200 */
.L_x_7104:
        /* <DEDUP_REMOVED lines=16> */
.L_x_7192:
        /* <DEDUP_REMOVED lines=8> */
.L_x_7108:
[----:B------:R-:W-:Y:S05]  /*77f0*/  BSYNC.RECONVERGENT B0 ;  /* 0x0000000000007941 */ /* 0x000fea0003800200 */
.L_x_7107:
[----:B------:R-:W-:Y:S01]  /*7800*/  UMOV UR5, 0xffffffff ;  /* 0xffffffff00057882 */ /* 0x000fe20000000000 */
[----:B------:R-:W-:-:S04]  /*7810*/  ISETP.NE.AND P0, PT, R3, R0, PT ;  /* 0x000000000300720c */ /* 0x000fc80003f05270 */
[----:B-1--4-:R-:W-:Y:S02]  /*7820*/  SEL R15, R22, R15, !P0 ;  /* 0x0000000f160f7207 */ /* 0x012fe40004000000 */
[----:B------:R-:W-:Y:S01]  /*7830*/  FSEL R7, R6, R7, !P0 ;  /* 0x0000000706077208 */ /* 0x000fe20004000000 */
[----:B------:R-:W-:Y:S06]  /*7840*/  BRA.DIV UR5, `(.L_x_7109) ;  /* 0x0000001a05d07947 */ /* 0x000fec000b800000 */
[----:B------:R1:W3:Y:S04]  /*7850*/  SHFL.BFLY PT, R0, R7, 0x8, 0x1f ;  /* 0x0d001f0007007f89 */ /* 0x0002e800000e0000 */
[----:B------:R1:W4:Y:S02]  /*7860*/  SHFL.BFLY PT, R22, R15, 0x8, 0x1f ;  /* 0x0d001f000f167f89 */ /* 0x00032400000e0000 */
.L_x_7196:
        /* <DEDUP_REMOVED lines=8> */
.L_x_7111:
[----:B------:R-:W-:Y:S05]  /*78f0*/  BSYNC.RECONVERGENT B0 ;  /* 0x0000000000007941 */ /* 0x000fea0003800200 */
.L_x_7110:
[----:B------:R-:W-:Y:S01]  /*7900*/  UMOV UR5, 0xffffffff ;  /* 0xffffffff00057882 */ /* 0x000fe20000000000 */
[----:B------:R-:W-:-:S04]  /*7910*/  ISETP.NE.AND P0, PT, R2, R19, PT ;  /* 0x000000130200720c */ /* 0x000fc80003f05270 */
[----:B-1--4-:R-:W-:Y:S02]  /*7920*/  SEL R15, R22, R15, !P0 ;  /* 0x0000000f160f7207 */ /* 0x012fe40004000000 */
[----:B------:R-:W-:Y:S01]  /*7930*/  FSEL R7, R0, R7, !P0 ;  /* 0x0000000700077208 */ /* 0x000fe20004000000 */
[----:B------:R-:W-:Y:S06]  /*7940*/  BRA.DIV UR5, `(.L_x_7112) ;  /* 0x0000001a05d87947 */ /* 0x000fec000b800000 */
[----:B------:R1:W3:Y:S04]  /*7950*/  SHFL.BFLY PT, R0, R7, 0x4, 0x1f ;  /* 0x0c801f0007007f89 */ /* 0x0002e800000e0000 */
[----:B------:R1:W4:Y:S02]  /*7960*/  SHFL.BFLY PT, R22, R15, 0x4, 0x1f ;  /* 0x0c801f000f167f89 */ /* 0x00032400000e0000 */
.L_x_7200:
        /* <DEDUP_REMOVED lines=8> */
.L_x_7114:
[----:B------:R-:W-:Y:S05]  /*79f0*/  BSYNC.RECONVERGENT B0 ;  /* 0x0000000000007941 */ /* 0x000fea0003800200 */
.L_x_7113:
[----:B------:R-:W-:Y:S01]  /*7a00*/  UMOV UR5, 0xffffffff ;  /* 0xffffffff00057882 */ /* 0x000fe20000000000 */
[----:B------:R-:W-:-:S04]  /*7a10*/  ISETP.NE.AND P0, PT, R3, R20, PT ;  /* 0x000000140300720c */ /* 0x000fc80003f05270 */
[----:B-1--4-:R-:W-:Y:S02]  /*7a20*/  SEL R15, R22, R15, !P0 ;  /* 0x0000000f160f7207 */ /* 0x012fe40004000000 */
[----:B------:R-:W-:Y:S01]  /*7a30*/  FSEL R7, R0, R7, !P0 ;  /* 0x0000000700077208 */ /* 0x000fe20004000000 */
[----:B------:R-:W-:Y:S06]  /*7a40*/  BRA.DIV UR5, `(.L_x_7115) ;  /* 0x0000001a05e07947 */ /* 0x000fec000b800000 */
[----:B------:R1:W3:Y:S04]  /*7a50*/  SHFL.BFLY PT, R0, R7, 0x2, 0x1f ;  /* 0x0c401f0007007f89 */ /* 0x0002e800000e0000 */
[----:B------:R1:W4:Y:S02]  /*7a60*/  SHFL.BFLY PT, R22, R15, 0x2, 0x1f ;  /* 0x0c401f000f167f89 */ /* 0x00032400000e0000 */
.L_x_7204:
        /* <DEDUP_REMOVED lines=8> */
.L_x_7117:
[----:B------:R-:W-:Y:S05]  /*7af0*/  BSYNC.RECONVERGENT B0 ;  /* 0x0000000000007941 */ /* 0x000fea0003800200 */
.L_x_7116:
[----:B------:R-:W-:Y:S01]  /*7b00*/  UMOV UR5, 0xffffffff ;  /* 0xffffffff00057882 */ /* 0x000fe20000000000 */
[----:B------:R-:W-:-:S04]  /*7b10*/  ISETP.NE.AND P0, PT, R2, R21, PT ;  /* 0x000000150200720c */ /* 0x000fc80003f05270 */
[----:B-1--4-:R-:W-:Y:S02]  /*7b20*/  SEL R15, R22, R15, !P0 ;  /* 0x0000000f160f7207 */ /* 0x012fe40004000000 */
[----:B------:R-:W-:Y:S01]  /*7b30*/  FSEL R7, R0, R7, !P0 ;  /* 0x0000000700077208 */ /* 0x000fe20004000000 */
[----:B------:R-:W-:Y:S06]  /*7b40*/  BRA.DIV UR5, `(.L_x_7118) ;  /* 0x0000001a05e87947 */ /* 0x000fec000b800000 */
[----:B------:R1:W3:Y:S04]  /*7b50*/  SHFL.BFLY PT, R0, R7, 0x1, 0x1f ;  /* 0x0c201f0007007f89 */ /* 0x0002e800000e0000 */
[----:B------:R1:W4:Y:S02]  /*7b60*/  SHFL.BFLY PT, R22, R15, 0x1, 0x1f ;  /* 0x0c201f000f167f89 */ /* 0x00032400000e0000 */
.L_x_7208:
        /* <DEDUP_REMOVED lines=8> */
.L_x_7120:
[----:B------:R-:W-:Y:S05]  /*7bf0*/  BSYNC.RECONVERGENT B0 ;  /* 0x0000000000007941 */ /* 0x000fea0003800200 */
.L_x_7119:
[----:B------:R-:W-:Y:S01]  /*7c00*/  UMOV UR5, 0xffffffff ;  /* 0xffffffff00057882 */ /* 0x000fe20000000000 */
[----:B------:R-:W-:-:S04]  /*7c10*/  ISETP.NE.AND P0, PT, R2, R5, PT ;  /* 0x000000050200720c */ /* 0x000fc80003f05270 */
[----:B-1--4-:R-:W-:Y:S02]  /*7c20*/  SEL R15, R22, R15, !P0 ;  /* 0x0000000f160f7207 */ /* 0x012fe40004000000 */
[----:B------:R-:W-:Y:S01]  /*7c30*/  SEL R0, R0, R7, !P0 ;  /* 0x0000000700007207 */ /* 0x000fe20004000000 */
[----:B------:R-:W-:Y:S06]  /*7c40*/  BRA.DIV UR5, `(.L_x_7121) ;  /* 0x0000001a05f07947 */ /* 0x000fec000b800000 */
.L_x_7211:
[----:B------:R-:W-:-:S03]  /*7c50*/  UMOV UR5, 0xffffffff ;  /* 0xffffffff00057882 */ /* 0x000fc60000000000 */
[----:B------:R-:W-:Y:S05]  /*7c60*/  BRA.DIV UR5, `(.L_x_7122) ;  /* 0x0000001e05147947 */ /* 0x000fea000b800000 */
.L_x_7060:
        /* <DEDUP_REMOVED lines=27> */
.L_x_7123:
        /* <DEDUP_REMOVED lines=11> */
.L_x_7220:
        /* <DEDUP_REMOVED lines=14> */
.L_x_7124:
        /* <DEDUP_REMOVED lines=22> */
.L_x_7013:
[----:B------:R-:W-:Y:S01]  /*8110*/  BSSY B1, `(.L_x_7126) ;  /* 0x0000006000017945 */ /* 0x000fe20003800000 */
[----:B------:R-:W-:Y:S02]  /*8120*/  IMAD.MOV.U32 R3, RZ, RZ, 0x1f ;  /* 0x0000001fff037424 */ /* 0x000fe400078e00ff */
[----:B------:R-:W-:-:S07]  /*8130*/  IMAD.MOV.U32 R2, RZ, RZ, -0x1 ;  /* 0xffffffffff027424 */ /* 0x000fce00078e00ff */
[----:B------:R-:W-:Y:S05]  /*8140*/  WARPSYNC.COLLECTIVE R2, `(.L_x_7127) ;  /* 0x0000000002087348 */ /* 0x000fea0003c00000 */
[----:B------:R0:W1:Y:S02]  /*8150*/  SHFL.IDX P1, R2, R22, R23, R3 ;  /* 0x0000001716027389 */ /* 0x0000640000020003 */
[----:B01----:R-:W-:Y:S05]  /*8160*/  ENDCOLLECTIVE ;  /* 0x000000000000791b */ /* 0x003fea0003800000 */
.L_x_7127:
[----:B------:R-:W-:Y:S05]  /*8170*/  BSYNC B1 ;  /* 0x0000000000017941 */ /* 0x000fea0003800000 */
.L_x_7126:
[----:B------:R-:W-:Y:S05]  /*8180*/  BRA `(.L_x_7128) ;  /* 0xffffffcc00b07947 */ /* 0x000fea000383ffff */
.L_x_7061:
        /* <DEDUP_REMOVED lines=8> */
.L_x_7130:
[----:B------:R-:W-:Y:S05]  /*8210*/  BSYNC B0 ;  /* 0x0000000000007941 */ /* 0x000fea0003800000 */
.L_x_7129:
        /* <DEDUP_REMOVED lines=8> */
.L_x_7131:
[----:B------:R-:W-:Y:S05]  /*82a0*/  BRA `(.L_x_7132) ;  /* 0xffffffe400487947 */ /* 0x000fea000383ffff */
.L_x_7064:
        /* <DEDUP_REMOVED lines=8> */
.L_x_7134:
[----:B------:R-:W-:Y:S05]  /*8330*/  BSYNC B0 ;  /* 0x0000000000007941 */ /* 0x000fea0003800000 */
.L_x_7133:
        /* <DEDUP_REMOVED lines=8> */
.L_x_7135:
[----:B------:R-:W-:Y:S05]  /*83c0*/  BRA `(.L_x_7136) ;  /* 0xffffffe400407947 */ /* 0x000fea000383ffff */
.L_x_7067:
        /* <DEDUP_REMOVED lines=8> */
.L_x_7138:
[----:B------:R-:W-:Y:S05]  /*8450*/  BSYNC B0 ;  /* 0x0000000000007941 */ /* 0x000fea0003800000 */
.L_x_7137:
        /* <DEDUP_REMOVED lines=8> */
.L_x_7139:
[----:B------:R-:W-:Y:S05]  /*84e0*/  BRA `(.L_x_7140) ;  /* 0xffffffe400387947 */ /* 0x000fea000383ffff */
.L_x_7070:
        /* <DEDUP_REMOVED lines=8> */
.L_x_7142:
[----:B------:R-:W-:Y:S05]  /*8570*/  BSYNC B0 ;  /* 0x0000000000007941 */ /* 0x000fea0003800000 */
.L_x_7141:
        /* <DEDUP_REMOVED lines=8> */
.L_x_7143:
[----:B------:R-:W-:Y:S05]  /*8600*/  BRA `(.L_x_7144) ;  /* 0xffffffe400307947 */ /* 0x000fea000383ffff */
.L_x_7073:
        /* <DEDUP_REMOVED lines=8> */
.L_x_7146:
[----:B------:R-:W-:Y:S05]  /*8690*/  BSYNC B0 ;  /* 0x0000000000007941 */ /* 0x000fea0003800000 */
.L_x_7145:
        /* <DEDUP_REMOVED lines=8> */
.L_x_7147:
[----:B------:R-:W-:Y:S05]  /*8720*/  BRA `(.L_x_7148) ;  /* 0xffffffe400287947 */ /* 0x000fea000383ffff */
.L_x_7076:
        /* <DEDUP_REMOVED lines=8> */
.L_x_7150:
[----:B------:R-:W-:Y:S05]  /*87b0*/  BSYNC B0 ;  /* 0x0000000000007941 */ /* 0x000fea0003800000 */
.L_x_7149:
        /* <DEDUP_REMOVED lines=8> */
.L_x_7151:
[----:B------:R-:W-:Y:S05]  /*8840*/  BRA `(.L_x_7152) ;  /* 0xffffffe400207947 */ /* 0x000fea000383ffff */
.L_x_7079:
        /* <DEDUP_REMOVED lines=8> */
.L_x_7154:
[----:B------:R-:W-:Y:S05]  /*88d0*/  BSYNC B0 ;  /* 0x0000000000007941 */ /* 0x000fea0003800000 */
.L_x_7153:
        /* <DEDUP_REMOVED lines=8> */
.L_x_7155:
[----:B------:R-:W-:Y:S05]  /*8960*/  BRA `(.L_x_7156) ;  /* 0xffffffe400187947 */ /* 0x000fea000383ffff */
.L_x_7082:
        /* <DEDUP_REMOVED lines=8> */
.L_x_7158:
[----:B------:R-:W-:Y:S05]  /*89f0*/  BSYNC B0 ;  /* 0x0000000000007941 */ /* 0x000fea0003800000 */
.L_x_7157:
        /* <DEDUP_REMOVED lines=8> */
.L_x_7159:
[----:B------:R-:W-:Y:S05]  /*8a80*/  BRA `(.L_x_7160) ;  /* 0xffffffe400107947 */ /* 0x000fea000383ffff */
.L_x_7085:
        /* <DEDUP_REMOVED lines=8> */
.L_x_7162:
[----:B------:R-:W-:Y:S05]  /*8b10*/  BSYNC B0 ;  /* 0x0000000000007941 */ /* 0x000fea0003800000 */
.L_x_7161:
        /* <DEDUP_REMOVED lines=8> */
.L_x_7163:
[----:B------:R-:W-:Y:S05]  /*8ba0*/  BRA `(.L_x_7164) ;  /* 0xffffffe400087947 */ /* 0x000fea000383ffff */
.L_x_7088:
        /* <DEDUP_REMOVED lines=8> */
.L_x_7166:
[----:B------:R-:W-:Y:S05]  /*8c30*/  BSYNC B0 ;  /* 0x0000000000007941 */ /* 0x000fea0003800000 */
.L_x_7165:
        /* <DEDUP_REMOVED lines=8> */
.L_x_7167:
[----:B------:R-:W-:Y:S05]  /*8cc0*/  BRA `(.L_x_7168) ;  /* 0xffffffe400007947 */ /* 0x000fea000383ffff */
.L_x_7091:
        /* <DEDUP_REMOVED lines=8> */
.L_x_7170:
[----:B------:R-:W-:Y:S05]  /*8d50*/  BSYNC B0 ;  /* 0x0000000000007941 */ /* 0x000fea0003800000 */
.L_x_7169:
        /* <DEDUP_REMOVED lines=8> */
.L_x_7171:
[----:B------:R-:W-:Y:S05]  /*8de0*/  BRA `(.L_x_7172) ;  /* 0xffffffe000f87947 */ /* 0x000fea000383ffff */
.L_x_7094:
        /* <DEDUP_REMOVED lines=8> */
.L_x_7174:
[----:B------:R-:W-:Y:S05]  /*8e70*/  BSYNC B0 ;  /* 0x0000000000007941 */ /* 0x000fea0003800000 */
.L_x_7173:
        /* <DEDUP_REMOVED lines=8> */
.L_x_7175:
[----:B------:R-:W-:Y:S05]  /*8f00*/  BRA `(.L_x_7176) ;  /* 0xffffffe000f47947 */ /* 0x000fea000383ffff */
.L_x_7097:
        /* <DEDUP_REMOVED lines=8> */
.L_x_7178:
[----:B------:R-:W-:Y:S05]  /*8f90*/  BSYNC B0 ;  /* 0x0000000000007941 */ /* 0x000fea0003800000 */
.L_x_7177:
        /* <DEDUP_REMOVED lines=8> */
.L_x_7179:
[----:B------:R-:W-:Y:S05]  /*9020*/  BRA `(.L_x_7180) ;  /* 0xffffffe000ec7947 */ /* 0x000fea000383ffff */
.L_x_7100:
        /* <DEDUP_REMOVED lines=8> */
.L_x_7182:
[----:B------:R-:W-:Y:S05]  /*90b0*/  BSYNC B0 ;  /* 0x0000000000007941 */ /* 0x000fea0003800000 */
.L_x_7181:
        /* <DEDUP_REMOVED lines=8> */
.L_x_7183:
[----:B------:R-:W-:Y:S05]  /*9140*/  BRA `(.L_x_7184) ;  /* 0xffffffe000e47947 */ /* 0x000fea000383ffff */
.L_x_7103:
        /* <DEDUP_REMOVED lines=8> */
.L_x_7186:
[----:B------:R-:W-:Y:S05]  /*91d0*/  BSYNC B0 ;  /* 0x0000000000007941 */ /* 0x000fea0003800000 */
.L_x_7185:
        /* <DEDUP_REMOVED lines=8> */
.L_x_7187:
[----:B------:R-:W-:Y:S05]  /*9260*/  BRA `(.L_x_7188) ;  /* 0xffffffe000dc7947 */ /* 0x000fea000383ffff */
.L_x_7106:
        /* <DEDUP_REMOVED lines=8> */
.L_x_7190:
[----:B------:R-:W-:Y:S05]  /*92f0*/  BSYNC B0 ;  /* 0x0000000000007941 */ /* 0x000fea0003800000 */
.L_x_7189:
        /* <DEDUP_REMOVED lines=8> */
.L_x_7191:
[----:B------:R-:W-:Y:S05]  /*9380*/  BRA `(.L_x_7192) ;  /* 0xffffffe000f87947 */ /* 0x000fea000383ffff */
.L_x_7109:
        /* <DEDUP_REMOVED lines=8> */
.L_x_7194:
[----:B------:R-:W-:Y:S05]  /*9410*/  BSYNC B0 ;  /* 0x0000000000007941 */ /* 0x000fea0003800000 */
.L_x_7193:
        /* <DEDUP_REMOVED lines=8> */
.L_x_7195:
[----:B------:R-:W-:Y:S05]  /*94a0*/  BRA `(.L_x_7196) ;  /* 0xffffffe000f07947 */ /* 0x000fea000383ffff */
.L_x_7112:
        /* <DEDUP_REMOVED lines=8> */
.L_x_7198:
[----:B------:R-:W-:Y:S05]  /*9530*/  BSYNC B0 ;  /* 0x0000000000007941 */ /* 0x000fea0003800000 */
.L_x_7197:
        /* <DEDUP_REMOVED lines=8> */
.L_x_7199:
[----:B------:R-:W-:Y:S05]  /*95c0*/  BRA `(.L_x_7200) ;  /* 0xffffffe000e87947 */ /* 0x000fea000383ffff */
.L_x_7115:
        /* <DEDUP_REMOVED lines=8> */
.L_x_7202:
[----:B------:R-:W-:Y:S05]  /*9650*/  BSYNC B0 ;  /* 0x0000000000007941 */ /* 0x000fea0003800000 */
.L_x_7201:
        /* <DEDUP_REMOVED lines=8> */
.L_x_7203:
[----:B------:R-:W-:Y:S05]  /*96e0*/  BRA `(.L_x_7204) ;  /* 0xffffffe000e07947 */ /* 0x000fea000383ffff */
.L_x_7118:
        /* <DEDUP_REMOVED lines=8> */
.L_x_7206:
[----:B------:R-:W-:Y:S05]  /*9770*/  BSYNC B0 ;  /* 0x0000000000007941 */ /* 0x000fea0003800000 */
.L_x_7205:
        /* <DEDUP_REMOVED lines=8> */
.L_x_7207:
[----:B------:R-:W-:Y:S05]  /*9800*/  BRA `(.L_x_7208) ;  /* 0xffffffe000d87947 */ /* 0x000fea000383ffff */
.L_x_7121:
        /* <DEDUP_REMOVED lines=9> */
.L_x_7210:
[----:B------:R-:W-:Y:S05]  /*98a0*/  BSYNC B0 ;  /* 0x0000000000007941 */ /* 0x000fea0003800000 */
.L_x_7209:
[----:B------:R-:W-:Y:S05]  /*98b0*/  BRA `(.L_x_7211) ;  /* 0xffffffe000e47947 */ /* 0x000fea000383ffff */
.L_x_7122:
        /* <DEDUP_REMOVED lines=9> */
.L_x_7213:
[----:B------:R-:W-:Y:S05]  /*9950*/  BSYNC B0 ;  /* 0x0000000000007941 */ /* 0x000fea0003800000 */
.L_x_7212:
[----:B------:R-:W-:Y:S05]  /*9960*/  BRA `(.L_x_7060) ;  /* 0xffffffe000c07947 */ /* 0x000fea000383ffff */
.L_x_7125:
        /* <DEDUP_REMOVED lines=8> */
.L_x_7215:
[----:B------:R-:W-:Y:S05]  /*99f0*/  BSYNC B0 ;  /* 0x0000000000007941 */ /* 0x000fea0003800000 */
.L_x_7214:
[----:B------:R-:W-:Y:S01]  /*9a00*/  FADD.FTZ R23, R22, R6 ;  /* 0x0000000616177221 */ /* 0x000fe20000010000 */
[----:B------:R-:W-:Y:S02]  /*9a10*/  IMAD.MOV.U32 R4, RZ, RZ, 0x8 ;  /* 0x00000008ff047424 */ /* 0x000fe400078e00ff */
[----:B------:R-:W-:Y:S02]  /*9a20*/  IMAD.MOV.U32 R3, RZ, RZ, 0x1f ;  /* 0x0000001fff037424 */ /* 0x000fe400078e00ff */
[----:B------:R-:W-:-:S07]  /*9a30*/  IMAD.MOV.U32 R2, RZ, RZ, -0x1 ;  /* 0xffffffffff027424 */ /* 0x000fce00078e00ff */
[----:B------:R-:W-:Y:S05]  /*9a40*/  WARPSYNC.COLLECTIVE R2, `(.L_x_7216) ;  /* 0x0000000002087348 */ /* 0x000fea0003c00000 */
[----:B------:R0:W1:Y:S02]  /*9a50*/  SHFL.BFLY P0, R22, R23, R4, R3 ;  /* 0x0c00000417167389 */ /* 0x0000640000000003 */
[----:B01----:R-:W-:Y:S05]  /*9a60*/  ENDCOLLECTIVE ;  /* 0x000000000000791b */ /* 0x003fea0003800000 */
.L_x_7216:
[----:B------:R-:W-:Y:S02]  /*9a70*/  IMAD.MOV.U32 R4, RZ, RZ, 0x4 ;  /* 0x00000004ff047424 */ /* 0x000fe400078e00ff */
[----:B------:R-:W-:-:S04]  /*9a80*/  FADD.FTZ R5, R23, R22 ;  /* 0x0000001617057221 */ /* 0x000fc80000010000 */
[----:B------:R-:W-:-:S07]  /*9a90*/  IMAD.MOV.U32 R23, RZ, RZ, R5 ;  /* 0x000000ffff177224 */ /* 0x000fce00078e0005 */
[----:B------:R-:W-:Y:S05]  /*9aa0*/  WARPSYNC.COLLECTIVE R2, `(.L_x_7217) ;  /* 0x0000000002087348 */ /* 0x000fea0003c00000 */
[----:B------:R0:W1:Y:S02]  /*9ab0*/  SHFL.BFLY P0, R22, R23, R4, R3 ;  /* 0x0c00000417167389 */ /* 0x0000640000000003 */
[----:B01----:R-:W-:Y:S05]  /*9ac0*/  ENDCOLLECTIVE ;  /* 0x000000000000791b */ /* 0x003fea0003800000 */
.L_x_7217:
[----:B------:R-:W-:Y:S02]  /*9ad0*/  IMAD.MOV.U32 R4, RZ, RZ, 0x2 ;  /* 0x00000002ff047424 */ /* 0x000fe400078e00ff */
[----:B------:R-:W-:-:S04]  /*9ae0*/  FADD.FTZ R7, R5, R22 ;  /* 0x0000001605077221 */ /* 0x000fc80000010000 */
[----:B------:R-:W-:-:S07]  /*9af0*/  IMAD.MOV.U32 R23, RZ, RZ, R7 ;  /* 0x000000ffff177224 */ /* 0x000fce00078e0007 */
[----:B------:R-:W-:Y:S05]  /*9b00*/  WARPSYNC.COLLECTIVE R2, `(.L_x_7218) ;  /* 0x0000000002087348 */ /* 0x000fea0003c00000 */
[----:B------:R0:W1:Y:S02]  /*9b10*/  SHFL.BFLY P0, R22, R23, R4, R3 ;  /* 0x0c00000417167389 */ /* 0x0000640000000003 */
[----:B01----:R-:W-:Y:S05]  /*9b20*/  ENDCOLLECTIVE ;  /* 0x000000000000791b */ /* 0x003fea0003800000 */
.L_x_7218:
[----:B------:R-:W-:Y:S02]  /*9b30*/  IMAD.MOV.U32 R4, RZ, RZ, 0x1 ;  /* 0x00000001ff047424 */ /* 0x000fe400078e00ff */
[----:B------:R-:W-:-:S04]  /*9b40*/  FADD.FTZ R8, R7, R22 ;  /* 0x0000001607087221 */ /* 0x000fc80000010000 */
[----:B------:R-:W-:-:S07]  /*9b50*/  IMAD.MOV.U32 R23, RZ, RZ, R8 ;  /* 0x000000ffff177224 */ /* 0x000fce00078e0008 */
[----:B------:R-:W-:Y:S05]  /*9b60*/  WARPSYNC.COLLECTIVE R2, `(.L_x_7219) ;  /* 0x0000000002087348 */ /* 0x000fea0003c00000 */
[----:B------:R0:W1:Y:S02]  /*9b70*/  SHFL.BFLY P0, R22, R23, R4, R3 ;  /* 0x0c00000417167389 */ /* 0x0000640000000003 */
[----:B01----:R-:W-:Y:S05]  /*9b80*/  ENDCOLLECTIVE ;  /* 0x000000000000791b */ /* 0x003fea0003800000 */
.L_x_7219:
[----:B------:R-:W-:Y:S05]  /*9b90*/  BRA `(.L_x_7220) ;  /* 0xffffffe000cc7947 */ /* 0x000fea000383ffff */
.L_x_7221:
        /* <DEDUP_REMOVED lines=14> */
.L_x_7933:


//--------------------- .text._ZN4vllm3moe44grouped_topk_fused_small_expert_count_kernelIf6__halfiLNS0_11ScoringFuncE1ELi128ELb0ELi8EEEvPT_PfPT1_PKT0_llllllbd --------------------------
	.section	.text._ZN4vllm3moe44grouped_topk_fused_small_expert_count_kernelIf6__halfiLNS0_11ScoringFuncE1ELi128ELb0ELi8EEEvPT_PfPT1_PKT0_llllllbd,"ax",@progbits
	.align	128
        .global         _ZN4vllm3moe44grouped_topk_fused_small_expert_count_kernelIf6__halfiLNS0_11ScoringFuncE1ELi128ELb0ELi8EEEvPT_PfPT1_PKT0_llllllbd
        .type           _ZN4vllm3moe44grouped_topk_fused_small_expert_count_kernelIf6__halfiLNS0_11ScoringFuncE1ELi128ELb0ELi8EEEvPT_PfPT1_PKT0_llllllbd,@function
        .size           _ZN4vllm3moe44grouped_topk_fused_small_expert_count_kernelIf6__halfiLNS0_11ScoringFuncE1ELi128ELb0ELi8EEEvPT_PfPT1_PKT0_llllllbd,(.L_x_7827 - _ZN4vllm3moe44grouped_topk_fused_small_expert_count_kernelIf6__halfiLNS0_11ScoringFuncE1ELi128ELb0ELi8EEEvPT_PfPT1_PKT0_llllllbd)
        .other          _ZN4vllm3moe44grouped_topk_fused_small_expert_count_kernelIf6__halfiLNS0_11ScoringFuncE1ELi128ELb0ELi8EEEvPT_PfPT1_PKT0_llllllbd,@"STO_CUDA_ENTRY STV_DEFAULT"
_ZN4vllm3moe44grouped_topk_fused_small_expert_count_kernelIf6__halfiLNS0_11ScoringFuncE1ELi128ELb0ELi8EEEvPT_PfPT1_PKT0_llllllbd:
.text._ZN4vllm3moe44grouped_topk_fused_small_expert_count_kernelIf6__halfiLNS0_11ScoringFuncE1ELi128ELb0ELi8EEEvPT_PfPT1_PKT0_llllllbd:
        /* <DEDUP_REMOVED lines=41> */
.L_x_7223:
[----:B------:R-:W-:Y:S05]  /*0290*/  BSYNC.RECONVERGENT B0 ;  /* 0x0000000000007941 */ /* 0x000fea0003800200 */
.L_x_7222:
        /* <DEDUP_REMOVED lines=101> */
.L_x_7227:
        /* <DEDUP_REMOVED lines=173> */
.L_x_7226:
[----:B------:R-:W-:Y:S05]  /*13c0*/  BRA.U !UP0, `(.L_x_7225) ;  /* 0x0000000108cc7547 */ /* 0x000fea000b800000 */
[----:B------:R-:W-:Y:S01]  /*13d0*/  IMAD R4, R12, 0x4, R1 ;  /* 0x000000040c047824 */ /* 0x000fe200078e0201 */
[----:B------:R-:W-:-:S12]  /*13e0*/  UIADD3 UR5, UPT, UPT, -UR5, URZ, URZ ;  /* 0x000000ff05057290 */ /* 0x000fd8000fffe1ff */
.L_x_7228:
        /* <DEDUP_REMOVED lines=49> */
.L_x_7225:
        /* <DEDUP_REMOVED lines=107> */
[----:B------:R-:W-:Y:S05]  /*1db0*/  CALL.REL.NOINC `($__internal_80_$__cuda_sm20_div_rn_f64_full) ;  /* 0x0000000000847944 */ /* 0x000fea0003c00000 */
[----:B------:R-:W-:Y:S02]  /*1dc0*/  IMAD.MOV.U32 R4, RZ, RZ, R14 ;  /* 0x000000ffff047224 */ /* 0x000fe400078e000e */
[----:B------:R-:W-:-:S07]  /*1dd0*/  IMAD.MOV.U32 R5, RZ, RZ, R15 ;  /* 0x000000ffff057224 */ /* 0x000fce00078e000f */
.L_x_7231:
[----:B------:R-:W-:Y:S05]  /*1de0*/  BSYNC.RECONVERGENT B0 ;  /* 0x0000000000007941 */ /* 0x000fea0003800200 */
.L_x_7230:
        /* <DEDUP_REMOVED lines=9> */
.L_x_7229:
        /* <DEDUP_REMOVED lines=18> */
.L_x_7232:
[----:B------:R-:W-:Y:S05]  /*1fa0*/  BSYNC.RECONVERGENT B0 ;  /* 0x0000000000007941 */ /* 0x000fea0003800200 */
.L_x_7224:
[----:B------:R-:W-:Y:S01]  /*1fb0*/  PREEXIT ;  /* 0x000000000000782d */ /* 0x000fe20000000000 */
[----:B------:R-:W-:Y:S05]  /*1fc0*/  EXIT ;  /* 0x000000000000794d */ /* 0x000fea0003800000 */
        .weak           $__internal_80_$__cuda_sm20_div_rn_f64_full
        .type           $__internal_80_$__cuda_sm20_div_rn_f64_full,@function
        .size           $__internal_80_$__cuda_sm20_div_rn_f64_full,(.L_x_7827 - $__internal_80_$__cuda_sm20_div_rn_f64_full)
$__internal_80_$__cuda_sm20_div_rn_f64_full:
        /* <DEDUP_REMOVED lines=104> */
.L_x_7234:
        /* <DEDUP_REMOVED lines=16> */
.L_x_7237:
[----:B------:R-:W-:Y:S01]  /*2750*/  LOP3.LUT R15, R11, 0x80000, RZ, 0xfc, !PT ;  /* 0x000800000b0f7812 */ /* 0x000fe200078efcff */
[----:B------:R-:W-:Y:S01]  /*2760*/  IMAD.MOV.U32 R14, RZ, RZ, R10 ;  /* 0x000000ffff0e7224 */ /* 0x000fe200078e000a */
[----:B------:R-:W-:Y:S06]  /*2770*/  BRA `(.L_x_7235) ;  /* 0x0000000000087947 */ /* 0x000fec0003800000 */
.L_x_7236:
[----:B------:R-:W-:Y:S01]  /*2780*/  LOP3.LUT R15, R9, 0x80000, RZ, 0xfc, !PT ;  /* 0x00080000090f7812 */ /* 0x000fe200078efcff */
[----:B------:R-:W-:-:S07]  /*2790*/  IMAD.MOV.U32 R14, RZ, RZ, R8 ;  /* 0x000000ffff0e7224 */ /* 0x000fce00078e0008 */
.L_x_7235:
[----:B------:R-:W-:Y:S05]  /*27a0*/  BSYNC.RECONVERGENT B1 ;  /* 0x0000000000017941 */ /* 0x000fea0003800200 */
.L_x_7233:
[----:B------:R-:W-:Y:S02]  /*27b0*/  IMAD.MOV.U32 R4, RZ, RZ, R6 ;  /* 0x000000ffff047224 */ /* 0x000fe400078e0006 */
[----:B------:R-:W-:-:S04]  /*27c0*/  IMAD.MOV.U32 R5, RZ, RZ, 0x0 ;  /* 0x00000000ff057424 */ /* 0x000fc800078e00ff */
[----:B------:R-:W-:Y:S05]  /*27d0*/  RET.REL.NODEC R4 `(_ZN4vllm3moe44grouped_topk_fused_small_expert_count_kernelIf6__halfiLNS0_11ScoringFuncE1ELi128ELb0ELi8EEEvPT_PfPT1_PKT0_llllllbd) ;  /* 0xffffffd804087950 */ /* 0x000fea0003c3ffff */
.L_x_7238:
        /* <DEDUP_REMOVED lines=10> */
.L_x_7827:


//--------------------- .text._ZN4vllm3moe44grouped_topk_fused_small_expert_count_kernelIf6__halfiLNS0_11ScoringFuncE1ELi384ELb0ELi8EEEvPT_PfPT1_PKT0_llllllbd --------------------------
	.section	.text._ZN4vllm3moe44grouped_topk_fused_small_expert_count_kernelIf6__halfiLNS0_11ScoringFuncE1ELi384ELb0ELi8EEEvPT_PfPT1_PKT0_llllllbd,"ax",@progbits
	.align	128
        .global         _ZN4vllm3moe44grouped_topk_fused_small_expert_count_kernelIf6__halfiLNS0_11ScoringFuncE1ELi384ELb0ELi8EEEvPT_PfPT1_PKT0_llllllbd
        .type           _ZN4vllm3moe44grouped_topk_fused_small_expert_count_kernelIf6__halfiLNS0_11ScoringFuncE1ELi384ELb0ELi8EEEvPT_PfPT1_PKT0_llllllbd,@function
        .size           _ZN4vllm3moe44grouped_topk_fused_small_expert_count_kernelIf6__halfiLNS0_11ScoringFuncE1ELi384ELb0ELi8EEEvPT_PfPT1_PKT0_llllllbd,(.L_x_7828 - _ZN4vllm3moe44grouped_topk_fused_small_expert_count_kernelIf6__halfiLNS0_11ScoringFuncE1ELi384ELb0ELi8EEEvPT_PfPT1_PKT0_llllllbd)
        .other          _ZN4vllm3moe44grouped_topk_fused_small_expert_count_kernelIf6__halfiLNS0_11ScoringFuncE1ELi384ELb0ELi8EEEvPT_PfPT1_PKT0_llllllbd,@"STO_CUDA_ENTRY STV_DEFAULT"
_ZN4vllm3moe44grouped_topk_fused_small_expert_count_kernelIf6__halfiLNS0_11ScoringFuncE1ELi384ELb0ELi8EEEvPT_PfPT1_PKT0_llllllbd:
.text._ZN4vllm3moe44grouped_topk_fused_small_expert_count_kernelIf6__halfiLNS0_11ScoringFuncE1ELi384ELb0ELi8EEEvPT_PfPT1_PKT0_llllllbd:
        /* <DEDUP_REMOVED lines=41> */
.L_x_7240:
[----:B------:R-:W-:Y:S05]  /*0290*/  BSYNC.RECONVERGENT B0 ;  /* 0x0000000000007941 */ /* 0x000fea0003800200 */
.L_x_7239:
        /* <DEDUP_REMOVED lines=113> */
.L_x_7244:
        /* <DEDUP_REMOVED lines=99> */
.L_x_7243:
        /* <DEDUP_REMOVED lines=43> */
.L_x_7242:
        /* <DEDUP_REMOVED lines=18> */
.L_x_7245:
        /* <DEDUP_REMOVED lines=12> */
.L_x_7246:
[----:B------:R-:W-:Y:S05]  /*1470*/  BSYNC.RECONVERGENT B0 ;  /* 0x0000000000007941 */ /* 0x000fea0003800200 */
.L_x_7241:
        /* <DEDUP_REMOVED lines=23> */
.L_x_7249:
[----:B------:R-:W-:Y:S05]  /*15f0*/  BSYNC.RECONVERGENT B0 ;  /* 0x0000000000007941 */ /* 0x000fea0003800200 */
.L_x_7248:
        /* <DEDUP_REMOVED lines=21> */
.L_x_7252:
        /* <DEDUP_REMOVED lines=168> */
.L_x_7251:
[----:B------:R-:W-:Y:S05]  /*21d0*/  @!P1 BRA `(.L_x_7250) ;  /* 0x0000000000d09947 */ /* 0x000fea0003800000 */
[C---:B------:R-:W-:Y:S02]  /*21e0*/  IMAD R0, R10.reuse, 0x4, R0 ;  /* 0x000000040a007824 */ /* 0x040fe400078e0200 */
[----:B------:R-:W-:Y:S02]  /*21f0*/  IMAD.MOV R6, RZ, RZ, -R6 ;  /* 0x000000ffff067224 */ /* 0x000fe400078e0a06 */
[----:B------:R-:W-:-:S07]  /*2200*/  IMAD R12, R10, 0x4, R1 ;  /* 0x000000040a0c7824 */ /* 0x000fce00078e0201 */
.L_x_7253:
        /* <DEDUP_REMOVED lines=49> */
.L_x_7250:
        /* <DEDUP_REMOVED lines=109> */
[----:B------:R-:W-:Y:S05]  /*2bf0*/  CALL.REL.NOINC `($__internal_81_$__cuda_sm20_div_rn_f64_full) ;  /* 0x0000000000847944 */ /* 0x000fea0003c00000 */
[----:B------:R-:W-:Y:S02]  /*2c00*/  IMAD.MOV.U32 R4, RZ, RZ, R14 ;  /* 0x000000ffff047224 */ /* 0x000fe400078e000e */
[----:B------:R-:W-:-:S07]  /*2c10*/  IMAD.MOV.U32 R5, RZ, RZ, R15 ;  /* 0x000000ffff057224 */ /* 0x000fce00078e000f */
.L_x_7256:
[----:B------:R-:W-:Y:S05]  /*2c20*/  BSYNC.RECONVERGENT B0 ;  /* 0x0000000000007941 */ /* 0x000fea0003800200 */
.L_x_7255:
        /* <DEDUP_REMOVED lines=9> */
.L_x_7254:
        /* <DEDUP_REMOVED lines=18> */
.L_x_7257:
[----:B------:R-:W-:Y:S05]  /*2de0*/  BSYNC.RECONVERGENT B0 ;  /* 0x0000000000007941 */ /* 0x000fea0003800200 */
.L_x_7247:
[----:B------:R-:W-:Y:S01]  /*2df0*/  PREEXIT ;  /* 0x000000000000782d */ /* 0x000fe20000000000 */
[----:B------:R-:W-:Y:S05]  /*2e00*/  EXIT ;  /* 0x000000000000794d */ /* 0x000fea0003800000 */
        .weak           $__internal_81_$__cuda_sm20_div_rn_f64_full
        .type           $__internal_81_$__cuda_sm20_div_rn_f64_full,@function
        .size           $__internal_81_$__cuda_sm20_div_rn_f64_full,(.L_x_7828 - $__internal_81_$__cuda_sm20_div_rn_f64_full)
$__internal_81_$__cuda_sm20_div_rn_f64_full:
        /* <DEDUP_REMOVED lines=104> */
.L_x_7259:
        /* <DEDUP_REMOVED lines=16> */
.L_x_7262:
[----:B------:R-:W-:Y:S01]  /*3590*/  LOP3.LUT R15, R11, 0x80000, RZ, 0xfc, !PT ;  /* 0x000800000b0f7812 */ /* 0x000fe200078efcff */
[----:B------:R-:W-:Y:S01]  /*35a0*/  IMAD.MOV.U32 R14, RZ, RZ, R10 ;  /* 0x000000ffff0e7224 */ /* 0x000fe200078e000a */
[----:B------:R-:W-:Y:S06]  /*35b0*/  BRA `(.L_x_7260) ;  /* 0x0000000000087947 */ /* 0x000fec0003800000 */
.L_x_7261:
[----:B------:R-:W-:Y:S01]  /*35c0*/  LOP3.LUT R15, R9, 0x80000, RZ, 0xfc, !PT ;  /* 0x00080000090f7812 */ /* 0x000fe200078efcff */
[----:B------:R-:W-:-:S07]  /*35d0*/  IMAD.MOV.U32 R14, RZ, RZ, R8 ;  /* 0x000000ffff0e7224 */ /* 0x000fce00078e0008 */
.L_x_7260:
[----:B------:R-:W-:Y:S05]  /*35e0*/  BSYNC.RECONVERGENT B1 ;  /* 0x0000000000017941 */ /* 0x000fea0003800200 */
.L_x_7258:
[----:B------:R-:W-:Y:S02]  /*35f0*/  IMAD.MOV.U32 R4, RZ, RZ, R6 ;  /* 0x000000ffff047224 */ /* 0x000fe400078e0006 */
[----:B------:R-:W-:-:S04]  /*3600*/  IMAD.MOV.U32 R5, RZ, RZ, 0x0 ;  /* 0x00000000ff057424 */ /* 0x000fc800078e00ff */
[----:B------:R-:W-:Y:S05]  /*3610*/  RET.REL.NODEC R4 `(_ZN4vllm3moe44grouped_topk_fused_small_expert_count_kernelIf6__halfiLNS0_11ScoringFuncE1ELi384ELb0ELi8EEEvPT_PfPT1_PKT0_llllllbd) ;  /* 0xffffffc804787950 */ /* 0x000fea0003c3ffff */
.L_x_7263:
        /* <DEDUP_REMOVED lines=14> */
.L_x_7828:


//--------------------- .text._ZN4vllm3moe44grouped_topk_fused_small_expert_count_kernelIf6__halfiLNS0_11ScoringFuncE1ELi512ELb0ELi8EEEvPT_PfPT1_PKT0_llllllbd --------------------------
	.section	.text._ZN4vllm3moe44grouped_topk_fused_small_expert_count_kernelIf6__halfiLNS0_11ScoringFuncE1ELi512ELb0ELi8EEEvPT_PfPT1_PKT0_llllllbd,"ax",@progbits
	.align	128
        .global         _ZN4vllm3moe44grouped_topk_fused_small_expert_count_kernelIf6__halfiLNS0_11ScoringFuncE1ELi512ELb0ELi8EEEvPT_PfPT1_PKT0_llllllbd
        .type           _ZN4vllm3moe44grouped_topk_fused_small_expert_count_kernelIf6__halfiLNS0_11ScoringFuncE1ELi512ELb0ELi8EEEvPT_PfPT1_PKT0_llllllbd,@function
        .size           _ZN4vllm3moe44grouped_topk_fused_small_expert_count_kernelIf6__halfiLNS0_11ScoringFuncE1ELi512ELb0ELi8EEEvPT_PfPT1_PKT0_llllllbd,(.L_x_7829 - _ZN4vllm3moe44grouped_topk_fused_small_expert_count_kernelIf6__halfiLNS0_11ScoringFuncE1ELi512ELb0ELi8EEEvPT_PfPT1_PKT0_llllllbd)
        .other          _ZN4vllm3moe44grouped_topk_fused_small_expert_count_kernelIf6__halfiLNS0_11ScoringFuncE1ELi512ELb0ELi8EEEvPT_PfPT1_PKT0_llllllbd,@"STO_CUDA_ENTRY STV_DEFAULT"
_ZN4vllm3moe44grouped_topk_fused_small_expert_count_kernelIf6__halfiLNS0_11ScoringFuncE1ELi512ELb0ELi8EEEvPT_PfPT1_PKT0_llllllbd:
.text._ZN4vllm3moe44grouped_topk_fused_small_expert_count_kernelIf6__halfiLNS0_11ScoringFuncE1ELi512ELb0ELi8EEEvPT_PfPT1_PKT0_llllllbd:
        /* <DEDUP_REMOVED lines=41> */
.L_x_7265:
[----:B------:R-:W-:Y:S05]  /*0290*/  BSYNC.RECONVERGENT B0 ;  /* 0x0000000000007941 */ /* 0x000fea0003800200 */
.L_x_7264:
        /* <DEDUP_REMOVED lines=113> */
.L_x_7269:
        /* <DEDUP_REMOVED lines=99> */
.L_x_7268:
        /* <DEDUP_REMOVED lines=43> */
.L_x_7267:
        /* <DEDUP_REMOVED lines=18> */
.L_x_7270:
        /* <DEDUP_REMOVED lines=12> */
.L_x_7271:
[----:B------:R-:W-:Y:S05]  /*1470*/  BSYNC.RECONVERGENT B0 ;  /* 0x0000000000007941 */ /* 0x000fea0003800200 */
.L_x_7266:
        /* <DEDUP_REMOVED lines=37> */
.L_x_7275:
        /* <DEDUP_REMOVED lines=168> */
.L_x_7274:
[----:B------:R-:W-:Y:S05]  /*2150*/  @!P1 BRA `(.L_x_7273) ;  /* 0x0000000000d09947 */ /* 0x000fea0003800000 */
[C---:B------:R-:W-:Y:S02]  /*2160*/  IMAD R0, R11.reuse, 0x4, R0 ;  /* 0x000000040b007824 */ /* 0x040fe400078e0200 */
[----:B------:R-:W-:Y:S02]  /*2170*/  IMAD.MOV R8, RZ, RZ, -R8 ;  /* 0x000000ffff087224 */ /* 0x000fe400078e0a08 */
[----:B------:R-:W-:-:S07]  /*2180*/  IMAD R13, R11, 0x4, R1 ;  /* 0x000000040b0d7824 */ /* 0x000fce00078e0201 */
.L_x_7276:
        /* <DEDUP_REMOVED lines=49> */
.L_x_7273:
        /* <DEDUP_REMOVED lines=107> */
[----:B------:R-:W-:Y:S05]  /*2b50*/  CALL.REL.NOINC `($__internal_82_$__cuda_sm20_div_rn_f64_full) ;  /* 0x0000000000847944 */ /* 0x000fea0003c00000 */
[----:B------:R-:W-:Y:S02]  /*2b60*/  IMAD.MOV.U32 R4, RZ, RZ, R14 ;  /* 0x000000ffff047224 */ /* 0x000fe400078e000e */
[----:B------:R-:W-:-:S07]  /*2b70*/  IMAD.MOV.U32 R5, RZ, RZ, R15 ;  /* 0x000000ffff057224 */ /* 0x000fce00078e000f */
.L_x_7279:
[----:B------:R-:W-:Y:S05]  /*2b80*/  BSYNC.RECONVERGENT B0 ;  /* 0x0000000000007941 */ /* 0x000fea0003800200 */
.L_x_7278:
        /* <DEDUP_REMOVED lines=9> */
.L_x_7277:
        /* <DEDUP_REMOVED lines=18> */
.L_x_7280:
[----:B------:R-:W-:Y:S05]  /*2d40*/  BSYNC.RECONVERGENT B0 ;  /* 0x0000000000007941 */ /* 0x000fea0003800200 */
.L_x_7272:
[----:B------:R-:W-:Y:S01]  /*2d50*/  PREEXIT ;  /* 0x000000000000782d */ /* 0x000fe20000000000 */
[----:B------:R-:W-:Y:S05]  /*2d60*/  EXIT ;  /* 0x000000000000794d */ /* 0x000fea0003800000 */
        .weak           $__internal_82_$__cuda_sm20_div_rn_f64_full
        .type           $__internal_82_$__cuda_sm20_div_rn_f64_full,@function
        .size           $__internal_82_$__cuda_sm20_div_rn_f64_full,(.L_x_7829 - $__internal_82_$__cuda_sm20_div_rn_f64_full)
$__internal_82_$__cuda_sm20_div_rn_f64_full:
        /* <DEDUP_REMOVED lines=104> */
.L_x_7282:
        /* <DEDUP_REMOVED lines=16> */
.L_x_7285:
[----:B------:R-:W-:Y:S01]  /*34f0*/  LOP3.LUT R15, R11, 0x80000, RZ, 0xfc, !PT ;  /* 0x000800000b0f7812 */ /* 0x000fe200078efcff */
[----:B------:R-:W-:Y:S01]  /*3500*/  IMAD.MOV.U32 R14, RZ, RZ, R10 ;  /* 0x000000ffff0e7224 */ /* 0x000fe200078e000a */
[----:B------:R-:W-:Y:S06]  /*3510*/  BRA `(.L_x_7283) ;  /* 0x0000000000087947 */ /* 0x000fec0003800000 */
.L_x_7284:
[----:B------:R-:W-:Y:S01]  /*3520*/  LOP3.LUT R15, R9, 0x80000, RZ, 0xfc, !PT ;  /* 0x00080000090f7812 */ /* 0x000fe200078efcff */
[----:B------:R-:W-:-:S07]  /*3530*/  IMAD.MOV.U32 R14, RZ, RZ, R8 ;  /* 0x000000ffff0e7224 */ /* 0x000fce00078e0008 */
.L_x_7283:
[----:B------:R-:W-:Y:S05]  /*3540*/  BSYNC.RECONVERGENT B1 ;  /* 0x0000000000017941 */ /* 0x000fea0003800200 */
.L_x_7281:
[----:B------:R-:W-:Y:S02]  /*3550*/  IMAD.MOV.U32 R4, RZ, RZ, R6 ;  /* 0x000000ffff047224 */ /* 0x000fe400078e0006 */
[----:B------:R-:W-:-:S04]  /*3560*/  IMAD.MOV.U32 R5, RZ, RZ, 0x0 ;  /* 0x00000000ff057424 */ /* 0x000fc800078e00ff */
[----:B------:R-:W-:Y:S05]  /*3570*/  RET.REL.NODEC R4 `(_ZN4vllm3moe44grouped_topk_fused_small_expert_count_kernelIf6__halfiLNS0_11ScoringFuncE1ELi512ELb0ELi8EEEvPT_PfPT1_PKT0_llllllbd) ;  /* 0xffffffc804a07950 */ /* 0x000fea0003c3ffff */
.L_x_7286:
        /* <DEDUP_REMOVED lines=16> */
.L_x_7829:


//--------------------- .text._ZN4vllm3moe44grouped_topk_fused_small_expert_count_kernelIf6__halfiLNS0_11ScoringFuncE1ELi512ELb0ELi22EEEvPT_PfPT1_PKT0_llllllbd --------------------------
	.section	.text._ZN4vllm3moe44grouped_topk_fused_small_expert_count_kernelIf6__halfiLNS0_11ScoringFuncE1ELi512ELb0ELi22EEEvPT_PfPT1_PKT0_llllllbd,"ax",@progbits
	.align	128
        .global         _ZN4vllm3moe44grouped_topk_fused_small_expert_count_kernelIf6__halfiLNS0_11ScoringFuncE1ELi512ELb0ELi22EEEvPT_PfPT1_PKT0_llllllbd
        .type           _ZN4vllm3moe44grouped_topk_fused_small_expert_count_kernelIf6__halfiLNS0_11ScoringFuncE1ELi512ELb0ELi22EEEvPT_PfPT1_PKT0_llllllbd,@function
        .size           _ZN4vllm3moe44grouped_topk_fused_small_expert_count_kernelIf6__halfiLNS0_11ScoringFuncE1ELi512ELb0ELi22EEEvPT_PfPT1_PKT0_llllllbd,(.L_x_7830 - _ZN4vllm3moe44grouped_topk_fused_small_expert_count_kernelIf6__halfiLNS0_11ScoringFuncE1ELi512ELb0ELi22EEEvPT_PfPT1_PKT0_llllllbd)
        .other          _ZN4vllm3moe44grouped_topk_fused_small_expert_count_kernelIf6__halfiLNS0_11ScoringFuncE1ELi512ELb0ELi22EEEvPT_PfPT1_PKT0_llllllbd,@"STO_CUDA_ENTRY STV_DEFAULT"
_ZN4vllm3moe44grouped_topk_fused_small_expert_count_kernelIf6__halfiLNS0_11ScoringFuncE1ELi512ELb0ELi22EEEvPT_PfPT1_PKT0_llllllbd:
.text._ZN4vllm3moe44grouped_topk_fused_small_expert_count_kernelIf6__halfiLNS0_11ScoringFuncE1ELi512ELb0ELi22EEEvPT_PfPT1_PKT0_llllllbd:
        /* <DEDUP_REMOVED lines=41> */
.L_x_7288:
[----:B------:R-:W-:Y:S05]  /*0290*/  BSYNC.RECONVERGENT B0 ;  /* 0x0000000000007941 */ /* 0x000fea0003800200 */
.L_x_7287:
        /* <DEDUP_REMOVED lines=113> */
.L_x_7292:
        /* <DEDUP_REMOVED lines=99> */
.L_x_7291:
        /* <DEDUP_REMOVED lines=43> */
.L_x_7290:
        /* <DEDUP_REMOVED lines=18> */
.L_x_7293:
        /* <DEDUP_REMOVED lines=12> */
.L_x_7294:
[----:B------:R-:W-:Y:S05]  /*1470*/  BSYNC.RECONVERGENT B0 ;  /* 0x0000000000007941 */ /* 0x000fea0003800200 */
.L_x_7289:
        /* <DEDUP_REMOVED lines=77> */
.L_x_7298:
        /* <DEDUP_REMOVED lines=183> */
.L_x_7297:
[----:B------:R-:W-:Y:S05]  /*24c0*/  @!P2 BRA `(.L_x_7296) ;  /* 0x0000000000dca947 */ /* 0x000fea0003800000 */
[C---:B------:R-:W-:Y:S02]  /*24d0*/  IMAD R0, R13.reuse, 0x4, R0 ;  /* 0x000000040d007824 */ /* 0x040fe400078e0200 */
[----:B------:R-:W-:Y:S02]  /*24e0*/  IMAD.MOV R10, RZ, RZ, -R10 ;  /* 0x000000ffff0a7224 */ /* 0x000fe400078e0a0a */
[----:B------:R-:W-:-:S07]  /*24f0*/  IMAD R15, R13, 0x4, R1 ;  /* 0x000000040d0f7824 */ /* 0x000fce00078e0201 */
.L_x_7299:
        /* <DEDUP_REMOVED lines=52> */
.L_x_7296:
        /* <DEDUP_REMOVED lines=107> */
[----:B------:R-:W-:Y:S05]  /*2ef0*/  CALL.REL.NOINC `($__internal_83_$__cuda_sm20_div_rn_f64_full) ;  /* 0x0000000000847944 */ /* 0x000fea0003c00000 */
[----:B------:R-:W-:Y:S02]  /*2f00*/  IMAD.MOV.U32 R4, RZ, RZ, R14 ;  /* 0x000000ffff047224 */ /* 0x000fe400078e000e */
[----:B------:R-:W-:-:S07]  /*2f10*/  IMAD.MOV.U32 R5, RZ, RZ, R15 ;  /* 0x000000ffff057224 */ /* 0x000fce00078e000f */
.L_x_7302:
[----:B------:R-:W-:Y:S05]  /*2f20*/  BSYNC.RECONVERGENT B0 ;  /* 0x0000000000007941 */ /* 0x000fea0003800200 */
.L_x_7301:
        /* <DEDUP_REMOVED lines=9> */
.L_x_7300:
        /* <DEDUP_REMOVED lines=18> */
.L_x_7303:
[----:B------:R-:W-:Y:S05]  /*30e0*/  BSYNC.RECONVERGENT B0 ;  /* 0x0000000000007941 */ /* 0x000fea0003800200 */
.L_x_7295:
[----:B------:R-:W-:Y:S01]  /*30f0*/  PREEXIT ;  /* 0x000000000000782d */ /* 0x000fe20000000000 */
[----:B------:R-:W-:Y:S05]  /*3100*/  EXIT ;  /* 0x000000000000794d */ /* 0x000fea0003800000 */
        .weak           $__internal_83_$__cuda_sm20_div_rn_f64_full
        .type           $__internal_83_$__cuda_sm20_div_rn_f64_full,@function
        .size           $__internal_83_$__cuda_sm20_div_rn_f64_full,(.L_x_7830 - $__internal_83_$__cuda_sm20_div_rn_f64_full)
$__internal_83_$__cuda_sm20_div_rn_f64_full:
        /* <DEDUP_REMOVED lines=104> */
.L_x_7305:
        /* <DEDUP_REMOVED lines=16> */
.L_x_7308:
[----:B------:R-:W-:Y:S01]  /*3890*/  LOP3.LUT R15, R11, 0x80000, RZ, 0xfc, !PT ;  /* 0x000800000b0f7812 */ /* 0x000fe200078efcff */
[----:B------:R-:W-:Y:S01]  /*38a0*/  IMAD.MOV.U32 R14, RZ, RZ, R10 ;  /* 0x000000ffff0e7224 */ /* 0x000fe200078e000a */
[----:B------:R-:W-:Y:S06]  /*38b0*/  BRA `(.L_x_7306) ;  /* 0x0000000000087947 */ /* 0x000fec0003800000 */
.L_x_7307:
[----:B------:R-:W-:Y:S01]  /*38c0*/  LOP3.LUT R15, R9, 0x80000, RZ, 0xfc, !PT ;  /* 0x00080000090f7812 */ /* 0x000fe200078efcff */
[----:B------:R-:W-:-:S07]  /*38d0*/  IMAD.MOV.U32 R14, RZ, RZ, R8 ;  /* 0x000000ffff0e7224 */ /* 0x000fce00078e0008 */
.L_x_7306:
[----:B------:R-:W-:Y:S05]  /*38e0*/  BSYNC.RECONVERGENT B1 ;  /* 0x0000000000017941 */ /* 0x000fea0003800200 */
.L_x_7304:
[----:B------:R-:W-:Y:S02]  /*38f0*/  IMAD.MOV.U32 R4, RZ, RZ, R6 ;  /* 0x000000ffff047224 */ /* 0x000fe400078e0006 */
[----:B------:R-:W-:-:S04]  /*3900*/  IMAD.MOV.U32 R5, RZ, RZ, 0x0 ;  /* 0x00000000ff057424 */ /* 0x000fc800078e00ff */
[----:B------:R-:W-:Y:S05]  /*3910*/  RET.REL.NODEC R4 `(_ZN4vllm3moe44grouped_topk_fused_small_expert_count_kernelIf6__halfiLNS0_11ScoringFuncE1ELi512ELb0ELi22EEEvPT_PfPT1_PKT0_llllllbd) ;  /* 0xffffffc404b87950 */ /* 0x000fea0003c3ffff */
.L_x_7309:
        /* <DEDUP_REMOVED lines=14> */
.L_x_7830:


//--------------------- .text._ZN4vllm3moe44grouped_topk_fused_small_expert_count_kernelIf6__halfiLNS0_11ScoringFuncE1ELi256ELb1ELi8EEEvPT_PfPT1_PKT0_llllllbd --------------------------
	.section	.text._ZN4vllm3moe44grouped_topk_fused_small_expert_count_kernelIf6__halfiLNS0_11ScoringFuncE1ELi256ELb1ELi8EEEvPT_PfPT1_PKT0_llllllbd,"ax",@progbits
	.align	128
        .global         _ZN4vllm3moe44grouped_topk_fused_small_expert_count_kernelIf6__halfiLNS0_11ScoringFuncE1ELi256ELb1ELi8EEEvPT_PfPT1_PKT0_llllllbd
        .type           _ZN4vllm3moe44grouped_topk_fused_small_expert_count_kernelIf6__halfiLNS0_11ScoringFuncE1ELi256ELb1ELi8EEEvPT_PfPT1_PKT0_llllllbd,@function
        .size           _ZN4vllm3moe44grouped_topk_fused_small_expert_count_kernelIf6__halfiLNS0_11ScoringFuncE1ELi256ELb1ELi8EEEvPT_PfPT1_PKT0_llllllbd,(.L_x_7831 - _ZN4vllm3moe44grouped_topk_fused_small_expert_count_kernelIf6__halfiLNS0_11ScoringFuncE1ELi256ELb1ELi8EEEvPT_PfPT1_PKT0_llllllbd)
        .other          _ZN4vllm3moe44grouped_topk_fused_small_expert_count_kernelIf6__halfiLNS0_11ScoringFuncE1ELi256ELb1ELi8EEEvPT_PfPT1_PKT0_llllllbd,@"STO_CUDA_ENTRY STV_DEFAULT"
_ZN4vllm3moe44grouped_topk_fused_small_expert_count_kernelIf6__halfiLNS0_11ScoringFuncE1ELi256ELb1ELi8EEEvPT_PfPT1_PKT0_llllllbd:
.text._ZN4vllm3moe44grouped_topk_fused_small_expert_count_kernelIf6__halfiLNS0_11ScoringFuncE1ELi256ELb1ELi8EEEvPT_PfPT1_PKT0_llllllbd:
        /* <DEDUP_REMOVED lines=136> */
.L_x_7311:
[----:B------:R-:W-:Y:S05]  /*0880*/  BSYNC.RECONVERGENT B0 ;  /* 0x0000000000007941 */ /* 0x000fea0003800200 */
.L_x_7310:
        /* <DEDUP_REMOVED lines=263> */
.L_x_7315:
        /* <DEDUP_REMOVED lines=173> */
.L_x_7314:
[----:B------:R-:W-:Y:S05]  /*23d0*/  BRA.U !UP0, `(.L_x_7313) ;  /* 0x0000000108c87547 */ /* 0x000fea000b800000 */
[----:B------:R-:W-:Y:S01]  /*23e0*/  IMAD R5, R4, 0x4, R1 ;  /* 0x0000000404057824 */ /* 0x000fe200078e0201 */
[----:B------:R-:W-:-:S12]  /*23f0*/  UIADD3 UR5, UPT, UPT, -UR5, URZ, URZ ;  /* 0x000000ff05057290 */ /* 0x000fd8000fffe1ff */
.L_x_7316:
        /* <DEDUP_REMOVED lines=48> */
.L_x_7313:
        /* <DEDUP_REMOVED lines=109> */
[----:B------:R-:W-:Y:S05]  /*2dd0*/  CALL.REL.NOINC `($__internal_84_$__cuda_sm20_div_rn_f64_full) ;  /* 0x00000000007c7944 */ /* 0x000fea0003c00000 */
.L_x_7319:
[----:B------:R-:W-:Y:S05]  /*2de0*/  BSYNC.RECONVERGENT B0 ;  /* 0x0000000000007941 */ /* 0x000fea0003800200 */
.L_x_7318:
        /* <DEDUP_REMOVED lines=9> */
.L_x_7317:
        /* <DEDUP_REMOVED lines=18> */
.L_x_7320:
[----:B------:R-:W-:Y:S05]  /*2fa0*/  BSYNC.RECONVERGENT B0 ;  /* 0x0000000000007941 */ /* 0x000fea0003800200 */
.L_x_7312:
[----:B------:R-:W-:Y:S01]  /*2fb0*/  PREEXIT ;  /* 0x000000000000782d */ /* 0x000fe20000000000 */
[----:B------:R-:W-:Y:S05]  /*2fc0*/  EXIT ;  /* 0x000000000000794d */ /* 0x000fea0003800000 */
        .weak           $__internal_84_$__cuda_sm20_div_rn_f64_full
        .type           $__internal_84_$__cuda_sm20_div_rn_f64_full,@function
        .size           $__internal_84_$__cuda_sm20_div_rn_f64_full,(.L_x_7831 - $__internal_84_$__cuda_sm20_div_rn_f64_full)
$__internal_84_$__cuda_sm20_div_rn_f64_full:
        /* <DEDUP_REMOVED lines=106> */
.L_x_7322:
        /* <DEDUP_REMOVED lines=16> */
.L_x_7325:
[----:B------:R-:W-:Y:S01]  /*3770*/  LOP3.LUT R17, R9, 0x80000, RZ, 0xfc, !PT ;  /* 0x0008000009117812 */ /* 0x000fe200078efcff */
[----:B------:R-:W-:Y:S01]  /*3780*/  IMAD.MOV.U32 R16, RZ, RZ, R8 ;  /* 0x000000ffff107224 */ /* 0x000fe200078e0008 */
[----:B------:R-:W-:Y:S06]  /*3790*/  BRA `(.L_x_7323) ;  /* 0x0000000000087947 */ /* 0x000fec0003800000 */
.L_x_7324:
[----:B------:R-:W-:Y:S01]  /*37a0*/  LOP3.LUT R17, R5, 0x80000, RZ, 0xfc, !PT ;  /* 0x0008000005117812 */ /* 0x000fe200078efcff */
[----:B------:R-:W-:-:S07]  /*37b0*/  IMAD.MOV.U32 R16, RZ, RZ, R4 ;  /* 0x000000ffff107224 */ /* 0x000fce00078e0004 */
.L_x_7323:
[----:B------:R-:W-:Y:S05]  /*37c0*/  BSYNC.RECONVERGENT B1 ;  /* 0x0000000000017941 */ /* 0x000fea0003800200 */
.L_x_7321:
[----:B------:R-:W-:Y:S02]  /*37d0*/  IMAD.MOV.U32 R13, RZ, RZ, 0x0 ;  /* 0x00000000ff0d7424 */ /* 0x000fe400078e00ff */
[----:B------:R-:W-:Y:S02]  /*37e0*/  IMAD.MOV.U32 R4, RZ, RZ, R16 ;  /* 0x000000ffff047224 */ /* 0x000fe400078e0010 */
[----:B------:R-:W-:Y:S01]  /*37f0*/  IMAD.MOV.U32 R5, RZ, RZ, R17 ;  /* 0x000000ffff057224 */ /* 0x000fe200078e0011 */
[----:B------:R-:W-:Y:S06]  /*3800*/  RET.REL.NODEC R12 `(_ZN4vllm3moe44grouped_topk_fused_small_expert_count_kernelIf6__halfiLNS0_11ScoringFuncE1ELi256ELb1ELi8EEEvPT_PfPT1_PKT0_llllllbd) ;  /* 0xffffffc40cfc7950 */ /* 0x000fec0003c3ffff */
.L_x_7326:
        /* <DEDUP_REMOVED lines=15> */
.L_x_7831:


//--------------------- .text._ZN4vllm3moe25grouped_topk_fused_kernelIffiLNS0_11ScoringFuncE1EEEvPT_PfPT1_PKT0_lllllbd --------------------------
	.section	.text._ZN4vllm3moe25grouped_topk_fused_kernelIffiLNS0_11ScoringFuncE1EEEvPT_PfPT1_PKT0_lllllbd,"ax",@progbits
	.align	128
        .global         _ZN4vllm3moe25grouped_topk_fused_kernelIffiLNS0_11ScoringFuncE1EEEvPT_PfPT1_PKT0_lllllbd
        .type           _ZN4vllm3moe25grouped_topk_fused_kernelIffiLNS0_11ScoringFuncE1EEEvPT_PfPT1_PKT0_lllllbd,@function
        .size           _ZN4vllm3moe25grouped_topk_fused_kernelIffiLNS0_11ScoringFuncE1EEEvPT_PfPT1_PKT0_lllllbd,(.L_x_7939 - _ZN4vllm3moe25grouped_topk_fused_kernelIffiLNS0_11ScoringFuncE1EEEvPT_PfPT1_PKT0_lllllbd)
        .other          _ZN4vllm3moe25grouped_topk_fused_kernelIffiLNS0_11ScoringFuncE1EEEvPT_PfPT1_PKT0_lllllbd,@"STO_CUDA_ENTRY STV_DEFAULT"
_ZN4vllm3moe25grouped_topk_fused_kernelIffiLNS0_11ScoringFuncE1EEEvPT_PfPT1_PKT0_lllllbd:
.text._ZN4vllm3moe25grouped_topk_fused_kernelIffiLNS0_11ScoringFuncE1EEEvPT_PfPT1_PKT0_lllllbd:
        /* <DEDUP_REMOVED lines=103> */
.L_x_7331:
[----:B------:R-:W-:-:S05]  /*0670*/  IMAD.WIDE.U32 R8, R15, 0x4, R6 ;  /* 0x000000040f087825 */ /* 0x000fca00078e0006 */
[----:B------:R-:W2:Y:S01]  /*0680*/  LDG.E R21, desc[UR20][R8.64] ;  /* 0x0000001408157981 */ /* 0x000ea2000c1e1900 */
[----:B------:R-:W-:-:S03]  /*0690*/  IMAD.WIDE.U32 R10, R15, 0x4, R4 ;  /* 0x000000040f0a7825 */ /* 0x000fc600078e0004 */
[----:B------:R-:W3:Y:S04]  /*06a0*/  LDG.E R18, desc[UR20][R8.64+0x80] ;  /* 0x0000801408127981 */ /* 0x000ee8000c1e1900 */
[----:B------:R-:W4:Y:S04]  /*06b0*/  LDG.E R28, desc[UR20][R10.64] ;  /* 0x000000140a1c7981 */ /* 0x000f28000c1e1900 */
[----:B------:R-:W5:Y:S04]  /*06c0*/  LDG.E R20, desc[UR20][R8.64+0x100] ;  /* 0x0001001408147981 */ /* 0x000f68000c1e1900 */
[----:B------:R-:W5:Y:S04]  /*06d0*/  LDG.E R23, desc[UR20][R8.64+0x200] ;  /* 0x0002001408177981 */ /* 0x000f68000c1e1900 */
[----:B------:R-:W5:Y:S01]  /*06e0*/  LDG.E R22, desc[UR20][R10.64+0x80] ;  /* 0x000080140a167981 */ /* 0x000f62000c1e1900 */
[----:B------:R-:W-:-:S03]  /*06f0*/  IMAD.MOV.U32 R24, RZ, RZ, 0x3f000000 ;  /* 0x3f000000ff187424 */ /* 0x000fc600078e00ff */
[----:B------:R-:W5:Y:S04]  /*0700*/  LDG.E R26, desc[UR20][R8.64+0x280] ;  /* 0x00028014081a7981 */ /* 0x000f68000c1e1900 */
[----:B------:R-:W5:Y:S04]  /*0710*/  LDG.E R25, desc[UR20][R10.64+0x100] ;  /* 0x000100140a197981 */ /* 0x000f68000c1e1900 */
[----:B------:R-:W5:Y:S04]  /*0720*/  LDG.E R32, desc[UR20][R8.64+0x380] ;  /* 0x0003801408207981 */ /* 0x000f68000c1e1900 */
[----:B------:R-:W5:Y:S01]  /*0730*/  LDG.E R35, desc[UR20][R10.64+0x380] ;  /* 0x000380140a237981 */ /* 0x000f62000c1e1900 */
[----:B--2---:R-:W-:-:S03]  /*0740*/  FMUL.FTZ R30, R21, 0.5 ;  /* 0x3f000000151e7820 */ /* 0x004fc60000410000 */
[----:B------:R-:W2:Y:S01]  /*0750*/  LDG.E R21, desc[UR20][R8.64+0x180] ;  /* 0x0001801408157981 */ /* 0x000ea2000c1e1900 */
[----:B------:R0:W1:Y:S03]  /*0760*/  MUFU.TANH R29, R30 ;  /* 0x0000001e001d7308 */ /* 0x0000660000002400 */
[----:B0-----:R-:W2:Y:S01]  /*0770*/  LDG.E R30, desc[UR20][R10.64+0x200] ;  /* 0x000200140a1e7981 */ /* 0x001ea2000c1e1900 */
[----:B-1----:R-:W-:-:S04]  /*0780*/  FFMA.FTZ R29, R29, R24, 0.5 ;  /* 0x3f0000001d1d7423 */ /* 0x002fc80000010018 */
[----:B----4-:R-:W-:Y:S02]  /*0790*/  FADD.FTZ R34, R29, R28 ;  /* 0x0000001c1d227221 */ /* 0x010fe40000010000 */
[----:B------:R-:W4:Y:S04]  /*07a0*/  LDG.E R28, desc[UR20][R8.64+0x300] ;  /* 0x00030014081c7981 */ /* 0x000f28000c1e1900 */
[----:B------:R-:W4:Y:S01]  /*07b0*/  LDG.E R29, desc[UR20][R10.64+0x180] ;  /* 0x000180140a1d7981 */ /* 0x000f22000c1e1900 */
[C---:B------:R-:W-:Y:S02]  /*07c0*/  FSETP.GT.FTZ.AND P1, PT, R34.reuse, R27, PT ;  /* 0x0000001b2200720b */ /* 0x040fe40003f34000 */
[C---:B------:R-:W-:Y:S02]  /*07d0*/  FSETP.GT.FTZ.AND P2, PT, R34.reuse, R33, PT ;  /* 0x000000212200720b */ /* 0x040fe40003f54000 */
[----:B------:R-:W-:-:S09]  /*07e0*/  FSEL R31, R34, R27, P1 ;  /* 0x0000001b221f7208 */ /* 0x000fd20000800000 */
[----:B------:R-:W-:Y:S02]  /*07f0*/  @!P1 FSEL R27, R34, R33, P2 ;  /* 0x00000021221b9208 */ /* 0x000fe40001000000 */
[----:B------:R-:W4:Y:S04]  /*0800*/  LDG.E R33, desc[UR20][R10.64+0x280] ;  /* 0x000280140a217981 */ /* 0x000f28000c1e1900 */
[----:B------:R0:W4:Y:S01]  /*0810*/  LDG.E R34, desc[UR20][R10.64+0x300] ;  /* 0x000300140a227981 */ /* 0x000122000c1e1900 */
[----:B---3--:R-:W-:Y:S01]  /*0820*/  FMUL.FTZ R18, R18, 0.5 ;  /* 0x3f00000012127820 */ /* 0x008fe20000410000 */
[----:B-----5:R-:W-:-:S03]  /*0830*/  FMUL.FTZ R20, R20, 0.5 ;  /* 0x3f00000014147820 */ /* 0x020fc60000410000 */
[----:B------:R-:W1:Y:S08]  /*0840*/  MUFU.TANH R37, R18 ;  /* 0x0000001200257308 */ /* 0x000e700000002400 */
[----:B------:R-:W3:Y:S01]  /*0850*/  MUFU.TANH R20, R20 ;  /* 0x0000001400147308 */ /* 0x000ee20000002400 */
[----:B------:R-:W-:Y:S01]  /*0860*/  FMUL.FTZ R23, R23, 0.5 ;  /* 0x3f00000017177820 */ /* 0x000fe20000410000 */
[----:B-1----:R-:W-:-:S06]  /*0870*/  FFMA.FTZ R37, R37, R24, 0.5 ;  /* 0x3f00000025257423 */ /* 0x002fcc0000010018 */
[----:B0-----:R-:W0:Y:S01]  /*0880*/  MUFU.TANH R11, R23 ;  /* 0x00000017000b7308 */ /* 0x001e220000002400 */
[----:B------:R-:W-:Y:S01]  /*0890*/  FADD.FTZ R22, R37, R22 ;  /* 0x0000001625167221 */ /* 0x000fe20000010000 */
[----:B---3--:R-:W-:-:S04]  /*08a0*/  FFMA.FTZ R8, R20, R24, 0.5 ;  /* 0x3f00000014087423 */ /* 0x008fc80000010018 */
[----:B------:R-:W-:Y:S01]  /*08b0*/  FSETP.GT.FTZ.AND P1, PT, R22, R31, PT ;  /* 0x0000001f1600720b */ /* 0x000fe20003f34000 */
[----:B------:R-:W-:-:S03]  /*08c0*/  FADD.FTZ R25, R8, R25 ;  /* 0x0000001908197221 */ /* 0x000fc60000010000 */
[C---:B------:R-:W-:Y:S02]  /*08d0*/  FSEL R8, R22.reuse, R31, P1 ;  /* 0x0000001f16087208 */ /* 0x040fe40000800000 */
[----:B------:R-:W-:Y:S02]  /*08e0*/  FSETP.GT.FTZ.AND P2, PT, R22, R27, PT ;  /* 0x0000001b1600720b */ /* 0x000fe40003f54000 */
[----:B------:R-:W-:Y:S01]  /*08f0*/  FSETP.GT.FTZ.AND P3, PT, R25, R8, PT ;  /* 0x000000081900720b */ /* 0x000fe20003f74000 */
[----:B0-----:R-:W-:-:S04]  /*0900*/  FFMA.FTZ R11, R11, R24, 0.5 ;  /* 0x3f0000000b0b7423 */ /* 0x001fc80000010018 */
[----:B------:R-:W-:-:S04]  /*0910*/  @!P1 FSEL R31, R22, R27, P2 ;  /* 0x0000001b161f9208 */ /* 0x000fc80001000000 */
[----:B------:R-:W-:Y:S01]  /*0920*/  FSETP.GT.FTZ.AND P1, PT, R25, R31, PT ;  /* 0x0000001f1900720b */ /* 0x000fe20003f34000 */
[----:B------:R-:W-:Y:S01]  /*0930*/  FMUL.FTZ R32, R32, 0.5 ;  /* 0x3f00000020207820 */ /* 0x000fe20000410000 */
[----:B------:R-:W-:Y:S02]  /*0940*/  VIADD R19, R19, 0x8 ;  /* 0x0000000813137836 */ /* 0x000fe40000000000 */
[----:B------:R-:W-:Y:S02]  /*0950*/  VIADD R15, R15, 0x100 ;  /* 0x000001000f0f7836 */ /* 0x000fe40000000000 */
[----:B--2---:R-:W-:-:S06]  /*0960*/  FMUL.FTZ R9, R21, 0.5 ;  /* 0x3f00000015097820 */ /* 0x004fcc0000410000 */
[----:B------:R-:W0:Y:S01]  /*0970*/  MUFU.TANH R9, R9 ;  /* 0x0000000900097308 */ /* 0x000e220000002400 */
[----:B------:R-:W-:-:S07]  /*0980*/  FMUL.FTZ R21, R26, 0.5 ;  /* 0x3f0000001a157820 */ /* 0x000fce0000410000 */
[----:B------:R-:W1:Y:S01]  /*0990*/  MUFU.TANH R21, R21 ;  /* 0x0000001500157308 */ /* 0x000e620000002400 */
[----:B0-----:R-:W-:Y:S01]  /*09a0*/  FFMA.FTZ R10, R9, R24, 0.5 ;  /* 0x3f000000090a7423 */ /* 0x001fe20000010018 */
[----:B----4-:R-:W-:Y:S01]  /*09b0*/  FMUL.FTZ R28, R28, 0.5 ;  /* 0x3f0000001c1c7820 */ /* 0x010fe20000410000 */
[----:B------:R-:W-:Y:S02]  /*09c0*/  FSEL R9, R25, R8, P3 ;  /* 0x0000000819097208 */ /* 0x000fe40001800000 */
[----:B------:R-:W-:-:S03]  /*09d0*/  FADD.FTZ R29, R10, R29 ;  /* 0x0000001d0a1d7221 */ /* 0x000fc60000010000 */
[----:B------:R-:W0:Y:S01]  /*09e0*/  MUFU.TANH R23, R28 ;  /* 0x0000001c00177308 */ /* 0x000e220000002400 */
[----:B------:R-:W-:Y:S01]  /*09f0*/  FADD.FTZ R11, R11, R30 ;  /* 0x0000001e0b0b7221 */ /* 0x000fe20000010000 */
[----:B------:R-:W-:Y:S02]  /*0a00*/  FSETP.GT.FTZ.AND P2, PT, R29, R9, PT ;  /* 0x000000091d00720b */ /* 0x000fe40003f54000 */
[----:B------:R-:W-:Y:S02]  /*0a10*/  @!P3 FSEL R8, R25, R31, P1 ;  /* 0x0000001f1908b208 */ /* 0x000fe40000800000 */
[----:B------:R-:W-:Y:S01]  /*0a20*/  FSEL R10, R29, R9, P2 ;  /* 0x000000091d0a7208 */ /* 0x000fe20001000000 */
[----:B-1----:R-:W-:Y:S01]  /*0a30*/  FFMA.FTZ R18, R21, R24, 0.5 ;  /* 0x3f00000015127423 */ /* 0x002fe20000010018 */
[----:B------:R-:W-:Y:S02]  /*0a40*/  FSETP.GT.FTZ.AND P1, PT, R29, R8, PT ;  /* 0x000000081d00720b */ /* 0x000fe40003f34000 */
[----:B------:R-:W-:Y:S01]  /*0a50*/  FSETP.GT.FTZ.AND P3, PT, R11, R10, PT ;  /* 0x0000000a0b00720b */ /* 0x000fe20003f74000 */
[----:B------:R-:W1:Y:S01]  /*0a60*/  MUFU.TANH R25, R32 ;  /* 0x0000002000197308 */ /* 0x000e620000002400 */
[----:B------:R-:W-:-:S02]  /*0a70*/  FADD.FTZ R33, R18, R33 ;  /* 0x0000002112217221 */ /* 0x000fc40000010000 */
[----:B------:R-:W-:Y:S02]  /*0a80*/  FSEL R18, R11, R10, P3 ;  /* 0x0000000a0b127208 */ /* 0x000fe40001800000 */
[----:B------:R-:W-:Y:S01]  /*0a90*/  @!P2 FSEL R9, R29, R8, P1 ;  /* 0x000000081d09a208 */ /* 0x000fe20000800000 */
[----:B0-----:R-:W-:Y:S01]  /*0aa0*/  FFMA.FTZ R23, R23, R24, 0.5 ;  /* 0x3f00000017177423 */ /* 0x001fe20000010018 */
[-C--:B------:R-:W-:Y:S02]  /*0ab0*/  FSETP.GT.FTZ.AND P2, PT, R33, R18.reuse, PT ;  /* 0x000000122100720b */ /* 0x080fe40003f54000 */
[-C--:B------:R-:W-:Y:S01]  /*0ac0*/  FSETP.GT.FTZ.AND P1, PT, R11, R9.reuse, PT ;  /* 0x000000090b00720b */ /* 0x080fe20003f34000 */
[----:B------:R-:W-:Y:S01]  /*0ad0*/  FADD.FTZ R23, R23, R34 ;  /* 0x0000002217177221 */ /* 0x000fe20000010000 */
[----:B------:R-:W-:Y:S02]  /*0ae0*/  FSEL R8, R33, R18, P2 ;  /* 0x0000001221087208 */ /* 0x000fe40001000000 */
[----:B------:R-:W-:-:S02]  /*0af0*/  @!P3 FSEL R10, R11, R9, P1 ;  /* 0x000000090b0ab208 */ /* 0x000fc40000800000 */
[----:B------:R-:W-:Y:S02]  /*0b00*/  FSETP.GT.FTZ.AND P3, PT, R23, R8, PT ;  /* 0x000000081700720b */ /* 0x000fe40003f74000 */
[----:B------:R-:W-:Y:S01]  /*0b10*/  FSETP.GT.FTZ.AND P1, PT, R33, R10, PT ;  /* 0x0000000a2100720b */ /* 0x000fe20003f34000 */
[----:B-1----:R-:W-:-:S03]  /*0b20*/  FFMA.FTZ R24, R25, R24, 0.5 ;  /* 0x3f00000019187423 */ /* 0x002fc60000010018 */
[----:B------:R-:W-:Y:S01]  /*0b30*/  @!P2 FSEL R18, R33, R10, P1 ;  /* 0x0000000a2112a208 */ /* 0x000fe20000800000 */
[----:B------:R-:W-:-:S03]  /*0b40*/  FADD.FTZ R24, R24, R35 ;  /* 0x0000002318187221 */ /* 0x000fc60000010000 */
[C---:B------:R-:W-:Y:S02]  /*0b50*/  FSETP.GT.FTZ.AND P1, PT, R23.reuse, R18, PT ;  /* 0x000000121700720b */ /* 0x040fe40003f34000 */
        /* <DEDUP_REMOVED lines=8> */
.L_x_7330:
[----:B------:R-:W-:Y:S05]  /*0be0*/  BSYNC.RECONVERGENT B1 ;  /* 0x0000000000017941 */ /* 0x000fea0003800200 */
.L_x_7329:
[----:B------:R-:W-:Y:S05]  /*0bf0*/  @!P0 BRA `(.L_x_7332) ;  /* 0x0000000400c48947 */ /* 0x000fea0003800000 */
[----:B------:R-:W-:Y:S01]  /*0c00*/  ISETP.GE.U32.AND P1, PT, R36, 0x4, PT ;  /* 0x000000042400780c */ /* 0x000fe20003f26070 */
[----:B------:R-:W-:Y:S01]  /*0c10*/  BSSY.RECONVERGENT B1, `(.L_x_7333) ;  /* 0x000002f000017945 */ /* 0x000fe20003800200 */
[----:B------:R-:W-:-:S11]  /*0c20*/  LOP3.LUT P0, R12, R12, 0x3, RZ, 0xc0, !PT ;  /* 0x000000030c0c7812 */ /* 0x000fd6000780c0ff */
[----:B------:R-:W-:Y:S05]  /*0c30*/  @!P1 BRA `(.L_x_7334) ;  /* 0x0000000000b09947 */ /* 0x000fea0003800000 */
[----:B------:R-:W-:-:S05]  /*0c40*/  IMAD.WIDE.U32 R18, R15, 0x4, R6 ;  /* 0x000000040f127825 */ /* 0x000fca00078e0006 */
[----:B------:R-:W2:Y:S04]  /*0c50*/  LDG.E R16, desc[UR20][R18.64] ;  /* 0x0000001412107981 */ /* 0x000ea8000c1e1900 */
[----:B------:R-:W3:Y:S04]  /*0c60*/  LDG.E R20, desc[UR20][R18.64+0x80] ;  /* 0x0000801412147981 */ /* 0x000ee8000c1e1900 */
[----:B------:R-:W4:Y:S01]  /*0c70*/  LDG.E R22, desc[UR20][R18.64+0x100] ;  /* 0x0001001412167981 */ /* 0x000f22000c1e1900 */
[----:B------:R-:W-:-:S03]  /*0c80*/  IMAD.WIDE.U32 R8, R15, 0x4, R4 ;  /* 0x000000040f087825 */ /* 0x000fc600078e0004 */
[----:B------:R-:W5:Y:S04]  /*0c90*/  LDG.E R24, desc[UR20][R18.64+0x180] ;  /* 0x0001801412187981 */ /* 0x000f68000c1e1900 */
[----:B------:R-:W5:Y:S04]  /*0ca0*/  LDG.E R21, desc[UR20][R8.64] ;  /* 0x0000001408157981 */ /* 0x000f68000c1e1900 */
[----:B------:R-:W5:Y:S04]  /*0cb0*/  LDG.E R23, desc[UR20][R8.64+0x80] ;  /* 0x0000801408177981 */ /* 0x000f68000c1e1900 */
[----:B------:R-:W5:Y:S04]  /*0cc0*/  LDG.E R10, desc[UR20][R8.64+0x100] ;  /* 0x00010014080a7981 */ /* 0x000f68000c1e1900 */
[----:B------:R0:W5:Y:S01]  /*0cd0*/  LDG.E R11, desc[UR20][R8.64+0x180] ;  /* 0x00018014080b7981 */ /* 0x000162000c1e1900 */
[----:B------:R-:W-:-:S02]  /*0ce0*/  IMAD.MOV.U32 R25, RZ, RZ, 0x3f000000 ;  /* 0x3f000000ff197424 */ /* 0x000fc400078e00ff */
[----:B------:R-:W-:Y:S02]  /*0cf0*/  VIADD R15, R15, 0x80 ;  /* 0x000000800f0f7836 */ /* 0x000fe40000000000 */
[----:B--2---:R-:W-:Y:S01]  /*0d00*/  FMUL.FTZ R16, R16, 0.5 ;  /* 0x3f00000010107820 */ /* 0x004fe20000410000 */
[----:B---3--:R-:W-:-:S05]  /*0d10*/  FMUL.FTZ R20, R20, 0.5 ;  /* 0x3f00000014147820 */ /* 0x008fca0000410000 */
[----:B------:R-:W1:Y:S01]  /*0d20*/  MUFU.TANH R16, R16 ;  /* 0x0000001000107308 */ /* 0x000e620000002400 */
[----:B----4-:R-:W-:Y:S01]  /*0d30*/  FMUL.FTZ R22, R22, 0.5 ;  /* 0x3f00000016167820 */ /* 0x010fe20000410000 */
[----:B-----5:R-:W-:-:S06]  /*0d40*/  FMUL.FTZ R24, R24, 0.5 ;  /* 0x3f00000018187820 */ /* 0x020fcc0000410000 */
[----:B------:R-:W0:Y:S08]  /*0d50*/  MUFU.TANH R20, R20 ;  /* 0x0000001400147308 */ /* 0x000e300000002400 */
[----:B------:R-:W2:Y:S01]  /*0d60*/  MUFU.TANH R22, R22 ;  /* 0x0000001600167308 */ /* 0x000ea20000002400 */
[----:B-1----:R-:W-:-:S04]  /*0d70*/  FFMA.FTZ R18, R16, R25, 0.5 ;  /* 0x3f00000010127423 */ /* 0x002fc80000010019 */
[----:B------:R-:W-:-:S03]  /*0d80*/  FADD.FTZ R18, R18, R21 ;  /* 0x0000001512127221 */ /* 0x000fc60000010000 */
[----:B------:R-:W1:Y:S01]  /*0d90*/  MUFU.TANH R24, R24 ;  /* 0x0000001800187308 */ /* 0x000e620000002400 */
[----:B0-----:R-:W-:Y:S01]  /*0da0*/  FFMA.FTZ R8, R20, R25, 0.5 ;  /* 0x3f00000014087423 */ /* 0x001fe20000010019 */
[C---:B------:R-:W-:Y:S02]  /*0db0*/  FSETP.GT.FTZ.AND P1, PT, R18.reuse, R27, PT ;  /* 0x0000001b1200720b */ /* 0x040fe40003f34000 */
[----:B------:R-:W-:Y:S01]  /*0dc0*/  FSETP.GT.FTZ.AND P2, PT, R18, R33, PT ;  /* 0x000000211200720b */ /* 0x000fe20003f54000 */
[----:B------:R-:W-:Y:S01]  /*0dd0*/  FADD.FTZ R23, R8, R23 ;  /* 0x0000001708177221 */ /* 0x000fe20000010000 */
[----:B------:R-:W-:Y:S01]  /*0de0*/  FSEL R8, R18, R27, P1 ;  /* 0x0000001b12087208 */ /* 0x000fe20000800000 */
[----:B--2---:R-:W-:-:S03]  /*0df0*/  FFMA.FTZ R9, R22, R25, 0.5 ;  /* 0x3f00000016097423 */ /* 0x004fc60000010019 */
[----:B------:R-:W-:Y:S01]  /*0e00*/  FSETP.GT.FTZ.AND P3, PT, R23, R8, PT ;  /* 0x000000081700720b */ /* 0x000fe20003f74000 */
[----:B------:R-:W-:-:S03]  /*0e10*/  FADD.FTZ R10, R9, R10 ;  /* 0x0000000a090a7221 */ /* 0x000fc60000010000 */
[C---:B------:R-:W-:Y:S02]  /*0e20*/  FSEL R9, R23.reuse, R8, P3 ;  /* 0x0000000817097208 */ /* 0x040fe40001800000 */
[----:B------:R-:W-:Y:S01]  /*0e30*/  @!P1 FSEL R27, R18, R33, P2 ;  /* 0x00000021121b9208 */ /* 0x000fe20001000000 */
[----:B-1----:R-:W-:Y:S01]  /*0e40*/  FFMA.FTZ R24, R24, R25, 0.5 ;  /* 0x3f00000018187423 */ /* 0x002fe20000010019 */
[----:B------:R-:W-:Y:S02]  /*0e50*/  FSETP.GT.FTZ.AND P2, PT, R10, R9, PT ;  /* 0x000000090a00720b */ /* 0x000fe40003f54000 */
[C---:B------:R-:W-:Y:S01]  /*0e60*/  FSETP.GT.FTZ.AND P1, PT, R23.reuse, R27, PT ;  /* 0x0000001b1700720b */ /* 0x040fe20003f34000 */
        /* <DEDUP_REMOVED lines=9> */
.L_x_7334:
[----:B------:R-:W-:Y:S05]  /*0f00*/  BSYNC.RECONVERGENT B1 ;  /* 0x0000000000017941 */ /* 0x000fea0003800200 */
.L_x_7333:
        /* <DEDUP_REMOVED lines=9> */
[----:B------:R-:W4:Y:S04]  /*0fa0*/  LDG.E R21, desc[UR20][R10.64] ;  /* 0x000000140a157981 */ /* 0x000f28000c1e1900 */
[----:B------:R-:W5:Y:S01]  /*0fb0*/  LDG.E R18, desc[UR20][R10.64+0x80] ;  /* 0x000080140a127981 */ /* 0x000f62000c1e1900 */
[----:B------:R-:W-:Y:S02]  /*0fc0*/  IMAD.MOV.U32 R19, RZ, RZ, 0x3f000000 ;  /* 0x3f000000ff137424 */ /* 0x000fe400078e00ff */
[----:B------:R-:W-:Y:S02]  /*0fd0*/  VIADD R15, R15, 0x40 ;  /* 0x000000400f0f7836 */ /* 0x000fe40000000000 */
[----:B--2---:R-:W-:Y:S01]  /*0fe0*/  FMUL.FTZ R12, R12, 0.5 ;  /* 0x3f0000000c0c7820 */ /* 0x004fe20000410000 */
[----:B---3--:R-:W-:-:S05]  /*0ff0*/  FMUL.FTZ R16, R14, 0.5 ;  /* 0x3f0000000e107820 */ /* 0x008fca0000410000 */
[----:B------:R-:W0:Y:S08]  /*1000*/  MUFU.TANH R12, R12 ;  /* 0x0000000c000c7308 */ /* 0x000e300000002400 */
[----:B------:R-:W1:Y:S01]  /*1010*/  MUFU.TANH R16, R16 ;  /* 0x0000001000107308 */ /* 0x000e620000002400 */
[----:B0-----:R-:W-:-:S04]  /*1020*/  FFMA.FTZ R14, R12, R19, 0.5 ;  /* 0x3f0000000c0e7423 */ /* 0x001fc80000010013 */
[----:B----4-:R-:W-:Y:S01]  /*1030*/  FADD.FTZ R14, R14, R21 ;  /* 0x000000150e0e7221 */ /* 0x010fe20000010000 */
[----:B-1----:R-:W-:-:S04]  /*1040*/  FFMA.FTZ R19, R16, R19, 0.5 ;  /* 0x3f00000010137423 */ /* 0x002fc80000010013 */
[C---:B------:R-:W-:Y:S02]  /*1050*/  FSETP.GT.FTZ.AND P1, PT, R14.reuse, R27, PT ;  /* 0x0000001b0e00720b */ /* 0x040fe40003f34000 */
[C---:B------:R-:W-:Y:S01]  /*1060*/  FSETP.GT.FTZ.AND P2, PT, R14.reuse, R33, PT ;  /* 0x000000210e00720b */ /* 0x040fe20003f54000 */
        /* <DEDUP_REMOVED lines=9> */
.L_x_7336:
[----:B------:R-:W-:Y:S05]  /*1100*/  BSYNC.RECONVERGENT B1 ;  /* 0x0000000000017941 */ /* 0x000fea0003800200 */
.L_x_7335:
[----:B------:R-:W-:Y:S05]  /*1110*/  @P0 BRA `(.L_x_7332) ;  /* 0x00000000007c0947 */ /* 0x000fea0003800000 */
[----:B------:R-:W-:-:S06]  /*1120*/  IMAD.WIDE.U32 R6, R15, 0x4, R6 ;  /* 0x000000040f067825 */ /* 0x000fcc00078e0006 */
[----:B------:R-:W2:Y:S01]  /*1130*/  LDG.E R6, desc[UR20][R6.64] ;  /* 0x0000001406067981 */ /* 0x000ea2000c1e1900 */
[----:B------:R-:W-:-:S06]  /*1140*/  IMAD.WIDE.U32 R4, R15, 0x4, R4 ;  /* 0x000000040f047825 */ /* 0x000fcc00078e0004 */
[----:B------:R-:W3:Y:S01]  /*1150*/  LDG.E R4, desc[UR20][R4.64] ;  /* 0x0000001404047981 */ /* 0x000ee2000c1e1900 */
[----:B------:R-:W-:Y:S02]  /*1160*/  IMAD.MOV.U32 R9, RZ, RZ, 0x3f000000 ;  /* 0x3f000000ff097424 */ /* 0x000fe400078e00ff */
[----:B--2---:R-:W-:-:S06]  /*1170*/  FMUL.FTZ R8, R6, 0.5 ;  /* 0x3f00000006087820 */ /* 0x004fcc0000410000 */
[----:B------:R-:W0:Y:S02]  /*1180*/  MUFU.TANH R8, R8 ;  /* 0x0000000800087308 */ /* 0x000e240000002400 */
[----:B0-----:R-:W-:-:S04]  /*1190*/  FFMA.FTZ R9, R8, R9, 0.5 ;  /* 0x3f00000008097423 */ /* 0x001fc80000010009 */
[----:B---3--:R-:W-:-:S05]  /*11a0*/  FADD.FTZ R10, R9, R4 ;  /* 0x00000004090a7221 */ /* 0x008fca0000010000 */
[C---:B------:R-:W-:Y:S02]  /*11b0*/  FSETP.GT.FTZ.AND P0, PT, R10.reuse, R27, PT ;  /* 0x0000001b0a00720b */ /* 0x040fe40003f14000 */
[C---:B------:R-:W-:Y:S02]  /*11c0*/  FSETP.GT.FTZ.AND P1, PT, R10.reuse, R33, PT ;  /* 0x000000210a00720b */ /* 0x040fe40003f34000 */
[----:B------:R-:W-:-:S09]  /*11d0*/  FSEL R9, R10, R27, P0 ;  /* 0x0000001b0a097208 */ /* 0x000fd20000000000 */
[----:B------:R-:W-:-:S05]  /*11e0*/  @!P0 FSEL R27, R10, R33, P1 ;  /* 0x000000210a1b8208 */ /* 0x000fca0000800000 */
[----:B------:R-:W-:Y:S02]  /*11f0*/  IMAD.MOV.U32 R33, RZ, RZ, R27 ;  /* 0x000000ffff217224 */ /* 0x000fe400078e001b */
[----:B------:R-:W-:Y:S01]  /*1200*/  IMAD.MOV.U32 R27, RZ, RZ, R9 ;  /* 0x000000ffff1b7224 */ /* 0x000fe200078e0009 */
[----:B------:R-:W-:Y:S06]  /*1210*/  BRA `(.L_x_7332) ;  /* 0x00000000003c7947 */ /* 0x000fec0003800000 */
.L_x_7328:
[----:B------:R-:W-:Y:S01]  /*1220*/  ISETP.GE.AND P0, PT, R13, UR8, PT ;  /* 0x000000080d007c0c */ /* 0x000fe2000bf06270 */
[----:B------:R-:W-:-:S12]  /*1230*/  IMAD.MOV.U32 R27, RZ, RZ, -0x800000 ;  /* 0xff800000ff1b7424 */ /* 0x000fd800078e00ff */
[----:B------:R-:W-:Y:S05]  /*1240*/  @P0 BRA `(.L_x_7332) ;  /* 0x0000000000300947 */ /* 0x000fea0003800000 */
[----:B------:R-:W-:-:S05]  /*1250*/  LOP3.LUT R8, RZ, R13, RZ, 0x33, !PT ;  /* 0x0000000dff087212 */ /* 0x000fca00078e33ff */
[----:B------:R-:W-:-:S05]  /*1260*/  VIADD R8, R8, UR8 ;  /* 0x0000000808087c36 */ /* 0x000fca0008000000 */
[----:B------:R-:W-:-:S05]  /*1270*/  LOP3.LUT R9, R13, 0xffffffe0, R8, 0xf8, !PT ;  /* 0xffffffe00d097812 */ /* 0x000fca00078ef808 */
        /* <DEDUP_REMOVED lines=8> */
[----:B---3--:R-:W-:-:S07]  /*1300*/  FADD.FTZ R27, R27, R4 ;  /* 0x000000041b1b7221 */ /* 0x008fce0000010000 */
.L_x_7332:
[----:B------:R-:W-:Y:S05]  /*1310*/  BSYNC.RECONVERGENT B0 ;  /* 0x0000000000007941 */ /* 0x000fea0003800200 */
.L_x_7327:
        /* <DEDUP_REMOVED lines=39> */
.L_x_7337:
        /* <DEDUP_REMOVED lines=64> */
.L_x_7341:
[----:B------:R-:W-:Y:S05]  /*1990*/  BSYNC.RECONVERGENT B0 ;  /* 0x0000000000007941 */ /* 0x000fea0003800200 */
.L_x_7340:
        /* <DEDUP_REMOVED lines=17> */
.L_x_7343:
[----:B------:R-:W-:Y:S05]  /*1ab0*/  BSYNC.RECONVERGENT B0 ;  /* 0x0000000000007941 */ /* 0x000fea0003800200 */
.L_x_7342:
        /* <DEDUP_REMOVED lines=15> */
.L_x_7345:
[----:B------:R-:W-:Y:S05]  /*1bb0*/  BSYNC.RECONVERGENT B0 ;  /* 0x0000000000007941 */ /* 0x000fea0003800200 */
.L_x_7344:
        /* <DEDUP_REMOVED lines=17> */
.L_x_7347:
[----:B------:R-:W-:Y:S05]  /*1cd0*/  BSYNC.RECONVERGENT B0 ;  /* 0x0000000000007941 */ /* 0x000fea0003800200 */
.L_x_7346:
        /* <DEDUP_REMOVED lines=15> */
.L_x_7349:
[----:B------:R-:W-:Y:S05]  /*1dd0*/  BSYNC.RECONVERGENT B0 ;  /* 0x0000000000007941 */ /* 0x000fea0003800200 */
.L_x_7348:
        /* <DEDUP_REMOVED lines=15> */
.L_x_7351:
[----:B------:R-:W-:Y:S05]  /*1ed0*/  BSYNC.RECONVERGENT B0 ;  /* 0x0000000000007941 */ /* 0x000fea0003800200 */
.L_x_7350:
        /* <DEDUP_REMOVED lines=17> */
.L_x_7353:
[----:B------:R-:W-:Y:S05]  /*1ff0*/  BSYNC.RECONVERGENT B0 ;  /* 0x0000000000007941 */ /* 0x000fea0003800200 */
.L_x_7352:
        /* <DEDUP_REMOVED lines=15> */
.L_x_7355:
[----:B------:R-:W-:Y:S05]  /*20f0*/  BSYNC.RECONVERGENT B0 ;  /* 0x0000000000007941 */ /* 0x000fea0003800200 */
.L_x_7354:
        /* <DEDUP_REMOVED lines=15> */
.L_x_7357:
[----:B------:R-:W-:Y:S05]  /*21f0*/  BSYNC.RECONVERGENT B0 ;  /* 0x0000000000007941 */ /* 0x000fea0003800200 */
.L_x_7356:
        /* <DEDUP_REMOVED lines=15> */
.L_x_7359:
[----:B------:R-:W-:Y:S05]  /*22f0*/  BSYNC.RECONVERGENT B0 ;  /* 0x0000000000007941 */ /* 0x000fea0003800200 */
.L_x_7358:
        /* <DEDUP_REMOVED lines=14> */
.L_x_7361:
[----:B------:R-:W-:Y:S05]  /*23e0*/  BSYNC.RECONVERGENT B0 ;  /* 0x0000000000007941 */ /* 0x000fea0003800200 */
.L_x_7360:
        /* <DEDUP_REMOVED lines=16> */
.L_x_7363:
[----:B------:R-:W-:Y:S05]  /*24f0*/  BSYNC.RECONVERGENT B0 ;  /* 0x0000000000007941 */ /* 0x000fea0003800200 */
.L_x_7362:
        /* <DEDUP_REMOVED lines=15> */
.L_x_7365:
[----:B------:R-:W-:Y:S05]  /*25f0*/  BSYNC.RECONVERGENT B0 ;  /* 0x0000000000007941 */ /* 0x000fea0003800200 */
.L_x_7364:
        /* <DEDUP_REMOVED lines=15> */
.L_x_7367:
[----:B------:R-:W-:Y:S05]  /*26f0*/  BSYNC.RECONVERGENT B0 ;  /* 0x0000000000007941 */ /* 0x000fea0003800200 */
.L_x_7366:
        /* <DEDUP_REMOVED lines=13> */
.L_x_7369:
[----:B------:R-:W-:Y:S05]  /*27d0*/  BSYNC.RECONVERGENT B0 ;  /* 0x0000000000007941 */ /* 0x000fea0003800200 */
.L_x_7368:
        /* <DEDUP_REMOVED lines=21> */
.L_x_7371:
[----:B------:R-:W-:Y:S05]  /*2930*/  BSYNC.RECONVERGENT B0 ;  /* 0x0000000000007941 */ /* 0x000fea0003800200 */
.L_x_7370:
        /* <DEDUP_REMOVED lines=13> */
.L_x_7373:
[----:B------:R-:W-:Y:S05]  /*2a10*/  BSYNC.RECONVERGENT B0 ;  /* 0x0000000000007941 */ /* 0x000fea0003800200 */
.L_x_7372:
        /* <DEDUP_REMOVED lines=13> */
.L_x_7375:
[----:B------:R-:W-:Y:S05]  /*2af0*/  BSYNC.RECONVERGENT B0 ;  /* 0x0000000000007941 */ /* 0x000fea0003800200 */
.L_x_7374:
        /* <DEDUP_REMOVED lines=13> */
.L_x_7377:
[----:B------:R-:W-:Y:S05]  /*2bd0*/  BSYNC.RECONVERGENT B0 ;  /* 0x0000000000007941 */ /* 0x000fea0003800200 */
.L_x_7376:
        /* <DEDUP_REMOVED lines=13> */
.L_x_7379:
[----:B------:R-:W-:Y:S05]  /*2cb0*/  BSYNC.RECONVERGENT B0 ;  /* 0x0000000000007941 */ /* 0x000fea0003800200 */
.L_x_7378:
[----:B------:R-:W-:Y:S01]  /*2cc0*/  ISETP.NE.AND P0, PT, R12, R11, PT ;  /* 0x0000000b0c00720c */ /* 0x000fe20003f05270 */
[----:B------:R-:W-:-:S03]  /*2cd0*/  VIADD R10, R10, 0xffffffe0 ;  /* 0xffffffe00a0a7836 */ /* 0x000fc60000000000 */
[----:B------:R-:W-:Y:S02]  /*2ce0*/  FSEL R12, R16, R17, !P0 ;  /* 0x00000011100c7208 */ /* 0x000fe40004000000 */
[----:B------:R-:W-:-:S07]  /*2cf0*/  SEL R11, R15, R14, !P0 ;  /* 0x0000000e0f0b7207 */ /* 0x000fce0004000000 */
.L_x_7339:
[----:B------:R-:W-:Y:S01]  /*2d00*/  NOP ;  /* 0x0000000000007918 */ /* 0x000fe20000000000 */
.L_x_7338:
        /* <DEDUP_REMOVED lines=22> */
.L_x_7382:
[----:B------:R-:W-:Y:S05]  /*2e70*/  BSYNC.RECONVERGENT B0 ;  /* 0x0000000000007941 */ /* 0x000fea0003800200 */
.L_x_7381:
        /* <DEDUP_REMOVED lines=17> */
.L_x_7384:
[----:B------:R-:W-:Y:S05]  /*2f90*/  BSYNC.RECONVERGENT B0 ;  /* 0x0000000000007941 */ /* 0x000fea0003800200 */
.L_x_7383:
        /* <DEDUP_REMOVED lines=15> */
.L_x_7386:
[----:B------:R-:W-:Y:S05]  /*3090*/  BSYNC.RECONVERGENT B0 ;  /* 0x0000000000007941 */ /* 0x000fea0003800200 */
.L_x_7385:
        /* <DEDUP_REMOVED lines=17> */
.L_x_7388:
[----:B------:R-:W-:Y:S05]  /*31b0*/  BSYNC.RECONVERGENT B0 ;  /* 0x0000000000007941 */ /* 0x000fea0003800200 */
.L_x_7387:
        /* <DEDUP_REMOVED lines=15> */
.L_x_7390:
[----:B------:R-:W-:Y:S05]  /*32b0*/  BSYNC.RECONVERGENT B0 ;  /* 0x0000000000007941 */ /* 0x000fea0003800200 */
.L_x_7389:
        /* <DEDUP_REMOVED lines=15> */
.L_x_7392:
[----:B------:R-:W-:Y:S05]  /*33b0*/  BSYNC.RECONVERGENT B0 ;  /* 0x0000000000007941 */ /* 0x000fea0003800200 */
.L_x_7391:
        /* <DEDUP_REMOVED lines=17> */
.L_x_7394:
[----:B------:R-:W-:Y:S05]  /*34d0*/  BSYNC.RECONVERGENT B0 ;  /* 0x0000000000007941 */ /* 0x000fea0003800200 */
.L_x_7393:
        /* <DEDUP_REMOVED lines=15> */
.L_x_7396:
[----:B------:R-:W-:Y:S05]  /*35d0*/  BSYNC.RECONVERGENT B0 ;  /* 0x0000000000007941 */ /* 0x000fea0003800200 */
.L_x_7395:
        /* <DEDUP_REMOVED lines=15> */
.L_x_7398:
[----:B------:R-:W-:Y:S05]  /*36d0*/  BSYNC.RECONVERGENT B0 ;  /* 0x0000000000007941 */ /* 0x000fea0003800200 */
.L_x_7397:
        /* <DEDUP_REMOVED lines=15> */
.L_x_7400:
[----:B------:R-:W-:Y:S05]  /*37d0*/  BSYNC.RECONVERGENT B0 ;  /* 0x0000000000007941 */ /* 0x000fea0003800200 */
.L_x_7399:
        /* <DEDUP_REMOVED lines=14> */
.L_x_7402:
[----:B------:R-:W-:Y:S05]  /*38c0*/  BSYNC.RECONVERGENT B0 ;  /* 0x0000000000007941 */ /* 0x000fea0003800200 */
.L_x_7401:
        /* <DEDUP_REMOVED lines=16> */
.L_x_7404:
[----:B------:R-:W-:Y:S05]  /*39d0*/  BSYNC.RECONVERGENT B0 ;  /* 0x0000000000007941 */ /* 0x000fea0003800200 */
.L_x_7403:
        /* <DEDUP_REMOVED lines=15> */
.L_x_7406:
[----:B------:R-:W-:Y:S05]  /*3ad0*/  BSYNC.RECONVERGENT B0 ;  /* 0x0000000000007941 */ /* 0x000fea0003800200 */
.L_x_7405:
        /* <DEDUP_REMOVED lines=15> */
.L_x_7408:
[----:B------:R-:W-:Y:S05]  /*3bd0*/  BSYNC.RECONVERGENT B0 ;  /* 0x0000000000007941 */ /* 0x000fea0003800200 */
.L_x_7407:
        /* <DEDUP_REMOVED lines=13> */
.L_x_7410:
[----:B------:R-:W-:Y:S05]  /*3cb0*/  BSYNC.RECONVERGENT B0 ;  /* 0x0000000000007941 */ /* 0x000fea0003800200 */
.L_x_7409:
        /* <DEDUP_REMOVED lines=22> */
.L_x_7412:
[----:B------:R-:W-:Y:S05]  /*3e20*/  BSYNC.RECONVERGENT B0 ;  /* 0x0000000000007941 */ /* 0x000fea0003800200 */
.L_x_7411:
        /* <DEDUP_REMOVED lines=13> */
.L_x_7414:
[----:B------:R-:W-:Y:S05]  /*3f00*/  BSYNC.RECONVERGENT B0 ;  /* 0x0000000000007941 */ /* 0x000fea0003800200 */
.L_x_7413:
        /* <DEDUP_REMOVED lines=13> */
.L_x_7416:
[----:B------:R-:W-:Y:S05]  /*3fe0*/  BSYNC.RECONVERGENT B0 ;  /* 0x0000000000007941 */ /* 0x000fea0003800200 */
.L_x_7415:
        /* <DEDUP_REMOVED lines=13> */
.L_x_7418:
[----:B------:R-:W-:Y:S05]  /*40c0*/  BSYNC.RECONVERGENT B0 ;  /* 0x0000000000007941 */ /* 0x000fea0003800200 */
.L_x_7417:
        /* <DEDUP_REMOVED lines=13> */
.L_x_7420:
[----:B------:R-:W-:Y:S05]  /*41a0*/  BSYNC.RECONVERGENT B0 ;  /* 0x0000000000007941 */ /* 0x000fea0003800200 */
.L_x_7419:
[----:B------:R-:W-:-:S04]  /*41b0*/  ISETP.NE.AND P0, PT, R9, R10, PT ;  /* 0x0000000a0900720c */ /* 0x000fc80003f05270 */
[----:B------:R-:W-:Y:S02]  /*41c0*/  FSEL R12, R15, R14, !P0 ;  /* 0x0000000e0f0c7208 */ /* 0x000fe40004000000 */
[----:B------:R-:W-:-:S07]  /*41d0*/  SEL R11, R16, R11, !P0 ;  /* 0x0000000b100b7207 */ /* 0x000fce0004000000 */
.L_x_7380:
[----:B------:R-:W-:-:S13]  /*41e0*/  ISETP.GE.AND P0, PT, R8, 0x1, PT ;  /* 0x000000010800780c */ /* 0x000fda0003f06270 */
[----:B------:R-:W-:Y:S05]  /*41f0*/  @!P0 BRA `(.L_x_7421) ;  /* 0x00000000000c8947 */ /* 0x000fea0003800000 */
[----:B------:R-:W0:Y:S02]  /*4200*/  SHFL.IDX PT, R5, R12, R5, 0x1f ;  /* 0x00001f050c057589 */ /* 0x000e2400000e0000 */
[----:B0-----:R-:W-:-:S13]  /*4210*/  FSETP.NEU.FTZ.AND P0, PT, R5, -INF , PT ;  /* 0xff8000000500780b */ /* 0x001fda0003f1d000 */
[----:B------:R-:W-:Y:S05]  /*4220*/  @P0 BRA `(.L_x_7422) ;  /* 0x00000004005c0947 */ /* 0x000fea0003800000 */
.L_x_7421:
        /* <DEDUP_REMOVED lines=16> */
.L_x_7428:
        /* <DEDUP_REMOVED lines=30> */
.L_x_7427:
[----:B------:R-:W-:-:S07]  /*4510*/  VIADD R13, R13, 0xffffff80 ;  /* 0xffffff800d0d7836 */ /* 0x000fce0000000000 */
.L_x_7426:
[----:B------:R-:W-:Y:S05]  /*4520*/  BSYNC.RECONVERGENT B1 ;  /* 0x0000000000017941 */ /* 0x000fea0003800200 */
.L_x_7425:
        /* <DEDUP_REMOVED lines=20> */
.L_x_7430:
[----:B------:R-:W-:Y:S05]  /*4670*/  BSYNC.RECONVERGENT B1 ;  /* 0x0000000000017941 */ /* 0x000fea0003800200 */
.L_x_7429:
        /* <DEDUP_REMOVED lines=15> */
.L_x_7424:
[----:B------:R-:W-:Y:S05]  /*4770*/  BSYNC.RECONVERGENT B0 ;  /* 0x0000000000007941 */ /* 0x000fea0003800200 */
.L_x_7423:
[----:B------:R-:W-:Y:S01]  /*4780*/  PREEXIT ;  /* 0x000000000000782d */ /* 0x000fe20000000000 */
[----:B------:R-:W-:Y:S05]  /*4790*/  EXIT ;  /* 0x000000000000794d */ /* 0x000fea0003800000 */
.L_x_7422:
        /* <DEDUP_REMOVED lines=54> */
.L_x_7478:
[----:B------:R-:W-:Y:S01]  /*4b00*/  UMOV UR5, 0xffffffff ;  /* 0xffffffff00057882 */ /* 0x000fe20000000000 */
[----:B------:R-:W-:Y:S02]  /*4b10*/  ISETP.GE.AND P0, PT, R13, UR12, PT ;  /* 0x0000000c0d007c0c */ /* 0x000fe4000bf06270 */
[----:B01234-:R-:W-:Y:S11]  /*4b20*/  BRA.DIV UR5, `(.L_x_7432) ;  /* 0x0000003205307947 */ /* 0x01fff6000b800000 */
[----:B------:R0:W1:Y:S02]  /*4b30*/  SHFL.IDX PT, R2, R22, R23, 0x1f ;  /* 0x00001f1716027589 */ /* 0x00006400000e0000 */
.L_x_7547:
[----:B------:R-:W2:Y:S01]  /*4b40*/  LDCU UR5, c[0x0][0x3b8] ;  /* 0x00007700ff0577ac */ /* 0x000ea20008000800 */
[----:B0-----:R-:W-:-:S05]  /*4b50*/  VIADD R23, R23, 0x1 ;  /* 0x0000000117177836 */ /* 0x001fca0000000000 */
[----:B--2---:R-:W-:Y:S01]  /*4b60*/  ISETP.NE.AND P1, PT, R23, UR5, PT ;  /* 0x0000000517007c0c */ /* 0x004fe2000bf25270 */
[----:B------:R-:W-:-:S12]  /*4b70*/  @P0 BRA `(.L_x_7433) ;  /* 0x0000001400880947 */ /* 0x000fd80003800000 */
[--C-:B-1----:R-:W-:Y:S02]  /*4b80*/  IMAD R27, R2, UR8, R13.reuse ;  /* 0x00000008021b7c24 */ /* 0x102fe4000f8e020d */
[----:B------:R-:W-:-:S07]  /*4b90*/  IMAD.MOV.U32 R28, RZ, RZ, R13 ;  /* 0x000000ffff1c7224 */ /* 0x000fce00078e000d */
.L_x_7477:
        /* <DEDUP_REMOVED lines=12> */
[----:B------:R-:W2:Y:S01]  /*4c60*/  LDG.E R3, desc[UR20][R2.64] ;  /* 0x0000001402037981 */ /* 0x000ea2000c1e1900 */
[----:B------:R-:W-:Y:S01]  /*4c70*/  FMUL.FTZ R31, R31, 0.5 ;  /* 0x3f0000001f1f7820 */ /* 0x000fe20000410000 */
[----:B------:R-:W-:-:S05]  /*4c80*/  IMAD.MOV.U32 R30, RZ, RZ, 0x3f000000 ;  /* 0x3f000000ff1e7424 */ /* 0x000fca00078e00ff */
[----:B------:R-:W0:Y:S02]  /*4c90*/  MUFU.TANH R31, R31 ;  /* 0x0000001f001f7308 */ /* 0x000e240000002400 */
[----:B0-----:R-:W-:-:S04]  /*4ca0*/  FFMA.FTZ R30, R31, R30, 0.5 ;  /* 0x3f0000001f1e7423 */ /* 0x001fc8000001001e */
[----:B--2---:R-:W-:-:S07]  /*4cb0*/  FADD.FTZ R30, R30, R3 ;  /* 0x000000031e1e7221 */ /* 0x004fce0000010000 */
.L_x_7434:
        /* <DEDUP_REMOVED lines=44> */
.L_x_7438:
[----:B------:R-:W-:Y:S05]  /*4f80*/  BSYNC.RECONVERGENT B1 ;  /* 0x0000000000017941 */ /* 0x000fea0003800200 */
.L_x_7437:
        /* <DEDUP_REMOVED lines=13> */
.L_x_7440:
[----:B------:R-:W-:Y:S05]  /*5060*/  BSYNC.RECONVERGENT B1 ;  /* 0x0000000000017941 */ /* 0x000fea0003800200 */
.L_x_7439:
        /* <DEDUP_REMOVED lines=13> */
.L_x_7442:
[----:B------:R-:W-:Y:S05]  /*5140*/  BSYNC.RECONVERGENT B1 ;  /* 0x0000000000017941 */ /* 0x000fea0003800200 */
.L_x_7441:
        /* <DEDUP_REMOVED lines=13> */
.L_x_7444:
[----:B------:R-:W-:Y:S05]  /*5220*/  BSYNC.RECONVERGENT B1 ;  /* 0x0000000000017941 */ /* 0x000fea0003800200 */
.L_x_7443:
        /* <DEDUP_REMOVED lines=13> */
.L_x_7446:
[----:B------:R-:W-:Y:S05]  /*5300*/  BSYNC.RECONVERGENT B1 ;  /* 0x0000000000017941 */ /* 0x000fea0003800200 */
.L_x_7445:
        /* <DEDUP_REMOVED lines=13> */
.L_x_7448:
[----:B------:R-:W-:Y:S05]  /*53e0*/  BSYNC.RECONVERGENT B1 ;  /* 0x0000000000017941 */ /* 0x000fea0003800200 */
.L_x_7447:
        /* <DEDUP_REMOVED lines=13> */
.L_x_7450:
[----:B------:R-:W-:Y:S05]  /*54c0*/  BSYNC.RECONVERGENT B1 ;  /* 0x0000000000017941 */ /* 0x000fea0003800200 */
.L_x_7449:
        /* <DEDUP_REMOVED lines=13> */
.L_x_7452:
[----:B------:R-:W-:Y:S05]  /*55a0*/  BSYNC.RECONVERGENT B1 ;  /* 0x0000000000017941 */ /* 0x000fea0003800200 */
.L_x_7451:
        /* <DEDUP_REMOVED lines=13> */
.L_x_7454:
[----:B------:R-:W-:Y:S05]  /*5680*/  BSYNC.RECONVERGENT B1 ;  /* 0x0000000000017941 */ /* 0x000fea0003800200 */
.L_x_7453:
        /* <DEDUP_REMOVED lines=13> */
.L_x_7456:
[----:B------:R-:W-:Y:S05]  /*5760*/  BSYNC.RECONVERGENT B1 ;  /* 0x0000000000017941 */ /* 0x000fea0003800200 */
.L_x_7455:
        /* <DEDUP_REMOVED lines=13> */
.L_x_7458:
[----:B------:R-:W-:Y:S05]  /*5840*/  BSYNC.RECONVERGENT B1 ;  /* 0x0000000000017941 */ /* 0x000fea0003800200 */
.L_x_7457:
        /* <DEDUP_REMOVED lines=14> */
.L_x_7460:
[----:B------:R-:W-:Y:S05]  /*5930*/  BSYNC.RECONVERGENT B1 ;  /* 0x0000000000017941 */ /* 0x000fea0003800200 */
.L_x_7459:
        /* <DEDUP_REMOVED lines=13> */
.L_x_7462:
[----:B------:R-:W-:Y:S05]  /*5a10*/  BSYNC.RECONVERGENT B1 ;  /* 0x0000000000017941 */ /* 0x000fea0003800200 */
.L_x_7461:
        /* <DEDUP_REMOVED lines=13> */
.L_x_7464:
[----:B------:R-:W-:Y:S05]  /*5af0*/  BSYNC.RECONVERGENT B1 ;  /* 0x0000000000017941 */ /* 0x000fea0003800200 */
.L_x_7463:
        /* <DEDUP_REMOVED lines=13> */
.L_x_7466:
[----:B------:R-:W-:Y:S05]  /*5bd0*/  BSYNC.RECONVERGENT B1 ;  /* 0x0000000000017941 */ /* 0x000fea0003800200 */
.L_x_7465:
        /* <DEDUP_REMOVED lines=22> */
.L_x_7468:
[----:B------:R-:W-:Y:S05]  /*5d40*/  BSYNC.RECONVERGENT B1 ;  /* 0x0000000000017941 */ /* 0x000fea0003800200 */
.L_x_7467:
        /* <DEDUP_REMOVED lines=13> */
.L_x_7470:
[----:B------:R-:W-:Y:S05]  /*5e20*/  BSYNC.RECONVERGENT B1 ;  /* 0x0000000000017941 */ /* 0x000fea0003800200 */
.L_x_7469:
        /* <DEDUP_REMOVED lines=13> */
.L_x_7472:
[----:B------:R-:W-:Y:S05]  /*5f00*/  BSYNC.RECONVERGENT B1 ;  /* 0x0000000000017941 */ /* 0x000fea0003800200 */
.L_x_7471:
        /* <DEDUP_REMOVED lines=13> */
.L_x_7474:
[----:B------:R-:W-:Y:S05]  /*5fe0*/  BSYNC.RECONVERGENT B1 ;  /* 0x0000000000017941 */ /* 0x000fea0003800200 */
.L_x_7473:
        /* <DEDUP_REMOVED lines=13> */
.L_x_7476:
[----:B------:R-:W-:Y:S05]  /*60c0*/  BSYNC.RECONVERGENT B1 ;  /* 0x0000000000017941 */ /* 0x000fea0003800200 */
.L_x_7475:
        /* <DEDUP_REMOVED lines=8> */
.L_x_7436:
[----:B------:R4:W-:Y:S04]  /*6150*/  @!P0 STS [R2+-0x80], R30 ;  /* 0xffff801e02008388 */ /* 0x0009e80000000800 */
[----:B------:R4:W-:Y:S01]  /*6160*/  @!P0 STS [R2+UR4+-0x80], R29 ;  /* 0xffff801d02008988 */ /* 0x0009e20008000804 */
[----:B------:R-:W-:Y:S01]  /*6170*/  NOP ;  /* 0x0000000000007918 */ /* 0x000fe20000000000 */
.L_x_7435:
[----:B------:R-:W-:Y:S01]  /*6180*/  VIADD R27, R27, 0x20 ;  /* 0x000000201b1b7836 */ /* 0x000fe20000000000 */
[----:B------:R-:W-:Y:S06]  /*6190*/  @!P2 BRA `(.L_x_7477) ;  /* 0xffffffe80080a947 */ /* 0x000fec000383ffff */
.L_x_7433:
[----:B------:R-:W-:Y:S05]  /*61a0*/  @P1 BRA `(.L_x_7478) ;  /* 0xffffffe800541947 */ /* 0x000fea000383ffff */
[----:B------:R-:W-:Y:S05]  /*61b0*/  BSYNC B0 ;  /* 0x0000000000007941 */ /* 0x000fea0003800000 */
.L_x_7431:
        /* <DEDUP_REMOVED lines=15> */
.L_x_7551:
        /* <DEDUP_REMOVED lines=8> */
.L_x_7482:
[----:B------:R-:W-:Y:S05]  /*6330*/  BSYNC.RECONVERGENT B0 ;  /* 0x0000000000007941 */ /* 0x000fea0003800200 */
.L_x_7481:
[----:B------:R-:W-:Y:S01]  /*6340*/  UMOV UR5, 0xffffffff ;  /* 0xffffffff00057882 */ /* 0x000fe20000000000 */
[----:B------:R-:W-:-:S04]  /*6350*/  ISETP.NE.AND P0, PT, R3, R18, PT ;  /* 0x000000120300720c */ /* 0x000fc80003f05270 */
[----:B-1--4-:R-:W-:Y:S02]  /*6360*/  SEL R25, R25, R22, !P0 ;  /* 0x0000001619197207 */ /* 0x012fe40004000000 */
[----:B------:R-:W-:Y:S01]  /*6370*/  FSEL R27, R24, R27, !P0 ;  /* 0x0000001b181b7208 */ /* 0x000fe20004000000 */
[----:B------:R-:W-:Y:S06]  /*6380*/  BRA.DIV UR5, `(.L_x_7483) ;  /* 0x0000001a05807947 */ /* 0x000fec000b800000 */
[----:B------:R1:W3:Y:S04]  /*6390*/  SHFL.BFLY PT, R18, R27, 0x2, 0x1f ;  /* 0x0c401f001b127f89 */ /* 0x0002e800000e0000 */
[----:B------:R1:W4:Y:S02]  /*63a0*/  SHFL.BFLY PT, R22, R25, 0x2, 0x1f ;  /* 0x0c401f0019167f89 */ /* 0x00032400000e0000 */
.L_x_7555:
        /* <DEDUP_REMOVED lines=8> */
.L_x_7485:
[----:B------:R-:W-:Y:S05]  /*6430*/  BSYNC.RECONVERGENT B0 ;  /* 0x0000000000007941 */ /* 0x000fea0003800200 */
.L_x_7484:
[----:B------:R-:W-:Y:S01]  /*6440*/  UMOV UR5, 0xffffffff ;  /* 0xffffffff00057882 */ /* 0x000fe20000000000 */
[----:B------:R-:W-:-:S04]  /*6450*/  ISETP.NE.AND P0, PT, R2, R11, PT ;  /* 0x0000000b0200720c */ /* 0x000fc80003f05270 */
[----:B-1--4-:R-:W-:Y:S02]  /*6460*/  SEL R25, R25, R22, !P0 ;  /* 0x0000001619197207 */ /* 0x012fe40004000000 */
[----:B------:R-:W-:Y:S01]  /*6470*/  FSEL R18, R27, R18, !P0 ;  /* 0x000000121b127208 */ /* 0x000fe20004000000 */
[----:B------:R-:W-:Y:S06]  /*6480*/  BRA.DIV UR5, `(.L_x_7486) ;  /* 0x0000001a05887947 */ /* 0x000fec000b800000 */
[----:B------:R0:W1:Y:S04]  /*6490*/  SHFL.BFLY PT, R11, R18, 0x1, 0x1f ;  /* 0x0c201f00120b7f89 */ /* 0x00006800000e0000 */
[----:B------:R0:W3:Y:S02]  /*64a0*/  SHFL.BFLY PT, R22, R25, 0x1, 0x1f ;  /* 0x0c201f0019167f89 */ /* 0x0000e400000e0000 */
.L_x_7559:
        /* <DEDUP_REMOVED lines=8> */
.L_x_7488:
[----:B------:R-:W-:Y:S05]  /*6530*/  BSYNC.RECONVERGENT B0 ;  /* 0x0000000000007941 */ /* 0x000fea0003800200 */
.L_x_7487:
[----:B------:R-:W-:Y:S01]  /*6540*/  UMOV UR5, 0xffffffff ;  /* 0xffffffff00057882 */ /* 0x000fe20000000000 */
[----:B------:R-:W-:-:S04]  /*6550*/  ISETP.NE.AND P0, PT, R2, R17, PT ;  /* 0x000000110200720c */ /* 0x000fc80003f05270 */
[----:B0--3--:R-:W-:Y:S02]  /*6560*/  SEL R25, R25, R22, !P0 ;  /* 0x0000001619197207 */ /* 0x009fe40004000000 */
[----:B------:R-:W-:Y:S01]  /*6570*/  FSEL R18, R18, R11, !P0 ;  /* 0x0000000b12127208 */ /* 0x000fe20004000000 */
[----:B------:R-:W-:Y:S06]  /*6580*/  BRA.DIV UR5, `(.L_x_7489) ;  /* 0x0000001a05907947 */ /* 0x000fec000b800000 */
[----:B------:R0:W1:Y:S04]  /*6590*/  SHFL.BFLY PT, R11, R18, 0x4, 0x1f ;  /* 0x0c801f00120b7f89 */ /* 0x00006800000e0000 */
[----:B------:R0:W3:Y:S02]  /*65a0*/  SHFL.BFLY PT, R22, R25, 0x4, 0x1f ;  /* 0x0c801f0019167f89 */ /* 0x0000e400000e0000 */
.L_x_7563:
        /* <DEDUP_REMOVED lines=8> */
.L_x_7491:
[----:B------:R-:W-:Y:S05]  /*6630*/  BSYNC.RECONVERGENT B0 ;  /* 0x0000000000007941 */ /* 0x000fea0003800200 */
.L_x_7490:
[----:B------:R-:W-:Y:S01]  /*6640*/  UMOV UR5, 0xffffffff ;  /* 0xffffffff00057882 */ /* 0x000fe20000000000 */
[----:B------:R-:W-:-:S04]  /*6650*/  ISETP.NE.AND P0, PT, R3, R10, PT ;  /* 0x0000000a0300720c */ /* 0x000fc80003f05270 */
[----:B0--3--:R-:W-:Y:S02]  /*6660*/  SEL R25, R25, R22, !P0 ;  /* 0x0000001619197207 */ /* 0x009fe40004000000 */
[----:B------:R-:W-:Y:S01]  /*6670*/  FSEL R11, R18, R11, !P0 ;  /* 0x0000000b120b7208 */ /* 0x000fe20004000000 */
[----:B------:R-:W-:Y:S06]  /*6680*/  BRA.DIV UR5, `(.L_x_7492) ;  /* 0x0000001a05987947 */ /* 0x000fec000b800000 */
[----:B------:R0:W1:Y:S04]  /*6690*/  SHFL.BFLY PT, R10, R11, 0x2, 0x1f ;  /* 0x0c401f000b0a7f89 */ /* 0x00006800000e0000 */
[----:B------:R0:W3:Y:S02]  /*66a0*/  SHFL.BFLY PT, R22, R25, 0x2, 0x1f ;  /* 0x0c401f0019167f89 */ /* 0x0000e400000e0000 */
.L_x_7567:
        /* <DEDUP_REMOVED lines=8> */
.L_x_7494:
[----:B------:R-:W-:Y:S05]  /*6730*/  BSYNC.RECONVERGENT B0 ;  /* 0x0000000000007941 */ /* 0x000fea0003800200 */
.L_x_7493:
[----:B------:R-:W-:Y:S01]  /*6740*/  UMOV UR5, 0xffffffff ;  /* 0xffffffff00057882 */ /* 0x000fe20000000000 */
[----:B------:R-:W-:-:S04]  /*6750*/  ISETP.NE.AND P0, PT, R2, R9, PT ;  /* 0x000000090200720c */ /* 0x000fc80003f05270 */
[----:B0--3--:R-:W-:Y:S02]  /*6760*/  SEL R25, R25, R22, !P0 ;  /* 0x0000001619197207 */ /* 0x009fe40004000000 */
[----:B------:R-:W-:Y:S01]  /*6770*/  FSEL R10, R11, R10, !P0 ;  /* 0x0000000a0b0a7208 */ /* 0x000fe20004000000 */
[----:B------:R-:W-:Y:S06]  /*6780*/  BRA.DIV UR5, `(.L_x_7495) ;  /* 0x0000001a05a07947 */ /* 0x000fec000b800000 */
[----:B------:R0:W1:Y:S04]  /*6790*/  SHFL.BFLY PT, R9, R10, 0x1, 0x1f ;  /* 0x0c201f000a097f89 */ /* 0x00006800000e0000 */
[----:B------:R0:W3:Y:S02]  /*67a0*/  SHFL.BFLY PT, R22, R25, 0x1, 0x1f ;  /* 0x0c201f0019167f89 */ /* 0x0000e400000e0000 */
.L_x_7571:
        /* <DEDUP_REMOVED lines=8> */
.L_x_7497:
[----:B------:R-:W-:Y:S05]  /*6830*/  BSYNC.RECONVERGENT B0 ;  /* 0x0000000000007941 */ /* 0x000fea0003800200 */
.L_x_7496:
[----:B------:R-:W-:Y:S01]  /*6840*/  UMOV UR5, 0xffffffff ;  /* 0xffffffff00057882 */ /* 0x000fe20000000000 */
[----:B------:R-:W-:-:S04]  /*6850*/  ISETP.NE.AND P0, PT, R3, R14, PT ;  /* 0x0000000e0300720c */ /* 0x000fc80003f05270 */
[----:B0--3--:R-:W-:Y:S02]  /*6860*/  SEL R25, R25, R22, !P0 ;  /* 0x0000001619197207 */ /* 0x009fe40004000000 */
[----:B------:R-:W-:Y:S01]  /*6870*/  FSEL R10, R10, R9, !P0 ;  /* 0x000000090a0a7208 */ /* 0x000fe20004000000 */
[----:B------:R-:W-:Y:S06]  /*6880*/  BRA.DIV UR5, `(.L_x_7498) ;  /* 0x0000001a05a87947 */ /* 0x000fec000b800000 */
[----:B------:R0:W1:Y:S04]  /*6890*/  SHFL.BFLY PT, R9, R10, 0x8, 0x1f ;  /* 0x0d001f000a097f89 */ /* 0x00006800000e0000 */
[----:B------:R0:W3:Y:S02]  /*68a0*/  SHFL.BFLY PT, R22, R25, 0x8, 0x1f ;  /* 0x0d001f0019167f89 */ /* 0x0000e400000e0000 */
.L_x_7575:
        /* <DEDUP_REMOVED lines=8> */
.L_x_7500:
[----:B------:R-:W-:Y:S05]  /*6930*/  BSYNC.RECONVERGENT B0 ;  /* 0x0000000000007941 */ /* 0x000fea0003800200 */
.L_x_7499:
[----:B------:R-:W-:Y:S01]  /*6940*/  UMOV UR5, 0xffffffff ;  /* 0xffffffff00057882 */ /* 0x000fe20000000000 */
[----:B------:R-:W-:-:S04]  /*6950*/  ISETP.NE.AND P0, PT, R3, R6, PT ;  /* 0x000000060300720c */ /* 0x000fc80003f05270 */
[----:B0--3--:R-:W-:Y:S02]  /*6960*/  SEL R25, R25, R22, !P0 ;  /* 0x0000001619197207 */ /* 0x009fe40004000000 */
[----:B------:R-:W-:Y:S01]  /*6970*/  FSEL R9, R10, R9, !P0 ;  /* 0x000000090a097208 */ /* 0x000fe20004000000 */
[----:B------:R-:W-:Y:S06]  /*6980*/  BRA.DIV UR5, `(.L_x_7501) ;  /* 0x0000001a05b07947 */ /* 0x000fec000b800000 */
[----:B------:R0:W1:Y:S04]  /*6990*/  SHFL.BFLY PT, R6, R9, 0x4, 0x1f ;  /* 0x0c801f0009067f89 */ /* 0x00006800000e0000 */
[----:B------:R0:W3:Y:S02]  /*69a0*/  SHFL.BFLY PT, R22, R25, 0x4, 0x1f ;  /* 0x0c801f0019167f89 */ /* 0x0000e400000e0000 */
.L_x_7579:
        /* <DEDUP_REMOVED lines=8> */
.L_x_7503:
[----:B------:R-:W-:Y:S05]  /*6a30*/  BSYNC.RECONVERGENT B0 ;  /* 0x0000000000007941 */ /* 0x000fea0003800200 */
.L_x_7502:
[----:B------:R-:W-:Y:S01]  /*6a40*/  UMOV UR5, 0xffffffff ;  /* 0xffffffff00057882 */ /* 0x000fe20000000000 */
[----:B------:R-:W-:-:S04]  /*6a50*/  ISETP.NE.AND P0, PT, R3, R8, PT ;  /* 0x000000080300720c */ /* 0x000fc80003f05270 */
[----:B0--3--:R-:W-:Y:S02]  /*6a60*/  SEL R25, R25, R22, !P0 ;  /* 0x0000001619197207 */ /* 0x009fe40004000000 */
[----:B------:R-:W-:Y:S01]  /*6a70*/  FSEL R9, R9, R6, !P0 ;  /* 0x0000000609097208 */ /* 0x000fe20004000000 */
[----:B------:R-:W-:Y:S06]  /*6a80*/  BRA.DIV UR5, `(.L_x_7504) ;  /* 0x0000001a05b87947 */ /* 0x000fec000b800000 */
[----:B------:R0:W1:Y:S04]  /*6a90*/  SHFL.BFLY PT, R6, R9, 0x2, 0x1f ;  /* 0x0c401f0009067f89 */ /* 0x00006800000e0000 */
[----:B------:R0:W3:Y:S02]  /*6aa0*/  SHFL.BFLY PT, R22, R25, 0x2, 0x1f ;  /* 0x0c401f0019167f89 */ /* 0x0000e400000e0000 */
.L_x_7583:
        /* <DEDUP_REMOVED lines=8> */
.L_x_7506:
[----:B------:R-:W-:Y:S05]  /*6b30*/  BSYNC.RECONVERGENT B0 ;  /* 0x0000000000007941 */ /* 0x000fea0003800200 */
.L_x_7505:
[----:B------:R-:W-:Y:S01]  /*6b40*/  UMOV UR5, 0xffffffff ;  /* 0xffffffff00057882 */ /* 0x000fe20000000000 */
[----:B------:R-:W-:-:S04]  /*6b50*/  ISETP.NE.AND P0, PT, R2, R7, PT ;  /* 0x000000070200720c */ /* 0x000fc80003f05270 */
[----:B0--3--:R-:W-:Y:S02]  /*6b60*/  SEL R25, R25, R22, !P0 ;  /* 0x0000001619197207 */ /* 0x009fe40004000000 */
[----:B------:R-:W-:Y:S01]  /*6b70*/  FSEL R9, R9, R6, !P0 ;  /* 0x0000000609097208 */ /* 0x000fe20004000000 */
[----:B------:R-:W-:Y:S06]  /*6b80*/  BRA.DIV UR5, `(.L_x_7507) ;  /* 0x0000001a05c07947 */ /* 0x000fec000b800000 */
[----:B------:R0:W1:Y:S04]  /*6b90*/  SHFL.BFLY PT, R6, R9, 0x1, 0x1f ;  /* 0x0c201f0009067f89 */ /* 0x00006800000e0000 */
[----:B------:R0:W3:Y:S02]  /*6ba0*/  SHFL.BFLY PT, R22, R25, 0x1, 0x1f ;  /* 0x0c201f0019167f89 */ /* 0x0000e400000e0000 */
.L_x_7587:
        /* <DEDUP_REMOVED lines=8> */
.L_x_7509:
[----:B------:R-:W-:Y:S05]  /*6c30*/  BSYNC.RECONVERGENT B0 ;  /* 0x0000000000007941 */ /* 0x000fea0003800200 */
.L_x_7508:
[----:B------:R-:W-:Y:S01]  /*6c40*/  UMOV UR5, 0xffffffff ;  /* 0xffffffff00057882 */ /* 0x000fe20000000000 */
[----:B------:R-:W-:-:S04]  /*6c50*/  ISETP.NE.AND P0, PT, R3, R12, PT ;  /* 0x0000000c0300720c */ /* 0x000fc80003f05270 */
[----:B0--3--:R-:W-:Y:S02]  /*6c60*/  SEL R25, R25, R22, !P0 ;  /* 0x0000001619197207 */ /* 0x009fe40004000000 */
[----:B------:R-:W-:Y:S01]  /*6c70*/  FSEL R9, R9, R6, !P0 ;  /* 0x0000000609097208 */ /* 0x000fe20004000000 */
[----:B------:R-:W-:Y:S06]  /*6c80*/  BRA.DIV UR5, `(.L_x_7510) ;  /* 0x0000001a05c87947 */ /* 0x000fec000b800000 */
[----:B------:R0:W1:Y:S04]  /*6c90*/  SHFL.BFLY PT, R6, R9, 0x10, 0x1f ;  /* 0x0e001f0009067f89 */ /* 0x00006800000e0000 */
[----:B------:R0:W3:Y:S02]  /*6ca0*/  SHFL.BFLY PT, R22, R25, 0x10, 0x1f ;  /* 0x0e001f0019167f89 */ /* 0x0000e400000e0000 */
.L_x_7591:
        /* <DEDUP_REMOVED lines=8> */
.L_x_7512:
[----:B------:R-:W-:Y:S05]  /*6d30*/  BSYNC.RECONVERGENT B0 ;  /* 0x0000000000007941 */ /* 0x000fea0003800200 */
.L_x_7511:
        /* <DEDUP_REMOVED lines=8> */
.L_x_7595:
        /* <DEDUP_REMOVED lines=8> */
.L_x_7515:
[----:B------:R-:W-:Y:S05]  /*6e40*/  BSYNC.RECONVERGENT B0 ;  /* 0x0000000000007941 */ /* 0x000fea0003800200 */
.L_x_7514:
[----:B------:R-:W-:Y:S01]  /*6e50*/  UMOV UR5, 0xffffffff ;  /* 0xffffffff00057882 */ /* 0x000fe20000000000 */
[----:B------:R-:W-:-:S04]  /*6e60*/  ISETP.NE.AND P0, PT, R19, R2, PT ;  /* 0x000000021300720c */ /* 0x000fc80003f05270 */
[----:B0--3--:R-:W-:Y:S02]  /*6e70*/  SEL R25, R25, R22, !P0 ;  /* 0x0000001619197207 */ /* 0x009fe40004000000 */
[----:B------:R-:W-:Y:S01]  /*6e80*/  FSEL R9, R9, R6, !P0 ;  /* 0x0000000609097208 */ /* 0x000fe20004000000 */
[----:B------:R-:W-:Y:S06]  /*6e90*/  BRA.DIV UR5, `(.L_x_7516) ;  /* 0x0000001a05d47947 */ /* 0x000fec000b800000 */
[----:B------:R0:W1:Y:S04]  /*6ea0*/  SHFL.BFLY PT, R6, R9, 0x4, 0x1f ;  /* 0x0c801f0009067f89 */ /* 0x00006800000e0000 */
[----:B------:R0:W3:Y:S02]  /*6eb0*/  SHFL.BFLY PT, R22, R25, 0x4, 0x1f ;  /* 0x0c801f0019167f89 */ /* 0x0000e400000e0000 */
.L_x_7599:
        /* <DEDUP_REMOVED lines=8> */
.L_x_7518:
[----:B------:R-:W-:Y:S05]  /*6f40*/  BSYNC.RECONVERGENT B0 ;  /* 0x0000000000007941 */ /* 0x000fea0003800200 */
.L_x_7517:
[----:B------:R-:W-:Y:S01]  /*6f50*/  UMOV UR5, 0xffffffff ;  /* 0xffffffff00057882 */ /* 0x000fe20000000000 */
[----:B------:R-:W-:-:S04]  /*6f60*/  ISETP.NE.AND P0, PT, R20, R3, PT ;  /* 0x000000031400720c */ /* 0x000fc80003f05270 */
[----:B0--3--:R-:W-:Y:S02]  /*6f70*/  SEL R25, R25, R22, !P0 ;  /* 0x0000001619197207 */ /* 0x009fe40004000000 */
[----:B------:R-:W-:Y:S01]  /*6f80*/  FSEL R9, R9, R6, !P0 ;  /* 0x0000000609097208 */ /* 0x000fe20004000000 */
[----:B------:R-:W-:Y:S06]  /*6f90*/  BRA.DIV UR5, `(.L_x_7519) ;  /* 0x0000001a05dc7947 */ /* 0x000fec000b800000 */
[----:B------:R0:W1:Y:S04]  /*6fa0*/  SHFL.BFLY PT, R6, R9, 0x2, 0x1f ;  /* 0x0c401f0009067f89 */ /* 0x00006800000e0000 */
[----:B------:R0:W3:Y:S02]  /*6fb0*/  SHFL.BFLY PT, R22, R25, 0x2, 0x1f ;  /* 0x0c401f0019167f89 */ /* 0x0000e400000e0000 */
.L_x_7603:
        /* <DEDUP_REMOVED lines=8> */
.L_x_7521:
[----:B------:R-:W-:Y:S05]  /*7040*/  BSYNC.RECONVERGENT B0 ;  /* 0x0000000000007941 */ /* 0x000fea0003800200 */
.L_x_7520:
[----:B------:R-:W-:Y:S01]  /*7050*/  UMOV UR5, 0xffffffff ;  /* 0xffffffff00057882 */ /* 0x000fe20000000000 */
[----:B------:R-:W-:-:S04]  /*7060*/  ISETP.NE.AND P0, PT, R21, R2, PT ;  /* 0x000000021500720c */ /* 0x000fc80003f05270 */
[----:B0--3--:R-:W-:Y:S02]  /*7070*/  SEL R25, R25, R22, !P0 ;  /* 0x0000001619197207 */ /* 0x009fe40004000000 */
[----:B------:R-:W-:Y:S01]  /*7080*/  FSEL R9, R9, R6, !P0 ;  /* 0x0000000609097208 */ /* 0x000fe20004000000 */
[----:B------:R-:W-:Y:S06]  /*7090*/  BRA.DIV UR5, `(.L_x_7522) ;  /* 0x0000001a05e47947 */ /* 0x000fec000b800000 */
[----:B------:R0:W1:Y:S04]  /*70a0*/  SHFL.BFLY PT, R6, R9, 0x1, 0x1f ;  /* 0x0c201f0009067f89 */ /* 0x00006800000e0000 */
[----:B------:R0:W3:Y:S02]  /*70b0*/  SHFL.BFLY PT, R22, R25, 0x1, 0x1f ;  /* 0x0c201f0019167f89 */ /* 0x0000e400000e0000 */
.L_x_7607:
        /* <DEDUP_REMOVED lines=8> */
.L_x_7524:
[----:B------:R-:W-:Y:S05]  /*7140*/  BSYNC.RECONVERGENT B0 ;  /* 0x0000000000007941 */ /* 0x000fea0003800200 */
.L_x_7523:
        /* <DEDUP_REMOVED lines=16> */
.L_x_7611:
        /* <DEDUP_REMOVED lines=8> */
.L_x_7527:
[----:B------:R-:W-:Y:S05]  /*72d0*/  BSYNC.RECONVERGENT B0 ;  /* 0x0000000000007941 */ /* 0x000fea0003800200 */
.L_x_7526:
[----:B------:R-:W-:Y:S01]  /*72e0*/  UMOV UR5, 0xffffffff ;  /* 0xffffffff00057882 */ /* 0x000fe20000000000 */
[----:B------:R-:W-:-:S04]  /*72f0*/  ISETP.NE.AND P0, PT, R3, R0, PT ;  /* 0x000000000300720c */ /* 0x000fc80003f05270 */
[----:B-1--4-:R-:W-:Y:S02]  /*7300*/  SEL R15, R22, R15, !P0 ;  /* 0x0000000f160f7207 */ /* 0x012fe40004000000 */
[----:B------:R-:W-:Y:S01]  /*7310*/  FSEL R7, R6, R7, !P0 ;  /* 0x0000000706077208 */ /* 0x000fe20004000000 */
[----:B------:R-:W-:Y:S06]  /*7320*/  BRA.DIV UR5, `(.L_x_7528) ;  /* 0x0000001a05d07947 */ /* 0x000fec000b800000 */
[----:B------:R1:W3:Y:S04]  /*7330*/  SHFL.BFLY PT, R0, R7, 0x8, 0x1f ;  /* 0x0d001f0007007f89 */ /* 0x0002e800000e0000 */
[----:B------:R1:W4:Y:S02]  /*7340*/  SHFL.BFLY PT, R22, R15, 0x8, 0x1f ;  /* 0x0d001f000f167f89 */ /* 0x00032400000e0000 */
.L_x_7615:
        /* <DEDUP_REMOVED lines=8> */
.L_x_7530:
[----:B------:R-:W-:Y:S05]  /*73d0*/  BSYNC.RECONVERGENT B0 ;  /* 0x0000000000007941 */ /* 0x000fea0003800200 */
.L_x_7529:
[----:B------:R-:W-:Y:S01]  /*73e0*/  UMOV UR5, 0xffffffff ;  /* 0xffffffff00057882 */ /* 0x000fe20000000000 */
[----:B------:R-:W-:-:S04]  /*73f0*/  ISETP.NE.AND P0, PT, R2, R19, PT ;  /* 0x000000130200720c */ /* 0x000fc80003f05270 */
[----:B-1--4-:R-:W-:Y:S02]  /*7400*/  SEL R15, R22, R15, !P0 ;  /* 0x0000000f160f7207 */ /* 0x012fe40004000000 */
[----:B------:R-:W-:Y:S01]  /*7410*/  FSEL R7, R0, R7, !P0 ;  /* 0x0000000700077208 */ /* 0x000fe20004000000 */
[----:B------:R-:W-:Y:S06]  /*7420*/  BRA.DIV UR5, `(.L_x_7531) ;  /* 0x0000001a05d87947 */ /* 0x000fec000b800000 */
[----:B------:R1:W3:Y:S04]  /*7430*/  SHFL.BFLY PT, R0, R7, 0x4, 0x1f ;  /* 0x0c801f0007007f89 */ /* 0x0002e800000e0000 */
[----:B------:R1:W4:Y:S02]  /*7440*/  SHFL.BFLY PT, R22, R15, 0x4, 0x1f ;  /* 0x0c801f000f167f89 */ /* 0x00032400000e0000 */
.L_x_7619:
        /* <DEDUP_REMOVED lines=8> */
.L_x_7533:
[----:B------:R-:W-:Y:S05]  /*74d0*/  BSYNC.RECONVERGENT B0 ;  /* 0x0000000000007941 */ /* 0x000fea0003800200 */
.L_x_7532:
[----:B------:R-:W-:Y:S01]  /*74e0*/  UMOV UR5, 0xffffffff ;  /* 0xffffffff00057882 */ /* 0x000fe20000000000 */
[----:B------:R-:W-:-:S04]  /*74f0*/  ISETP.NE.AND P0, PT, R3, R20, PT ;  /* 0x000000140300720c */ /* 0x000fc80003f05270 */
[----:B-1--4-:R-:W-:Y:S02]  /*7500*/  SEL R15, R22, R15, !P0 ;  /* 0x0000000f160f7207 */ /* 0x012fe40004000000 */
[----:B------:R-:W-:Y:S01]  /*7510*/  FSEL R7, R0, R7, !P0 ;  /* 0x0000000700077208 */ /* 0x000fe20004000000 */
[----:B------:R-:W-:Y:S06]  /*7520*/  BRA.DIV UR5, `(.L_x_7534) ;  /* 0x0000001a05e07947 */ /* 0x000fec000b800000 */
[----:B------:R1:W3:Y:S04]  /*7530*/  SHFL.BFLY PT, R0, R7, 0x2, 0x1f ;  /* 0x0c401f0007007f89 */ /* 0x0002e800000e0000 */
[----:B------:R1:W4:Y:S02]  /*7540*/  SHFL.BFLY PT, R22, R15, 0x2, 0x1f ;  /* 0x0c401f000f167f89 */ /* 0x00032400000e0000 */
.L_x_7623:
        /* <DEDUP_REMOVED lines=8> */
.L_x_7536:
[----:B------:R-:W-:Y:S05]  /*75d0*/  BSYNC.RECONVERGENT B0 ;  /* 0x0000000000007941 */ /* 0x000fea0003800200 */
.L_x_7535:
[----:B------:R-:W-:Y:S01]  /*75e0*/  UMOV UR5, 0xffffffff ;  /* 0xffffffff00057882 */ /* 0x000fe20000000000 */
[----:B------:R-:W-:-:S04]  /*75f0*/  ISETP.NE.AND P0, PT, R2, R21, PT ;  /* 0x000000150200720c */ /* 0x000fc80003f05270 */
[----:B-1--4-:R-:W-:Y:S02]  /*7600*/  SEL R15, R22, R15, !P0 ;  /* 0x0000000f160f7207 */ /* 0x012fe40004000000 */
[----:B------:R-:W-:Y:S01]  /*7610*/  FSEL R7, R0, R7, !P0 ;  /* 0x0000000700077208 */ /* 0x000fe20004000000 */
[----:B------:R-:W-:Y:S06]  /*7620*/  BRA.DIV UR5, `(.L_x_7537) ;  /* 0x0000001a05e87947 */ /* 0x000fec000b800000 */
[----:B------:R1:W3:Y:S04]  /*7630*/  SHFL.BFLY PT, R0, R7, 0x1, 0x1f ;  /* 0x0c201f0007007f89 */ /* 0x0002e800000e0000 */
[----:B------:R1:W4:Y:S02]  /*7640*/  SHFL.BFLY PT, R22, R15, 0x1, 0x1f ;  /* 0x0c201f000f167f89 */ /* 0x00032400000e0000 */
.L_x_7627:
        /* <DEDUP_REMOVED lines=8> */
.L_x_7539:
[----:B------:R-:W-:Y:S05]  /*76d0*/  BSYNC.RECONVERGENT B0 ;  /* 0x0000000000007941 */ /* 0x000fea0003800200 */
.L_x_7538:
[----:B------:R-:W-:Y:S01]  /*76e0*/  UMOV UR5, 0xffffffff ;  /* 0xffffffff00057882 */ /* 0x000fe20000000000 */
[----:B------:R-:W-:-:S04]  /*76f0*/  ISETP.NE.AND P0, PT, R2, R5, PT ;  /* 0x000000050200720c */ /* 0x000fc80003f05270 */
[----:B-1--4-:R-:W-:Y:S02]  /*7700*/  SEL R15, R22, R15, !P0 ;  /* 0x0000000f160f7207 */ /* 0x012fe40004000000 */
[----:B------:R-:W-:Y:S01]  /*7710*/  SEL R0, R0, R7, !P0 ;  /* 0x0000000700007207 */ /* 0x000fe20004000000 */
[----:B------:R-:W-:Y:S06]  /*7720*/  BRA.DIV UR5, `(.L_x_7540) ;  /* 0x0000001a05f07947 */ /* 0x000fec000b800000 */
.L_x_7630:
[----:B------:R-:W-:-:S03]  /*7730*/  UMOV UR5, 0xffffffff ;  /* 0xffffffff00057882 */ /* 0x000fc60000000000 */
[----:B------:R-:W-:Y:S05]  /*7740*/  BRA.DIV UR5, `(.L_x_7541) ;  /* 0x0000001e05147947 */ /* 0x000fea000b800000 */
.L_x_7479:
        /* <DEDUP_REMOVED lines=27> */
.L_x_7542:
        /* <DEDUP_REMOVED lines=11> */
.L_x_7639:
        /* <DEDUP_REMOVED lines=14> */
.L_x_7543:
        /* <DEDUP_REMOVED lines=22> */
.L_x_7432:
[----:B------:R-:W-:Y:S01]  /*7bf0*/  BSSY B1, `(.L_x_7545) ;  /* 0x0000006000017945 */ /* 0x000fe20003800000 */
[----:B------:R-:W-:Y:S02]  /*7c00*/  IMAD.MOV.U32 R3, RZ, RZ, 0x1f ;  /* 0x0000001fff037424 */ /* 0x000fe400078e00ff */
[----:B------:R-:W-:-:S07]  /*7c10*/  IMAD.MOV.U32 R2, RZ, RZ, -0x1 ;  /* 0xffffffffff027424 */ /* 0x000fce00078e00ff */
[----:B------:R-:W-:Y:S05]  /*7c20*/  WARPSYNC.COLLECTIVE R2, `(.L_x_7546) ;  /* 0x0000000002087348 */ /* 0x000fea0003c00000 */
[----:B------:R0:W1:Y:S02]  /*7c30*/  SHFL.IDX P1, R2, R22, R23, R3 ;  /* 0x0000001716027389 */ /* 0x0000640000020003 */
[----:B01----:R-:W-:Y:S05]  /*7c40*/  ENDCOLLECTIVE ;  /* 0x000000000000791b */ /* 0x003fea0003800000 */
.L_x_7546:
[----:B------:R-:W-:Y:S05]  /*7c50*/  BSYNC B1 ;  /* 0x0000000000017941 */ /* 0x000fea0003800000 */
.L_x_7545:
[----:B------:R-:W-:Y:S05]  /*7c60*/  BRA `(.L_x_7547) ;  /* 0xffffffcc00b47947 */ /* 0x000fea000383ffff */
.L_x_7480:
        /* <DEDUP_REMOVED lines=8> */
.L_x_7549:
[----:B------:R-:W-:Y:S05]  /*7cf0*/  BSYNC B0 ;  /* 0x0000000000007941 */ /* 0x000fea0003800000 */
.L_x_7548:
        /* <DEDUP_REMOVED lines=8> */
.L_x_7550:
[----:B------:R-:W-:Y:S05]  /*7d80*/  BRA `(.L_x_7551) ;  /* 0xffffffe400487947 */ /* 0x000fea000383ffff */
.L_x_7483:
        /* <DEDUP_REMOVED lines=8> */
.L_x_7553:
[----:B------:R-:W-:Y:S05]  /*7e10*/  BSYNC B0 ;  /* 0x0000000000007941 */ /* 0x000fea0003800000 */
.L_x_7552:
        /* <DEDUP_REMOVED lines=8> */
.L_x_7554:
[----:B------:R-:W-:Y:S05]  /*7ea0*/  BRA `(.L_x_7555) ;  /* 0xffffffe400407947 */ /* 0x000fea000383ffff */
.L_x_7486:
        /* <DEDUP_REMOVED lines=8> */
.L_x_7557:
[----:B------:R-:W-:Y:S05]  /*7f30*/  BSYNC B0 ;  /* 0x0000000000007941 */ /* 0x000fea0003800000 */
.L_x_7556:
        /* <DEDUP_REMOVED lines=8> */
.L_x_7558:
[----:B------:R-:W-:Y:S05]  /*7fc0*/  BRA `(.L_x_7559) ;  /* 0xffffffe400387947 */ /* 0x000fea000383ffff */
.L_x_7489:
        /* <DEDUP_REMOVED lines=8> */
.L_x_7561:
[----:B------:R-:W-:Y:S05]  /*8050*/  BSYNC B0 ;  /* 0x0000000000007941 */ /* 0x000fea0003800000 */
.L_x_7560:
        /* <DEDUP_REMOVED lines=8> */
.L_x_7562:
[----:B------:R-:W-:Y:S05]  /*80e0*/  BRA `(.L_x_7563) ;  /* 0xffffffe400307947 */ /* 0x000fea000383ffff */
.L_x_7492:
        /* <DEDUP_REMOVED lines=8> */
.L_x_7565:
[----:B------:R-:W-:Y:S05]  /*8170*/  BSYNC B0 ;  /* 0x0000000000007941 */ /* 0x000fea0003800000 */
.L_x_7564:
        /* <DEDUP_REMOVED lines=8> */
.L_x_7566:
[----:B------:R-:W-:Y:S05]  /*8200*/  BRA `(.L_x_7567) ;  /* 0xffffffe400287947 */ /* 0x000fea000383ffff */
.L_x_7495:
        /* <DEDUP_REMOVED lines=8> */
.L_x_7569:
[----:B------:R-:W-:Y:S05]  /*8290*/  BSYNC B0 ;  /* 0x0000000000007941 */ /* 0x000fea0003800000 */
.L_x_7568:
        /* <DEDUP_REMOVED lines=8> */
.L_x_7570:
[----:B------:R-:W-:Y:S05]  /*8320*/  BRA `(.L_x_7571) ;  /* 0xffffffe400207947 */ /* 0x000fea000383ffff */
.L_x_7498:
        /* <DEDUP_REMOVED lines=8> */
.L_x_7573:
[----:B------:R-:W-:Y:S05]  /*83b0*/  BSYNC B0 ;  /* 0x0000000000007941 */ /* 0x000fea0003800000 */
.L_x_7572:
        /* <DEDUP_REMOVED lines=8> */
.L_x_7574:
[----:B------:R-:W-:Y:S05]  /*8440*/  BRA `(.L_x_7575) ;  /* 0xffffffe400187947 */ /* 0x000fea000383ffff */
.L_x_7501:
        /* <DEDUP_REMOVED lines=8> */
.L_x_7577:
[----:B------:R-:W-:Y:S05]  /*84d0*/  BSYNC B0 ;  /* 0x0000000000007941 */ /* 0x000fea0003800000 */
.L_x_7576:
        /* <DEDUP_REMOVED lines=8> */
.L_x_7578:
[----:B------:R-:W-:Y:S05]  /*8560*/  BRA `(.L_x_7579) ;  /* 0xffffffe400107947 */ /* 0x000fea000383ffff */
.L_x_7504:
        /* <DEDUP_REMOVED lines=8> */
.L_x_7581:
[----:B------:R-:W-:Y:S05]  /*85f0*/  BSYNC B0 ;  /* 0x0000000000007941 */ /* 0x000fea0003800000 */
.L_x_7580:
        /* <DEDUP_REMOVED lines=8> */
.L_x_7582:
[----:B------:R-:W-:Y:S05]  /*8680*/  BRA `(.L_x_7583) ;  /* 0xffffffe400087947 */ /* 0x000fea000383ffff */
.L_x_7507:
        /* <DEDUP_REMOVED lines=8> */
.L_x_7585:
[----:B------:R-:W-:Y:S05]  /*8710*/  BSYNC B0 ;  /* 0x0000000000007941 */ /* 0x000fea0003800000 */
.L_x_7584:
        /* <DEDUP_REMOVED lines=8> */
.L_x_7586:
[----:B------:R-:W-:Y:S05]  /*87a0*/  BRA `(.L_x_7587) ;  /* 0xffffffe400007947 */ /* 0x000fea000383ffff */
.L_x_7510:
        /* <DEDUP_REMOVED lines=8> */
.L_x_7589:
[----:B------:R-:W-:Y:S05]  /*8830*/  BSYNC B0 ;  /* 0x0000000000007941 */ /* 0x000fea0003800000 */
.L_x_7588:
        /* <DEDUP_REMOVED lines=8> */
.L_x_7590:
[----:B------:R-:W-:Y:S05]  /*88c0*/  BRA `(.L_x_7591) ;  /* 0xffffffe000f87947 */ /* 0x000fea000383ffff */
.L_x_7513:
        /* <DEDUP_REMOVED lines=8> */
.L_x_7593:
[----:B------:R-:W-:Y:S05]  /*8950*/  BSYNC B0 ;  /* 0x0000000000007941 */ /* 0x000fea0003800000 */
.L_x_7592:
        /* <DEDUP_REMOVED lines=8> */
.L_x_7594:
[----:B------:R-:W-:Y:S05]  /*89e0*/  BRA `(.L_x_7595) ;  /* 0xffffffe000f47947 */ /* 0x000fea000383ffff */
.L_x_7516:
        /* <DEDUP_REMOVED lines=8> */
.L_x_7597:
[----:B------:R-:W-:Y:S05]  /*8a70*/  BSYNC B0 ;  /* 0x0000000000007941 */ /* 0x000fea0003800000 */
.L_x_7596:
        /* <DEDUP_REMOVED lines=8> */
.L_x_7598:
[----:B------:R-:W-:Y:S05]  /*8b00*/  BRA `(.L_x_7599) ;  /* 0xffffffe000ec7947 */ /* 0x000fea000383ffff */
.L_x_7519:
        /* <DEDUP_REMOVED lines=8> */
.L_x_7601:
[----:B------:R-:W-:Y:S05]  /*8b90*/  BSYNC B0 ;  /* 0x0000000000007941 */ /* 0x000fea0003800000 */
.L_x_7600:
        /* <DEDUP_REMOVED lines=8> */
.L_x_7602:
[----:B------:R-:W-:Y:S05]  /*8c20*/  BRA `(.L_x_7603) ;  /* 0xffffffe000e47947 */ /* 0x000fea000383ffff */
.L_x_7522:
        /* <DEDUP_REMOVED lines=8> */
.L_x_7605:
[----:B------:R-:W-:Y:S05]  /*8cb0*/  BSYNC B0 ;  /* 0x0000000000007941 */ /* 0x000fea0003800000 */
.L_x_7604:
        /* <DEDUP_REMOVED lines=8> */
.L_x_7606:
[----:B------:R-:W-:Y:S05]  /*8d40*/  BRA `(.L_x_7607) ;  /* 0xffffffe000dc7947 */ /* 0x000fea000383ffff */
.L_x_7525:
        /* <DEDUP_REMOVED lines=8> */
.L_x_7609:
[----:B------:R-:W-:Y:S05]  /*8dd0*/  BSYNC B0 ;  /* 0x0000000000007941 */ /* 0x000fea0003800000 */
.L_x_7608:
        /* <DEDUP_REMOVED lines=8> */
.L_x_7610:
[----:B------:R-:W-:Y:S05]  /*8e60*/  BRA `(.L_x_7611) ;  /* 0xffffffe000f87947 */ /* 0x000fea000383ffff */
.L_x_7528:
        /* <DEDUP_REMOVED lines=8> */
.L_x_7613:
[----:B------:R-:W-:Y:S05]  /*8ef0*/  BSYNC B0 ;  /* 0x0000000000007941 */ /* 0x000fea0003800000 */
.L_x_7612:
        /* <DEDUP_REMOVED lines=8> */
.L_x_7614:
[----:B------:R-:W-:Y:S05]  /*8f80*/  BRA `(.L_x_7615) ;  /* 0xffffffe000f07947 */ /* 0x000fea000383ffff */
.L_x_7531:
        /* <DEDUP_REMOVED lines=8> */
.L_x_7617:
[----:B------:R-:W-:Y:S05]  /*9010*/  BSYNC B0 ;  /* 0x0000000000007941 */ /* 0x000fea0003800000 */
.L_x_7616:
        /* <DEDUP_REMOVED lines=8> */
.L_x_7618:
[----:B------:R-:W-:Y:S05]  /*90a0*/  BRA `(.L_x_7619) ;  /* 0xffffffe000e87947 */ /* 0x000fea000383ffff */
.L_x_7534:
        /* <DEDUP_REMOVED lines=8> */
.L_x_7621:
[----:B------:R-:W-:Y:S05]  /*9130*/  BSYNC B0 ;  /* 0x0000000000007941 */ /* 0x000fea0003800000 */
.L_x_7620:
        /* <DEDUP_REMOVED lines=8> */
.L_x_7622:
[----:B------:R-:W-:Y:S05]  /*91c0*/  BRA `(.L_x_7623) ;  /* 0xffffffe000e07947 */ /* 0x000fea000383ffff */
.L_x_7537:
        /* <DEDUP_REMOVED lines=8> */
.L_x_7625:
[----:B------:R-:W-:Y:S05]  /*9250*/  BSYNC B0 ;  /* 0x0000000000007941 */ /* 0x000fea0003800000 */
.L_x_7624:
        /* <DEDUP_REMOVED lines=8> */
.L_x_7626:
[----:B------:R-:W-:Y:S05]  /*92e0*/  BRA `(.L_x_7627) ;  /* 0xffffffe000d87947 */ /* 0x000fea000383ffff */
.L_x_7540:
        /* <DEDUP_REMOVED lines=9> */
.L_x_7629:
[----:B------:R-:W-:Y:S05]  /*9380*/  BSYNC B0 ;  /* 0x0000000000007941 */ /* 0x000fea0003800000 */
.L_x_7628:
[----:B------:R-:W-:Y:S05]  /*9390*/  BRA `(.L_x_7630) ;  /* 0xffffffe000e47947 */ /* 0x000fea000383ffff */
.L_x_7541:
        /* <DEDUP_REMOVED lines=9> */
.L_x_7632:
[----:B------:R-:W-:Y:S05]  /*9430*/  BSYNC B0 ;  /* 0x0000000000007941 */ /* 0x000fea0003800000 */
.L_x_7631:
[----:B------:R-:W-:Y:S05]  /*9440*/  BRA `(.L_x_7479) ;  /* 0xffffffe000c07947 */ /* 0x000fea000383ffff */
.L_x_7544:
        /* <DEDUP_REMOVED lines=8> */
.L_x_7634:
[----:B------:R-:W-:Y:S05]  /*94d0*/  BSYNC B0 ;  /* 0x0000000000007941 */ /* 0x000fea0003800000 */
.L_x_7633:
[----:B------:R-:W-:Y:S01]  /*94e0*/  FADD.FTZ R23, R22, R6 ;  /* 0x0000000616177221 */ /* 0x000fe20000010000 */
[----:B------:R-:W-:Y:S02]  /*94f0*/  IMAD.MOV.U32 R4, RZ, RZ, 0x8 ;  /* 0x00000008ff047424 */ /* 0x000fe400078e00ff */
[----:B------:R-:W-:Y:S02]  /*9500*/  IMAD.MOV.U32 R3, RZ, RZ, 0x1f ;  /* 0x0000001fff037424 */ /* 0x000fe400078e00ff */
[----:B------:R-:W-:-:S07]  /*9510*/  IMAD.MOV.U32 R2, RZ, RZ, -0x1 ;  /* 0xffffffffff027424 */ /* 0x000fce00078e00ff */
[----:B------:R-:W-:Y:S05]  /*9520*/  WARPSYNC.COLLECTIVE R2, `(.L_x_7635) ;  /* 0x0000000002087348 */ /* 0x000fea0003c00000 */
[----:B------:R0:W1:Y:S02]  /*9530*/  SHFL.BFLY P0, R22, R23, R4, R3 ;  /* 0x0c00000417167389 */ /* 0x0000640000000003 */
[----:B01----:R-:W-:Y:S05]  /*9540*/  ENDCOLLECTIVE ;  /* 0x000000000000791b */ /* 0x003fea0003800000 */
.L_x_7635:
[----:B------:R-:W-:Y:S02]  /*9550*/  IMAD.MOV.U32 R4, RZ, RZ, 0x4 ;  /* 0x00000004ff047424 */ /* 0x000fe400078e00ff */
[----:B------:R-:W-:-:S04]  /*9560*/  FADD.FTZ R5, R23, R22 ;  /* 0x0000001617057221 */ /* 0x000fc80000010000 */
[----:B------:R-:W-:-:S07]  /*9570*/  IMAD.MOV.U32 R23, RZ, RZ, R5 ;  /* 0x000000ffff177224 */ /* 0x000fce00078e0005 */
[----:B------:R-:W-:Y:S05]  /*9580*/  WARPSYNC.COLLECTIVE R2, `(.L_x_7636) ;  /* 0x0000000002087348 */ /* 0x000fea0003c00000 */
[----:B------:R0:W1:Y:S02]  /*9590*/  SHFL.BFLY P0, R22, R23, R4, R3 ;  /* 0x0c00000417167389 */ /* 0x0000640000000003 */
[----:B01----:R-:W-:Y:S05]  /*95a0*/  ENDCOLLECTIVE ;  /* 0x000000000000791b */ /* 0x003fea0003800000 */
.L_x_7636:
[----:B------:R-:W-:Y:S02]  /*95b0*/  IMAD.MOV.U32 R4, RZ, RZ, 0x2 ;  /* 0x00000002ff047424 */ /* 0x000fe400078e00ff */
[----:B------:R-:W-:-:S04]  /*95c0*/  FADD.FTZ R7, R5, R22 ;  /* 0x0000001605077221 */ /* 0x000fc80000010000 */
[----:B------:R-:W-:-:S07]  /*95d0*/  IMAD.MOV.U32 R23, RZ, RZ, R7 ;  /* 0x000000ffff177224 */ /* 0x000fce00078e0007 */
[----:B------:R-:W-:Y:S05]  /*95e0*/  WARPSYNC.COLLECTIVE R2, `(.L_x_7637) ;  /* 0x0000000002087348 */ /* 0x000fea0003c00000 */
[----:B------:R0:W1:Y:S02]  /*95f0*/  SHFL.BFLY P0, R22, R23, R4, R3 ;  /* 0x0c00000417167389 */ /* 0x0000640000000003 */
[----:B01----:R-:W-:Y:S05]  /*9600*/  ENDCOLLECTIVE ;  /* 0x000000000000791b */ /* 0x003fea0003800000 */
.L_x_7637:
[----:B------:R-:W-:Y:S02]  /*9610*/  IMAD.MOV.U32 R4, RZ, RZ, 0x1 ;  /* 0x00000001ff047424 */ /* 0x000fe400078e00ff */
[----:B------:R-:W-:-:S04]  /*9620*/  FADD.FTZ R8, R7, R22 ;  /* 0x0000001607087221 */ /* 0x000fc80000010000 */
[----:B------:R-:W-:-:S07]  /*9630*/  IMAD.MOV.U32 R23, RZ, RZ, R8 ;  /* 0x000000ffff177224 */ /* 0x000fce00078e0008 */
[----:B------:R-:W-:Y:S05]  /*9640*/  WARPSYNC.COLLECTIVE R2, `(.L_x_7638) ;  /* 0x0000000002087348 */ /* 0x000fea0003c00000 */
[----:B------:R0:W1:Y:S02]  /*9650*/  SHFL.BFLY P0, R22, R23, R4, R3 ;  /* 0x0c00000417167389 */ /* 0x0000640000000003 */
[----:B01----:R-:W-:Y:S05]  /*9660*/  ENDCOLLECTIVE ;  /* 0x000000000000791b */ /* 0x003fea0003800000 */
.L_x_7638:
[----:B------:R-:W-:Y:S05]  /*9670*/  BRA `(.L_x_7639) ;  /* 0xffffffe000cc7947 */ /* 0x000fea000383ffff */
.L_x_7640:
        /* <DEDUP_REMOVED lines=16> */
.L_x_7939:


//--------------------- .text._ZN4vllm3moe44grouped_topk_fused_small_expert_count_kernelIffiLNS0_11ScoringFuncE1ELi128ELb0ELi8EEEvPT_PfPT1_PKT0_llllllbd --------------------------
	.section	.text._ZN4vllm3moe44grouped_topk_fused_small_expert_count_kernelIffiLNS0_11ScoringFuncE1ELi128ELb0ELi8EEEvPT_PfPT1_PKT0_llllllbd,"ax",@progbits
	.align	128
        .global         _ZN4vllm3moe44grouped_topk_fused_small_expert_count_kernelIffiLNS0_11ScoringFuncE1ELi128ELb0ELi8EEEvPT_PfPT1_PKT0_llllllbd
        .type           _ZN4vllm3moe44grouped_topk_fused_small_expert_count_kernelIffiLNS0_11ScoringFuncE1ELi128ELb0ELi8EEEvPT_PfPT1_PKT0_llllllbd,@function
        .size           _ZN4vllm3moe44grouped_topk_fused_small_expert_count_kernelIffiLNS0_11ScoringFuncE1ELi128ELb0ELi8EEEvPT_PfPT1_PKT0_llllllbd,(.L_x_7832 - _ZN4vllm3moe44grouped_topk_fused_small_expert_count_kernelIffiLNS0_11ScoringFuncE1ELi128ELb0ELi8EEEvPT_PfPT1_PKT0_llllllbd)
        .other          _ZN4vllm3moe44grouped_topk_fused_small_expert_count_kernelIffiLNS0_11ScoringFuncE1ELi128ELb0ELi8EEEvPT_PfPT1_PKT0_llllllbd,@"STO_CUDA_ENTRY STV_DEFAULT"
_ZN4vllm3moe44grouped_topk_fused_small_expert_count_kernelIffiLNS0_11ScoringFuncE1ELi128ELb0ELi8EEEvPT_PfPT1_PKT0_llllllbd:
.text._ZN4vllm3moe44grouped_topk_fused_small_expert_count_kernelIffiLNS0_11ScoringFuncE1ELi128ELb0ELi8EEEvPT_PfPT1_PKT0_llllllbd:
        /* <DEDUP_REMOVED lines=21> */
[----:B--2---:R-:W-:Y:S01]  /*0150*/  @!P0 LEA R4, P1, R2, R10, 0x2 ;  /* 0x0000000a02048211 */ /* 0x004fe200078210ff */
[----:B------:R-:W-:-:S03]  /*0160*/  IMAD.MOV.U32 R6, RZ, RZ, -0x800000 ;  /* 0xff800000ff067424 */ /* 0x000fc600078e00ff */
[----:B------:R-:W-:-:S05]  /*0170*/  @!P0 LEA.HI.X R5, R2, R11, RZ, 0x2, P1 ;  /* 0x0000000b02058211 */ /* 0x000fca00008f14ff */
[----:B------:R2:W4:Y:S01]  /*0180*/  @!P0 LDG.E R6, desc[UR8][R4.64] ;  /* 0x0000000804068981 */ /* 0x000522000c1e1900 */
[----:B------:R-:W5:Y:S01]  /*0190*/  S2UR UR6, SR_CgaCtaId ;  /* 0x00000000000679c3 */ /* 0x000f620000008800 */
[----:B------:R-:W-:Y:S01]  /*01a0*/  IMAD.MOV.U32 R10, RZ, RZ, -0x800000 ;  /* 0xff800000ff0a7424 */ /* 0x000fe200078e00ff */
[----:B------:R-:W-:Y:S01]  /*01b0*/  UMOV UR4, 0x400 ;  /* 0x0000040000047882 */ /* 0x000fe20000000000 */
[----:B-1----:R-:W-:Y:S01]  /*01c0*/  IMAD.MOV.U32 R9, RZ, RZ, 0x3f000000 ;  /* 0x3f000000ff097424 */ /* 0x002fe200078e00ff */
[----:B------:R-:W-:Y:S02]  /*01d0*/  UIADD3 UR5, UPT, UPT, UR4, 0x200, URZ ;  /* 0x0000020004057890 */ /* 0x000fe4000fffe0ff */
[----:B-----5:R-:W-:Y:S02]  /*01e0*/  ULEA UR4, UR6, UR4, 0x18 ;  /* 0x0000000406047291 */ /* 0x020fe4000f8ec0ff */
[----:B------:R-:W-:-:S04]  /*01f0*/  ULEA UR5, UR6, UR5, 0x18 ;  /* 0x0000000506057291 */ /* 0x000fc8000f8ec0ff */
[C---:B--2---:R-:W-:Y:S02]  /*0200*/  LEA R4, R2.reuse, UR4, 0x2 ;  /* 0x0000000402047c11 */ /* 0x044fe4000f8e10ff */
[----:B------:R-:W-:Y:S01]  /*0210*/  LEA R5, R2, UR5, 0x2 ;  /* 0x0000000502057c11 */ /* 0x000fe2000f8e10ff */
[----:B---3--:R-:W-:-:S06]  /*0220*/  @!P0 FMUL.FTZ R10, R8, 0.5 ;  /* 0x3f000000080a8820 */ /* 0x008fcc0000410000 */
[----:B------:R-:W1:Y:S02]  /*0230*/  MUFU.TANH R10, R10 ;  /* 0x0000000a000a7308 */ /* 0x000e640000002400 */
[----:B-1----:R-:W-:-:S04]  /*0240*/  FFMA.FTZ R9, R10, R9, 0.5 ;  /* 0x3f0000000a097423 */ /* 0x002fc80000010009 */
[----:B----4-:R-:W-:Y:S01]  /*0250*/  FADD.FTZ R6, R9, R6 ;  /* 0x0000000609067221 */ /* 0x010fe20000010000 */
[----:B------:R1:W-:Y:S04]  /*0260*/  STS [R4], R9 ;  /* 0x0000000904007388 */ /* 0x0003e80000000800 */
[----:B------:R1:W-:Y:S02]  /*0270*/  STS [R5], R6 ;  /* 0x0000000605007388 */ /* 0x0003e40000000800 */
.L_x_7642:
[----:B------:R-:W-:Y:S05]  /*0280*/  BSYNC.RECONVERGENT B0 ;  /* 0x0000000000007941 */ /* 0x000fea0003800200 */
.L_x_7641:
        /* <DEDUP_REMOVED lines=101> */
.L_x_7646:
        /* <DEDUP_REMOVED lines=173> */
.L_x_7645:
[----:B------:R-:W-:Y:S05]  /*13b0*/  BRA.U !UP0, `(.L_x_7644) ;  /* 0x0000000108cc7547 */ /* 0x000fea000b800000 */
[----:B------:R-:W-:Y:S01]  /*13c0*/  IMAD R4, R12, 0x4, R1 ;  /* 0x000000040c047824 */ /* 0x000fe200078e0201 */
[----:B------:R-:W-:-:S12]  /*13d0*/  UIADD3 UR5, UPT, UPT, -UR5, URZ, URZ ;  /* 0x000000ff05057290 */ /* 0x000fd8000fffe1ff */
.L_x_7647:
        /* <DEDUP_REMOVED lines=49> */
.L_x_7644:
        /* <DEDUP_REMOVED lines=107> */
[----:B------:R-:W-:Y:S05]  /*1da0*/  CALL.REL.NOINC `($__internal_85_$__cuda_sm20_div_rn_f64_full) ;  /* 0x0000000000847944 */ /* 0x000fea0003c00000 */
[----:B------:R-:W-:Y:S02]  /*1db0*/  IMAD.MOV.U32 R4, RZ, RZ, R14 ;  /* 0x000000ffff047224 */ /* 0x000fe400078e000e */
[----:B------:R-:W-:-:S07]  /*1dc0*/  IMAD.MOV.U32 R5, RZ, RZ, R15 ;  /* 0x000000ffff057224 */ /* 0x000fce00078e000f */
.L_x_7650:
[----:B------:R-:W-:Y:S05]  /*1dd0*/  BSYNC.RECONVERGENT B0 ;  /* 0x0000000000007941 */ /* 0x000fea0003800200 */
.L_x_7649:
        /* <DEDUP_REMOVED lines=9> */
.L_x_7648:
        /* <DEDUP_REMOVED lines=18> */
.L_x_7651:
[----:B------:R-:W-:Y:S05]  /*1f90*/  BSYNC.RECONVERGENT B0 ;  /* 0x0000000000007941 */ /* 0x000fea0003800200 */
.L_x_7643:
[----:B------:R-:W-:Y:S01]  /*1fa0*/  PREEXIT ;  /* 0x000000000000782d */ /* 0x000fe20000000000 */
[----:B------:R-:W-:Y:S05]  /*1fb0*/  EXIT ;  /* 0x000000000000794d */ /* 0x000fea0003800000 */
        .weak           $__internal_85_$__cuda_sm20_div_rn_f64_full
        .type           $__internal_85_$__cuda_sm20_div_rn_f64_full,@function
        .size           $__internal_85_$__cuda_sm20_div_rn_f64_full,(.L_x_7832 - $__internal_85_$__cuda_sm20_div_rn_f64_full)
$__internal_85_$__cuda_sm20_div_rn_f64_full:
        /* <DEDUP_REMOVED lines=104> */
.L_x_7653:
        /* <DEDUP_REMOVED lines=16> */
.L_x_7656:
[----:B------:R-:W-:Y:S01]  /*2740*/  LOP3.LUT R15, R11, 0x80000, RZ, 0xfc, !PT ;  /* 0x000800000b0f7812 */ /* 0x000fe200078efcff */
[----:B------:R-:W-:Y:S01]  /*2750*/  IMAD.MOV.U32 R14, RZ, RZ, R10 ;  /* 0x000000ffff0e7224 */ /* 0x000fe200078e000a */
[----:B------:R-:W-:Y:S06]  /*2760*/  BRA `(.L_x_7654) ;  /* 0x0000000000087947 */ /* 0x000fec0003800000 */
.L_x_7655:
[----:B------:R-:W-:Y:S01]  /*2770*/  LOP3.LUT R15, R9, 0x80000, RZ, 0xfc, !PT ;  /* 0x00080000090f7812 */ /* 0x000fe200078efcff */
[----:B------:R-:W-:-:S07]  /*2780*/  IMAD.MOV.U32 R14, RZ, RZ, R8 ;  /* 0x000000ffff0e7224 */ /* 0x000fce00078e0008 */
.L_x_7654:
[----:B------:R-:W-:Y:S05]  /*2790*/  BSYNC.RECONVERGENT B1 ;  /* 0x0000000000017941 */ /* 0x000fea0003800200 */
.L_x_7652:
[----:B------:R-:W-:Y:S02]  /*27a0*/  IMAD.MOV.U32 R4, RZ, RZ, R6 ;  /* 0x000000ffff047224 */ /* 0x000fe400078e0006 */
[----:B------:R-:W-:-:S04]  /*27b0*/  IMAD.MOV.U32 R5, RZ, RZ, 0x0 ;  /* 0x00000000ff057424 */ /* 0x000fc800078e00ff */
[----:B------:R-:W-:Y:S05]  /*27c0*/  RET.REL.NODEC R4 `(_ZN4vllm3moe44grouped_topk_fused_small_expert_count_kernelIffiLNS0_11ScoringFuncE1ELi128ELb0ELi8EEEvPT_PfPT1_PKT0_llllllbd) ;  /* 0xffffffd8040c7950 */ /* 0x000fea0003c3ffff */
.L_x_7657:
        /* <DEDUP_REMOVED lines=11> */
.L_x_7832:


//--------------------- .text._ZN4vllm3moe44grouped_topk_fused_small_expert_count_kernelIffiLNS0_11ScoringFuncE1ELi384ELb0ELi8EEEvPT_PfPT1_PKT0_llllllbd --------------------------
	.section	.text._ZN4vllm3moe44grouped_topk_fused_small_expert_count_kernelIffiLNS0_11ScoringFuncE1ELi384ELb0ELi8EEEvPT_PfPT1_PKT0_llllllbd,"ax",@progbits
	.align	128
        .global         _ZN4vllm3moe44grouped_topk_fused_small_expert_count_kernelIffiLNS0_11ScoringFuncE1ELi384ELb0ELi8EEEvPT_PfPT1_PKT0_llllllbd
        .type           _ZN4vllm3moe44grouped_topk_fused_small_expert_count_kernelIffiLNS0_11ScoringFuncE1ELi384ELb0ELi8EEEvPT_PfPT1_PKT0_llllllbd,@function
        .size           _ZN4vllm3moe44grouped_topk_fused_small_expert_count_kernelIffiLNS0_11ScoringFuncE1ELi384ELb0ELi8EEEvPT_PfPT1_PKT0_llllllbd,(.L_x_7833 - _ZN4vllm3moe44grouped_topk_fused_small_expert_count_kernelIffiLNS0_11ScoringFuncE1ELi384ELb0ELi8EEEvPT_PfPT1_PKT0_llllllbd)
        .other          _ZN4vllm3moe44grouped_topk_fused_small_expert_count_kernelIffiLNS0_11ScoringFuncE1ELi384ELb0ELi8EEEvPT_PfPT1_PKT0_llllllbd,@"STO_CUDA_ENTRY STV_DEFAULT"
_ZN4vllm3moe44grouped_topk_fused_small_expert_count_kernelIffiLNS0_11ScoringFuncE1ELi384ELb0ELi8EEEvPT_PfPT1_PKT0_llllllbd:
.text._ZN4vllm3moe44grouped_topk_fused_small_expert_count_kernelIffiLNS0_11ScoringFuncE1ELi384ELb0ELi8EEEvPT_PfPT1_PKT0_llllllbd:
        /* <DEDUP_REMOVED lines=40> */
.L_x_7659:
[----:B------:R-:W-:Y:S05]  /*0280*/  BSYNC.RECONVERGENT B0 ;  /* 0x0000000000007941 */ /* 0x000fea0003800200 */
.L_x_7658:
        /* <DEDUP_REMOVED lines=113> */
.L_x_7663:
        /* <DEDUP_REMOVED lines=99> */
.L_x_7662:
        /* <DEDUP_REMOVED lines=43> */
.L_x_7661:
        /* <DEDUP_REMOVED lines=18> */
.L_x_7664:
        /* <DEDUP_REMOVED lines=12> */
.L_x_7665:
[----:B------:R-:W-:Y:S05]  /*1460*/  BSYNC.RECONVERGENT B0 ;  /* 0x0000000000007941 */ /* 0x000fea0003800200 */
.L_x_7660:
        /* <DEDUP_REMOVED lines=23> */
.L_x_7668:
[----:B------:R-:W-:Y:S05]  /*15e0*/  BSYNC.RECONVERGENT B0 ;  /* 0x0000000000007941 */ /* 0x000fea0003800200 */
.L_x_7667:
        /* <DEDUP_REMOVED lines=21> */
.L_x_7671:
        /* <DEDUP_REMOVED lines=168> */
.L_x_7670:
[----:B------:R-:W-:Y:S05]  /*21c0*/  @!P1 BRA `(.L_x_7669) ;  /* 0x0000000000d09947 */ /* 0x000fea0003800000 */
[C---:B------:R-:W-:Y:S02]  /*21d0*/  IMAD R0, R10.reuse, 0x4, R0 ;  /* 0x000000040a007824 */ /* 0x040fe400078e0200 */
[----:B------:R-:W-:Y:S02]  /*21e0*/  IMAD.MOV R6, RZ, RZ, -R6 ;  /* 0x000000ffff067224 */ /* 0x000fe400078e0a06 */
[----:B------:R-:W-:-:S07]  /*21f0*/  IMAD R12, R10, 0x4, R1 ;  /* 0x000000040a0c7824 */ /* 0x000fce00078e0201 */
.L_x_7672:
        /* <DEDUP_REMOVED lines=49> */
.L_x_7669:
        /* <DEDUP_REMOVED lines=109> */
[----:B------:R-:W-:Y:S05]  /*2be0*/  CALL.REL.NOINC `($__internal_86_$__cuda_sm20_div_rn_f64_full) ;  /* 0x0000000000847944 */ /* 0x000fea0003c00000 */
[----:B------:R-:W-:Y:S02]  /*2bf0*/  IMAD.MOV.U32 R4, RZ, RZ, R14 ;  /* 0x000000ffff047224 */ /* 0x000fe400078e000e */
[----:B------:R-:W-:-:S07]  /*2c00*/  IMAD.MOV.U32 R5, RZ, RZ, R15 ;  /* 0x000000ffff057224 */ /* 0x000fce00078e000f */
.L_x_7675:
[----:B------:R-:W-:Y:S05]  /*2c10*/  BSYNC.RECONVERGENT B0 ;  /* 0x0000000000007941 */ /* 0x000fea0003800200 */
.L_x_7674:
        /* <DEDUP_REMOVED lines=9> */
.L_x_7673:
        /* <DEDUP_REMOVED lines=18> */
.L_x_7676:
[----:B------:R-:W-:Y:S05]  /*2dd0*/  BSYNC.RECONVERGENT B0 ;  /* 0x0000000000007941 */ /* 0x000fea0003800200 */
.L_x_7666:
[----:B------:R-:W-:Y:S01]  /*2de0*/  PREEXIT ;  /* 0x000000000000782d */ /* 0x000fe20000000000 */
[----:B------:R-:W-:Y:S05]  /*2df0*/  EXIT ;  /* 0x000000000000794d */ /* 0x000fea0003800000 */
        .weak           $__internal_86_$__cuda_sm20_div_rn_f64_full
        .type           $__internal_86_$__cuda_sm20_div_rn_f64_full,@function
        .size           $__internal_86_$__cuda_sm20_div_rn_f64_full,(.L_x_7833 - $__internal_86_$__cuda_sm20_div_rn_f64_full)
$__internal_86_$__cuda_sm20_div_rn_f64_full:
        /* <DEDUP_REMOVED lines=104> */
.L_x_7678:
        /* <DEDUP_REMOVED lines=16> */
.L_x_7681:
[----:B------:R-:W-:Y:S01]  /*3580*/  LOP3.LUT R15, R11, 0x80000, RZ, 0xfc, !PT ;  /* 0x000800000b0f7812 */ /* 0x000fe200078efcff */
[----:B------:R-:W-:Y:S01]  /*3590*/  IMAD.MOV.U32 R14, RZ, RZ, R10 ;  /* 0x000000ffff0e7224 */ /* 0x000fe200078e000a */
[----:B------:R-:W-:Y:S06]  /*35a0*/  BRA `(.L_x_7679) ;  /* 0x0000000000087947 */ /* 0x000fec0003800000 */
.L_x_7680:
[----:B------:R-:W-:Y:S01]  /*35b0*/  LOP3.LUT R15, R9, 0x80000, RZ, 0xfc, !PT ;  /* 0x00080000090f7812 */ /* 0x000fe200078efcff */
[----:B------:R-:W-:-:S07]  /*35c0*/  IMAD.MOV.U32 R14, RZ, RZ, R8 ;  /* 0x000000ffff0e7224 */ /* 0x000fce00078e0008 */
.L_x_7679:
[----:B------:R-:W-:Y:S05]  /*35d0*/  BSYNC.RECONVERGENT B1 ;  /* 0x0000000000017941 */ /* 0x000fea0003800200 */
.L_x_7677:
[----:B------:R-:W-:Y:S02]  /*35e0*/  IMAD.MOV.U32 R4, RZ, RZ, R6 ;  /* 0x000000ffff047224 */ /* 0x000fe400078e0006 */
[----:B------:R-:W-:-:S04]  /*35f0*/  IMAD.MOV.U32 R5, RZ, RZ, 0x0 ;  /* 0x00000000ff057424 */ /* 0x000fc800078e00ff */
[----:B------:R-:W-:Y:S05]  /*3600*/  RET.REL.NODEC R4 `(_ZN4vllm3moe44grouped_topk_fused_small_expert_count_kernelIffiLNS0_11ScoringFuncE1ELi384ELb0ELi8EEEvPT_PfPT1_PKT0_llllllbd) ;  /* 0xffffffc8047c7950 */ /* 0x000fea0003c3ffff */
.L_x_7682:
        /* <DEDUP_REMOVED lines=15> */
.L_x_7833:


//--------------------- .text._ZN4vllm3moe44grouped_topk_fused_small_expert_count_kernelIffiLNS0_11ScoringFuncE1ELi512ELb0ELi8EEEvPT_PfPT1_PKT0_llllllbd --------------------------
	.section	.text._ZN4vllm3moe44grouped_topk_fused_small_expert_count_kernelIffiLNS0_11ScoringFuncE1ELi512ELb0ELi8EEEvPT_PfPT1_PKT0_llllllbd,"ax",@progbits
	.align	128
        .global         _ZN4vllm3moe44grouped_topk_fused_small_expert_count_kernelIffiLNS0_11ScoringFuncE1ELi512ELb0ELi8EEEvPT_PfPT1_PKT0_llllllbd
        .type           _ZN4vllm3moe44grouped_topk_fused_small_expert_count_kernelIffiLNS0_11ScoringFuncE1ELi512ELb0ELi8EEEvPT_PfPT1_PKT0_llllllbd,@function
        .size           _ZN4vllm3moe44grouped_topk_fused_small_expert_count_kernelIffiLNS0_11ScoringFuncE1ELi512ELb0ELi8EEEvPT_PfPT1_PKT0_llllllbd,(.L_x_7834 - _ZN4vllm3moe44grouped_topk_fused_small_expert_count_kernelIffiLNS0_11ScoringFuncE1ELi512ELb0ELi8EEEvPT_PfPT1_PKT0_llllllbd)
        .other          _ZN4vllm3moe44grouped_topk_fused_small_expert_count_kernelIffiLNS0_11ScoringFuncE1ELi512ELb0ELi8EEEvPT_PfPT1_PKT0_llllllbd,@"STO_CUDA_ENTRY STV_DEFAULT"
_ZN4vllm3moe44grouped_topk_fused_small_expert_count_kernelIffiLNS0_11ScoringFuncE1ELi512ELb0ELi8EEEvPT_PfPT1_PKT0_llllllbd:
.text._ZN4vllm3moe44grouped_topk_fused_small_expert_count_kernelIffiLNS0_11ScoringFuncE1ELi512ELb0ELi8EEEvPT_PfPT1_PKT0_llllllbd:
        /* <DEDUP_REMOVED lines=40> */
.L_x_7684:
[----:B------:R-:W-:Y:S05]  /*0280*/  BSYNC.RECONVERGENT B0 ;  /* 0x0000000000007941 */ /* 0x000fea0003800200 */
.L_x_7683:
        /* <DEDUP_REMOVED lines=113> */
.L_x_7688:
        /* <DEDUP_REMOVED lines=99> */
.L_x_7687:
        /* <DEDUP_REMOVED lines=43> */
.L_x_7686:
        /* <DEDUP_REMOVED lines=18> */
.L_x_7689:
        /* <DEDUP_REMOVED lines=12> */
.L_x_7690:
[----:B------:R-:W-:Y:S05]  /*1460*/  BSYNC.RECONVERGENT B0 ;  /* 0x0000000000007941 */ /* 0x000fea0003800200 */
.L_x_7685:
        /* <DEDUP_REMOVED lines=37> */
.L_x_7694:
        /* <DEDUP_REMOVED lines=168> */
.L_x_7693:
[----:B------:R-:W-:Y:S05]  /*2140*/  @!P1 BRA `(.L_x_7692) ;  /* 0x0000000000d09947 */ /* 0x000fea0003800000 */
[C---:B------:R-:W-:Y:S02]  /*2150*/  IMAD R0, R11.reuse, 0x4, R0 ;  /* 0x000000040b007824 */ /* 0x040fe400078e0200 */
[----:B------:R-:W-:Y:S02]  /*2160*/  IMAD.MOV R8, RZ, RZ, -R8 ;  /* 0x000000ffff087224 */ /* 0x000fe400078e0a08 */
[----:B------:R-:W-:-:S07]  /*2170*/  IMAD R13, R11, 0x4, R1 ;  /* 0x000000040b0d7824 */ /* 0x000fce00078e0201 */
.L_x_7695:
        /* <DEDUP_REMOVED lines=49> */
.L_x_7692:
        /* <DEDUP_REMOVED lines=107> */
[----:B------:R-:W-:Y:S05]  /*2b40*/  CALL.REL.NOINC `($__internal_87_$__cuda_sm20_div_rn_f64_full) ;  /* 0x0000000000847944 */ /* 0x000fea0003c00000 */
[----:B------:R-:W-:Y:S02]  /*2b50*/  IMAD.MOV.U32 R4, RZ, RZ, R14 ;  /* 0x000000ffff047224 */ /* 0x000fe400078e000e */
[----:B------:R-:W-:-:S07]  /*2b60*/  IMAD.MOV.U32 R5, RZ, RZ, R15 ;  /* 0x000000ffff057224 */ /* 0x000fce00078e000f */
.L_x_7698:
[----:B------:R-:W-:Y:S05]  /*2b70*/  BSYNC.RECONVERGENT B0 ;  /* 0x0000000000007941 */ /* 0x000fea0003800200 */
.L_x_7697:
        /* <DEDUP_REMOVED lines=9> */
.L_x_7696:
        /* <DEDUP_REMOVED lines=18> */
.L_x_7699:
[----:B------:R-:W-:Y:S05]  /*2d30*/  BSYNC.RECONVERGENT B0 ;  /* 0x0000000000007941 */ /* 0x000fea0003800200 */
.L_x_7691:
[----:B------:R-:W-:Y:S01]  /*2d40*/  PREEXIT ;  /* 0x000000000000782d */ /* 0x000fe20000000000 */
[----:B------:R-:W-:Y:S05]  /*2d50*/  EXIT ;  /* 0x000000000000794d */ /* 0x000fea0003800000 */
        .weak           $__internal_87_$__cuda_sm20_div_rn_f64_full
        .type           $__internal_87_$__cuda_sm20_div_rn_f64_full,@function
        .size           $__internal_87_$__cuda_sm20_div_rn_f64_full,(.L_x_7834 - $__internal_87_$__cuda_sm20_div_rn_f64_full)
$__internal_87_$__cuda_sm20_div_rn_f64_full:
        /* <DEDUP_REMOVED lines=104> */
.L_x_7701:
        /* <DEDUP_REMOVED lines=16> */
.L_x_7704:
[----:B------:R-:W-:Y:S01]  /*34e0*/  LOP3.LUT R15, R11, 0x80000, RZ, 0xfc, !PT ;  /* 0x000800000b0f7812 */ /* 0x000fe200078efcff */
[----:B------:R-:W-:Y:S01]  /*34f0*/  IMAD.MOV.U32 R14, RZ, RZ, R10 ;  /* 0x000000ffff0e7224 */ /* 0x000fe200078e000a */
[----:B------:R-:W-:Y:S06]  /*3500*/  BRA `(.L_x_7702) ;  /* 0x0000000000087947 */ /* 0x000fec0003800000 */
.L_x_7703:
[----:B------:R-:W-:Y:S01]  /*3510*/  LOP3.LUT R15, R9, 0x80000, RZ, 0xfc, !PT ;  /* 0x00080000090f7812 */ /* 0x000fe200078efcff */
[----:B------:R-:W-:-:S07]  /*3520*/  IMAD.MOV.U32 R14, RZ, RZ, R8 ;  /* 0x000000ffff0e7224 */ /* 0x000fce00078e0008 */
.L_x_7702:
[----:B------:R-:W-:Y:S05]  /*3530*/  BSYNC.RECONVERGENT B1 ;  /* 0x0000000000017941 */ /* 0x000fea0003800200 */
.L_x_7700:
[----:B------:R-:W-:Y:S02]  /*3540*/  IMAD.MOV.U32 R4, RZ, RZ, R6 ;  /* 0x000000ffff047224 */ /* 0x000fe400078e0006 */
[----:B------:R-:W-:-:S04]  /*3550*/  IMAD.MOV.U32 R5, RZ, RZ, 0x0 ;  /* 0x00000000ff057424 */ /* 0x000fc800078e00ff */
[----:B------:R-:W-:Y:S05]  /*3560*/  RET.REL.NODEC R4 `(_ZN4vllm3moe44grouped_topk_fused_small_expert_count_kernelIffiLNS0_11ScoringFuncE1ELi512ELb0ELi8EEEvPT_PfPT1_PKT0_llllllbd) ;  /* 0xffffffc804a47950 */ /* 0x000fea0003c3ffff */
.L_x_7705:
        /* <DEDUP_REMOVED lines=9> */
.L_x_7834:


//--------------------- .text._ZN4vllm3moe44grouped_topk_fused_small_expert_count_kernelIffiLNS0_11ScoringFuncE1ELi512ELb0ELi22EEEvPT_PfPT1_PKT0_llllllbd --------------------------
	.section	.text._ZN4vllm3moe44grouped_topk_fused_small_expert_count_kernelIffiLNS0_11ScoringFuncE1ELi512ELb0ELi22EEEvPT_PfPT1_PKT0_llllllbd,"ax",@progbits
	.align	128
        .global         _ZN4vllm3moe44grouped_topk_fused_small_expert_count_kernelIffiLNS0_11ScoringFuncE1ELi512ELb0ELi22EEEvPT_PfPT1_PKT0_llllllbd
        .type           _ZN4vllm3moe44grouped_topk_fused_small_expert_count_kernelIffiLNS0_11ScoringFuncE1ELi512ELb0ELi22EEEvPT_PfPT1_PKT0_llllllbd,@function
        .size           _ZN4vllm3moe44grouped_topk_fused_small_expert_count_kernelIffiLNS0_11ScoringFuncE1ELi512ELb0ELi22EEEvPT_PfPT1_PKT0_llllllbd,(.L_x_7835 - _ZN4vllm3moe44grouped_topk_fused_small_expert_count_kernelIffiLNS0_11ScoringFuncE1ELi512ELb0ELi22EEEvPT_PfPT1_PKT0_llllllbd)
        .other          _ZN4vllm3moe44grouped_topk_fused_small_expert_count_kernelIffiLNS0_11ScoringFuncE1ELi512ELb0ELi22EEEvPT_PfPT1_PKT0_llllllbd,@"STO_CUDA_ENTRY STV_DEFAULT"
_ZN4vllm3moe44grouped_topk_fused_small_expert_count_kernelIffiLNS0_11ScoringFuncE1ELi512ELb0ELi22EEEvPT_PfPT1_PKT0_llllllbd:
.text._ZN4vllm3moe44grouped_topk_fused_small_expert_count_kernelIffiLNS0_11ScoringFuncE1ELi512ELb0ELi22EEEvPT_PfPT1_PKT0_llllllbd:
        /* <DEDUP_REMOVED lines=40> */
.L_x_7707:
[----:B------:R-:W-:Y:S05]  /*0280*/  BSYNC.RECONVERGENT B0 ;  /* 0x0000000000007941 */ /* 0x000fea0003800200 */
.L_x_7706:
        /* <DEDUP_REMOVED lines=113> */
.L_x_7711:
        /* <DEDUP_REMOVED lines=99> */
.L_x_7710:
        /* <DEDUP_REMOVED lines=43> */
.L_x_7709:
        /* <DEDUP_REMOVED lines=18> */
.L_x_7712:
        /* <DEDUP_REMOVED lines=12> */
.L_x_7713:
[----:B------:R-:W-:Y:S05]  /*1460*/  BSYNC.RECONVERGENT B0 ;  /* 0x0000000000007941 */ /* 0x000fea0003800200 */
.L_x_7708:
        /* <DEDUP_REMOVED lines=77> */
.L_x_7717:
        /* <DEDUP_REMOVED lines=183> */
.L_x_7716:
[----:B------:R-:W-:Y:S05]  /*24b0*/  @!P2 BRA `(.L_x_7715) ;  /* 0x0000000000dca947 */ /* 0x000fea0003800000 */
[C---:B------:R-:W-:Y:S02]  /*24c0*/  IMAD R0, R13.reuse, 0x4, R0 ;  /* 0x000000040d007824 */ /* 0x040fe400078e0200 */
[----:B------:R-:W-:Y:S02]  /*24d0*/  IMAD.MOV R10, RZ, RZ, -R10 ;  /* 0x000000ffff0a7224 */ /* 0x000fe400078e0a0a */
[----:B------:R-:W-:-:S07]  /*24e0*/  IMAD R15, R13, 0x4, R1 ;  /* 0x000000040d0f7824 */ /* 0x000fce00078e0201 */
.L_x_7718:
        /* <DEDUP_REMOVED lines=52> */
.L_x_7715:
        /* <DEDUP_REMOVED lines=107> */
[----:B------:R-:W-:Y:S05]  /*2ee0*/  CALL.REL.NOINC `($__internal_88_$__cuda_sm20_div_rn_f64_full) ;  /* 0x0000000000847944 */ /* 0x000fea0003c00000 */
[----:B------:R-:W-:Y:S02]  /*2ef0*/  IMAD.MOV.U32 R4, RZ, RZ, R14 ;  /* 0x000000ffff047224 */ /* 0x000fe400078e000e */
[----:B------:R-:W-:-:S07]  /*2f00*/  IMAD.MOV.U32 R5, RZ, RZ, R15 ;  /* 0x000000ffff057224 */ /* 0x000fce00078e000f */
.L_x_7721:
[----:B------:R-:W-:Y:S05]  /*2f10*/  BSYNC.RECONVERGENT B0 ;  /* 0x0000000000007941 */ /* 0x000fea0003800200 */
.L_x_7720:
        /* <DEDUP_REMOVED lines=9> */
.L_x_7719:
        /* <DEDUP_REMOVED lines=18> */
.L_x_7722:
[----:B------:R-:W-:Y:S05]  /*30d0*/  BSYNC.RECONVERGENT B0 ;  /* 0x0000000000007941 */ /* 0x000fea0003800200 */
.L_x_7714:
[----:B------:R-:W-:Y:S01]  /*30e0*/  PREEXIT ;  /* 0x000000000000782d */ /* 0x000fe20000000000 */
[----:B------:R-:W-:Y:S05]  /*30f0*/  EXIT ;  /* 0x000000000000794d */ /* 0x000fea0003800000 */
        .weak           $__internal_88_$__cuda_sm20_div_rn_f64_full
        .type           $__internal_88_$__cuda_sm20_div_rn_f64_full,@function
        .size           $__internal_88_$__cuda_sm20_div_rn_f64_full,(.L_x_7835 - $__internal_88_$__cuda_sm20_div_rn_f64_full)
$__internal_88_$__cuda_sm20_div_rn_f64_full:
        /* <DEDUP_REMOVED lines=104> */
.L_x_7724:
        /* <DEDUP_REMOVED lines=16> */
.L_x_7727:
[----:B------:R-:W-:Y:S01]  /*3880*/  LOP3.LUT R15, R11, 0x80000, RZ, 0xfc, !PT ;  /* 0x000800000b0f7812 */ /* 0x000fe200078efcff */
[----:B------:R-:W-:Y:S01]  /*3890*/  IMAD.MOV.U32 R14, RZ, RZ, R10 ;  /* 0x000000ffff0e7224 */ /* 0x000fe200078e000a */
[----:B------:R-:W-:Y:S06]  /*38a0*/  BRA `(.L_x_7725) ;  /* 0x0000000000087947 */ /* 0x000fec0003800000 */
.L_x_7726:
[----:B------:R-:W-:Y:S01]  /*38b0*/  LOP3.LUT R15, R9, 0x80000, RZ, 0xfc, !PT ;  /* 0x00080000090f7812 */ /* 0x000fe200078efcff */
[----:B------:R-:W-:-:S07]  /*38c0*/  IMAD.MOV.U32 R14, RZ, RZ, R8 ;  /* 0x000000ffff0e7224 */ /* 0x000fce00078e0008 */
.L_x_7725:
[----:B------:R-:W-:Y:S05]  /*38d0*/  BSYNC.RECONVERGENT B1 ;  /* 0x0000000000017941 */ /* 0x000fea0003800200 */
.L_x_7723:
[----:B------:R-:W-:Y:S02]  /*38e0*/  IMAD.MOV.U32 R4, RZ, RZ, R6 ;  /* 0x000000ffff047224 */ /* 0x000fe400078e0006 */
[----:B------:R-:W-:-:S04]  /*38f0*/  IMAD.MOV.U32 R5, RZ, RZ, 0x0 ;  /* 0x00000000ff057424 */ /* 0x000fc800078e00ff */
[----:B------:R-:W-:Y:S05]  /*3900*/  RET.REL.NODEC R4 `(_ZN4vllm3moe44grouped_topk_fused_small_expert_count_kernelIffiLNS0_11ScoringFuncE1ELi512ELb0ELi22EEEvPT_PfPT1_PKT0_llllllbd) ;  /* 0xffffffc404bc7950 */ /* 0x000fea0003c3ffff */
.L_x_7728:
        /* <DEDUP_REMOVED lines=15> */
.L_x_7835:


//--------------------- .text._ZN4vllm3moe44grouped_topk_fused_small_expert_count_kernelIffiLNS0_11ScoringFuncE1ELi256ELb1ELi8EEEvPT_PfPT1_PKT0_llllllbd --------------------------
	.section	.text._ZN4vllm3moe44grouped_topk_fused_small_expert_count_kernelIffiLNS0_11ScoringFuncE1ELi256ELb1ELi8EEEvPT_PfPT1_PKT0_llllllbd,"ax",@progbits
	.align	128
        .global         _ZN4vllm3moe44grouped_topk_fused_small_expert_count_kernelIffiLNS0_11ScoringFuncE1ELi256ELb1ELi8EEEvPT_PfPT1_PKT0_llllllbd
        .type           _ZN4vllm3moe44grouped_topk_fused_small_expert_count_kernelIffiLNS0_11ScoringFuncE1ELi256ELb1ELi8EEEvPT_PfPT1_PKT0_llllllbd,@function
        .size           _ZN4vllm3moe44grouped_topk_fused_small_expert_count_kernelIffiLNS0_11ScoringFuncE1ELi256ELb1ELi8EEEvPT_PfPT1_PKT0_llllllbd,(.L_x_7836 - _ZN4vllm3moe44grouped_topk_fused_small_expert_count_kernelIffiLNS0_11ScoringFuncE1ELi256ELb1ELi8EEEvPT_PfPT1_PKT0_llllllbd)
        .other          _ZN4vllm3moe44grouped_topk_fused_small_expert_count_kernelIffiLNS0_11ScoringFuncE1ELi256ELb1ELi8EEEvPT_PfPT1_PKT0_llllllbd,@"STO_CUDA_ENTRY STV_DEFAULT"
_ZN4vllm3moe44grouped_topk_fused_small_expert_count_kernelIffiLNS0_11ScoringFuncE1ELi256ELb1ELi8EEEvPT_PfPT1_PKT0_llllllbd:
.text._ZN4vllm3moe44grouped_topk_fused_small_expert_count_kernelIffiLNS0_11ScoringFuncE1ELi256ELb1ELi8EEEvPT_PfPT1_PKT0_llllllbd:
        /* <DEDUP_REMOVED lines=27> */
[----:B---3--:R-:W-:Y:S01]  /*01b0*/  @!P0 LEA R8, P2, R4, R12, 0x2 ;  /* 0x0000000c04088211 */ /* 0x008fe200078410ff */
[----:B------:R-:W-:-:S03]  /*01c0*/  IMAD.MOV.U32 R0, RZ, RZ, -0x800000 ;  /* 0xff800000ff007424 */ /* 0x000fc600078e00ff */
        /* <DEDUP_REMOVED lines=8> */
[----:B--2---:R-:W-:Y:S01]  /*0250*/  @!P0 FMUL.FTZ R12, R10, 0.5 ;  /* 0x3f0000000a0c8820 */ /* 0x004fe20000410000 */
[----:B------:R-:W-:-:S03]  /*0260*/  ISETP.GE.U32.AND P0, PT, R2, UR12, PT ;  /* 0x0000000c02007c0c */ /* 0x000fc6000bf06070 */
[----:B------:R-:W0:Y:S01]  /*0270*/  SHFL.BFLY PT, R10, R9, 0x10, 0x1f ;  /* 0x0e001f00090a7f89 */ /* 0x000e2200000e0000 */
        /* <DEDUP_REMOVED lines=95> */
.L_x_7730:
[----:B------:R-:W-:Y:S05]  /*0870*/  BSYNC.RECONVERGENT B0 ;  /* 0x0000000000007941 */ /* 0x000fea0003800200 */
.L_x_7729:
        /* <DEDUP_REMOVED lines=263> */
.L_x_7734:
        /* <DEDUP_REMOVED lines=173> */
.L_x_7733:
[----:B------:R-:W-:Y:S05]  /*23c0*/  BRA.U !UP0, `(.L_x_7732) ;  /* 0x0000000108c87547 */ /* 0x000fea000b800000 */
[----:B------:R-:W-:Y:S01]  /*23d0*/  IMAD R5, R4, 0x4, R1 ;  /* 0x0000000404057824 */ /* 0x000fe200078e0201 */
[----:B------:R-:W-:-:S12]  /*23e0*/  UIADD3 UR5, UPT, UPT, -UR5, URZ, URZ ;  /* 0x000000ff05057290 */ /* 0x000fd8000fffe1ff */
.L_x_7735:
        /* <DEDUP_REMOVED lines=48> */
.L_x_7732:
        /* <DEDUP_REMOVED lines=109> */
[----:B------:R-:W-:Y:S05]  /*2dc0*/  CALL.REL.NOINC `($__internal_89_$__cuda_sm20_div_rn_f64_full) ;  /* 0x00000000007c7944 */ /* 0x000fea0003c00000 */
.L_x_7738:
[----:B------:R-:W-:Y:S05]  /*2dd0*/  BSYNC.RECONVERGENT B0 ;  /* 0x0000000000007941 */ /* 0x000fea0003800200 */
.L_x_7737:
        /* <DEDUP_REMOVED lines=9> */
.L_x_7736:
        /* <DEDUP_REMOVED lines=18> */
.L_x_7739:
[----:B------:R-:W-:Y:S05]  /*2f90*/  BSYNC.RECONVERGENT B0 ;  /* 0x0000000000007941 */ /* 0x000fea0003800200 */
.L_x_7731:
[----:B------:R-:W-:Y:S01]  /*2fa0*/  PREEXIT ;  /* 0x000000000000782d */ /* 0x000fe20000000000 */
[----:B------:R-:W-:Y:S05]  /*2fb0*/  EXIT ;  /* 0x000000000000794d */ /* 0x000fea0003800000 */
        .weak           $__internal_89_$__cuda_sm20_div_rn_f64_full
        .type           $__internal_89_$__cuda_sm20_div_rn_f64_full,@function
        .size           $__internal_89_$__cuda_sm20_div_rn_f64_full,(.L_x_7836 - $__internal_89_$__cuda_sm20_div_rn_f64_full)
$__internal_89_$__cuda_sm20_div_rn_f64_full:
        /* <DEDUP_REMOVED lines=106> */
.L_x_7741:
        /* <DEDUP_REMOVED lines=16> */
.L_x_7744:
[----:B------:R-:W-:Y:S01]  /*3760*/  LOP3.LUT R17, R9, 0x80000, RZ, 0xfc, !PT ;  /* 0x0008000009117812 */ /* 0x000fe200078efcff */
[----:B------:R-:W-:Y:S01]  /*3770*/  IMAD.MOV.U32 R16, RZ, RZ, R8 ;  /* 0x000000ffff107224 */ /* 0x000fe200078e0008 */
[----:B------:R-:W-:Y:S06]  /*3780*/  BRA `(.L_x_7742) ;  /* 0x0000000000087947 */ /* 0x000fec0003800000 */
.L_x_7743:
[----:B------:R-:W-:Y:S01]  /*3790*/  LOP3.LUT R17, R5, 0x80000, RZ, 0xfc, !PT ;  /* 0x0008000005117812 */ /* 0x000fe200078efcff */
[----:B------:R-:W-:-:S07]  /*37a0*/  IMAD.MOV.U32 R16, RZ, RZ, R4 ;  /* 0x000000ffff107224 */ /* 0x000fce00078e0004 */
.L_x_7742:
[----:B------:R-:W-:Y:S05]  /*37b0*/  BSYNC.RECONVERGENT B1 ;  /* 0x0000000000017941 */ /* 0x000fea0003800200 */
.L_x_7740:
[----:B------:R-:W-:Y:S02]  /*37c0*/  IMAD.MOV.U32 R13, RZ, RZ, 0x0 ;  /* 0x00000000ff0d7424 */ /* 0x000fe400078e00ff */
[----:B------:R-:W-:Y:S02]  /*37d0*/  IMAD.MOV.U32 R4, RZ, RZ, R16 ;  /* 0x000000ffff047224 */ /* 0x000fe400078e0010 */
[----:B------:R-:W-:Y:S01]  /*37e0*/  IMAD.MOV.U32 R5, RZ, RZ, R17 ;  /* 0x000000ffff057224 */ /* 0x000fe200078e0011 */
[----:B------:R-:W-:Y:S06]  /*37f0*/  RET.REL.NODEC R12 `(_ZN4vllm3moe44grouped_topk_fused_small_expert_count_kernelIffiLNS0_11ScoringFuncE1ELi256ELb1ELi8EEEvPT_PfPT1_PKT0_llllllbd) ;  /* 0xffffffc80c007950 */ /* 0x000fec0003c3ffff */
.L_x_7745:
        /* <DEDUP_REMOVED lines=16> */
.L_x_7836:


//--------------------- .text._ZN3cub18CUB_300001_SM_10306detail11EmptyKernelIvEEvv --------------------------
	.section	.text._ZN3cub18CUB_300001_SM_10306detail11EmptyKernelIvEEvv,"ax",@progbits
	.align	128
        .global         _ZN3cub18CUB_300001_SM_10306detail11EmptyKernelIvEEvv
        .type           _ZN3cub18CUB_300001_SM_10306detail11EmptyKernelIvEEvv,@function
        .size           _ZN3cub18CUB_300001_SM_10306detail11EmptyKernelIvEEvv,(.L_x_7945 - _ZN3cub18CUB_300001_SM_10306detail11EmptyKernelIvEEvv)
        .other          _ZN3cub18CUB_300001_SM_10306detail11EmptyKernelIvEEvv,@"STO_CUDA_ENTRY STV_DEFAULT"
_ZN3cub18CUB_300001_SM_10306detail11EmptyKernelIvEEvv:
.text._ZN3cub18CUB_300001_SM_10306detail11EmptyKernelIvEEvv:
[----:B------:R-:W-:Y:S01]  /*0000*/  LDC R1, c[0x0][0x37c] ;  /* 0x0000df00ff017b82 */ /* 0x000fe20000000800 */
[----:B------:R-:W-:Y:S05]  /*0010*/  EXIT ;  /* 0x000000000000794d */ /* 0x000fea0003800000 */
.L_x_7746:
        /* <DEDUP_REMOVED lines=14> */
.L_x_7945:


//--------------------- .nv.shared._ZN4vllm3moe25grouped_topk_fused_kernelI13__nv_bfloat16S2_iLNS0_11ScoringFuncE0EEEvPT_PfPT1_PKT0_lllllbd --------------------------
	.section	.nv.shared._ZN4vllm3moe25grouped_topk_fused_kernelI13__nv_bfloat16S2_iLNS0_11ScoringFuncE0EEEvPT_PfPT1_PKT0_lllllbd,"aw",@nobits
	.sectionflags	@""
	.align	16
	.zero		1024


//--------------------- .nv.shared.reserved.0     --------------------------
	.section	.nv.shared.reserved.0,"aw",@nobits
	.weak		__nv_reservedSMEM_offset_0_alias
	.size		__nv_reservedSMEM_offset_0_alias, 0, 64
	.other		__nv_reservedSMEM_offset_0_alias,@"STO_CUDA_RESERVED_SHARED STV_DEFAULT"
__nv_reservedSMEM_offset_0_alias:
	.zero		0
	.zero		64


//--------------------- .nv.global                --------------------------
	.section	.nv.global,"aw",@nobits
.nv.global:
	.type		_ZN54_INTERNAL_95194923_23_grouped_topk_kernels_cu_d08404146thrust24THRUST_300001_SM_1030_NS12placeholders2_5E,@object
	.size		_ZN54_INTERNAL_95194923_23_grouped_topk_kernels_cu_d08404146thrust24THRUST_300001_SM_1030_NS12placeholders2_5E,(_ZN54_INTERNAL_95194923_23_grouped_topk_kernels_cu_d08404144cuda3std3__45__cpo3endE - _ZN54_INTERNAL_95194923_23_grouped_topk_kernels_cu_d08404146thrust24THRUST_300001_SM_1030_NS12placeholders2_5E)
_ZN54_INTERNAL_95194923_23_grouped_topk_kernels_cu_d08404146thrust24THRUST_300001_SM_1030_NS12placeholders2_5E:
	.zero		1
	.type		_ZN54_INTERNAL_95194923_23_grouped_topk_kernels_cu_d08404144cuda3std3__45__cpo3endE,@object
	.size		_ZN54_INTERNAL_95194923_23_grouped_topk_kernels_cu_d08404144cuda3std3__45__cpo3endE,(_ZN54_INTERNAL_95194923_23_grouped_topk_kernels_cu_d08404144cuda3std6ranges3__45__cpo3endE - _ZN54_INTERNAL_95194923_23_grouped_topk_kernels_cu_d08404144cuda3std3__45__cpo3endE)
_ZN54_INTERNAL_95194923_23_grouped_topk_kernels_cu_d08404144cuda3std3__45__cpo3endE:
	.zero		1
	.type		_ZN54_INTERNAL_95194923_23_grouped_topk_kernels_cu_d08404144cuda3std6ranges3__45__cpo3endE,@object
	.size		_ZN54_INTERNAL_95194923_23_grouped_topk_kernels_cu_d08404144cuda3std6ranges3__45__cpo3endE,(_ZN54_INTERNAL_95194923_23_grouped_topk_kernels_cu_d08404144cuda3std3__48in_placeE - _ZN54_INTERNAL_95194923_23_grouped_topk_kernels_cu_d08404144cuda3std6ranges3__45__cpo3endE)
_ZN54_INTERNAL_95194923_23_grouped_topk_kernels_cu_d08404144cuda3std6ranges3__45__cpo3endE:
	.zero		1
	.type		_ZN54_INTERNAL_95194923_23_grouped_topk_kernels_cu_d08404144cuda3std3__48in_placeE,@object
	.size		_ZN54_INTERNAL_95194923_23_grouped_topk_kernels_cu_d08404144cuda3std3__48in_placeE,(_ZN54_INTERNAL_95194923_23_grouped_topk_kernels_cu_d08404144cuda3std6ranges3__45__cpo4sizeE - _ZN54_INTERNAL_95194923_23_grouped_topk_kernels_cu_d08404144cuda3std3__48in_placeE)
_ZN54_INTERNAL_95194923_23_grouped_topk_kernels_cu_d08404144cuda3std3__48in_placeE:
	.zero		1
	.type		_ZN54_INTERNAL_95194923_23_grouped_topk_kernels_cu_d08404144cuda3std6ranges3__45__cpo4sizeE,@object
	.size		_ZN54_INTERNAL_95194923_23_grouped_topk_kernels_cu_d08404144cuda3std6ranges3__45__cpo4sizeE,(_ZN54_INTERNAL_95194923_23_grouped_topk_kernels_cu_d08404146thrust24THRUST_300001_SM_1030_NS12placeholders2_9E - _ZN54_INTERNAL_95194923_23_grouped_topk_kernels_cu_d08404144cuda3std6ranges3__45__cpo4sizeE)
_ZN54_INTERNAL_95194923_23_grouped_topk_kernels_cu_d08404144cuda3std6ranges3__45__cpo4sizeE:
	.zero		1
	.type		_ZN54_INTERNAL_95194923_23_grouped_topk_kernels_cu_d08404146thrust24THRUST_300001_SM_1030_NS12placeholders2_9E,@object
	.size		_ZN54_INTERNAL_95194923_23_grouped_topk_kernels_cu_d08404146thrust24THRUST_300001_SM_1030_NS12placeholders2_9E,(_ZN54_INTERNAL_95194923_23_grouped_topk_kernels_cu_d08404144cuda3std3__45__cpo4rendE - _ZN54_INTERNAL_95194923_23_grouped_topk_kernels_cu_d08404146thrust24THRUST_300001_SM_1030_NS12placeholders2_9E)
_ZN54_INTERNAL_95194923_23_grouped_topk_kernels_cu_d08404146thrust24THRUST_300001_SM_1030_NS12placeholders2_9E:
	.zero		1
	.type		_ZN54_INTERNAL_95194923_23_grouped_topk_kernels_cu_d08404144cuda3std3__45__cpo4rendE,@object
	.size		_ZN54_INTERNAL_95194923_23_grouped_topk_kernels_cu_d08404144cuda3std3__45__cpo4rendE,(_ZN54_INTERNAL_95194923_23_grouped_topk_kernels_cu_d08404144cuda3std6ranges3__45__cpo4nextE - _ZN54_INTERNAL_95194923_23_grouped_topk_kernels_cu_d08404144cuda3std3__45__cpo4rendE)
_ZN54_INTERNAL_95194923_23_grouped_topk_kernels_cu_d08404144cuda3std3__45__cpo4rendE:
	.zero		1
	.type		_ZN54_INTERNAL_95194923_23_grouped_topk_kernels_cu_d08404144cuda3std6ranges3__45__cpo4nextE,@object
	.size		_ZN54_INTERNAL_95194923_23_grouped_topk_kernels_cu_d08404144cuda3std6ranges3__45__cpo4nextE,(_ZN54_INTERNAL_95194923_23_grouped_topk_kernels_cu_d08404144cuda3std6ranges3__45__cpo4swapE - _ZN54_INTERNAL_95194923_23_grouped_topk_kernels_cu_d08404144cuda3std6ranges3__45__cpo4nextE)
_ZN54_INTERNAL_95194923_23_grouped_topk_kernels_cu_d08404144cuda3std6ranges3__45__cpo4nextE:
	.zero		1
	.type		_ZN54_INTERNAL_95194923_23_grouped_topk_kernels_cu_d08404144cuda3std6ranges3__45__cpo4swapE,@object
	.size		_ZN54_INTERNAL_95194923_23_grouped_topk_kernels_cu_d08404144cuda3std6ranges3__45__cpo4swapE,(_ZN54_INTERNAL_95194923_23_grouped_topk_kernels_cu_d08404146thrust24THRUST_300001_SM_1030_NS12placeholders2_1E - _ZN54_INTERNAL_95194923_23_grouped_topk_kernels_cu_d08404144cuda3std6ranges3__45__cpo4swapE)
_ZN54_INTERNAL_95194923_23_grouped_topk_kernels_cu_d08404144cuda3std6ranges3__45__cpo4swapE:
	.zero		1
	.type		_ZN54_INTERNAL_95194923_23_grouped_topk_kernels_cu_d08404146thrust24THRUST_300001_SM_1030_NS12placeholders2_1E,@object
	.size		_ZN54_INTERNAL_95194923_23_grouped_topk_kernels_cu_d08404146thrust24THRUST_300001_SM_1030_NS12placeholders2_1E,(_ZN54_INTERNAL_95194923_23_grouped_topk_kernels_cu_d08404146thrust24THRUST_300001_SM_1030_NS12placeholders2_3E - _ZN54_INTERNAL_95194923_23_grouped_topk_kernels_cu_d08404146thrust24THRUST_300001_SM_1030_NS12placeholders2_1E)
_ZN54_INTERNAL_95194923_23_grouped_topk_kernels_cu_d08404146thrust24THRUST_300001_SM_1030_NS12placeholders2_1E:
	.zero		1
	.type		_ZN54_INTERNAL_95194923_23_grouped_topk_kernels_cu_d08404146thrust24THRUST_300001_SM_1030_NS12placeholders2_3E,@object
	.size		_ZN54_INTERNAL_95194923_23_grouped_topk_kernels_cu_d08404146thrust24THRUST_300001_SM_1030_NS12placeholders2_3E,(_ZN54_INTERNAL_95194923_23_grouped_topk_kernels_cu_d08404144cuda3std3__456_GLOBAL__N__95194923_23_grouped_topk_kernels_cu_d08404146ignoreE - _ZN54_INTERNAL_95194923_23_grouped_topk_kernels_cu_d08404146thrust24THRUST_300001_SM_1030_NS12placeholders2_3E)
_ZN54_INTERNAL_95194923_23_grouped_topk_kernels_cu_d08404146thrust24THRUST_300001_SM_1030_NS12placeholders2_3E:
	.zero		1
	.type		_ZN54_INTERNAL_95194923_23_grouped_topk_kernels_cu_d08404144cuda3std3__456_GLOBAL__N__95194923_23_grouped_topk_kernels_cu_d08404146ignoreE,@object
	.size		_ZN54_INTERNAL_95194923_23_grouped_topk_kernels_cu_d08404144cuda3std3__456_GLOBAL__N__95194923_23_grouped_topk_kernels_cu_d08404146ignoreE,(_ZN54_INTERNAL_95194923_23_grouped_topk_kernels_cu_d08404144cuda3std6ranges3__45__cpo7advanceE - _ZN54_INTERNAL_95194923_23_grouped_topk_kernels_cu_d08404144cuda3std3__456_GLOBAL__N__95194923_23_grouped_topk_kernels_cu_d08404146ignoreE)
_ZN54_INTERNAL_95194923_23_grouped_topk_kernels_cu_d08404144cuda3std3__456_GLOBAL__N__95194923_23_grouped_topk_kernels_cu_d08404146ignoreE:
	.zero		1
	.type		_ZN54_INTERNAL_95194923_23_grouped_topk_kernels_cu_d08404144cuda3std6ranges3__45__cpo7advanceE,@object
	.size		_ZN54_INTERNAL_95194923_23_grouped_topk_kernels_cu_d08404144cuda3std6ranges3__45__cpo7advanceE,(_ZN54_INTERNAL_95194923_23_grouped_topk_kernels_cu_d08404144cuda3std3__45__cpo5crendE - _ZN54_INTERNAL_95194923_23_grouped_topk_kernels_cu_d08404144cuda3std6ranges3__45__cpo7advanceE)
_ZN54_INTERNAL_95194923_23_grouped_topk_kernels_cu_d08404144cuda3std6ranges3__45__cpo7advanceE:
	.zero		1
	.type		_ZN54_INTERNAL_95194923_23_grouped_topk_kernels_cu_d08404144cuda3std3__45__cpo5crendE,@object
	.size		_ZN54_INTERNAL_95194923_23_grouped_topk_kernels_cu_d08404144cuda3std3__45__cpo5crendE,(_ZN54_INTERNAL_95194923_23_grouped_topk_kernels_cu_d08404144cuda3std6ranges3__45__cpo4dataE - _ZN54_INTERNAL_95194923_23_grouped_topk_kernels_cu_d08404144cuda3std3__45__cpo5crendE)
_ZN54_INTERNAL_95194923_23_grouped_topk_kernels_cu_d08404144cuda3std3__45__cpo5crendE:
	.zero		1
	.type		_ZN54_INTERNAL_95194923_23_grouped_topk_kernels_cu_d08404144cuda3std6ranges3__45__cpo4dataE,@object
	.size		_ZN54_INTERNAL_95194923_23_grouped_topk_kernels_cu_d08404144cuda3std6ranges3__45__cpo4dataE,(_ZN54_INTERNAL_95194923_23_grouped_topk_kernels_cu_d08404146thrust24THRUST_300001_SM_1030_NS12placeholders2_7E - _ZN54_INTERNAL_95194923_23_grouped_topk_kernels_cu_d08404144cuda3std6ranges3__45__cpo4dataE)
_ZN54_INTERNAL_95194923_23_grouped_topk_kernels_cu_d08404144cuda3std6ranges3__45__cpo4dataE:
	.zero		1
	.type		_ZN54_INTERNAL_95194923_23_grouped_topk_kernels_cu_d08404146thrust24THRUST_300001_SM_1030_NS12placeholders2_7E,@object
	.size		_ZN54_INTERNAL_95194923_23_grouped_topk_kernels_cu_d08404146thrust24THRUST_300001_SM_1030_NS12placeholders2_7E,(_ZN54_INTERNAL_95194923_23_grouped_topk_kernels_cu_d08404144cuda3std3__45__cpo4cendE - _ZN54_INTERNAL_95194923_23_grouped_topk_kernels_cu_d08404146thrust24THRUST_300001_SM_1030_NS12placeholders2_7E)
_ZN54_INTERNAL_95194923_23_grouped_topk_kernels_cu_d08404146thrust24THRUST_300001_SM_1030_NS12placeholders2_7E:
	.zero		1
	.type		_ZN54_INTERNAL_95194923_23_grouped_topk_kernels_cu_d08404144cuda3std3__45__cpo4cendE,@object
	.size		_ZN54_INTERNAL_95194923_23_grouped_topk_kernels_cu_d08404144cuda3std3__45__cpo4cendE,(_ZN54_INTERNAL_95194923_23_grouped_topk_kernels_cu_d08404144cuda3std6ranges3__45__cpo4cendE - _ZN54_INTERNAL_95194923_23_grouped_topk_kernels_cu_d08404144cuda3std3__45__cpo4cendE)
_ZN54_INTERNAL_95194923_23_grouped_topk_kernels_cu_d08404144cuda3std3__45__cpo4cendE:
	.zero		1
	.type		_ZN54_INTERNAL_95194923_23_grouped_topk_kernels_cu_d08404144cuda3std6ranges3__45__cpo4cendE,@object
	.size		_ZN54_INTERNAL_95194923_23_grouped_topk_kernels_cu_d08404144cuda3std6ranges3__45__cpo4cendE,(_ZN54_INTERNAL_95194923_23_grouped_topk_kernels_cu_d08404144cuda3std3__47nulloptE - _ZN54_INTERNAL_95194923_23_grouped_topk_kernels_cu_d08404144cuda3std6ranges3__45__cpo4cendE)
_ZN54_INTERNAL_95194923_23_grouped_topk_kernels_cu_d08404144cuda3std6ranges3__45__cpo4cendE:
	.zero		1
	.type		_ZN54_INTERNAL_95194923_23_grouped_topk_kernels_cu_d08404144cuda3std3__47nulloptE,@object
	.size		_ZN54_INTERNAL_95194923_23_grouped_topk_kernels_cu_d08404144cuda3std3__47nulloptE,(_ZN54_INTERNAL_95194923_23_grouped_topk_kernels_cu_d08404144cuda3std6ranges3__45__cpo8distanceE - _ZN54_INTERNAL_95194923_23_grouped_topk_kernels_cu_d08404144cuda3std3__47nulloptE)
_ZN54_INTERNAL_95194923_23_grouped_topk_kernels_cu_d08404144cuda3std3__47nulloptE:
	.zero		1
	.type		_ZN54_INTERNAL_95194923_23_grouped_topk_kernels_cu_d08404144cuda3std6ranges3__45__cpo8distanceE,@object
	.size		_ZN54_INTERNAL_95194923_23_grouped_topk_kernels_cu_d08404144cuda3std6ranges3__45__cpo8distanceE,(_ZN54_INTERNAL_95194923_23_grouped_topk_kernels_cu_d08404146thrust24THRUST_300001_SM_1030_NS12placeholders2_6E - _ZN54_INTERNAL_95194923_23_grouped_topk_kernels_cu_d08404144cuda3std6ranges3__45__cpo8distanceE)
_ZN54_INTERNAL_95194923_23_grouped_topk_kernels_cu_d08404144cuda3std6ranges3__45__cpo8distanceE:
	.zero		1
	.type		_ZN54_INTERNAL_95194923_23_grouped_topk_kernels_cu_d08404146thrust24THRUST_300001_SM_1030_NS12placeholders2_6E,@object
	.size		_ZN54_INTERNAL_95194923_23_grouped_topk_kernels_cu_d08404146thrust24THRUST_300001_SM_1030_NS12placeholders2_6E,(_ZN54_INTERNAL_95194923_23_grouped_topk_kernels_cu_d08404144cuda3std3__45__cpo6cbeginE - _ZN54_INTERNAL_95194923_23_grouped_topk_kernels_cu_d08404146thrust24THRUST_300001_SM_1030_NS12placeholders2_6E)
_ZN54_INTERNAL_95194923_23_grouped_topk_kernels_cu_d08404146thrust24THRUST_300001_SM_1030_NS12placeholders2_6E:
	.zero		1
	.type		_ZN54_INTERNAL_95194923_23_grouped_topk_kernels_cu_d08404144cuda3std3__45__cpo6cbeginE,@object
	.size		_ZN54_INTERNAL_95194923_23_grouped_topk_kernels_cu_d08404144cuda3std3__45__cpo6cbeginE,(_ZN54_INTERNAL_95194923_23_grouped_topk_kernels_cu_d08404144cuda3std6ranges3__45__cpo6cbeginE - _ZN54_INTERNAL_95194923_23_grouped_topk_kernels_cu_d08404144cuda3std3__45__cpo6cbeginE)
_ZN54_INTERNAL_95194923_23_grouped_topk_kernels_cu_d08404144cuda3std3__45__cpo6cbeginE:
	.zero		1
	.type		_ZN54_INTERNAL_95194923_23_grouped_topk_kernels_cu_d08404144cuda3std6ranges3__45__cpo6cbeginE,@object
	.size		_ZN54_INTERNAL_95194923_23_grouped_topk_kernels_cu_d08404144cuda3std6ranges3__45__cpo6cbeginE,(_ZN54_INTERNAL_95194923_23_grouped_topk_kernels_cu_d08404144cuda3std3__420unreachable_sentinelE - _ZN54_INTERNAL_95194923_23_grouped_topk_kernels_cu_d08404144cuda3std6ranges3__45__cpo6cbeginE)
_ZN54_INTERNAL_95194923_23_grouped_topk_kernels_cu_d08404144cuda3std6ranges3__45__cpo6cbeginE:
	.zero		1
	.type		_ZN54_INTERNAL_95194923_23_grouped_topk_kernels_cu_d08404144cuda3std3__420unreachable_sentinelE,@object
	.size		_ZN54_INTERNAL_95194923_23_grouped_topk_kernels_cu_d08404144cuda3std3__420unreachable_sentinelE,(_ZN54_INTERNAL_95194923_23_grouped_topk_kernels_cu_d08404144cuda3std6ranges3__45__cpo5ssizeE - _ZN54_INTERNAL_95194923_23_grouped_topk_kernels_cu_d08404144cuda3std3__420unreachable_sentinelE)
_ZN54_INTERNAL_95194923_23_grouped_topk_kernels_cu_d08404144cuda3std3__420unreachable_sentinelE:
	.zero		1
	.type		_ZN54_INTERNAL_95194923_23_grouped_topk_kernels_cu_d08404144cuda3std6ranges3__45__cpo5ssizeE,@object
	.size		_ZN54_INTERNAL_95194923_23_grouped_topk_kernels_cu_d08404144cuda3std6ranges3__45__cpo5ssizeE,(_ZN54_INTERNAL_95194923_23_grouped_topk_kernels_cu_d08404146thrust24THRUST_300001_SM_1030_NS12placeholders3_10E - _ZN54_INTERNAL_95194923_23_grouped_topk_kernels_cu_d08404144cuda3std6ranges3__45__cpo5ssizeE)
_ZN54_INTERNAL_95194923_23_grouped_topk_kernels_cu_d08404144cuda3std6ranges3__45__cpo5ssizeE:
	.zero		1
	.type		_ZN54_INTERNAL_95194923_23_grouped_topk_kernels_cu_d08404146thrust24THRUST_300001_SM_1030_NS12placeholders3_10E,@object
	.size		_ZN54_INTERNAL_95194923_23_grouped_topk_kernels_cu_d08404146thrust24THRUST_300001_SM_1030_NS12placeholders3_10E,(_ZN54_INTERNAL_95194923_23_grouped_topk_kernels_cu_d08404144cuda3std3__45__cpo7crbeginE - _ZN54_INTERNAL_95194923_23_grouped_topk_kernels_cu_d08404146thrust24THRUST_300001_SM_1030_NS12placeholders3_10E)
_ZN54_INTERNAL_95194923_23_grouped_topk_kernels_cu_d08404146thrust24THRUST_300001_SM_1030_NS12placeholders3_10E:
	.zero		1
	.type		_ZN54_INTERNAL_95194923_23_grouped_topk_kernels_cu_d08404144cuda3std3__45__cpo7crbeginE,@object
	.size		_ZN54_INTERNAL_95194923_23_grouped_topk_kernels_cu_d08404144cuda3std3__45__cpo7crbeginE,(_ZN54_INTERNAL_95194923_23_grouped_topk_kernels_cu_d08404144cuda3std6ranges3__45__cpo4prevE - _ZN54_INTERNAL_95194923_23_grouped_topk_kernels_cu_d08404144cuda3std3__45__cpo7crbeginE)
_ZN54_INTERNAL_95194923_23_grouped_topk_kernels_cu_d08404144cuda3std3__45__cpo7crbeginE:
	.zero		1
	.type		_ZN54_INTERNAL_95194923_23_grouped_topk_kernels_cu_d08404144cuda3std6ranges3__45__cpo4prevE,@object
	.size		_ZN54_INTERNAL_95194923_23_grouped_topk_kernels_cu_d08404144cuda3std6ranges3__45__cpo4prevE,(_ZN54_INTERNAL_95194923_23_grouped_topk_kernels_cu_d08404144cuda3std6ranges3__45__cpo9iter_moveE - _ZN54_INTERNAL_95194923_23_grouped_topk_kernels_cu_d08404144cuda3std6ranges3__45__cpo4prevE)
_ZN54_INTERNAL_95194923_23_grouped_topk_kernels_cu_d08404144cuda3std6ranges3__45__cpo4prevE:
	.zero		1
	.type		_ZN54_INTERNAL_95194923_23_grouped_topk_kernels_cu_d08404144cuda3std6ranges3__45__cpo9iter_moveE,@object
	.size		_ZN54_INTERNAL_95194923_23_grouped_topk_kernels_cu_d08404144cuda3std6ranges3__45__cpo9iter_moveE,(_ZN54_INTERNAL_95194923_23_grouped_topk_kernels_cu_d08404146thrust24THRUST_300001_SM_1030_NS12placeholders2_2E - _ZN54_INTERNAL_95194923_23_grouped_topk_kernels_cu_d08404144cuda3std6ranges3__45__cpo9iter_moveE)
_ZN54_INTERNAL_95194923_23_grouped_topk_kernels_cu_d08404144cuda3std6ranges3__45__cpo9iter_moveE:
	.zero		1
	.type		_ZN54_INTERNAL_95194923_23_grouped_topk_kernels_cu_d08404146thrust24THRUST_300001_SM_1030_NS12placeholders2_2E,@object
	.size		_ZN54_INTERNAL_95194923_23_grouped_topk_kernels_cu_d08404146thrust24THRUST_300001_SM_1030_NS12placeholders2_2E,(_ZN54_INTERNAL_95194923_23_grouped_topk_kernels_cu_d08404146thrust24THRUST_300001_SM_1030_NS12placeholders2_4E - _ZN54_INTERNAL_95194923_23_grouped_topk_kernels_cu_d08404146thrust24THRUST_300001_SM_1030_NS12placeholders2_2E)
_ZN54_INTERNAL_95194923_23_grouped_topk_kernels_cu_d08404146thrust24THRUST_300001_SM_1030_NS12placeholders2_2E:
	.zero		1
	.type		_ZN54_INTERNAL_95194923_23_grouped_topk_kernels_cu_d08404146thrust24THRUST_300001_SM_1030_NS12placeholders2_4E,@object
	.size		_ZN54_INTERNAL_95194923_23_grouped_topk_kernels_cu_d08404146thrust24THRUST_300001_SM_1030_NS12placeholders2_4E,(_ZN54_INTERNAL_95194923_23_grouped_topk_kernels_cu_d08404144cuda3std3__45__cpo5beginE - _ZN54_INTERNAL_95194923_23_grouped_topk_kernels_cu_d08404146thrust24THRUST_300001_SM_1030_NS12placeholders2_4E)
_ZN54_INTERNAL_95194923_23_grouped_topk_kernels_cu_d08404146thrust24THRUST_300001_SM_1030_NS12placeholders2_4E:
	.zero		1
	.type		_ZN54_INTERNAL_95194923_23_grouped_topk_kernels_cu_d08404144cuda3std3__45__cpo5beginE,@object
	.size		_ZN54_INTERNAL_95194923_23_grouped_topk_kernels_cu_d08404144cuda3std3__45__cpo5beginE,(_ZN54_INTERNAL_95194923_23_grouped_topk_kernels_cu_d08404144cuda3std6ranges3__45__cpo5beginE - _ZN54_INTERNAL_95194923_23_grouped_topk_kernels_cu_d08404144cuda3std3__45__cpo5beginE)
_ZN54_INTERNAL_95194923_23_grouped_topk_kernels_cu_d08404144cuda3std3__45__cpo5beginE:
	.zero		1
	.type		_ZN54_INTERNAL_95194923_23_grouped_topk_kernels_cu_d08404144cuda3std6ranges3__45__cpo5beginE,@object
	.size		_ZN54_INTERNAL_95194923_23_grouped_topk_kernels_cu_d08404144cuda3std6ranges3__45__cpo5beginE,(_ZN54_INTERNAL_95194923_23_grouped_topk_kernels_cu_d08404144cuda3std3__419piecewise_constructE - _ZN54_INTERNAL_95194923_23_grouped_topk_kernels_cu_d08404144cuda3std6ranges3__45__cpo5beginE)
_ZN54_INTERNAL_95194923_23_grouped_topk_kernels_cu_d08404144cuda3std6ranges3__45__cpo5beginE:
	.zero		1
	.type		_ZN54_INTERNAL_95194923_23_grouped_topk_kernels_cu_d08404144cuda3std3__419piecewise_constructE,@object
	.size		_ZN54_INTERNAL_95194923_23_grouped_topk_kernels_cu_d08404144cuda3std3__419piecewise_constructE,(_ZN54_INTERNAL_95194923_23_grouped_topk_kernels_cu_d08404144cuda3std6ranges3__45__cpo5cdataE - _ZN54_INTERNAL_95194923_23_grouped_topk_kernels_cu_d08404144cuda3std3__419piecewise_constructE)
_ZN54_INTERNAL_95194923_23_grouped_topk_kernels_cu_d08404144cuda3std3__419piecewise_constructE:
	.zero		1
	.type		_ZN54_INTERNAL_95194923_23_grouped_topk_kernels_cu_d08404144cuda3std6ranges3__45__cpo5cdataE,@object
	.size		_ZN54_INTERNAL_95194923_23_grouped_topk_kernels_cu_d08404144cuda3std6ranges3__45__cpo5cdataE,(_ZN54_INTERNAL_95194923_23_grouped_topk_kernels_cu_d08404146thrust24THRUST_300001_SM_1030_NS12placeholders2_8E - _ZN54_INTERNAL_95194923_23_grouped_topk_kernels_cu_d08404144cuda3std6ranges3__45__cpo5cdataE)
_ZN54_INTERNAL_95194923_23_grouped_topk_kernels_cu_d08404144cuda3std6ranges3__45__cpo5cdataE:
	.zero		1
	.type		_ZN54_INTERNAL_95194923_23_grouped_topk_kernels_cu_d08404146thrust24THRUST_300001_SM_1030_NS12placeholders2_8E,@object
	.size		_ZN54_INTERNAL_95194923_23_grouped_topk_kernels_cu_d08404146thrust24THRUST_300001_SM_1030_NS12placeholders2_8E,(_ZN54_INTERNAL_95194923_23_grouped_topk_kernels_cu_d08404144cuda3std3__45__cpo6rbeginE - _ZN54_INTERNAL_95194923_23_grouped_topk_kernels_cu_d08404146thrust24THRUST_300001_SM_1030_NS12placeholders2_8E)
_ZN54_INTERNAL_95194923_23_grouped_topk_kernels_cu_d08404146thrust24THRUST_300001_SM_1030_NS12placeholders2_8E:
	.zero		1
	.type		_ZN54_INTERNAL_95194923_23_grouped_topk_kernels_cu_d08404144cuda3std3__45__cpo6rbeginE,@object
	.size		_ZN54_INTERNAL_95194923_23_grouped_topk_kernels_cu_d08404144cuda3std3__45__cpo6rbeginE,(_ZN54_INTERNAL_95194923_23_grouped_topk_kernels_cu_d08404144cuda3std6ranges3__45__cpo9iter_swapE - _ZN54_INTERNAL_95194923_23_grouped_topk_kernels_cu_d08404144cuda3std3__45__cpo6rbeginE)
_ZN54_INTERNAL_95194923_23_grouped_topk_kernels_cu_d08404144cuda3std3__45__cpo6rbeginE:
	.zero		1
	.type		_ZN54_INTERNAL_95194923_23_grouped_topk_kernels_cu_d08404144cuda3std6ranges3__45__cpo9iter_swapE,@object
	.size		_ZN54_INTERNAL_95194923_23_grouped_topk_kernels_cu_d08404144cuda3std6ranges3__45__cpo9iter_swapE,(_ZN54_INTERNAL_95194923_23_grouped_topk_kernels_cu_d08404144cuda3std3__48unexpectE - _ZN54_INTERNAL_95194923_23_grouped_topk_kernels_cu_d08404144cuda3std6ranges3__45__cpo9iter_swapE)
_ZN54_INTERNAL_95194923_23_grouped_topk_kernels_cu_d08404144cuda3std6ranges3__45__cpo9iter_swapE:
	.zero		1
	.type		_ZN54_INTERNAL_95194923_23_grouped_topk_kernels_cu_d08404144cuda3std3__48unexpectE,@object
	.size		_ZN54_INTERNAL_95194923_23_grouped_topk_kernels_cu_d08404144cuda3std3__48unexpectE,(_ZN54_INTERNAL_95194923_23_grouped_topk_kernels_cu_d08404146thrust24THRUST_300001_SM_1030_NS6system6detail10sequential3seqE - _ZN54_INTERNAL_95194923_23_grouped_topk_kernels_cu_d08404144cuda3std3__48unexpectE)
_ZN54_INTERNAL_95194923_23_grouped_topk_kernels_cu_d08404144cuda3std3__48unexpectE:
	.zero		1
	.type		_ZN54_INTERNAL_95194923_23_grouped_topk_kernels_cu_d08404146thrust24THRUST_300001_SM_1030_NS6system6detail10sequential3seqE,@object
	.size		_ZN54_INTERNAL_95194923_23_grouped_topk_kernels_cu_d08404146thrust24THRUST_300001_SM_1030_NS6system6detail10sequential3seqE,(.L_29 - _ZN54_INTERNAL_95194923_23_grouped_topk_kernels_cu_d08404146thrust24THRUST_300001_SM_1030_NS6system6detail10sequential3seqE)
_ZN54_INTERNAL_95194923_23_grouped_topk_kernels_cu_d08404146thrust24THRUST_300001_SM_1030_NS6system6detail10sequential3seqE:
	.zero		1
.L_29:


//--------------------- .nv.shared._ZN4vllm3moe44grouped_topk_fused_small_expert_count_kernelI13__nv_bfloat16S2_iLNS0_11ScoringFuncE0ELi128ELb0ELi8EEEvPT_PfPT1_PKT0_llllllbd --------------------------
	.section	.nv.shared._ZN4vllm3moe44grouped_topk_fused_small_expert_count_kernelI13__nv_bfloat16S2_iLNS0_11ScoringFuncE0ELi128ELb0ELi8EEEvPT_PfPT1_PKT0_llllllbd,"aw",@nobits
	.sectionflags	@""
	.align	128
.nv.shared._ZN4vllm3moe44grouped_topk_fused_small_expert_count_kernelI13__nv_bfloat16S2_iLNS0_11ScoringFuncE0ELi128ELb0ELi8EEEvPT_PfPT1_PKT0_llllllbd:
	.zero		2048


//--------------------- .nv.shared._ZN4vllm3moe44grouped_topk_fused_small_expert_count_kernelI13__nv_bfloat16S2_iLNS0_11ScoringFuncE0ELi384ELb0ELi8EEEvPT_PfPT1_PKT0_llllllbd --------------------------
	.section	.nv.shared._ZN4vllm3moe44grouped_topk_fused_small_expert_count_kernelI13__nv_bfloat16S2_iLNS0_11ScoringFuncE0ELi384ELb0ELi8EEEvPT_PfPT1_PKT0_llllllbd,"aw",@nobits
	.sectionflags	@""
	.align	128
.nv.shared._ZN4vllm3moe44grouped_topk_fused_small_expert_count_kernelI13__nv_bfloat16S2_iLNS0_11ScoringFuncE0ELi384ELb0ELi8EEEvPT_PfPT1_PKT0_llllllbd:
	.zero		4320


//--------------------- .nv.shared._ZN4vllm3moe44grouped_topk_fused_small_expert_count_kernelI13__nv_bfloat16S2_iLNS0_11ScoringFuncE0ELi512ELb0ELi8EEEvPT_PfPT1_PKT0_llllllbd --------------------------
	.section	.nv.shared._ZN4vllm3moe44grouped_topk_fused_small_expert_count_kernelI13__nv_bfloat16S2_iLNS0_11ScoringFuncE0ELi512ELb0ELi8EEEvPT_PfPT1_PKT0_llllllbd,"aw",@nobits
	.sectionflags	@""
	.align	128
.nv.shared._ZN4vllm3moe44grouped_topk_fused_small_expert_count_kernelI13__nv_bfloat16S2_iLNS0_11ScoringFuncE0ELi512ELb0ELi8EEEvPT_PfPT1_PKT0_llllllbd:
	.zero		5376


//--------------------- .nv.shared._ZN4vllm3moe44grouped_topk_fused_small_expert_count_kernelI13__nv_bfloat16S2_iLNS0_11ScoringFuncE0ELi512ELb0ELi22EEEvPT_PfPT1_PKT0_llllllbd --------------------------
	.section	.nv.shared._ZN4vllm3moe44grouped_topk_fused_small_expert_count_kernelI13__nv_bfloat16S2_iLNS0_11ScoringFuncE0ELi512ELb0ELi22EEEvPT_PfPT1_PKT0_llllllbd,"aw",@nobits
	.sectionflags	@""
	.align	128
.nv.shared._ZN4vllm3moe44grouped_topk_fused_small_expert_count_kernelI13__nv_bfloat16S2_iLNS0_11ScoringFuncE0ELi512ELb0ELi22EEEvPT_PfPT1_PKT0_llllllbd:
	.zero		5856


//--------------------- .nv.shared._ZN4vllm3moe44grouped_topk_fused_small_expert_count_kernelI13__nv_bfloat16S2_iLNS0_11ScoringFuncE0ELi256ELb1ELi8EEEvPT_PfPT1_PKT0_llllllbd --------------------------
	.section	.nv.shared._ZN4vllm3moe44grouped_topk_fused_small_expert_count_kernelI13__nv_bfloat16S2_iLNS0_11ScoringFuncE0ELi256ELb1ELi8EEEvPT_PfPT1_PKT0_llllllbd,"aw",@nobits
	.sectionflags	@""
	.align	128
.nv.shared._ZN4vllm3moe44grouped_topk_fused_small_expert_count_kernelI13__nv_bfloat16S2_iLNS0_11ScoringFuncE0ELi256ELb1ELi8EEEvPT_PfPT1_PKT0_llllllbd:
	.zero		3104


//--------------------- .nv.shared._ZN4vllm3moe25grouped_topk_fused_kernelI13__nv_bfloat166__halfiLNS0_11ScoringFuncE0EEEvPT_PfPT1_PKT0_lllllbd --------------------------
	.section	.nv.shared._ZN4vllm3moe25grouped_topk_fused_kernelI13__nv_bfloat166__halfiLNS0_11ScoringFuncE0EEEvPT_PfPT1_PKT0_lllllbd,"aw",@nobits
	.sectionflags	@""
	.align	16
	.zero		1024


//--------------------- .nv.shared._ZN4vllm3moe44grouped_topk_fused_small_expert_count_kernelI13__nv_bfloat166__halfiLNS0_11ScoringFuncE0ELi128ELb0ELi8EEEvPT_PfPT1_PKT0_llllllbd --------------------------
	.section	.nv.shared._ZN4vllm3moe44grouped_topk_fused_small_expert_count_kernelI13__nv_bfloat166__halfiLNS0_11ScoringFuncE0ELi128ELb0ELi8EEEvPT_PfPT1_PKT0_llllllbd,"aw",@nobits
	.sectionflags	@""
	.align	128
.nv.shared._ZN4vllm3moe44grouped_topk_fused_small_expert_count_kernelI13__nv_bfloat166__halfiLNS0_11ScoringFuncE0ELi128ELb0ELi8EEEvPT_PfPT1_PKT0_llllllbd:
	.zero		2048


//--------------------- .nv.shared._ZN4vllm3moe44grouped_topk_fused_small_expert_count_kernelI13__nv_bfloat166__halfiLNS0_11ScoringFuncE0ELi384ELb0ELi8EEEvPT_PfPT1_PKT0_llllllbd --------------------------
	.section	.nv.shared._ZN4vllm3moe44grouped_topk_fused_small_expert_count_kernelI13__nv_bfloat166__halfiLNS0_11ScoringFuncE0ELi384ELb0ELi8EEEvPT_PfPT1_PKT0_llllllbd,"aw",@nobits
	.sectionflags	@""
	.align	128
.nv.shared._ZN4vllm3moe44grouped_topk_fused_small_expert_count_kernelI13__nv_bfloat166__halfiLNS0_11ScoringFuncE0ELi384ELb0ELi8EEEvPT_PfPT1_PKT0_llllllbd:
	.zero		4320


//--------------------- .nv.shared._ZN4vllm3moe44grouped_topk_fused_small_expert_count_kernelI13__nv_bfloat166__halfiLNS0_11ScoringFuncE0ELi512ELb0ELi8EEEvPT_PfPT1_PKT0_llllllbd --------------------------
	.section	.nv.shared._ZN4vllm3moe44grouped_topk_fused_small_expert_count_kernelI13__nv_bfloat166__halfiLNS0_11ScoringFuncE0ELi512ELb0ELi8EEEvPT_PfPT1_PKT0_llllllbd,"aw",@nobits
	.sectionflags	@""
	.align	128
.nv.shared._ZN4vllm3moe44grouped_topk_fused_small_expert_count_kernelI13__nv_bfloat166__halfiLNS0_11ScoringFuncE0ELi512ELb0ELi8EEEvPT_PfPT1_PKT0_llllllbd:
	.zero		5376


//--------------------- .nv.shared._ZN4vllm3moe44grouped_topk_fused_small_expert_count_kernelI13__nv_bfloat166__halfiLNS0_11ScoringFuncE0ELi512ELb0ELi22EEEvPT_PfPT1_PKT0_llllllbd --------------------------
	.section	.nv.shared._ZN4vllm3moe44grouped_topk_fused_small_expert_count_kernelI13__nv_bfloat166__halfiLNS0_11ScoringFuncE0ELi512ELb0ELi22EEEvPT_PfPT1_PKT0_llllllbd,"aw",@nobits
	.sectionflags	@""
	.align	128
.nv.shared._ZN4vllm3moe44grouped_topk_fused_small_expert_count_kernelI13__nv_bfloat166__halfiLNS0_11ScoringFuncE0ELi512ELb0ELi22EEEvPT_PfPT1_PKT0_llllllbd:
	.zero		5856


//--------------------- .nv.shared._ZN4vllm3moe44grouped_topk_fused_small_expert_count_kernelI13__nv_bfloat166__halfiLNS0_11ScoringFuncE0ELi256ELb1ELi8EEEvPT_PfPT1_PKT0_llllllbd --------------------------
	.section	.nv.shared._ZN4vllm3moe44grouped_topk_fused_small_expert_count_kernelI13__nv_bfloat166__halfiLNS0_11ScoringFuncE0ELi256ELb1ELi8EEEvPT_PfPT1_PKT0_llllllbd,"aw",@nobits
	.sectionflags	@""
	.align	128
.nv.shared._ZN4vllm3moe44grouped_topk_fused_small_expert_count_kernelI13__nv_bfloat166__halfiLNS0_11ScoringFuncE0ELi256ELb1ELi8EEEvPT_PfPT1_PKT0_llllllbd:
	.zero		3104


//--------------------- .nv.shared._ZN4vllm3moe25grouped_topk_fused_kernelI13__nv_bfloat16fiLNS0_11ScoringFuncE0EEEvPT_PfPT1_PKT0_lllllbd --------------------------
	.section	.nv.shared._ZN4vllm3moe25grouped_topk_fused_kernelI13__nv_bfloat16fiLNS0_11ScoringFuncE0EEEvPT_PfPT1_PKT0_lllllbd,"aw",@nobits
	.sectionflags	@""
	.align	16
	.zero		1024


//--------------------- .nv.shared._ZN4vllm3moe44grouped_topk_fused_small_expert_count_kernelI13__nv_bfloat16fiLNS0_11ScoringFuncE0ELi128ELb0ELi8EEEvPT_PfPT1_PKT0_llllllbd --------------------------
	.section	.nv.shared._ZN4vllm3moe44grouped_topk_fused_small_expert_count_kernelI13__nv_bfloat16fiLNS0_11ScoringFuncE0ELi128ELb0ELi8EEEvPT_PfPT1_PKT0_llllllbd,"aw",@nobits
	.sectionflags	@""
	.align	128
.nv.shared._ZN4vllm3moe44grouped_topk_fused_small_expert_count_kernelI13__nv_bfloat16fiLNS0_11ScoringFuncE0ELi128ELb0ELi8EEEvPT_PfPT1_PKT0_llllllbd:
	.zero		2048


//--------------------- .nv.shared._ZN4vllm3moe44grouped_topk_fused_small_expert_count_kernelI13__nv_bfloat16fiLNS0_11ScoringFuncE0ELi384ELb0ELi8EEEvPT_PfPT1_PKT0_llllllbd --------------------------
	.section	.nv.shared._ZN4vllm3moe44grouped_topk_fused_small_expert_count_kernelI13__nv_bfloat16fiLNS0_11ScoringFuncE0ELi384ELb0ELi8EEEvPT_PfPT1_PKT0_llllllbd,"aw",@nobits
	.sectionflags	@""
	.align	128
.nv.shared._ZN4vllm3moe44grouped_topk_fused_small_expert_count_kernelI13__nv_bfloat16fiLNS0_11ScoringFuncE0ELi384ELb0ELi8EEEvPT_PfPT1_PKT0_llllllbd:
	.zero		4320


//--------------------- .nv.shared._ZN4vllm3moe44grouped_topk_fused_small_expert_count_kernelI13__nv_bfloat16fiLNS0_11ScoringFuncE0ELi512ELb0ELi8EEEvPT_PfPT1_PKT0_llllllbd --------------------------
	.section	.nv.shared._ZN4vllm3moe44grouped_topk_fused_small_expert_count_kernelI13__nv_bfloat16fiLNS0_11ScoringFuncE0ELi512ELb0ELi8EEEvPT_PfPT1_PKT0_llllllbd,"aw",@nobits
	.sectionflags	@""
	.align	128
.nv.shared._ZN4vllm3moe44grouped_topk_fused_small_expert_count_kernelI13__nv_bfloat16fiLNS0_11ScoringFuncE0ELi512ELb0ELi8EEEvPT_PfPT1_PKT0_llllllbd:
	.zero		5376


//--------------------- .nv.shared._ZN4vllm3moe44grouped_topk_fused_small_expert_count_kernelI13__nv_bfloat16fiLNS0_11ScoringFuncE0ELi512ELb0ELi22EEEvPT_PfPT1_PKT0_llllllbd --------------------------
	.section	.nv.shared._ZN4vllm3moe44grouped_topk_fused_small_expert_count_kernelI13__nv_bfloat16fiLNS0_11ScoringFuncE0ELi512ELb0ELi22EEEvPT_PfPT1_PKT0_llllllbd,"aw",@nobits
	.sectionflags	@""
	.align	128
.nv.shared._ZN4vllm3moe44grouped_topk_fused_small_expert_count_kernelI13__nv_bfloat16fiLNS0_11ScoringFuncE0ELi512ELb0ELi22EEEvPT_PfPT1_PKT0_llllllbd:
	.zero		5856


//--------------------- .nv.shared._ZN4vllm3moe44grouped_topk_fused_small_expert_count_kernelI13__nv_bfloat16fiLNS0_11ScoringFuncE0ELi256ELb1ELi8EEEvPT_PfPT1_PKT0_llllllbd --------------------------
	.section	.nv.shared._ZN4vllm3moe44grouped_topk_fused_small_expert_count_kernelI13__nv_bfloat16fiLNS0_11ScoringFuncE0ELi256ELb1ELi8EEEvPT_PfPT1_PKT0_llllllbd,"aw",@nobits
	.sectionflags	@""
	.align	128
.nv.shared._ZN4vllm3moe44grouped_topk_fused_small_expert_count_kernelI13__nv_bfloat16fiLNS0_11ScoringFuncE0ELi256ELb1ELi8EEEvPT_PfPT1_PKT0_llllllbd:
	.zero		3104


//--------------------- .nv.shared._ZN4vllm3moe25grouped_topk_fused_kernelI6__half13__nv_bfloat16iLNS0_11ScoringFuncE0EEEvPT_PfPT1_PKT0_lllllbd --------------------------
	.section	.nv.shared._ZN4vllm3moe25grouped_topk_fused_kernelI6__half13__nv_bfloat16iLNS0_11ScoringFuncE0EEEvPT_PfPT1_PKT0_lllllbd,"aw",@nobits
	.sectionflags	@""
	.align	16
	.zero		1024


//--------------------- .nv.shared._ZN4vllm3moe44grouped_topk_fused_small_expert_count_kernelI6__half13__nv_bfloat16iLNS0_11ScoringFuncE0ELi128ELb0ELi8EEEvPT_PfPT1_PKT0_llllllbd --------------------------
	.section	.nv.shared._ZN4vllm3moe44grouped_topk_fused_small_expert_count_kernelI6__half13__nv_bfloat16iLNS0_11ScoringFuncE0ELi128ELb0ELi8EEEvPT_PfPT1_PKT0_llllllbd,"aw",@nobits
	.sectionflags	@""
	.align	128
.nv.shared._ZN4vllm3moe44grouped_topk_fused_small_expert_count_kernelI6__half13__nv_bfloat16iLNS0_11ScoringFuncE0ELi128ELb0ELi8EEEvPT_PfPT1_PKT0_llllllbd:
	.zero		2048


//--------------------- .nv.shared._ZN4vllm3moe44grouped_topk_fused_small_expert_count_kernelI6__half13__nv_bfloat16iLNS0_11ScoringFuncE0ELi384ELb0ELi8EEEvPT_PfPT1_PKT0_llllllbd --------------------------
	.section	.nv.shared._ZN4vllm3moe44grouped_topk_fused_small_expert_count_kernelI6__half13__nv_bfloat16iLNS0_11ScoringFuncE0ELi384ELb0ELi8EEEvPT_PfPT1_PKT0_llllllbd,"aw",@nobits
	.sectionflags	@""
	.align	128
.nv.shared._ZN4vllm3moe44grouped_topk_fused_small_expert_count_kernelI6__half13__nv_bfloat16iLNS0_11ScoringFuncE0ELi384ELb0ELi8EEEvPT_PfPT1_PKT0_llllllbd:
	.zero		4320


//--------------------- .nv.shared._ZN4vllm3moe44grouped_topk_fused_small_expert_count_kernelI6__half13__nv_bfloat16iLNS0_11ScoringFuncE0ELi512ELb0ELi8EEEvPT_PfPT1_PKT0_llllllbd --------------------------
	.section	.nv.shared._ZN4vllm3moe44grouped_topk_fused_small_expert_count_kernelI6__half13__nv_bfloat16iLNS0_11ScoringFuncE0ELi512ELb0ELi8EEEvPT_PfPT1_PKT0_llllllbd,"aw",@nobits
	.sectionflags	@""
	.align	128
.nv.shared._ZN4vllm3moe44grouped_topk_fused_small_expert_count_kernelI6__half13__nv_bfloat16iLNS0_11ScoringFuncE0ELi512ELb0ELi8EEEvPT_PfPT1_PKT0_llllllbd:
	.zero		5376


//--------------------- .nv.shared._ZN4vllm3moe44grouped_topk_fused_small_expert_count_kernelI6__half13__nv_bfloat16iLNS0_11ScoringFuncE0ELi512ELb0ELi22EEEvPT_PfPT1_PKT0_llllllbd --------------------------
	.section	.nv.shared._ZN4vllm3moe44grouped_topk_fused_small_expert_count_kernelI6__half13__nv_bfloat16iLNS0_11ScoringFuncE0ELi512ELb0ELi22EEEvPT_PfPT1_PKT0_llllllbd,"aw",@nobits
	.sectionflags	@""
	.align	128
.nv.shared._ZN4vllm3moe44grouped_topk_fused_small_expert_count_kernelI6__half13__nv_bfloat16iLNS0_11ScoringFuncE0ELi512ELb0ELi22EEEvPT_PfPT1_PKT0_llllllbd:
	.zero		5856


//--------------------- .nv.shared._ZN4vllm3moe44grouped_topk_fused_small_expert_count_kernelI6__half13__nv_bfloat16iLNS0_11ScoringFuncE0ELi256ELb1ELi8EEEvPT_PfPT1_PKT0_llllllbd --------------------------
	.section	.nv.shared._ZN4vllm3moe44grouped_topk_fused_small_expert_count_kernelI6__half13__nv_bfloat16iLNS0_11ScoringFuncE0ELi256ELb1ELi8EEEvPT_PfPT1_PKT0_llllllbd,"aw",@nobits
	.sectionflags	@""
	.align	128
.nv.shared._ZN4vllm3moe44grouped_topk_fused_small_expert_count_kernelI6__half13__nv_bfloat16iLNS0_11ScoringFuncE0ELi256ELb1ELi8EEEvPT_PfPT1_PKT0_llllllbd:
	.zero		3104


//--------------------- .nv.shared._ZN4vllm3moe25grouped_topk_fused_kernelI6__halfS2_iLNS0_11ScoringFuncE0EEEvPT_PfPT1_PKT0_lllllbd --------------------------
	.section	.nv.shared._ZN4vllm3moe25grouped_topk_fused_kernelI6__halfS2_iLNS0_11ScoringFuncE0EEEvPT_PfPT1_PKT0_lllllbd,"aw",@nobits
	.sectionflags	@""
	.align	16
	.zero		1024


//--------------------- .nv.shared._ZN4vllm3moe44grouped_topk_fused_small_expert_count_kernelI6__halfS2_iLNS0_11ScoringFuncE0ELi128ELb0ELi8EEEvPT_PfPT1_PKT0_llllllbd --------------------------
	.section	.nv.shared._ZN4vllm3moe44grouped_topk_fused_small_expert_count_kernelI6__halfS2_iLNS0_11ScoringFuncE0ELi128ELb0ELi8EEEvPT_PfPT1_PKT0_llllllbd,"aw",@nobits
	.sectionflags	@""
	.align	128
.nv.shared._ZN4vllm3moe44grouped_topk_fused_small_expert_count_kernelI6__halfS2_iLNS0_11ScoringFuncE0ELi128ELb0ELi8EEEvPT_PfPT1_PKT0_llllllbd:
	.zero		2048


//--------------------- .nv.shared._ZN4vllm3moe44grouped_topk_fused_small_expert_count_kernelI6__halfS2_iLNS0_11ScoringFuncE0ELi384ELb0ELi8EEEvPT_PfPT1_PKT0_llllllbd --------------------------
	.section	.nv.shared._ZN4vllm3moe44grouped_topk_fused_small_expert_count_kernelI6__halfS2_iLNS0_11ScoringFuncE0ELi384ELb0ELi8EEEvPT_PfPT1_PKT0_llllllbd,"aw",@nobits
	.sectionflags	@""
	.align	128
.nv.shared._ZN4vllm3moe44grouped_topk_fused_small_expert_count_kernelI6__halfS2_iLNS0_11ScoringFuncE0ELi384ELb0ELi8EEEvPT_PfPT1_PKT0_llllllbd:
	.zero		4320


//--------------------- .nv.shared._ZN4vllm3moe44grouped_topk_fused_small_expert_count_kernelI6__halfS2_iLNS0_11ScoringFuncE0ELi512ELb0ELi8EEEvPT_PfPT1_PKT0_llllllbd --------------------------
	.section	.nv.shared._ZN4vllm3moe44grouped_topk_fused_small_expert_count_kernelI6__halfS2_iLNS0_11ScoringFuncE0ELi512ELb0ELi8EEEvPT_PfPT1_PKT0_llllllbd,"aw",@nobits
	.sectionflags	@""
	.align	128
.nv.shared._ZN4vllm3moe44grouped_topk_fused_small_expert_count_kernelI6__halfS2_iLNS0_11ScoringFuncE0ELi512ELb0ELi8EEEvPT_PfPT1_PKT0_llllllbd:
	.zero		5376


//--------------------- .nv.shared._ZN4vllm3moe44grouped_topk_fused_small_expert_count_kernelI6__halfS2_iLNS0_11ScoringFuncE0ELi512ELb0ELi22EEEvPT_PfPT1_PKT0_llllllbd --------------------------
	.section	.nv.shared._ZN4vllm3moe44grouped_topk_fused_small_expert_count_kernelI6__halfS2_iLNS0_11ScoringFuncE0ELi512ELb0ELi22EEEvPT_PfPT1_PKT0_llllllbd,"aw",@nobits
	.sectionflags	@""
	.align	128
.nv.shared._ZN4vllm3moe44grouped_topk_fused_small_expert_count_kernelI6__halfS2_iLNS0_11ScoringFuncE0ELi512ELb0ELi22EEEvPT_PfPT1_PKT0_llllllbd:
	.zero		5856


//--------------------- .nv.shared._ZN4vllm3moe44grouped_topk_fused_small_expert_count_kernelI6__halfS2_iLNS0_11ScoringFuncE0ELi256ELb1ELi8EEEvPT_PfPT1_PKT0_llllllbd --------------------------
	.section	.nv.shared._ZN4vllm3moe44grouped_topk_fused_small_expert_count_kernelI6__halfS2_iLNS0_11ScoringFuncE0ELi256ELb1ELi8EEEvPT_PfPT1_PKT0_llllllbd,"aw",@nobits
	.sectionflags	@""
	.align	128
.nv.shared._ZN4vllm3moe44grouped_topk_fused_small_expert_count_kernelI6__halfS2_iLNS0_11ScoringFuncE0ELi256ELb1ELi8EEEvPT_PfPT1_PKT0_llllllbd:
	.zero		3104


//--------------------- .nv.shared._ZN4vllm3moe25grouped_topk_fused_kernelI6__halffiLNS0_11ScoringFuncE0EEEvPT_PfPT1_PKT0_lllllbd --------------------------
	.section	.nv.shared._ZN4vllm3moe25grouped_topk_fused_kernelI6__halffiLNS0_11ScoringFuncE0EEEvPT_PfPT1_PKT0_lllllbd,"aw",@nobits
	.sectionflags	@""
	.align	16
	.zero		1024


//--------------------- .nv.shared._ZN4vllm3moe44grouped_topk_fused_small_expert_count_kernelI6__halffiLNS0_11ScoringFuncE0ELi128ELb0ELi8EEEvPT_PfPT1_PKT0_llllllbd --------------------------
	.section	.nv.shared._ZN4vllm3moe44grouped_topk_fused_small_expert_count_kernelI6__halffiLNS0_11ScoringFuncE0ELi128ELb0ELi8EEEvPT_PfPT1_PKT0_llllllbd,"aw",@nobits
	.sectionflags	@""
	.align	128
.nv.shared._ZN4vllm3moe44grouped_topk_fused_small_expert_count_kernelI6__halffiLNS0_11ScoringFuncE0ELi128ELb0ELi8EEEvPT_PfPT1_PKT0_llllllbd:
	.zero		2048


//--------------------- .nv.shared._ZN4vllm3moe44grouped_topk_fused_small_expert_count_kernelI6__halffiLNS0_11ScoringFuncE0ELi384ELb0ELi8EEEvPT_PfPT1_PKT0_llllllbd --------------------------
	.section	.nv.shared._ZN4vllm3moe44grouped_topk_fused_small_expert_count_kernelI6__halffiLNS0_11ScoringFuncE0ELi384ELb0ELi8EEEvPT_PfPT1_PKT0_llllllbd,"aw",@nobits
	.sectionflags	@""
	.align	128
.nv.shared._ZN4vllm3moe44grouped_topk_fused_small_expert_count_kernelI6__halffiLNS0_11ScoringFuncE0ELi384ELb0ELi8EEEvPT_PfPT1_PKT0_llllllbd:
	.zero		4320


//--------------------- .nv.shared._ZN4vllm3moe44grouped_topk_fused_small_expert_count_kernelI6__halffiLNS0_11ScoringFuncE0ELi512ELb0ELi8EEEvPT_PfPT1_PKT0_llllllbd --------------------------
	.section	.nv.shared._ZN4vllm3moe44grouped_topk_fused_small_expert_count_kernelI6__halffiLNS0_11ScoringFuncE0ELi512ELb0ELi8EEEvPT_PfPT1_PKT0_llllllbd,"aw",@nobits
	.sectionflags	@""
	.align	128
.nv.shared._ZN4vllm3moe44grouped_topk_fused_small_expert_count_kernelI6__halffiLNS0_11ScoringFuncE0ELi512ELb0ELi8EEEvPT_PfPT1_PKT0_llllllbd:
	.zero		5376


//--------------------- .nv.shared._ZN4vllm3moe44grouped_topk_fused_small_expert_count_kernelI6__halffiLNS0_11ScoringFuncE0ELi512ELb0ELi22EEEvPT_PfPT1_PKT0_llllllbd --------------------------
	.section	.nv.shared._ZN4vllm3moe44grouped_topk_fused_small_expert_count_kernelI6__halffiLNS0_11ScoringFuncE0ELi512ELb0ELi22EEEvPT_PfPT1_PKT0_llllllbd,"aw",@nobits
	.sectionflags	@""
	.align	128
.nv.shared._ZN4vllm3moe44grouped_topk_fused_small_expert_count_kernelI6__halffiLNS0_11ScoringFuncE0ELi512ELb0ELi22EEEvPT_PfPT1_PKT0_llllllbd:
	.zero		5856


//--------------------- .nv.shared._ZN4vllm3moe44grouped_topk_fused_small_expert_count_kernelI6__halffiLNS0_11ScoringFuncE0ELi256ELb1ELi8EEEvPT_PfPT1_PKT0_llllllbd --------------------------
	.section	.nv.shared._ZN4vllm3moe44grouped_topk_fused_small_expert_count_kernelI6__halffiLNS0_11ScoringFuncE0ELi256ELb1ELi8EEEvPT_PfPT1_PKT0_llllllbd,"aw",@nobits
	.sectionflags	@""
	.align	128
.nv.shared._ZN4vllm3moe44grouped_topk_fused_small_expert_count_kernelI6__halffiLNS0_11ScoringFuncE0ELi256ELb1ELi8EEEvPT_PfPT1_PKT0_llllllbd:
	.zero		3104


//--------------------- .nv.shared._ZN4vllm3moe25grouped_topk_fused_kernelIf13__nv_bfloat16iLNS0_11ScoringFuncE0EEEvPT_PfPT1_PKT0_lllllbd --------------------------
	.section	.nv.shared._ZN4vllm3moe25grouped_topk_fused_kernelIf13__nv_bfloat16iLNS0_11ScoringFuncE0EEEvPT_PfPT1_PKT0_lllllbd,"aw",@nobits
	.sectionflags	@""
	.align	16
	.zero		1024


//--------------------- .nv.shared._ZN4vllm3moe44grouped_topk_fused_small_expert_count_kernelIf13__nv_bfloat16iLNS0_11ScoringFuncE0ELi128ELb0ELi8EEEvPT_PfPT1_PKT0_llllllbd --------------------------
	.section	.nv.shared._ZN4vllm3moe44grouped_topk_fused_small_expert_count_kernelIf13__nv_bfloat16iLNS0_11ScoringFuncE0ELi128ELb0ELi8EEEvPT_PfPT1_PKT0_llllllbd,"aw",@nobits
	.sectionflags	@""
	.align	128
.nv.shared._ZN4vllm3moe44grouped_topk_fused_small_expert_count_kernelIf13__nv_bfloat16iLNS0_11ScoringFuncE0ELi128ELb0ELi8EEEvPT_PfPT1_PKT0_llllllbd:
	.zero		2048


//--------------------- .nv.shared._ZN4vllm3moe44grouped_topk_fused_small_expert_count_kernelIf13__nv_bfloat16iLNS0_11ScoringFuncE0ELi384ELb0ELi8EEEvPT_PfPT1_PKT0_llllllbd --------------------------
	.section	.nv.shared._ZN4vllm3moe44grouped_topk_fused_small_expert_count_kernelIf13__nv_bfloat16iLNS0_11ScoringFuncE0ELi384ELb0ELi8EEEvPT_PfPT1_PKT0_llllllbd,"aw",@nobits
	.sectionflags	@""
	.align	128
.nv.shared._ZN4vllm3moe44grouped_topk_fused_small_expert_count_kernelIf13__nv_bfloat16iLNS0_11ScoringFuncE0ELi384ELb0ELi8EEEvPT_PfPT1_PKT0_llllllbd:
	.zero		4320


//--------------------- .nv.shared._ZN4vllm3moe44grouped_topk_fused_small_expert_count_kernelIf13__nv_bfloat16iLNS0_11ScoringFuncE0ELi512ELb0ELi8EEEvPT_PfPT1_PKT0_llllllbd --------------------------
	.section	.nv.shared._ZN4vllm3moe44grouped_topk_fused_small_expert_count_kernelIf13__nv_bfloat16iLNS0_11ScoringFuncE0ELi512ELb0ELi8EEEvPT_PfPT1_PKT0_llllllbd,"aw",@nobits
	.sectionflags	@""
	.align	128
.nv.shared._ZN4vllm3moe44grouped_topk_fused_small_expert_count_kernelIf13__nv_bfloat16iLNS0_11ScoringFuncE0ELi512ELb0ELi8EEEvPT_PfPT1_PKT0_llllllbd:
	.zero		5376


//--------------------- .nv.shared._ZN4vllm3moe44grouped_topk_fused_small_expert_count_kernelIf13__nv_bfloat16iLNS0_11ScoringFuncE0ELi512ELb0ELi22EEEvPT_PfPT1_PKT0_llllllbd --------------------------
	.section	.nv.shared._ZN4vllm3moe44grouped_topk_fused_small_expert_count_kernelIf13__nv_bfloat16iLNS0_11ScoringFuncE0ELi512ELb0ELi22EEEvPT_PfPT1_PKT0_llllllbd,"aw",@nobits
	.sectionflags	@""
	.align	128
.nv.shared._ZN4vllm3moe44grouped_topk_fused_small_expert_count_kernelIf13__nv_bfloat16iLNS0_11ScoringFuncE0ELi512ELb0ELi22EEEvPT_PfPT1_PKT0_llllllbd:
	.zero		5856


//--------------------- .nv.shared._ZN4vllm3moe44grouped_topk_fused_small_expert_count_kernelIf13__nv_bfloat16iLNS0_11ScoringFuncE0ELi256ELb1ELi8EEEvPT_PfPT1_PKT0_llllllbd --------------------------
	.section	.nv.shared._ZN4vllm3moe44grouped_topk_fused_small_expert_count_kernelIf13__nv_bfloat16iLNS0_11ScoringFuncE0ELi256ELb1ELi8EEEvPT_PfPT1_PKT0_llllllbd,"aw",@nobits
	.sectionflags	@""
	.align	128
.nv.shared._ZN4vllm3moe44grouped_topk_fused_small_expert_count_kernelIf13__nv_bfloat16iLNS0_11ScoringFuncE0ELi256ELb1ELi8EEEvPT_PfPT1_PKT0_llllllbd:
	.zero		3104


//--------------------- .nv.shared._ZN4vllm3moe25grouped_topk_fused_kernelIf6__halfiLNS0_11ScoringFuncE0EEEvPT_PfPT1_PKT0_lllllbd --------------------------
	.section	.nv.shared._ZN4vllm3moe25grouped_topk_fused_kernelIf6__halfiLNS0_11ScoringFuncE0EEEvPT_PfPT1_PKT0_lllllbd,"aw",@nobits
	.sectionflags	@""
	.align	16
	.zero		1024


//--------------------- .nv.shared._ZN4vllm3moe44grouped_topk_fused_small_expert_count_kernelIf6__halfiLNS0_11ScoringFuncE0ELi128ELb0ELi8EEEvPT_PfPT1_PKT0_llllllbd --------------------------
	.section	.nv.shared._ZN4vllm3moe44grouped_topk_fused_small_expert_count_kernelIf6__halfiLNS0_11ScoringFuncE0ELi128ELb0ELi8EEEvPT_PfPT1_PKT0_llllllbd,"aw",@nobits
	.sectionflags	@""
	.align	128
.nv.shared._ZN4vllm3moe44grouped_topk_fused_small_expert_count_kernelIf6__halfiLNS0_11ScoringFuncE0ELi128ELb0ELi8EEEvPT_PfPT1_PKT0_llllllbd:
	.zero		2048


//--------------------- .nv.shared._ZN4vllm3moe44grouped_topk_fused_small_expert_count_kernelIf6__halfiLNS0_11ScoringFuncE0ELi384ELb0ELi8EEEvPT_PfPT1_PKT0_llllllbd --------------------------
	.section	.nv.shared._ZN4vllm3moe44grouped_topk_fused_small_expert_count_kernelIf6__halfiLNS0_11ScoringFuncE0ELi384ELb0ELi8EEEvPT_PfPT1_PKT0_llllllbd,"aw",@nobits
	.sectionflags	@""
	.align	128
.nv.shared._ZN4vllm3moe44grouped_topk_fused_small_expert_count_kernelIf6__halfiLNS0_11ScoringFuncE0ELi384ELb0ELi8EEEvPT_PfPT1_PKT0_llllllbd:
	.zero		4320


//--------------------- .nv.shared._ZN4vllm3moe44grouped_topk_fused_small_expert_count_kernelIf6__halfiLNS0_11ScoringFuncE0ELi512ELb0ELi8EEEvPT_PfPT1_PKT0_llllllbd --------------------------
	.section	.nv.shared._ZN4vllm3moe44grouped_topk_fused_small_expert_count_kernelIf6__halfiLNS0_11ScoringFuncE0ELi512ELb0ELi8EEEvPT_PfPT1_PKT0_llllllbd,"aw",@nobits
	.sectionflags	@""
	.align	128
.nv.shared._ZN4vllm3moe44grouped_topk_fused_small_expert_count_kernelIf6__halfiLNS0_11ScoringFuncE0ELi512ELb0ELi8EEEvPT_PfPT1_PKT0_llllllbd:
	.zero		5376


//--------------------- .nv.shared._ZN4vllm3moe44grouped_topk_fused_small_expert_count_kernelIf6__halfiLNS0_11ScoringFuncE0ELi512ELb0ELi22EEEvPT_PfPT1_PKT0_llllllbd --------------------------
	.section	.nv.shared._ZN4vllm3moe44grouped_topk_fused_small_expert_count_kernelIf6__halfiLNS0_11ScoringFuncE0ELi512ELb0ELi22EEEvPT_PfPT1_PKT0_llllllbd,"aw",@nobits
	.sectionflags	@""
	.align	128
.nv.shared._ZN4vllm3moe44grouped_topk_fused_small_expert_count_kernelIf6__halfiLNS0_11ScoringFuncE0ELi512ELb0ELi22EEEvPT_PfPT1_PKT0_llllllbd:
	.zero		5856


//--------------------- .nv.shared._ZN4vllm3moe44grouped_topk_fused_small_expert_count_kernelIf6__halfiLNS0_11ScoringFuncE0ELi256ELb1ELi8EEEvPT_PfPT1_PKT0_llllllbd --------------------------
	.section	.nv.shared._ZN4vllm3moe44grouped_topk_fused_small_expert_count_kernelIf6__halfiLNS0_11ScoringFuncE0ELi256ELb1ELi8EEEvPT_PfPT1_PKT0_llllllbd,"aw",@nobits
	.sectionflags	@""
	.align	128
.nv.shared._ZN4vllm3moe44grouped_topk_fused_small_expert_count_kernelIf6__halfiLNS0_11ScoringFuncE0ELi256ELb1ELi8EEEvPT_PfPT1_PKT0_llllllbd:
	.zero		3104


//--------------------- .nv.shared._ZN4vllm3moe25grouped_topk_fused_kernelIffiLNS0_11ScoringFuncE0EEEvPT_PfPT1_PKT0_lllllbd --------------------------
	.section	.nv.shared._ZN4vllm3moe25grouped_topk_fused_kernelIffiLNS0_11ScoringFuncE0EEEvPT_PfPT1_PKT0_lllllbd,"aw",@nobits
	.sectionflags	@""
	.align	16
	.zero		1024


//--------------------- .nv.shared._ZN4vllm3moe44grouped_topk_fused_small_expert_count_kernelIffiLNS0_11ScoringFuncE0ELi128ELb0ELi8EEEvPT_PfPT1_PKT0_llllllbd --------------------------
	.section	.nv.shared._ZN4vllm3moe44grouped_topk_fused_small_expert_count_kernelIffiLNS0_11ScoringFuncE0ELi128ELb0ELi8EEEvPT_PfPT1_PKT0_llllllbd,"aw",@nobits
	.sectionflags	@""
	.align	128
.nv.shared._ZN4vllm3moe44grouped_topk_fused_small_expert_count_kernelIffiLNS0_11ScoringFuncE0ELi128ELb0ELi8EEEvPT_PfPT1_PKT0_llllllbd:
	.zero		2048


//--------------------- .nv.shared._ZN4vllm3moe44grouped_topk_fused_small_expert_count_kernelIffiLNS0_11ScoringFuncE0ELi384ELb0ELi8EEEvPT_PfPT1_PKT0_llllllbd --------------------------
	.section	.nv.shared._ZN4vllm3moe44grouped_topk_fused_small_expert_count_kernelIffiLNS0_11ScoringFuncE0ELi384ELb0ELi8EEEvPT_PfPT1_PKT0_llllllbd,"aw",@nobits
	.sectionflags	@""
	.align	128
.nv.shared._ZN4vllm3moe44grouped_topk_fused_small_expert_count_kernelIffiLNS0_11ScoringFuncE0ELi384ELb0ELi8EEEvPT_PfPT1_PKT0_llllllbd:
	.zero		4320


//--------------------- .nv.shared._ZN4vllm3moe44grouped_topk_fused_small_expert_count_kernelIffiLNS0_11ScoringFuncE0ELi512ELb0ELi8EEEvPT_PfPT1_PKT0_llllllbd --------------------------
	.section	.nv.shared._ZN4vllm3moe44grouped_topk_fused_small_expert_count_kernelIffiLNS0_11ScoringFuncE0ELi512ELb0ELi8EEEvPT_PfPT1_PKT0_llllllbd,"aw",@nobits
	.sectionflags	@""
	.align	128
.nv.shared._ZN4vllm3moe44grouped_topk_fused_small_expert_count_kernelIffiLNS0_11ScoringFuncE0ELi512ELb0ELi8EEEvPT_PfPT1_PKT0_llllllbd:
	.zero		5376


//--------------------- .nv.shared._ZN4vllm3moe44grouped_topk_fused_small_expert_count_kernelIffiLNS0_11ScoringFuncE0ELi512ELb0ELi22EEEvPT_PfPT1_PKT0_llllllbd --------------------------
	.section	.nv.shared._ZN4vllm3moe44grouped_topk_fused_small_expert_count_kernelIffiLNS0_11ScoringFuncE0ELi512ELb0ELi22EEEvPT_PfPT1_PKT0_llllllbd,"aw",@nobits
	.sectionflags	@""
	.align	128
.nv.shared._ZN4vllm3moe44grouped_topk_fused_small_expert_count_kernelIffiLNS0_11ScoringFuncE0ELi512ELb0ELi22EEEvPT_PfPT1_PKT0_llllllbd:
	.zero		5856


//--------------------- .nv.shared._ZN4vllm3moe44grouped_topk_fused_small_expert_count_kernelIffiLNS0_11ScoringFuncE0ELi256ELb1ELi8EEEvPT_PfPT1_PKT0_llllllbd --------------------------
	.section	.nv.shared._ZN4vllm3moe44grouped_topk_fused_small_expert_count_kernelIffiLNS0_11ScoringFuncE0ELi256ELb1ELi8EEEvPT_PfPT1_PKT0_llllllbd,"aw",@nobits
	.sectionflags	@""
	.align	128
.nv.shared._ZN4vllm3moe44grouped_topk_fused_small_expert_count_kernelIffiLNS0_11ScoringFuncE0ELi256ELb1ELi8EEEvPT_PfPT1_PKT0_llllllbd:
	.zero		3104


//--------------------- .nv.shared._ZN4vllm3moe25grouped_topk_fused_kernelI13__nv_bfloat16S2_iLNS0_11ScoringFuncE1EEEvPT_PfPT1_PKT0_lllllbd --------------------------
	.section	.nv.shared._ZN4vllm3moe25grouped_topk_fused_kernelI13__nv_bfloat16S2_iLNS0_11ScoringFuncE1EEEvPT_PfPT1_PKT0_lllllbd,"aw",@nobits
	.sectionflags	@""
	.align	16
	.zero		1024


//--------------------- .nv.shared._ZN4vllm3moe44grouped_topk_fused_small_expert_count_kernelI13__nv_bfloat16S2_iLNS0_11ScoringFuncE1ELi128ELb0ELi8EEEvPT_PfPT1_PKT0_llllllbd --------------------------
	.section	.nv.shared._ZN4vllm3moe44grouped_topk_fused_small_expert_count_kernelI13__nv_bfloat16S2_iLNS0_11ScoringFuncE1ELi128ELb0ELi8EEEvPT_PfPT1_PKT0_llllllbd,"aw",@nobits
	.sectionflags	@""
	.align	128
.nv.shared._ZN4vllm3moe44grouped_topk_fused_small_expert_count_kernelI13__nv_bfloat16S2_iLNS0_11ScoringFuncE1ELi128ELb0ELi8EEEvPT_PfPT1_PKT0_llllllbd:
	.zero		2048


//--------------------- .nv.shared._ZN4vllm3moe44grouped_topk_fused_small_expert_count_kernelI13__nv_bfloat16S2_iLNS0_11ScoringFuncE1ELi384ELb0ELi8EEEvPT_PfPT1_PKT0_llllllbd --------------------------
	.section	.nv.shared._ZN4vllm3moe44grouped_topk_fused_small_expert_count_kernelI13__nv_bfloat16S2_iLNS0_11ScoringFuncE1ELi384ELb0ELi8EEEvPT_PfPT1_PKT0_llllllbd,"aw",@nobits
	.sectionflags	@""
	.align	128
.nv.shared._ZN4vllm3moe44grouped_topk_fused_small_expert_count_kernelI13__nv_bfloat16S2_iLNS0_11ScoringFuncE1ELi384ELb0ELi8EEEvPT_PfPT1_PKT0_llllllbd:
	.zero		4320


//--------------------- .nv.shared._ZN4vllm3moe44grouped_topk_fused_small_expert_count_kernelI13__nv_bfloat16S2_iLNS0_11ScoringFuncE1ELi512ELb0ELi8EEEvPT_PfPT1_PKT0_llllllbd --------------------------
	.section	.nv.shared._ZN4vllm3moe44grouped_topk_fused_small_expert_count_kernelI13__nv_bfloat16S2_iLNS0_11ScoringFuncE1ELi512ELb0ELi8EEEvPT_PfPT1_PKT0_llllllbd,"aw",@nobits
	.sectionflags	@""
	.align	128
.nv.shared._ZN4vllm3moe44grouped_topk_fused_small_expert_count_kernelI13__nv_bfloat16S2_iLNS0_11ScoringFuncE1ELi512ELb0ELi8EEEvPT_PfPT1_PKT0_llllllbd:
	.zero		5376


//--------------------- .nv.shared._ZN4vllm3moe44grouped_topk_fused_small_expert_count_kernelI13__nv_bfloat16S2_iLNS0_11ScoringFuncE1ELi512ELb0ELi22EEEvPT_PfPT1_PKT0_llllllbd --------------------------
	.section	.nv.shared._ZN4vllm3moe44grouped_topk_fused_small_expert_count_kernelI13__nv_bfloat16S2_iLNS0_11ScoringFuncE1ELi512ELb0ELi22EEEvPT_PfPT1_PKT0_llllllbd,"aw",@nobits
	.sectionflags	@""
	.align	128
.nv.shared._ZN4vllm3moe44grouped_topk_fused_small_expert_count_kernelI13__nv_bfloat16S2_iLNS0_11ScoringFuncE1ELi512ELb0ELi22EEEvPT_PfPT1_PKT0_llllllbd:
	.zero		5856


//--------------------- .nv.shared._ZN4vllm3moe44grouped_topk_fused_small_expert_count_kernelI13__nv_bfloat16S2_iLNS0_11ScoringFuncE1ELi256ELb1ELi8EEEvPT_PfPT1_PKT0_llllllbd --------------------------
	.section	.nv.shared._ZN4vllm3moe44grouped_topk_fused_small_expert_count_kernelI13__nv_bfloat16S2_iLNS0_11ScoringFuncE1ELi256ELb1ELi8EEEvPT_PfPT1_PKT0_llllllbd,"aw",@nobits
	.sectionflags	@""
	.align	128
.nv.shared._ZN4vllm3moe44grouped_topk_fused_small_expert_count_kernelI13__nv_bfloat16S2_iLNS0_11ScoringFuncE1ELi256ELb1ELi8EEEvPT_PfPT1_PKT0_llllllbd:
	.zero		3104


//--------------------- .nv.shared._ZN4vllm3moe25grouped_topk_fused_kernelI13__nv_bfloat166__halfiLNS0_11ScoringFuncE1EEEvPT_PfPT1_PKT0_lllllbd --------------------------
	.section	.nv.shared._ZN4vllm3moe25grouped_topk_fused_kernelI13__nv_bfloat166__halfiLNS0_11ScoringFuncE1EEEvPT_PfPT1_PKT0_lllllbd,"aw",@nobits
	.sectionflags	@""
	.align	16
	.zero		1024


//--------------------- .nv.shared._ZN4vllm3moe44grouped_topk_fused_small_expert_count_kernelI13__nv_bfloat166__halfiLNS0_11ScoringFuncE1ELi128ELb0ELi8EEEvPT_PfPT1_PKT0_llllllbd --------------------------
	.section	.nv.shared._ZN4vllm3moe44grouped_topk_fused_small_expert_count_kernelI13__nv_bfloat166__halfiLNS0_11ScoringFuncE1ELi128ELb0ELi8EEEvPT_PfPT1_PKT0_llllllbd,"aw",@nobits
	.sectionflags	@""
	.align	128
.nv.shared._ZN4vllm3moe44grouped_topk_fused_small_expert_count_kernelI13__nv_bfloat166__halfiLNS0_11ScoringFuncE1ELi128ELb0ELi8EEEvPT_PfPT1_PKT0_llllllbd:
	.zero		2048


//--------------------- .nv.shared._ZN4vllm3moe44grouped_topk_fused_small_expert_count_kernelI13__nv_bfloat166__halfiLNS0_11ScoringFuncE1ELi384ELb0ELi8EEEvPT_PfPT1_PKT0_llllllbd --------------------------
	.section	.nv.shared._ZN4vllm3moe44grouped_topk_fused_small_expert_count_kernelI13__nv_bfloat166__halfiLNS0_11ScoringFuncE1ELi384ELb0ELi8EEEvPT_PfPT1_PKT0_llllllbd,"aw",@nobits
	.sectionflags	@""
	.align	128
.nv.shared._ZN4vllm3moe44grouped_topk_fused_small_expert_count_kernelI13__nv_bfloat166__halfiLNS0_11ScoringFuncE1ELi384ELb0ELi8EEEvPT_PfPT1_PKT0_llllllbd:
	.zero		4320


//--------------------- .nv.shared._ZN4vllm3moe44grouped_topk_fused_small_expert_count_kernelI13__nv_bfloat166__halfiLNS0_11ScoringFuncE1ELi512ELb0ELi8EEEvPT_PfPT1_PKT0_llllllbd --------------------------
	.section	.nv.shared._ZN4vllm3moe44grouped_topk_fused_small_expert_count_kernelI13__nv_bfloat166__halfiLNS0_11ScoringFuncE1ELi512ELb0ELi8EEEvPT_PfPT1_PKT0_llllllbd,"aw",@nobits
	.sectionflags	@""
	.align	128
.nv.shared._ZN4vllm3moe44grouped_topk_fused_small_expert_count_kernelI13__nv_bfloat166__halfiLNS0_11ScoringFuncE1ELi512ELb0ELi8EEEvPT_PfPT1_PKT0_llllllbd:
	.zero		5376


//--------------------- .nv.shared._ZN4vllm3moe44grouped_topk_fused_small_expert_count_kernelI13__nv_bfloat166__halfiLNS0_11ScoringFuncE1ELi512ELb0ELi22EEEvPT_PfPT1_PKT0_llllllbd --------------------------
	.section	.nv.shared._ZN4vllm3moe44grouped_topk_fused_small_expert_count_kernelI13__nv_bfloat166__halfiLNS0_11ScoringFuncE1ELi512ELb0ELi22EEEvPT_PfPT1_PKT0_llllllbd,"aw",@nobits
	.sectionflags	@""
	.align	128
.nv.shared._ZN4vllm3moe44grouped_topk_fused_small_expert_count_kernelI13__nv_bfloat166__halfiLNS0_11ScoringFuncE1ELi512ELb0ELi22EEEvPT_PfPT1_PKT0_llllllbd:
	.zero		5856


//--------------------- .nv.shared._ZN4vllm3moe44grouped_topk_fused_small_expert_count_kernelI13__nv_bfloat166__halfiLNS0_11ScoringFuncE1ELi256ELb1ELi8EEEvPT_PfPT1_PKT0_llllllbd --------------------------
	.section	.nv.shared._ZN4vllm3moe44grouped_topk_fused_small_expert_count_kernelI13__nv_bfloat166__halfiLNS0_11ScoringFuncE1ELi256ELb1ELi8EEEvPT_PfPT1_PKT0_llllllbd,"aw",@nobits
	.sectionflags	@""
	.align	128
.nv.shared._ZN4vllm3moe44grouped_topk_fused_small_expert_count_kernelI13__nv_bfloat166__halfiLNS0_11ScoringFuncE1ELi256ELb1ELi8EEEvPT_PfPT1_PKT0_llllllbd:
	.zero		3104


//--------------------- .nv.shared._ZN4vllm3moe25grouped_topk_fused_kernelI13__nv_bfloat16fiLNS0_11ScoringFuncE1EEEvPT_PfPT1_PKT0_lllllbd --------------------------
	.section	.nv.shared._ZN4vllm3moe25grouped_topk_fused_kernelI13__nv_bfloat16fiLNS0_11ScoringFuncE1EEEvPT_PfPT1_PKT0_lllllbd,"aw",@nobits
	.sectionflags	@""
	.align	16
	.zero		1024


//--------------------- .nv.shared._ZN4vllm3moe44grouped_topk_fused_small_expert_count_kernelI13__nv_bfloat16fiLNS0_11ScoringFuncE1ELi128ELb0ELi8EEEvPT_PfPT1_PKT0_llllllbd --------------------------
	.section	.nv.shared._ZN4vllm3moe44grouped_topk_fused_small_expert_count_kernelI13__nv_bfloat16fiLNS0_11ScoringFuncE1ELi128ELb0ELi8EEEvPT_PfPT1_PKT0_llllllbd,"aw",@nobits
	.sectionflags	@""
	.align	128
.nv.shared._ZN4vllm3moe44grouped_topk_fused_small_expert_count_kernelI13__nv_bfloat16fiLNS0_11ScoringFuncE1ELi128ELb0ELi8EEEvPT_PfPT1_PKT0_llllllbd:
	.zero		2048


//--------------------- .nv.shared._ZN4vllm3moe44grouped_topk_fused_small_expert_count_kernelI13__nv_bfloat16fiLNS0_11ScoringFuncE1ELi384ELb0ELi8EEEvPT_PfPT1_PKT0_llllllbd --------------------------
	.section	.nv.shared._ZN4vllm3moe44grouped_topk_fused_small_expert_count_kernelI13__nv_bfloat16fiLNS0_11ScoringFuncE1ELi384ELb0ELi8EEEvPT_PfPT1_PKT0_llllllbd,"aw",@nobits
	.sectionflags	@""
	.align	128
.nv.shared._ZN4vllm3moe44grouped_topk_fused_small_expert_count_kernelI13__nv_bfloat16fiLNS0_11ScoringFuncE1ELi384ELb0ELi8EEEvPT_PfPT1_PKT0_llllllbd:
	.zero		4320


//--------------------- .nv.shared._ZN4vllm3moe44grouped_topk_fused_small_expert_count_kernelI13__nv_bfloat16fiLNS0_11ScoringFuncE1ELi512ELb0ELi8EEEvPT_PfPT1_PKT0_llllllbd --------------------------
	.section	.nv.shared._ZN4vllm3moe44grouped_topk_fused_small_expert_count_kernelI13__nv_bfloat16fiLNS0_11ScoringFuncE1ELi512ELb0ELi8EEEvPT_PfPT1_PKT0_llllllbd,"aw",@nobits
	.sectionflags	@""
	.align	128
.nv.shared._ZN4vllm3moe44grouped_topk_fused_small_expert_count_kernelI13__nv_bfloat16fiLNS0_11ScoringFuncE1ELi512ELb0ELi8EEEvPT_PfPT1_PKT0_llllllbd:
	.zero		5376


//--------------------- .nv.shared._ZN4vllm3moe44grouped_topk_fused_small_expert_count_kernelI13__nv_bfloat16fiLNS0_11ScoringFuncE1ELi512ELb0ELi22EEEvPT_PfPT1_PKT0_llllllbd --------------------------
	.section	.nv.shared._ZN4vllm3moe44grouped_topk_fused_small_expert_count_kernelI13__nv_bfloat16fiLNS0_11ScoringFuncE1ELi512ELb0ELi22EEEvPT_PfPT1_PKT0_llllllbd,"aw",@nobits
	.sectionflags	@""
	.align	128
.nv.shared._ZN4vllm3moe44grouped_topk_fused_small_expert_count_kernelI13__nv_bfloat16fiLNS0_11ScoringFuncE1ELi512ELb0ELi22EEEvPT_PfPT1_PKT0_llllllbd:
	.zero		5856


//--------------------- .nv.shared._ZN4vllm3moe44grouped_topk_fused_small_expert_count_kernelI13__nv_bfloat16fiLNS0_11ScoringFuncE1ELi256ELb1ELi8EEEvPT_PfPT1_PKT0_llllllbd --------------------------
	.section	.nv.shared._ZN4vllm3moe44grouped_topk_fused_small_expert_count_kernelI13__nv_bfloat16fiLNS0_11ScoringFuncE1ELi256ELb1ELi8EEEvPT_PfPT1_PKT0_llllllbd,"aw",@nobits
	.sectionflags	@""
	.align	128
.nv.shared._ZN4vllm3moe44grouped_topk_fused_small_expert_count_kernelI13__nv_bfloat16fiLNS0_11ScoringFuncE1ELi256ELb1ELi8EEEvPT_PfPT1_PKT0_llllllbd:
	.zero		3104


//--------------------- .nv.shared._ZN4vllm3moe25grouped_topk_fused_kernelI6__half13__nv_bfloat16iLNS0_11ScoringFuncE1EEEvPT_PfPT1_PKT0_lllllbd --------------------------
	.section	.nv.shared._ZN4vllm3moe25grouped_topk_fused_kernelI6__half13__nv_bfloat16iLNS0_11ScoringFuncE1EEEvPT_PfPT1_PKT0_lllllbd,"aw",@nobits
	.sectionflags	@""
	.align	16
	.zero		1024


//--------------------- .nv.shared._ZN4vllm3moe44grouped_topk_fused_small_expert_count_kernelI6__half13__nv_bfloat16iLNS0_11ScoringFuncE1ELi128ELb0ELi8EEEvPT_PfPT1_PKT0_llllllbd --------------------------
	.section	.nv.shared._ZN4vllm3moe44grouped_topk_fused_small_expert_count_kernelI6__half13__nv_bfloat16iLNS0_11ScoringFuncE1ELi128ELb0ELi8EEEvPT_PfPT1_PKT0_llllllbd,"aw",@nobits
	.sectionflags	@""
	.align	128
.nv.shared._ZN4vllm3moe44grouped_topk_fused_small_expert_count_kernelI6__half13__nv_bfloat16iLNS0_11ScoringFuncE1ELi128ELb0ELi8EEEvPT_PfPT1_PKT0_llllllbd:
	.zero		2048


//--------------------- .nv.shared._ZN4vllm3moe44grouped_topk_fused_small_expert_count_kernelI6__half13__nv_bfloat16iLNS0_11ScoringFuncE1ELi384ELb0ELi8EEEvPT_PfPT1_PKT0_llllllbd --------------------------
	.section	.nv.shared._ZN4vllm3moe44grouped_topk_fused_small_expert_count_kernelI6__half13__nv_bfloat16iLNS0_11ScoringFuncE1ELi384ELb0ELi8EEEvPT_PfPT1_PKT0_llllllbd,"aw",@nobits
	.sectionflags	@""
	.align	128
.nv.shared._ZN4vllm3moe44grouped_topk_fused_small_expert_count_kernelI6__half13__nv_bfloat16iLNS0_11ScoringFuncE1ELi384ELb0ELi8EEEvPT_PfPT1_PKT0_llllllbd:
	.zero		4320


//--------------------- .nv.shared._ZN4vllm3moe44grouped_topk_fused_small_expert_count_kernelI6__half13__nv_bfloat16iLNS0_11ScoringFuncE1ELi512ELb0ELi8EEEvPT_PfPT1_PKT0_llllllbd --------------------------
	.section	.nv.shared._ZN4vllm3moe44grouped_topk_fused_small_expert_count_kernelI6__half13__nv_bfloat16iLNS0_11ScoringFuncE1ELi512ELb0ELi8EEEvPT_PfPT1_PKT0_llllllbd,"aw",@nobits
	.sectionflags	@""
	.align	128
.nv.shared._ZN4vllm3moe44grouped_topk_fused_small_expert_count_kernelI6__half13__nv_bfloat16iLNS0_11ScoringFuncE1ELi512ELb0ELi8EEEvPT_PfPT1_PKT0_llllllbd:
	.zero		5376


//--------------------- .nv.shared._ZN4vllm3moe44grouped_topk_fused_small_expert_count_kernelI6__half13__nv_bfloat16iLNS0_11ScoringFuncE1ELi512ELb0ELi22EEEvPT_PfPT1_PKT0_llllllbd --------------------------
	.section	.nv.shared._ZN4vllm3moe44grouped_topk_fused_small_expert_count_kernelI6__half13__nv_bfloat16iLNS0_11ScoringFuncE1ELi512ELb0ELi22EEEvPT_PfPT1_PKT0_llllllbd,"aw",@nobits
	.sectionflags	@""
	.align	128
.nv.shared._ZN4vllm3moe44grouped_topk_fused_small_expert_count_kernelI6__half13__nv_bfloat16iLNS0_11ScoringFuncE1ELi512ELb0ELi22EEEvPT_PfPT1_PKT0_llllllbd:
	.zero		5856


//--------------------- .nv.shared._ZN4vllm3moe44grouped_topk_fused_small_expert_count_kernelI6__half13__nv_bfloat16iLNS0_11ScoringFuncE1ELi256ELb1ELi8EEEvPT_PfPT1_PKT0_llllllbd --------------------------
	.section	.nv.shared._ZN4vllm3moe44grouped_topk_fused_small_expert_count_kernelI6__half13__nv_bfloat16iLNS0_11ScoringFuncE1ELi256ELb1ELi8EEEvPT_PfPT1_PKT0_llllllbd,"aw",@nobits
	.sectionflags	@""
	.align	128
.nv.shared._ZN4vllm3moe44grouped_topk_fused_small_expert_count_kernelI6__half13__nv_bfloat16iLNS0_11ScoringFuncE1ELi256ELb1ELi8EEEvPT_PfPT1_PKT0_llllllbd:
	.zero		3104


//--------------------- .nv.shared._ZN4vllm3moe25grouped_topk_fused_kernelI6__halfS2_iLNS0_11ScoringFuncE1EEEvPT_PfPT1_PKT0_lllllbd --------------------------
	.section	.nv.shared._ZN4vllm3moe25grouped_topk_fused_kernelI6__halfS2_iLNS0_11ScoringFuncE1EEEvPT_PfPT1_PKT0_lllllbd,"aw",@nobits
	.sectionflags	@""
	.align	16
	.zero		1024


//--------------------- .nv.shared._ZN4vllm3moe44grouped_topk_fused_small_expert_count_kernelI6__halfS2_iLNS0_11ScoringFuncE1ELi128ELb0ELi8EEEvPT_PfPT1_PKT0_llllllbd --------------------------
	.section	.nv.shared._ZN4vllm3moe44grouped_topk_fused_small_expert_count_kernelI6__halfS2_iLNS0_11ScoringFuncE1ELi128ELb0ELi8EEEvPT_PfPT1_PKT0_llllllbd,"aw",@nobits
	.sectionflags	@""
	.align	128
.nv.shared._ZN4vllm3moe44grouped_topk_fused_small_expert_count_kernelI6__halfS2_iLNS0_11ScoringFuncE1ELi128ELb0ELi8EEEvPT_PfPT1_PKT0_llllllbd:
	.zero		2048


//--------------------- .nv.shared._ZN4vllm3moe44grouped_topk_fused_small_expert_count_kernelI6__halfS2_iLNS0_11ScoringFuncE1ELi384ELb0ELi8EEEvPT_PfPT1_PKT0_llllllbd --------------------------
	.section	.nv.shared._ZN4vllm3moe44grouped_topk_fused_small_expert_count_kernelI6__halfS2_iLNS0_11ScoringFuncE1ELi384ELb0ELi8EEEvPT_PfPT1_PKT0_llllllbd,"aw",@nobits
	.sectionflags	@""
	.align	128
.nv.shared._ZN4vllm3moe44grouped_topk_fused_small_expert_count_kernelI6__halfS2_iLNS0_11ScoringFuncE1ELi384ELb0ELi8EEEvPT_PfPT1_PKT0_llllllbd:
	.zero		4320


//--------------------- .nv.shared._ZN4vllm3moe44grouped_topk_fused_small_expert_count_kernelI6__halfS2_iLNS0_11ScoringFuncE1ELi512ELb0ELi8EEEvPT_PfPT1_PKT0_llllllbd --------------------------
	.section	.nv.shared._ZN4vllm3moe44grouped_topk_fused_small_expert_count_kernelI6__halfS2_iLNS0_11ScoringFuncE1ELi512ELb0ELi8EEEvPT_PfPT1_PKT0_llllllbd,"aw",@nobits
	.sectionflags	@""
	.align	128
.nv.shared._ZN4vllm3moe44grouped_topk_fused_small_expert_count_kernelI6__halfS2_iLNS0_11ScoringFuncE1ELi512ELb0ELi8EEEvPT_PfPT1_PKT0_llllllbd:
	.zero		5376


//--------------------- .nv.shared._ZN4vllm3moe44grouped_topk_fused_small_expert_count_kernelI6__halfS2_iLNS0_11ScoringFuncE1ELi512ELb0ELi22EEEvPT_PfPT1_PKT0_llllllbd --------------------------
	.section	.nv.shared._ZN4vllm3moe44grouped_topk_fused_small_expert_count_kernelI6__halfS2_iLNS0_11ScoringFuncE1ELi512ELb0ELi22EEEvPT_PfPT1_PKT0_llllllbd,"aw",@nobits
	.sectionflags	@""
	.align	128
.nv.shared._ZN4vllm3moe44grouped_topk_fused_small_expert_count_kernelI6__halfS2_iLNS0_11ScoringFuncE1ELi512ELb0ELi22EEEvPT_PfPT1_PKT0_llllllbd:
	.zero		5856


//--------------------- .nv.shared._ZN4vllm3moe44grouped_topk_fused_small_expert_count_kernelI6__halfS2_iLNS0_11ScoringFuncE1ELi256ELb1ELi8EEEvPT_PfPT1_PKT0_llllllbd --------------------------
	.section	.nv.shared._ZN4vllm3moe44grouped_topk_fused_small_expert_count_kernelI6__halfS2_iLNS0_11ScoringFuncE1ELi256ELb1ELi8EEEvPT_PfPT1_PKT0_llllllbd,"aw",@nobits
	.sectionflags	@""
	.align	128
.nv.shared._ZN4vllm3moe44grouped_topk_fused_small_expert_count_kernelI6__halfS2_iLNS0_11ScoringFuncE1ELi256ELb1ELi8EEEvPT_PfPT1_PKT0_llllllbd:
	.zero		3104


//--------------------- .nv.shared._ZN4vllm3moe25grouped_topk_fused_kernelI6__halffiLNS0_11ScoringFuncE1EEEvPT_PfPT1_PKT0_lllllbd --------------------------
	.section	.nv.shared._ZN4vllm3moe25grouped_topk_fused_kernelI6__halffiLNS0_11ScoringFuncE1EEEvPT_PfPT1_PKT0_lllllbd,"aw",@nobits
	.sectionflags	@""
	.align	16
	.zero		1024


//--------------------- .nv.shared._ZN4vllm3moe44grouped_topk_fused_small_expert_count_kernelI6__halffiLNS0_11ScoringFuncE1ELi128ELb0ELi8EEEvPT_PfPT1_PKT0_llllllbd --------------------------
	.section	.nv.shared._ZN4vllm3moe44grouped_topk_fused_small_expert_count_kernelI6__halffiLNS0_11ScoringFuncE1ELi128ELb0ELi8EEEvPT_PfPT1_PKT0_llllllbd,"aw",@nobits
	.sectionflags	@""
	.align	128
.nv.shared._ZN4vllm3moe44grouped_topk_fused_small_expert_count_kernelI6__halffiLNS0_11ScoringFuncE1ELi128ELb0ELi8EEEvPT_PfPT1_PKT0_llllllbd:
	.zero		2048


//--------------------- .nv.shared._ZN4vllm3moe44grouped_topk_fused_small_expert_count_kernelI6__halffiLNS0_11ScoringFuncE1ELi384ELb0ELi8EEEvPT_PfPT1_PKT0_llllllbd --------------------------
	.section	.nv.shared._ZN4vllm3moe44grouped_topk_fused_small_expert_count_kernelI6__halffiLNS0_11ScoringFuncE1ELi384ELb0ELi8EEEvPT_PfPT1_PKT0_llllllbd,"aw",@nobits
	.sectionflags	@""
	.align	128
.nv.shared._ZN4vllm3moe44grouped_topk_fused_small_expert_count_kernelI6__halffiLNS0_11ScoringFuncE1ELi384ELb0ELi8EEEvPT_PfPT1_PKT0_llllllbd:
	.zero		4320


//--------------------- .nv.shared._ZN4vllm3moe44grouped_topk_fused_small_expert_count_kernelI6__halffiLNS0_11ScoringFuncE1ELi512ELb0ELi8EEEvPT_PfPT1_PKT0_llllllbd --------------------------
	.section	.nv.shared._ZN4vllm3moe44grouped_topk_fused_small_expert_count_kernelI6__halffiLNS0_11ScoringFuncE1ELi512ELb0ELi8EEEvPT_PfPT1_PKT0_llllllbd,"aw",@nobits
	.sectionflags	@""
	.align	128
.nv.shared._ZN4vllm3moe44grouped_topk_fused_small_expert_count_kernelI6__halffiLNS0_11ScoringFuncE1ELi512ELb0ELi8EEEvPT_PfPT1_PKT0_llllllbd:
	.zero		5376


//--------------------- .nv.shared._ZN4vllm3moe44grouped_topk_fused_small_expert_count_kernelI6__halffiLNS0_11ScoringFuncE1ELi512ELb0ELi22EEEvPT_PfPT1_PKT0_llllllbd --------------------------
	.section	.nv.shared._ZN4vllm3moe44grouped_topk_fused_small_expert_count_kernelI6__halffiLNS0_11ScoringFuncE1ELi512ELb0ELi22EEEvPT_PfPT1_PKT0_llllllbd,"aw",@nobits
	.sectionflags	@""
	.align	128
.nv.shared._ZN4vllm3moe44grouped_topk_fused_small_expert_count_kernelI6__halffiLNS0_11ScoringFuncE1ELi512ELb0ELi22EEEvPT_PfPT1_PKT0_llllllbd:
	.zero		5856


//--------------------- .nv.shared._ZN4vllm3moe44grouped_topk_fused_small_expert_count_kernelI6__halffiLNS0_11ScoringFuncE1ELi256ELb1ELi8EEEvPT_PfPT1_PKT0_llllllbd --------------------------
	.section	.nv.shared._ZN4vllm3moe44grouped_topk_fused_small_expert_count_kernelI6__halffiLNS0_11ScoringFuncE1ELi256ELb1ELi8EEEvPT_PfPT1_PKT0_llllllbd,"aw",@nobits
	.sectionflags	@""
	.align	128
.nv.shared._ZN4vllm3moe44grouped_topk_fused_small_expert_count_kernelI6__halffiLNS0_11ScoringFuncE1ELi256ELb1ELi8EEEvPT_PfPT1_PKT0_llllllbd:
	.zero		3104


//--------------------- .nv.shared._ZN4vllm3moe25grouped_topk_fused_kernelIf13__nv_bfloat16iLNS0_11ScoringFuncE1EEEvPT_PfPT1_PKT0_lllllbd --------------------------
	.section	.nv.shared._ZN4vllm3moe25grouped_topk_fused_kernelIf13__nv_bfloat16iLNS0_11ScoringFuncE1EEEvPT_PfPT1_PKT0_lllllbd,"aw",@nobits
	.sectionflags	@""
	.align	16
	.zero		1024


//--------------------- .nv.shared._ZN4vllm3moe44grouped_topk_fused_small_expert_count_kernelIf13__nv_bfloat16iLNS0_11ScoringFuncE1ELi128ELb0ELi8EEEvPT_PfPT1_PKT0_llllllbd --------------------------
	.section	.nv.shared._ZN4vllm3moe44grouped_topk_fused_small_expert_count_kernelIf13__nv_bfloat16iLNS0_11ScoringFuncE1ELi128ELb0ELi8EEEvPT_PfPT1_PKT0_llllllbd,"aw",@nobits
	.sectionflags	@""
	.align	128
.nv.shared._ZN4vllm3moe44grouped_topk_fused_small_expert_count_kernelIf13__nv_bfloat16iLNS0_11ScoringFuncE1ELi128ELb0ELi8EEEvPT_PfPT1_PKT0_llllllbd:
	.zero		2048


//--------------------- .nv.shared._ZN4vllm3moe44grouped_topk_fused_small_expert_count_kernelIf13__nv_bfloat16iLNS0_11ScoringFuncE1ELi384ELb0ELi8EEEvPT_PfPT1_PKT0_llllllbd --------------------------
	.section	.nv.shared._ZN4vllm3moe44grouped_topk_fused_small_expert_count_kernelIf13__nv_bfloat16iLNS0_11ScoringFuncE1ELi384ELb0ELi8EEEvPT_PfPT1_PKT0_llllllbd,"aw",@nobits
	.sectionflags	@""
	.align	128
.nv.shared._ZN4vllm3moe44grouped_topk_fused_small_expert_count_kernelIf13__nv_bfloat16iLNS0_11ScoringFuncE1ELi384ELb0ELi8EEEvPT_PfPT1_PKT0_llllllbd:
	.zero		4320


//--------------------- .nv.shared._ZN4vllm3moe44grouped_topk_fused_small_expert_count_kernelIf13__nv_bfloat16iLNS0_11ScoringFuncE1ELi512ELb0ELi8EEEvPT_PfPT1_PKT0_llllllbd --------------------------
	.section	.nv.shared._ZN4vllm3moe44grouped_topk_fused_small_expert_count_kernelIf13__nv_bfloat16iLNS0_11ScoringFuncE1ELi512ELb0ELi8EEEvPT_PfPT1_PKT0_llllllbd,"aw",@nobits
	.sectionflags	@""
	.align	128
.nv.shared._ZN4vllm3moe44grouped_topk_fused_small_expert_count_kernelIf13__nv_bfloat16iLNS0_11ScoringFuncE1ELi512ELb0ELi8EEEvPT_PfPT1_PKT0_llllllbd:
	.zero		5376


//--------------------- .nv.shared._ZN4vllm3moe44grouped_topk_fused_small_expert_count_kernelIf13__nv_bfloat16iLNS0_11ScoringFuncE1ELi512ELb0ELi22EEEvPT_PfPT1_PKT0_llllllbd --------------------------
	.section	.nv.shared._ZN4vllm3moe44grouped_topk_fused_small_expert_count_kernelIf13__nv_bfloat16iLNS0_11ScoringFuncE1ELi512ELb0ELi22EEEvPT_PfPT1_PKT0_llllllbd,"aw",@nobits
	.sectionflags	@""
	.align	128
.nv.shared._ZN4vllm3moe44grouped_topk_fused_small_expert_count_kernelIf13__nv_bfloat16iLNS0_11ScoringFuncE1ELi512ELb0ELi22EEEvPT_PfPT1_PKT0_llllllbd:
	.zero		5856


//--------------------- .nv.shared._ZN4vllm3moe44grouped_topk_fused_small_expert_count_kernelIf13__nv_bfloat16iLNS0_11ScoringFuncE1ELi256ELb1ELi8EEEvPT_PfPT1_PKT0_llllllbd --------------------------
	.section	.nv.shared._ZN4vllm3moe44grouped_topk_fused_small_expert_count_kernelIf13__nv_bfloat16iLNS0_11ScoringFuncE1ELi256ELb1ELi8EEEvPT_PfPT1_PKT0_llllllbd,"aw",@nobits
	.sectionflags	@""
	.align	128
.nv.shared._ZN4vllm3moe44grouped_topk_fused_small_expert_count_kernelIf13__nv_bfloat16iLNS0_11ScoringFuncE1ELi256ELb1ELi8EEEvPT_PfPT1_PKT0_llllllbd:
	.zero		3104


//--------------------- .nv.shared._ZN4vllm3moe25grouped_topk_fused_kernelIf6__halfiLNS0_11ScoringFuncE1EEEvPT_PfPT1_PKT0_lllllbd --------------------------
	.section	.nv.shared._ZN4vllm3moe25grouped_topk_fused_kernelIf6__halfiLNS0_11ScoringFuncE1EEEvPT_PfPT1_PKT0_lllllbd,"aw",@nobits
	.sectionflags	@""
	.align	16
	.zero		1024


//--------------------- .nv.shared._ZN4vllm3moe44grouped_topk_fused_small_expert_count_kernelIf6__halfiLNS0_11ScoringFuncE1ELi128ELb0ELi8EEEvPT_PfPT1_PKT0_llllllbd --------------------------
	.section	.nv.shared._ZN4vllm3moe44grouped_topk_fused_small_expert_count_kernelIf6__halfiLNS0_11ScoringFuncE1ELi128ELb0ELi8EEEvPT_PfPT1_PKT0_llllllbd,"aw",@nobits
	.sectionflags	@""
	.align	128
.nv.shared._ZN4vllm3moe44grouped_topk_fused_small_expert_count_kernelIf6__halfiLNS0_11ScoringFuncE1ELi128ELb0ELi8EEEvPT_PfPT1_PKT0_llllllbd:
	.zero		2048


//--------------------- .nv.shared._ZN4vllm3moe44grouped_topk_fused_small_expert_count_kernelIf6__halfiLNS0_11ScoringFuncE1ELi384ELb0ELi8EEEvPT_PfPT1_PKT0_llllllbd --------------------------
	.section	.nv.shared._ZN4vllm3moe44grouped_topk_fused_small_expert_count_kernelIf6__halfiLNS0_11ScoringFuncE1ELi384ELb0ELi8EEEvPT_PfPT1_PKT0_llllllbd,"aw",@nobits
	.sectionflags	@""
	.align	128
.nv.shared._ZN4vllm3moe44grouped_topk_fused_small_expert_count_kernelIf6__halfiLNS0_11ScoringFuncE1ELi384ELb0ELi8EEEvPT_PfPT1_PKT0_llllllbd:
	.zero		4320


//--------------------- .nv.shared._ZN4vllm3moe44grouped_topk_fused_small_expert_count_kernelIf6__halfiLNS0_11ScoringFuncE1ELi512ELb0ELi8EEEvPT_PfPT1_PKT0_llllllbd --------------------------
	.section	.nv.shared._ZN4vllm3moe44grouped_topk_fused_small_expert_count_kernelIf6__halfiLNS0_11ScoringFuncE1ELi512ELb0ELi8EEEvPT_PfPT1_PKT0_llllllbd,"aw",@nobits
	.sectionflags	@""
	.align	128
.nv.shared._ZN4vllm3moe44grouped_topk_fused_small_expert_count_kernelIf6__halfiLNS0_11ScoringFuncE1ELi512ELb0ELi8EEEvPT_PfPT1_PKT0_llllllbd:
	.zero		5376


//--------------------- .nv.shared._ZN4vllm3moe44grouped_topk_fused_small_expert_count_kernelIf6__halfiLNS0_11ScoringFuncE1ELi512ELb0ELi22EEEvPT_PfPT1_PKT0_llllllbd --------------------------
	.section	.nv.shared._ZN4vllm3moe44grouped_topk_fused_small_expert_count_kernelIf6__halfiLNS0_11ScoringFuncE1ELi512ELb0ELi22EEEvPT_PfPT1_PKT0_llllllbd,"aw",@nobits
	.sectionflags	@""
	.align	128
.nv.shared._ZN4vllm3moe44grouped_topk_fused_small_expert_count_kernelIf6__halfiLNS0_11ScoringFuncE1ELi512ELb0ELi22EEEvPT_PfPT1_PKT0_llllllbd:
	.zero		5856


//--------------------- .nv.shared._ZN4vllm3moe44grouped_topk_fused_small_expert_count_kernelIf6__halfiLNS0_11ScoringFuncE1ELi256ELb1ELi8EEEvPT_PfPT1_PKT0_llllllbd --------------------------
	.section	.nv.shared._ZN4vllm3moe44grouped_topk_fused_small_expert_count_kernelIf6__halfiLNS0_11ScoringFuncE1ELi256ELb1ELi8EEEvPT_PfPT1_PKT0_llllllbd,"aw",@nobits
	.sectionflags	@""
	.align	128
.nv.shared._ZN4vllm3moe44grouped_topk_fused_small_expert_count_kernelIf6__halfiLNS0_11ScoringFuncE1ELi256ELb1ELi8EEEvPT_PfPT1_PKT0_llllllbd:
	.zero		3104


//--------------------- .nv.shared._ZN4vllm3moe25grouped_topk_fused_kernelIffiLNS0_11ScoringFuncE1EEEvPT_PfPT1_PKT0_lllllbd --------------------------
	.section	.nv.shared._ZN4vllm3moe25grouped_topk_fused_kernelIffiLNS0_11ScoringFuncE1EEEvPT_PfPT1_PKT0_lllllbd,"aw",@nobits
	.sectionflags	@""
	.align	16
	.zero		1024


//--------------------- .nv.shared._ZN4vllm3moe44grouped_topk_fused_small_expert_count_kernelIffiLNS0_11ScoringFuncE1ELi128ELb0ELi8EEEvPT_PfPT1_PKT0_llllllbd --------------------------
	.section	.nv.shared._ZN4vllm3moe44grouped_topk_fused_small_expert_count_kernelIffiLNS0_11ScoringFuncE1ELi128ELb0ELi8EEEvPT_PfPT1_PKT0_llllllbd,"aw",@nobits
	.sectionflags	@""
	.align	128
.nv.shared._ZN4vllm3moe44grouped_topk_fused_small_expert_count_kernelIffiLNS0_11ScoringFuncE1ELi128ELb0ELi8EEEvPT_PfPT1_PKT0_llllllbd:
	.zero		2048


//--------------------- .nv.shared._ZN4vllm3moe44grouped_topk_fused_small_expert_count_kernelIffiLNS0_11ScoringFuncE1ELi384ELb0ELi8EEEvPT_PfPT1_PKT0_llllllbd --------------------------
	.section	.nv.shared._ZN4vllm3moe44grouped_topk_fused_small_expert_count_kernelIffiLNS0_11ScoringFuncE1ELi384ELb0ELi8EEEvPT_PfPT1_PKT0_llllllbd,"aw",@nobits
	.sectionflags	@""
	.align	128
.nv.shared._ZN4vllm3moe44grouped_topk_fused_small_expert_count_kernelIffiLNS0_11ScoringFuncE1ELi384ELb0ELi8EEEvPT_PfPT1_PKT0_llllllbd:
	.zero		4320


//--------------------- .nv.shared._ZN4vllm3moe44grouped_topk_fused_small_expert_count_kernelIffiLNS0_11ScoringFuncE1ELi512ELb0ELi8EEEvPT_PfPT1_PKT0_llllllbd --------------------------
	.section	.nv.shared._ZN4vllm3moe44grouped_topk_fused_small_expert_count_kernelIffiLNS0_11ScoringFuncE1ELi512ELb0ELi8EEEvPT_PfPT1_PKT0_llllllbd,"aw",@nobits
	.sectionflags	@""
	.align	128
.nv.shared._ZN4vllm3moe44grouped_topk_fused_small_expert_count_kernelIffiLNS0_11ScoringFuncE1ELi512ELb0ELi8EEEvPT_PfPT1_PKT0_llllllbd:
	.zero		5376


//--------------------- .nv.shared._ZN4vllm3moe44grouped_topk_fused_small_expert_count_kernelIffiLNS0_11ScoringFuncE1ELi512ELb0ELi22EEEvPT_PfPT1_PKT0_llllllbd --------------------------
	.section	.nv.shared._ZN4vllm3moe44grouped_topk_fused_small_expert_count_kernelIffiLNS0_11ScoringFuncE1ELi512ELb0ELi22EEEvPT_PfPT1_PKT0_llllllbd,"aw",@nobits
	.sectionflags	@""
	.align	128
.nv.shared._ZN4vllm3moe44grouped_topk_fused_small_expert_count_kernelIffiLNS0_11ScoringFuncE1ELi512ELb0ELi22EEEvPT_PfPT1_PKT0_llllllbd:
	.zero		5856


//--------------------- .nv.shared._ZN4vllm3moe44grouped_topk_fused_small_expert_count_kernelIffiLNS0_11ScoringFuncE1ELi256ELb1ELi8EEEvPT_PfPT1_PKT0_llllllbd --------------------------
	.section	.nv.shared._ZN4vllm3moe44grouped_topk_fused_small_expert_count_kernelIffiLNS0_11ScoringFuncE1ELi256ELb1ELi8EEEvPT_PfPT1_PKT0_llllllbd,"aw",@nobits
	.sectionflags	@""
	.align	128
.nv.shared._ZN4vllm3moe44grouped_topk_fused_small_expert_count_kernelIffiLNS0_11ScoringFuncE1ELi256ELb1ELi8EEEvPT_PfPT1_PKT0_llllllbd:
	.zero		3104


//--------------------- .nv.shared._ZN3cub18CUB_300001_SM_10306detail11EmptyKernelIvEEvv --------------------------
	.section	.nv.shared._ZN3cub18CUB_300001_SM_10306detail11EmptyKernelIvEEvv,"aw",@nobits
	.sectionflags	@""
	.align	16
	.zero		1024


//--------------------- .nv.constant0._ZN4vllm3moe25grouped_topk_fused_kernelI13__nv_bfloat16S2_iLNS0_11ScoringFuncE0EEEvPT_PfPT1_PKT0_lllllbd --------------------------
	.section	.nv.constant0._ZN4vllm3moe25grouped_topk_fused_kernelI13__nv_bfloat16S2_iLNS0_11ScoringFuncE0EEEvPT_PfPT1_PKT0_lllllbd,"a",@progbits
	.sectionflags	@""
	.align	4
.nv.constant0._ZN4vllm3moe25grouped_topk_fused_kernelI13__nv_bfloat16S2_iLNS0_11ScoringFuncE0EEEvPT_PfPT1_PKT0_lllllbd:
	.zero		984


//--------------------- .nv.constant0._ZN4vllm3moe44grouped_topk_fused_small_expert_count_kernelI13__nv_bfloat16S2_iLNS0_11ScoringFuncE0ELi128ELb0ELi8EEEvPT_PfPT1_PKT0_llllllbd --------------------------
	.section	.nv.constant0._ZN4vllm3moe44grouped_topk_fused_small_expert_count_kernelI13__nv_bfloat16S2_iLNS0_11ScoringFuncE0ELi128ELb0ELi8EEEvPT_PfPT1_PKT0_llllllbd,"a",@progbits
	.sectionflags	@""
	.align	4
.nv.constant0._ZN4vllm3moe44grouped_topk_fused_small_expert_count_kernelI13__nv_bfloat16S2_iLNS0_11ScoringFuncE0ELi128ELb0ELi8EEEvPT_PfPT1_PKT0_llllllbd:
	.zero		992


//--------------------- .nv.constant0._ZN4vllm3moe44grouped_topk_fused_small_expert_count_kernelI13__nv_bfloat16S2_iLNS0_11ScoringFuncE0ELi384ELb0ELi8EEEvPT_PfPT1_PKT0_llllllbd --------------------------
	.section	.nv.constant0._ZN4vllm3moe44grouped_topk_fused_small_expert_count_kernelI13__nv_bfloat16S2_iLNS0_11ScoringFuncE0ELi384ELb0ELi8EEEvPT_PfPT1_PKT0_llllllbd,"a",@progbits
	.sectionflags	@""
	.align	4
.nv.constant0._ZN4vllm3moe44grouped_topk_fused_small_expert_count_kernelI13__nv_bfloat16S2_iLNS0_11ScoringFuncE0ELi384ELb0ELi8EEEvPT_PfPT1_PKT0_llllllbd:
	.zero		992


//--------------------- .nv.constant0._ZN4vllm3moe44grouped_topk_fused_small_expert_count_kernelI13__nv_bfloat16S2_iLNS0_11ScoringFuncE0ELi512ELb0ELi8EEEvPT_PfPT1_PKT0_llllllbd --------------------------
	.section	.nv.constant0._ZN4vllm3moe44grouped_topk_fused_small_expert_count_kernelI13__nv_bfloat16S2_iLNS0_11ScoringFuncE0ELi512ELb0ELi8EEEvPT_PfPT1_PKT0_llllllbd,"a",@progbits
	.sectionflags	@""
	.align	4
.nv.constant0._ZN4vllm3moe44grouped_topk_fused_small_expert_count_kernelI13__nv_bfloat16S2_iLNS0_11ScoringFuncE0ELi512ELb0ELi8EEEvPT_PfPT1_PKT0_llllllbd:
	.zero		992


//--------------------- .nv.constant0._ZN4vllm3moe44grouped_topk_fused_small_expert_count_kernelI13__nv_bfloat16S2_iLNS0_11ScoringFuncE0ELi512ELb0ELi22EEEvPT_PfPT1_PKT0_llllllbd --------------------------
	.section	.nv.constant0._ZN4vllm3moe44grouped_topk_fused_small_expert_count_kernelI13__nv_bfloat16S2_iLNS0_11ScoringFuncE0ELi512ELb0ELi22EEEvPT_PfPT1_PKT0_llllllbd,"a",@progbits
	.sectionflags	@""
	.align	4
.nv.constant0._ZN4vllm3moe44grouped_topk_fused_small_expert_count_kernelI13__nv_bfloat16S2_iLNS0_11ScoringFuncE0ELi512ELb0ELi22EEEvPT_PfPT1_PKT0_llllllbd:
	.zero		992


//--------------------- .nv.constant0._ZN4vllm3moe44grouped_topk_fused_small_expert_count_kernelI13__nv_bfloat16S2_iLNS0_11ScoringFuncE0ELi256ELb1ELi8EEEvPT_PfPT1_PKT0_llllllbd --------------------------
	.section	.nv.constant0._ZN4vllm3moe44grouped_topk_fused_small_expert_count_kernelI13__nv_bfloat16S2_iLNS0_11ScoringFuncE0ELi256ELb1ELi8EEEvPT_PfPT1_PKT0_llllllbd,"a",@progbits
	.sectionflags	@""
	.align	4
.nv.constant0._ZN4vllm3moe44grouped_topk_fused_small_expert_count_kernelI13__nv_bfloat16S2_iLNS0_11ScoringFuncE0ELi256ELb1ELi8EEEvPT_PfPT1_PKT0_llllllbd:
	.zero		992


//--------------------- .nv.constant0._ZN4vllm3moe25grouped_topk_fused_kernelI13__nv_bfloat166__halfiLNS0_11ScoringFuncE0EEEvPT_PfPT1_PKT0_lllllbd --------------------------
	.section	.nv.constant0._ZN4vllm3moe25grouped_topk_fused_kernelI13__nv_bfloat166__halfiLNS0_11ScoringFuncE0EEEvPT_PfPT1_PKT0_lllllbd,"a",@progbits
	.sectionflags	@""
	.align	4
.nv.constant0._ZN4vllm3moe25grouped_topk_fused_kernelI13__nv_bfloat166__halfiLNS0_11ScoringFuncE0EEEvPT_PfPT1_PKT0_lllllbd:
	.zero		984


//--------------------- .nv.constant0._ZN4vllm3moe44grouped_topk_fused_small_expert_count_kernelI13__nv_bfloat166__halfiLNS0_11ScoringFuncE0ELi128ELb0ELi8EEEvPT_PfPT1_PKT0_llllllbd --------------------------
	.section	.nv.constant0._ZN4vllm3moe44grouped_topk_fused_small_expert_count_kernelI13__nv_bfloat166__halfiLNS0_11ScoringFuncE0ELi128ELb0ELi8EEEvPT_PfPT1_PKT0_llllllbd,"a",@progbits
	.sectionflags	@""
	.align	4
.nv.constant0._ZN4vllm3moe44grouped_topk_fused_small_expert_count_kernelI13__nv_bfloat166__halfiLNS0_11ScoringFuncE0ELi128ELb0ELi8EEEvPT_PfPT1_PKT0_llllllbd:
	.zero		992


//--------------------- .nv.constant0._ZN4vllm3moe44grouped_topk_fused_small_expert_count_kernelI13__nv_bfloat166__halfiLNS0_11ScoringFuncE0ELi384ELb0ELi8EEEvPT_PfPT1_PKT0_llllllbd --------------------------
	.section	.nv.constant0._ZN4vllm3moe44grouped_topk_fused_small_expert_count_kernelI13__nv_bfloat166__halfiLNS0_11ScoringFuncE0ELi384ELb0ELi8EEEvPT_PfPT1_PKT0_llllllbd,"a",@progbits
	.sectionflags	@""
	.align	4
.nv.constant0._ZN4vllm3moe44grouped_topk_fused_small_expert_count_kernelI13__nv_bfloat166__halfiLNS0_11ScoringFuncE0ELi384ELb0ELi8EEEvPT_PfPT1_PKT0_llllllbd:
	.zero		992


//--------------------- .nv.constant0._ZN4vllm3moe44grouped_topk_fused_small_expert_count_kernelI13__nv_bfloat166__halfiLNS0_11ScoringFuncE0ELi512ELb0ELi8EEEvPT_PfPT1_PKT0_llllllbd --------------------------
	.section	.nv.constant0._ZN4vllm3moe44grouped_topk_fused_small_expert_count_kernelI13__nv_bfloat166__halfiLNS0_11ScoringFuncE0ELi512ELb0ELi8EEEvPT_PfPT1_PKT0_llllllbd,"a",@progbits
	.sectionflags	@""
	.align	4
.nv.constant0._ZN4vllm3moe44grouped_topk_fused_small_expert_count_kernelI13__nv_bfloat166__halfiLNS0_11ScoringFuncE0ELi512ELb0ELi8EEEvPT_PfPT1_PKT0_llllllbd:
	.zero		992


//--------------------- .nv.constant0._ZN4vllm3moe44grouped_topk_fused_small_expert_count_kernelI13__nv_bfloat166__halfiLNS0_11ScoringFuncE0ELi512ELb0ELi22EEEvPT_PfPT1_PKT0_llllllbd --------------------------
	.section	.nv.constant0._ZN4vllm3moe44grouped_topk_fused_small_expert_count_kernelI13__nv_bfloat166__halfiLNS0_11ScoringFuncE0ELi512ELb0ELi22EEEvPT_PfPT1_PKT0_llllllbd,"a",@progbits
	.sectionflags	@""
	.align	4
.nv.constant0._ZN4vllm3moe44grouped_topk_fused_small_expert_count_kernelI13__nv_bfloat166__halfiLNS0_11ScoringFuncE0ELi512ELb0ELi22EEEvPT_PfPT1_PKT0_llllllbd:
	.zero		992


//--------------------- .nv.constant0._ZN4vllm3moe44grouped_topk_fused_small_expert_count_kernelI13__nv_bfloat166__halfiLNS0_11ScoringFuncE0ELi256ELb1ELi8EEEvPT_PfPT1_PKT0_llllllbd --------------------------
	.section	.nv.constant0._ZN4vllm3moe44grouped_topk_fused_small_expert_count_kernelI13__nv_bfloat166__halfiLNS0_11ScoringFuncE0ELi256ELb1ELi8EEEvPT_PfPT1_PKT0_llllllbd,"a",@progbits
	.sectionflags	@""
	.align	4
.nv.constant0._ZN4vllm3moe44grouped_topk_fused_small_expert_count_kernelI13__nv_bfloat166__halfiLNS0_11ScoringFuncE0ELi256ELb1ELi8EEEvPT_PfPT1_PKT0_llllllbd:
	.zero		992


//--------------------- .nv.constant0._ZN4vllm3moe25grouped_topk_fused_kernelI13__nv_bfloat16fiLNS0_11ScoringFuncE0EEEvPT_PfPT1_PKT0_lllllbd --------------------------
	.section	.nv.constant0._ZN4vllm3moe25grouped_topk_fused_kernelI13__nv_bfloat16fiLNS0_11ScoringFuncE0EEEvPT_PfPT1_PKT0_lllllbd,"a",@progbits
	.sectionflags	@""
	.align	4
.nv.constant0._ZN4vllm3moe25grouped_topk_fused_kernelI13__nv_bfloat16fiLNS0_11ScoringFuncE0EEEvPT_PfPT1_PKT0_lllllbd:
	.zero		984


//--------------------- .nv.constant0._ZN4vllm3moe44grouped_topk_fused_small_expert_count_kernelI13__nv_bfloat16fiLNS0_11ScoringFuncE0ELi128ELb0ELi8EEEvPT_PfPT1_PKT0_llllllbd --------------------------
	.section	.nv.constant0._ZN4vllm3moe44grouped_topk_fused_small_expert_count_kernelI13__nv_bfloat16fiLNS0_11ScoringFuncE0ELi128ELb0ELi8EEEvPT_PfPT1_PKT0_llllllbd,"a",@progbits
	.sectionflags	@""
	.align	4
.nv.constant0._ZN4vllm3moe44grouped_topk_fused_small_expert_count_kernelI13__nv_bfloat16fiLNS0_11ScoringFuncE0ELi128ELb0ELi8EEEvPT_PfPT1_PKT0_llllllbd:
	.zero		992


//--------------------- .nv.constant0._ZN4vllm3moe44grouped_topk_fused_small_expert_count_kernelI13__nv_bfloat16fiLNS0_11ScoringFuncE0ELi384ELb0ELi8EEEvPT_PfPT1_PKT0_llllllbd --------------------------
	.section	.nv.constant0._ZN4vllm3moe44grouped_topk_fused_small_expert_count_kernelI13__nv_bfloat16fiLNS0_11ScoringFuncE0ELi384ELb0ELi8EEEvPT_PfPT1_PKT0_llllllbd,"a",@progbits
	.sectionflags	@""
	.align	4
.nv.constant0._ZN4vllm3moe44grouped_topk_fused_small_expert_count_kernelI13__nv_bfloat16fiLNS0_11ScoringFuncE0ELi384ELb0ELi8EEEvPT_PfPT1_PKT0_llllllbd:
	.zero		992


//--------------------- .nv.constant0._ZN4vllm3moe44grouped_topk_fused_small_expert_count_kernelI13__nv_bfloat16fiLNS0_11ScoringFuncE0ELi512ELb0ELi8EEEvPT_PfPT1_PKT0_llllllbd --------------------------
	.section	.nv.constant0._ZN4vllm3moe44grouped_topk_fused_small_expert_count_kernelI13__nv_bfloat16fiLNS0_11ScoringFuncE0ELi512ELb0ELi8EEEvPT_PfPT1_PKT0_llllllbd,"a",@progbits
	.sectionflags	@""
	.align	4
.nv.constant0._ZN4vllm3moe44grouped_topk_fused_small_expert_count_kernelI13__nv_bfloat16fiLNS0_11ScoringFuncE0ELi512ELb0ELi8EEEvPT_PfPT1_PKT0_llllllbd:
	.zero		992


//--------------------- .nv.constant0._ZN4vllm3moe44grouped_topk_fused_small_expert_count_kernelI13__nv_bfloat16fiLNS0_11ScoringFuncE0ELi512ELb0ELi22EEEvPT_PfPT1_PKT0_llllllbd --------------------------
	.section	.nv.constant0._ZN4vllm3moe44grouped_topk_fused_small_expert_count_kernelI13__nv_bfloat16fiLNS0_11ScoringFuncE0ELi512ELb0ELi22EEEvPT_PfPT1_PKT0_llllllbd,"a",@progbits
	.sectionflags	@""
	.align	4
.nv.constant0._ZN4vllm3moe44grouped_topk_fused_small_expert_count_kernelI13__nv_bfloat16fiLNS0_11ScoringFuncE0ELi512ELb0ELi22EEEvPT_PfPT1_PKT0_llllllbd:
	.zero		992


//--------------------- .nv.constant0._ZN4vllm3moe44grouped_topk_fused_small_expert_count_kernelI13__nv_bfloat16fiLNS0_11ScoringFuncE0ELi256ELb1ELi8EEEvPT_PfPT1_PKT0_llllllbd --------------------------
	.section	.nv.constant0._ZN4vllm3moe44grouped_topk_fused_small_expert_count_kernelI13__nv_bfloat16fiLNS0_11ScoringFuncE0ELi256ELb1ELi8EEEvPT_PfPT1_PKT0_llllllbd,"a",@progbits
	.sectionflags	@""
	.align	4
.nv.constant0._ZN4vllm3moe44grouped_topk_fused_small_expert_count_kernelI13__nv_bfloat16fiLNS0_11ScoringFuncE0ELi256ELb1ELi8EEEvPT_PfPT1_PKT0_llllllbd:
	.zero		992


//--------------------- .nv.constant0._ZN4vllm3moe25grouped_topk_fused_kernelI6__half13__nv_bfloat16iLNS0_11ScoringFuncE0EEEvPT_PfPT1_PKT0_lllllbd --------------------------
	.section	.nv.constant0._ZN4vllm3moe25grouped_topk_fused_kernelI6__half13__nv_bfloat16iLNS0_11ScoringFuncE0EEEvPT_PfPT1_PKT0_lllllbd,"a",@progbits
	.sectionflags	@""
	.align	4
.nv.constant0._ZN4vllm3moe25grouped_topk_fused_kernelI6__half13__nv_bfloat16iLNS0_11ScoringFuncE0EEEvPT_PfPT1_PKT0_lllllbd:
	.zero		984


//--------------------- .nv.constant0._ZN4vllm3moe44grouped_topk_fused_small_expert_count_kernelI6__half13__nv_bfloat16iLNS0_11ScoringFuncE0ELi128ELb0ELi8EEEvPT_PfPT1_PKT0_llllllbd --------------------------
	.section	.nv.constant0._ZN4vllm3moe44grouped_topk_fused_small_expert_count_kernelI6__half13__nv_bfloat16iLNS0_11ScoringFuncE0ELi128ELb0ELi8EEEvPT_PfPT1_PKT0_llllllbd,"a",@progbits
	.sectionflags	@""
	.align	4
.nv.constant0._ZN4vllm3moe44grouped_topk_fused_small_expert_count_kernelI6__half13__nv_bfloat16iLNS0_11ScoringFuncE0ELi128ELb0ELi8EEEvPT_PfPT1_PKT0_llllllbd:
	.zero		992


//--------------------- .nv.constant0._ZN4vllm3moe44grouped_topk_fused_small_expert_count_kernelI6__half13__nv_bfloat16iLNS0_11ScoringFuncE0ELi384ELb0ELi8EEEvPT_PfPT1_PKT0_llllllbd --------------------------
	.section	.nv.constant0._ZN4vllm3moe44grouped_topk_fused_small_expert_count_kernelI6__half13__nv_bfloat16iLNS0_11ScoringFuncE0ELi384ELb0ELi8EEEvPT_PfPT1_PKT0_llllllbd,"a",@progbits
	.sectionflags	@""
	.align	4
.nv.constant0._ZN4vllm3moe44grouped_topk_fused_small_expert_count_kernelI6__half13__nv_bfloat16iLNS0_11ScoringFuncE0ELi384ELb0ELi8EEEvPT_PfPT1_PKT0_llllllbd:
	.zero		992


//--------------------- .nv.constant0._ZN4vllm3moe44grouped_topk_fused_small_expert_count_kernelI6__half13__nv_bfloat16iLNS0_11ScoringFuncE0ELi512ELb0ELi8EEEvPT_PfPT1_PKT0_llllllbd --------------------------
	.section	.nv.constant0._ZN4vllm3moe44grouped_topk_fused_small_expert_count_kernelI6__half13__nv_bfloat16iLNS0_11ScoringFuncE0ELi512ELb0ELi8EEEvPT_PfPT1_PKT0_llllllbd,"a",@progbits
	.sectionflags	@""
	.align	4
.nv.constant0._ZN4vllm3moe44grouped_topk_fused_small_expert_count_kernelI6__half13__nv_bfloat16iLNS0_11ScoringFuncE0ELi512ELb0ELi8EEEvPT_PfPT1_PKT0_llllllbd:
	.zero		992


//--------------------- .nv.constant0._ZN4vllm3moe44grouped_topk_fused_small_expert_count_kernelI6__half13__nv_bfloat16iLNS0_11ScoringFuncE0ELi512ELb0ELi22EEEvPT_PfPT1_PKT0_llllllbd --------------------------
	.section	.nv.constant0._ZN4vllm3moe44grouped_topk_fused_small_expert_count_kernelI6__half13__nv_bfloat16iLNS0_11ScoringFuncE0ELi512ELb0ELi22EEEvPT_PfPT1_PKT0_llllllbd,"a",@progbits
	.sectionflags	@""
	.align	4
.nv.constant0._ZN4vllm3moe44grouped_topk_fused_small_expert_count_kernelI6__half13__nv_bfloat16iLNS0_11ScoringFuncE0ELi512ELb0ELi22EEEvPT_PfPT1_PKT0_llllllbd:
	.zero		992


//--------------------- .nv.constant0._ZN4vllm3moe44grouped_topk_fused_small_expert_count_kernelI6__half13__nv_bfloat16iLNS0_11ScoringFuncE0ELi256ELb1ELi8EEEvPT_PfPT1_PKT0_llllllbd --------------------------
	.section	.nv.constant0._ZN4vllm3moe44grouped_topk_fused_small_expert_count_kernelI6__half13__nv_bfloat16iLNS0_11ScoringFuncE0ELi256ELb1ELi8EEEvPT_PfPT1_PKT0_llllllbd,"a",@progbits
	.sectionflags	@""
	.align	4
.nv.constant0._ZN4vllm3moe44grouped_topk_fused_small_expert_count_kernelI6__half13__nv_bfloat16iLNS0_11ScoringFuncE0ELi256ELb1ELi8EEEvPT_PfPT1_PKT0_llllllbd:
	.zero		992


//--------------------- .nv.constant0._ZN4vllm3moe25grouped_topk_fused_kernelI6__halfS2_iLNS0_11ScoringFuncE0EEEvPT_PfPT1_PKT0_lllllbd --------------------------
	.section	.nv.constant0._ZN4vllm3moe25grouped_topk_fused_kernelI6__halfS2_iLNS0_11ScoringFuncE0EEEvPT_PfPT1_PKT0_lllllbd,"a",@progbits
	.sectionflags	@""
	.align	4
.nv.constant0._ZN4vllm3moe25grouped_topk_fused_kernelI6__halfS2_iLNS0_11ScoringFuncE0EEEvPT_PfPT1_PKT0_lllllbd:
	.zero		984


//--------------------- .nv.constant0._ZN4vllm3moe44grouped_topk_fused_small_expert_count_kernelI6__halfS2_iLNS0_11ScoringFuncE0ELi128ELb0ELi8EEEvPT_PfPT1_PKT0_llllllbd --------------------------
	.section	.nv.constant0._ZN4vllm3moe44grouped_topk_fused_small_expert_count_kernelI6__halfS2_iLNS0_11ScoringFuncE0ELi128ELb0ELi8EEEvPT_PfPT1_PKT0_llllllbd,"a",@progbits
	.sectionflags	@""
	.align	4
.nv.constant0._ZN4vllm3moe44grouped_topk_fused_small_expert_count_kernelI6__halfS2_iLNS0_11ScoringFuncE0ELi128ELb0ELi8EEEvPT_PfPT1_PKT0_llllllbd:
	.zero		992


//--------------------- .nv.constant0._ZN4vllm3moe44grouped_topk_fused_small_expert_count_kernelI6__halfS2_iLNS0_11ScoringFuncE0ELi384ELb0ELi8EEEvPT_PfPT1_PKT0_llllllbd --------------------------
	.section	.nv.constant0._ZN4vllm3moe44grouped_topk_fused_small_expert_count_kernelI6__halfS2_iLNS0_11ScoringFuncE0ELi384ELb0ELi8EEEvPT_PfPT1_PKT0_llllllbd,"a",@progbits
	.sectionflags	@""
	.align	4
.nv.constant0._ZN4vllm3moe44grouped_topk_fused_small_expert_count_kernelI6__halfS2_iLNS0_11ScoringFuncE0ELi384ELb0ELi8EEEvPT_PfPT1_PKT0_llllllbd:
	.zero		992


//--------------------- .nv.constant0._ZN4vllm3moe44grouped_topk_fused_small_expert_count_kernelI6__halfS2_iLNS0_11ScoringFuncE0ELi512ELb0ELi8EEEvPT_PfPT1_PKT0_llllllbd --------------------------
	.section	.nv.constant0._ZN4vllm3moe44grouped_topk_fused_small_expert_count_kernelI6__halfS2_iLNS0_11ScoringFuncE0ELi512ELb0ELi8EEEvPT_PfPT1_PKT0_llllllbd,"a",@progbits
	.sectionflags	@""
	.align	4
.nv.constant0._ZN4vllm3moe44grouped_topk_fused_small_expert_count_kernelI6__halfS2_iLNS0_11ScoringFuncE0ELi512ELb0ELi8EEEvPT_PfPT1_PKT0_llllllbd:
	.zero		992


//--------------------- .nv.constant0._ZN4vllm3moe44grouped_topk_fused_small_expert_count_kernelI6__halfS2_iLNS0_11ScoringFuncE0ELi512ELb0ELi22EEEvPT_PfPT1_PKT0_llllllbd --------------------------
	.section	.nv.constant0._ZN4vllm3moe44grouped_topk_fused_small_expert_count_kernelI6__halfS2_iLNS0_11ScoringFuncE0ELi512ELb0ELi22EEEvPT_PfPT1_PKT0_llllllbd,"a",@progbits
	.sectionflags	@""
	.align	4
.nv.constant0._ZN4vllm3moe44grouped_topk_fused_small_expert_count_kernelI6__halfS2_iLNS0_11ScoringFuncE0ELi512ELb0ELi22EEEvPT_PfPT1_PKT0_llllllbd:
	.zero		992


//--------------------- .nv.constant0._ZN4vllm3moe44grouped_topk_fused_small_expert_count_kernelI6__halfS2_iLNS0_11ScoringFuncE0ELi256ELb1ELi8EEEvPT_PfPT1_PKT0_llllllbd --------------------------
	.section	.nv.constant0._ZN4vllm3moe44grouped_topk_fused_small_expert_count_kernelI6__halfS2_iLNS0_11ScoringFuncE0ELi256ELb1ELi8EEEvPT_PfPT1_PKT0_llllllbd,"a",@progbits
	.sectionflags	@""
	.align	4
.nv.constant0._ZN4vllm3moe44grouped_topk_fused_small_expert_count_kernelI6__halfS2_iLNS0_11ScoringFuncE0ELi256ELb1ELi8EEEvPT_PfPT1_PKT0_llllllbd:
	.zero		992


//--------------------- .nv.constant0._ZN4vllm3moe25grouped_topk_fused_kernelI6__halffiLNS0_11ScoringFuncE0EEEvPT_PfPT1_PKT0_lllllbd --------------------------
	.section	.nv.constant0._ZN4vllm3moe25grouped_topk_fused_kernelI6__halffiLNS0_11ScoringFuncE0EEEvPT_PfPT1_PKT0_lllllbd,"a",@progbits
	.sectionflags	@""
	.align	4
.nv.constant0._ZN4vllm3moe25grouped_topk_fused_kernelI6__halffiLNS0_11ScoringFuncE0EEEvPT_PfPT1_PKT0_lllllbd:
	.zero		984


//--------------------- .nv.constant0._ZN4vllm3moe44grouped_topk_fused_small_expert_count_kernelI6__halffiLNS0_11ScoringFuncE0ELi128ELb0ELi8EEEvPT_PfPT1_PKT0_llllllbd --------------------------
	.section	.nv.constant0._ZN4vllm3moe44grouped_topk_fused_small_expert_count_kernelI6__halffiLNS0_11ScoringFuncE0ELi128ELb0ELi8EEEvPT_PfPT1_PKT0_llllllbd,"a",@progbits
	.sectionflags	@""
	.align	4
.nv.constant0._ZN4vllm3moe44grouped_topk_fused_small_expert_count_kernelI6__halffiLNS0_11ScoringFuncE0ELi128ELb0ELi8EEEvPT_PfPT1_PKT0_llllllbd:
	.zero		992


//--------------------- .nv.constant0._ZN4vllm3moe44grouped_topk_fused_small_expert_count_kernelI6__halffiLNS0_11ScoringFuncE0ELi384ELb0ELi8EEEvPT_PfPT1_PKT0_llllllbd --------------------------
	.section	.nv.constant0._ZN4vllm3moe44grouped_topk_fused_small_expert_count_kernelI6__halffiLNS0_11ScoringFuncE0ELi384ELb0ELi8EEEvPT_PfPT1_PKT0_llllllbd,"a",@progbits
	.sectionflags	@""
	.align	4
.nv.constant0._ZN4vllm3moe44grouped_topk_fused_small_expert_count_kernelI6__halffiLNS0_11ScoringFuncE0ELi384ELb0ELi8EEEvPT_PfPT1_PKT0_llllllbd:
	.zero		992


//--------------------- .nv.constant0._ZN4vllm3moe44grouped_topk_fused_small_expert_count_kernelI6__halffiLNS0_11ScoringFuncE0ELi512ELb0ELi8EEEvPT_PfPT1_PKT0_llllllbd --------------------------
	.section	.nv.constant0._ZN4vllm3moe44grouped_topk_fused_small_expert_count_kernelI6__halffiLNS0_11ScoringFuncE0ELi512ELb0ELi8EEEvPT_PfPT1_PKT0_llllllbd,"a",@progbits
	.sectionflags	@""
	.align	4
.nv.constant0._ZN4vllm3moe44grouped_topk_fused_small_expert_count_kernelI6__halffiLNS0_11ScoringFuncE0ELi512ELb0ELi8EEEvPT_PfPT1_PKT0_llllllbd:
	.zero		992


//--------------------- .nv.constant0._ZN4vllm3moe44grouped_topk_fused_small_expert_count_kernelI6__halffiLNS0_11ScoringFuncE0ELi512ELb0ELi22EEEvPT_PfPT1_PKT0_llllllbd --------------------------
	.section	.nv.constant0._ZN4vllm3moe44grouped_topk_fused_small_expert_count_kernelI6__halffiLNS0_11ScoringFuncE0ELi512ELb0ELi22EEEvPT_PfPT1_PKT0_llllllbd,"a",@progbits
	.sectionflags	@""
	.align	4
.nv.constant0._ZN4vllm3moe44grouped_topk_fused_small_expert_count_kernelI6__halffiLNS0_11ScoringFuncE0ELi512ELb0ELi22EEEvPT_PfPT1_PKT0_llllllbd:
	.zero		992


//--------------------- .nv.constant0._ZN4vllm3moe44grouped_topk_fused_small_expert_count_kernelI6__halffiLNS0_11ScoringFuncE0ELi256ELb1ELi8EEEvPT_PfPT1_PKT0_llllllbd --------------------------
	.section	.nv.constant0._ZN4vllm3moe44grouped_topk_fused_small_expert_count_kernelI6__halffiLNS0_11ScoringFuncE0ELi256ELb1ELi8EEEvPT_PfPT1_PKT0_llllllbd,"a",@progbits
	.sectionflags	@""
	.align	4
.nv.constant0._ZN4vllm3moe44grouped_topk_fused_small_expert_count_kernelI6__halffiLNS0_11ScoringFuncE0ELi256ELb1ELi8EEEvPT_PfPT1_PKT0_llllllbd:
	.zero		992


//--------------------- .nv.constant0._ZN4vllm3moe25grouped_topk_fused_kernelIf13__nv_bfloat16iLNS0_11ScoringFuncE0EEEvPT_PfPT1_PKT0_lllllbd --------------------------
	.section	.nv.constant0._ZN4vllm3moe25grouped_topk_fused_kernelIf13__nv_bfloat16iLNS0_11ScoringFuncE0EEEvPT_PfPT1_PKT0_lllllbd,"a",@progbits
	.sectionflags	@""
	.align	4
.nv.constant0._ZN4vllm3moe25grouped_topk_fused_kernelIf13__nv_bfloat16iLNS0_11ScoringFuncE0EEEvPT_PfPT1_PKT0_lllllbd:
	.zero		984


//--------------------- .nv.constant0._ZN4vllm3moe44grouped_topk_fused_small_expert_count_kernelIf13__nv_bfloat16iLNS0_11ScoringFuncE0ELi128ELb0ELi8EEEvPT_PfPT1_PKT0_llllllbd --------------------------
	.section	.nv.constant0._ZN4vllm3moe44grouped_topk_fused_small_expert_count_kernelIf13__nv_bfloat16iLNS0_11ScoringFuncE0ELi128ELb0ELi8EEEvPT_PfPT1_PKT0_llllllbd,"a",@progbits
	.sectionflags	@""
	.align	4
.nv.constant0._ZN4vllm3moe44grouped_topk_fused_small_expert_count_kernelIf13__nv_bfloat16iLNS0_11ScoringFuncE0ELi128ELb0ELi8EEEvPT_PfPT1_PKT0_llllllbd:
	.zero		992


//--------------------- .nv.constant0._ZN4vllm3moe44grouped_topk_fused_small_expert_count_kernelIf13__nv_bfloat16iLNS0_11ScoringFuncE0ELi384ELb0ELi8EEEvPT_PfPT1_PKT0_llllllbd --------------------------
	.section	.nv.constant0._ZN4vllm3moe44grouped_topk_fused_small_expert_count_kernelIf13__nv_bfloat16iLNS0_11ScoringFuncE0ELi384ELb0ELi8EEEvPT_PfPT1_PKT0_llllllbd,"a",@progbits
	.sectionflags	@""
	.align	4
.nv.constant0._ZN4vllm3moe44grouped_topk_fused_small_expert_count_kernelIf13__nv_bfloat16iLNS0_11ScoringFuncE0ELi384ELb0ELi8EEEvPT_PfPT1_PKT0_llllllbd:
	.zero		992


//--------------------- .nv.constant0._ZN4vllm3moe44grouped_topk_fused_small_expert_count_kernelIf13__nv_bfloat16iLNS0_11ScoringFuncE0ELi512ELb0ELi8EEEvPT_PfPT1_PKT0_llllllbd --------------------------
	.section	.nv.constant0._ZN4vllm3moe44grouped_topk_fused_small_expert_count_kernelIf13__nv_bfloat16iLNS0_11ScoringFuncE0ELi512ELb0ELi8EEEvPT_PfPT1_PKT0_llllllbd,"a",@progbits
	.sectionflags	@""
	.align	4
.nv.constant0._ZN4vllm3moe44grouped_topk_fused_small_expert_count_kernelIf13__nv_bfloat16iLNS0_11ScoringFuncE0ELi512ELb0ELi8EEEvPT_PfPT1_PKT0_llllllbd:
	.zero		992


//--------------------- .nv.constant0._ZN4vllm3moe44grouped_topk_fused_small_expert_count_kernelIf13__nv_bfloat16iLNS0_11ScoringFuncE0ELi512ELb0ELi22EEEvPT_PfPT1_PKT0_llllllbd --------------------------
	.section	.nv.constant0._ZN4vllm3moe44grouped_topk_fused_small_expert_count_kernelIf13__nv_bfloat16iLNS0_11ScoringFuncE0ELi512ELb0ELi22EEEvPT_PfPT1_PKT0_llllllbd,"a",@progbits
	.sectionflags	@""
	.align	4
.nv.constant0._ZN4vllm3moe44grouped_topk_fused_small_expert_count_kernelIf13__nv_bfloat16iLNS0_11ScoringFuncE0ELi512ELb0ELi22EEEvPT_PfPT1_PKT0_llllllbd:
	.zero		992


//--------------------- .nv.constant0._ZN4vllm3moe44grouped_topk_fused_small_expert_count_kernelIf13__nv_bfloat16iLNS0_11ScoringFuncE0ELi256ELb1ELi8EEEvPT_PfPT1_PKT0_llllllbd --------------------------
	.section	.nv.constant0._ZN4vllm3moe44grouped_topk_fused_small_expert_count_kernelIf13__nv_bfloat16iLNS0_11ScoringFuncE0ELi256ELb1ELi8EEEvPT_PfPT1_PKT0_llllllbd,"a",@progbits
	.sectionflags	@""
	.align	4
.nv.constant0._ZN4vllm3moe44grouped_topk_fused_small_expert_count_kernelIf13__nv_bfloat16iLNS0_11ScoringFuncE0ELi256ELb1ELi8EEEvPT_PfPT1_PKT0_llllllbd:
	.zero		992


//--------------------- .nv.constant0._ZN4vllm3moe25grouped_topk_fused_kernelIf6__halfiLNS0_11ScoringFuncE0EEEvPT_PfPT1_PKT0_lllllbd --------------------------
	.section	.nv.constant0._ZN4vllm3moe25grouped_topk_fused_kernelIf6__halfiLNS0_11ScoringFuncE0EEEvPT_PfPT1_PKT0_lllllbd,"a",@progbits
	.sectionflags	@""
	.align	4
.nv.constant0._ZN4vllm3moe25grouped_topk_fused_kernelIf6__halfiLNS0_11ScoringFuncE0EEEvPT_PfPT1_PKT0_lllllbd:
	.zero		984


//--------------------- .nv.constant0._ZN4vllm3moe44grouped_topk_fused_small_expert_count_kernelIf6__halfiLNS0_11ScoringFuncE0ELi128ELb0ELi8EEEvPT_PfPT1_PKT0_llllllbd --------------------------
	.section	.nv.constant0._ZN4vllm3moe44grouped_topk_fused_small_expert_count_kernelIf6__halfiLNS0_11ScoringFuncE0ELi128ELb0ELi8EEEvPT_PfPT1_PKT0_llllllbd,"a",@progbits
	.sectionflags	@""
	.align	4
.nv.constant0._ZN4vllm3moe44grouped_topk_fused_small_expert_count_kernelIf6__halfiLNS0_11ScoringFuncE0ELi128ELb0ELi8EEEvPT_PfPT1_PKT0_llllllbd:
	.zero		992


//--------------------- .nv.constant0._ZN4vllm3moe44grouped_topk_fused_small_expert_count_kernelIf6__halfiLNS0_11ScoringFuncE0ELi384ELb0ELi8EEEvPT_PfPT1_PKT0_llllllbd --------------------------
	.section	.nv.constant0._ZN4vllm3moe44grouped_topk_fused_small_expert_count_kernelIf6__halfiLNS0_11ScoringFuncE0ELi384ELb0ELi8EEEvPT_PfPT1_PKT0_llllllbd,"a",@progbits
	.sectionflags	@""
	.align	4
.nv.constant0._ZN4vllm3moe44grouped_topk_fused_small_expert_count_kernelIf6__halfiLNS0_11ScoringFuncE0ELi384ELb0ELi8EEEvPT_PfPT1_PKT0_llllllbd:
	.zero		992


//--------------------- .nv.constant0._ZN4vllm3moe44grouped_topk_fused_small_expert_count_kernelIf6__halfiLNS0_11ScoringFuncE0ELi512ELb0ELi8EEEvPT_PfPT1_PKT0_llllllbd --------------------------
	.section	.nv.constant0._ZN4vllm3moe44grouped_topk_fused_small_expert_count_kernelIf6__halfiLNS0_11ScoringFuncE0ELi512ELb0ELi8EEEvPT_PfPT1_PKT0_llllllbd,"a",@progbits
	.sectionflags	@""
	.align	4
.nv.constant0._ZN4vllm3moe44grouped_topk_fused_small_expert_count_kernelIf6__halfiLNS0_11ScoringFuncE0ELi512ELb0ELi8EEEvPT_PfPT1_PKT0_llllllbd:
	.zero		992


//--------------------- .nv.constant0._ZN4vllm3moe44grouped_topk_fused_small_expert_count_kernelIf6__halfiLNS0_11ScoringFuncE0ELi512ELb0ELi22EEEvPT_PfPT1_PKT0_llllllbd --------------------------
	.section	.nv.constant0._ZN4vllm3moe44grouped_topk_fused_small_expert_count_kernelIf6__halfiLNS0_11ScoringFuncE0ELi512ELb0ELi22EEEvPT_PfPT1_PKT0_llllllbd,"a",@progbits
	.sectionflags	@""
	.align	4
.nv.constant0._ZN4vllm3moe44grouped_topk_fused_small_expert_count_kernelIf6__halfiLNS0_11ScoringFuncE0ELi512ELb0ELi22EEEvPT_PfPT1_PKT0_llllllbd:
	.zero		992


//--------------------- .nv.constant0._ZN4vllm3moe44grouped_topk_fused_small_expert_count_kernelIf6__halfiLNS0_11ScoringFuncE0ELi256ELb1ELi8EEEvPT_PfPT1_PKT0_llllllbd --------------------------
	.section	.nv.constant0._ZN4vllm3moe44grouped_topk_fused_small_expert_count_kernelIf6__halfiLNS0_11ScoringFuncE0ELi256ELb1ELi8EEEvPT_PfPT1_PKT0_llllllbd,"a",@progbits
	.sectionflags	@""
	.align	4
.nv.constant0._ZN4vllm3moe44grouped_topk_fused_small_expert_count_kernelIf6__halfiLNS0_11ScoringFuncE0ELi256ELb1ELi8EEEvPT_PfPT1_PKT0_llllllbd:
	.zero		992


//--------------------- .nv.constant0._ZN4vllm3moe25grouped_topk_fused_kernelIffiLNS0_11ScoringFuncE0EEEvPT_PfPT1_PKT0_lllllbd --------------------------
	.section	.nv.constant0._ZN4vllm3moe25grouped_topk_fused_kernelIffiLNS0_11ScoringFuncE0EEEvPT_PfPT1_PKT0_lllllbd,"a",@progbits
	.sectionflags	@""
	.align	4
.nv.constant0._ZN4vllm3moe25grouped_topk_fused_kernelIffiLNS0_11ScoringFuncE0EEEvPT_PfPT1_PKT0_lllllbd:
	.zero		984


//--------------------- .nv.constant0._ZN4vllm3moe44grouped_topk_fused_small_expert_count_kernelIffiLNS0_11ScoringFuncE0ELi128ELb0ELi8EEEvPT_PfPT1_PKT0_llllllbd --------------------------
	.section	.nv.constant0._ZN4vllm3moe44grouped_topk_fused_small_expert_count_kernelIffiLNS0_11ScoringFuncE0ELi128ELb0ELi8EEEvPT_PfPT1_PKT0_llllllbd,"a",@progbits
	.sectionflags	@""
	.align	4
.nv.constant0._ZN4vllm3moe44grouped_topk_fused_small_expert_count_kernelIffiLNS0_11ScoringFuncE0ELi128ELb0ELi8EEEvPT_PfPT1_PKT0_llllllbd:
	.zero		992


//--------------------- .nv.constant0._ZN4vllm3moe44grouped_topk_fused_small_expert_count_kernelIffiLNS0_11ScoringFuncE0ELi384ELb0ELi8EEEvPT_PfPT1_PKT0_llllllbd --------------------------
	.section	.nv.constant0._ZN4vllm3moe44grouped_topk_fused_small_expert_count_kernelIffiLNS0_11ScoringFuncE0ELi384ELb0ELi8EEEvPT_PfPT1_PKT0_llllllbd,"a",@progbits
	.sectionflags	@""
	.align	4
.nv.constant0._ZN4vllm3moe44grouped_topk_fused_small_expert_count_kernelIffiLNS0_11ScoringFuncE0ELi384ELb0ELi8EEEvPT_PfPT1_PKT0_llllllbd:
	.zero		992


//--------------------- .nv.constant0._ZN4vllm3moe44grouped_topk_fused_small_expert_count_kernelIffiLNS0_11ScoringFuncE0ELi512ELb0ELi8EEEvPT_PfPT1_PKT0_llllllbd --------------------------
	.section	.nv.constant0._ZN4vllm3moe44grouped_topk_fused_small_expert_count_kernelIffiLNS0_11ScoringFuncE0ELi512ELb0ELi8EEEvPT_PfPT1_PKT0_llllllbd,"a",@progbits
	.sectionflags	@""
	.align	4
.nv.constant0._ZN4vllm3moe44grouped_topk_fused_small_expert_count_kernelIffiLNS0_11ScoringFuncE0ELi512ELb0ELi8EEEvPT_PfPT1_PKT0_llllllbd:
	.zero		992


//--------------------- .nv.constant0._ZN4vllm3moe44grouped_topk_fused_small_expert_count_kernelIffiLNS0_11ScoringFuncE0ELi512ELb0ELi22EEEvPT_PfPT1_PKT0_llllllbd --------------------------
	.section	.nv.constant0._ZN4vllm3moe44grouped_topk_fused_small_expert_count_kernelIffiLNS0_11ScoringFuncE0ELi512ELb0ELi22EEEvPT_PfPT1_PKT0_llllllbd,"a",@progbits
	.sectionflags	@""
	.align	4
.nv.constant0._ZN4vllm3moe44grouped_topk_fused_small_expert_count_kernelIffiLNS0_11ScoringFuncE0ELi512ELb0ELi22EEEvPT_PfPT1_PKT0_llllllbd:
	.zero		992


//--------------------- .nv.constant0._ZN4vllm3moe44grouped_topk_fused_small_expert_count_kernelIffiLNS0_11ScoringFuncE0ELi256ELb1ELi8EEEvPT_PfPT1_PKT0_llllllbd --------------------------
	.section	.nv.constant0._ZN4vllm3moe44grouped_topk_fused_small_expert_count_kernelIffiLNS0_11ScoringFuncE0ELi256ELb1ELi8EEEvPT_PfPT1_PKT0_llllllbd,"a",@progbits
	.sectionflags	@""
	.align	4
.nv.constant0._ZN4vllm3moe44grouped_topk_fused_small_expert_count_kernelIffiLNS0_11ScoringFuncE0ELi256ELb1ELi8EEEvPT_PfPT1_PKT0_llllllbd:
	.zero		992


//--------------------- .nv.constant0._ZN4vllm3moe25grouped_topk_fused_kernelI13__nv_bfloat16S2_iLNS0_11ScoringFuncE1EEEvPT_PfPT1_PKT0_lllllbd --------------------------
	.section	.nv.constant0._ZN4vllm3moe25grouped_topk_fused_kernelI13__nv_bfloat16S2_iLNS0_11ScoringFuncE1EEEvPT_PfPT1_PKT0_lllllbd,"a",@progbits
	.sectionflags	@""
	.align	4
.nv.constant0._ZN4vllm3moe25grouped_topk_fused_kernelI13__nv_bfloat16S2_iLNS0_11ScoringFuncE1EEEvPT_PfPT1_PKT0_lllllbd:
	.zero		984


//--------------------- .nv.constant0._ZN4vllm3moe44grouped_topk_fused_small_expert_count_kernelI13__nv_bfloat16S2_iLNS0_11ScoringFuncE1ELi128ELb0ELi8EEEvPT_PfPT1_PKT0_llllllbd --------------------------
	.section	.nv.constant0._ZN4vllm3moe44grouped_topk_fused_small_expert_count_kernelI13__nv_bfloat16S2_iLNS0_11ScoringFuncE1ELi128ELb0ELi8EEEvPT_PfPT1_PKT0_llllllbd,"a",@progbits
	.sectionflags	@""
	.align	4
.nv.constant0._ZN4vllm3moe44grouped_topk_fused_small_expert_count_kernelI13__nv_bfloat16S2_iLNS0_11ScoringFuncE1ELi128ELb0ELi8EEEvPT_PfPT1_PKT0_llllllbd:
	.zero		992


//--------------------- .nv.constant0._ZN4vllm3moe44grouped_topk_fused_small_expert_count_kernelI13__nv_bfloat16S2_iLNS0_11ScoringFuncE1ELi384ELb0ELi8EEEvPT_PfPT1_PKT0_llllllbd --------------------------
	.section	.nv.constant0._ZN4vllm3moe44grouped_topk_fused_small_expert_count_kernelI13__nv_bfloat16S2_iLNS0_11ScoringFuncE1ELi384ELb0ELi8EEEvPT_PfPT1_PKT0_llllllbd,"a",@progbits
	.sectionflags	@""
	.align	4
.nv.constant0._ZN4vllm3moe44grouped_topk_fused_small_expert_count_kernelI13__nv_bfloat16S2_iLNS0_11ScoringFuncE1ELi384ELb0ELi8EEEvPT_PfPT1_PKT0_llllllbd:
	.zero		992


//--------------------- .nv.constant0._ZN4vllm3moe44grouped_topk_fused_small_expert_count_kernelI13__nv_bfloat16S2_iLNS0_11ScoringFuncE1ELi512ELb0ELi8EEEvPT_PfPT1_PKT0_llllllbd --------------------------
	.section	.nv.constant0._ZN4vllm3moe44grouped_topk_fused_small_expert_count_kernelI13__nv_bfloat16S2_iLNS0_11ScoringFuncE1ELi512ELb0ELi8EEEvPT_PfPT1_PKT0_llllllbd,"a",@progbits
	.sectionflags	@""
	.align	4
.nv.constant0._ZN4vllm3moe44grouped_topk_fused_small_expert_count_kernelI13__nv_bfloat16S2_iLNS0_11ScoringFuncE1ELi512ELb0ELi8EEEvPT_PfPT1_PKT0_llllllbd:
	.zero		992


//--------------------- .nv.constant0._ZN4vllm3moe44grouped_topk_fused_small_expert_count_kernelI13__nv_bfloat16S2_iLNS0_11ScoringFuncE1ELi512ELb0ELi22EEEvPT_PfPT1_PKT0_llllllbd --------------------------
	.section	.nv.constant0._ZN4vllm3moe44grouped_topk_fused_small_expert_count_kernelI13__nv_bfloat16S2_iLNS0_11ScoringFuncE1ELi512ELb0ELi22EEEvPT_PfPT1_PKT0_llllllbd,"a",@progbits
	.sectionflags	@""
	.align	4
.nv.constant0._ZN4vllm3moe44grouped_topk_fused_small_expert_count_kernelI13__nv_bfloat16S2_iLNS0_11ScoringFuncE1ELi512ELb0ELi22EEEvPT_PfPT1_PKT0_llllllbd:
	.zero		992


//--------------------- .nv.constant0._ZN4vllm3moe44grouped_topk_fused_small_expert_count_kernelI13__nv_bfloat16S2_iLNS0_11ScoringFuncE1ELi256ELb1ELi8EEEvPT_PfPT1_PKT0_llllllbd --------------------------
	.section	.nv.constant0._ZN4vllm3moe44grouped_topk_fused_small_expert_count_kernelI13__nv_bfloat16S2_iLNS0_11ScoringFuncE1ELi256ELb1ELi8EEEvPT_PfPT1_PKT0_llllllbd,"a",@progbits
	.sectionflags	@""
	.align	4
.nv.constant0._ZN4vllm3moe44grouped_topk_fused_small_expert_count_kernelI13__nv_bfloat16S2_iLNS0_11ScoringFuncE1ELi256ELb1ELi8EEEvPT_PfPT1_PKT0_llllllbd:
	.zero		992


//--------------------- .nv.constant0._ZN4vllm3moe25grouped_topk_fused_kernelI13__nv_bfloat166__halfiLNS0_11ScoringFuncE1EEEvPT_PfPT1_PKT0_lllllbd --------------------------
	.section	.nv.constant0._ZN4vllm3moe25grouped_topk_fused_kernelI13__nv_bfloat166__halfiLNS0_11ScoringFuncE1EEEvPT_PfPT1_PKT0_lllllbd,"a",@progbits
	.sectionflags	@""
	.align	4
.nv.constant0._ZN4vllm3moe25grouped_topk_fused_kernelI13__nv_bfloat166__halfiLNS0_11ScoringFuncE1EEEvPT_PfPT1_PKT0_lllllbd:
	.zero		984


//--------------------- .nv.constant0._ZN4vllm3moe44grouped_topk_fused_small_expert_count_kernelI13__nv_bfloat166__halfiLNS0_11ScoringFuncE1ELi128ELb0ELi8EEEvPT_PfPT1_PKT0_llllllbd --------------------------
	.section	.nv.constant0._ZN4vllm3moe44grouped_topk_fused_small_expert_count_kernelI13__nv_bfloat166__halfiLNS0_11ScoringFuncE1ELi128ELb0ELi8EEEvPT_PfPT1_PKT0_llllllbd,"a",@progbits
	.sectionflags	@""
	.align	4
.nv.constant0._ZN4vllm3moe44grouped_topk_fused_small_expert_count_kernelI13__nv_bfloat166__halfiLNS0_11ScoringFuncE1ELi128ELb0ELi8EEEvPT_PfPT1_PKT0_llllllbd:
	.zero		992


//--------------------- .nv.constant0._ZN4vllm3moe44grouped_topk_fused_small_expert_count_kernelI13__nv_bfloat166__halfiLNS0_11ScoringFuncE1ELi384ELb0ELi8EEEvPT_PfPT1_PKT0_llllllbd --------------------------
	.section	.nv.constant0._ZN4vllm3moe44grouped_topk_fused_small_expert_count_kernelI13__nv_bfloat166__halfiLNS0_11ScoringFuncE1ELi384ELb0ELi8EEEvPT_PfPT1_PKT0_llllllbd,"a",@progbits
	.sectionflags	@""
	.align	4
.nv.constant0._ZN4vllm3moe44grouped_topk_fused_small_expert_count_kernelI13__nv_bfloat166__halfiLNS0_11ScoringFuncE1ELi384ELb0ELi8EEEvPT_PfPT1_PKT0_llllllbd:
	.zero		992


//--------------------- .nv.constant0._ZN4vllm3moe44grouped_topk_fused_small_expert_count_kernelI13__nv_bfloat166__halfiLNS0_11ScoringFuncE1ELi512ELb0ELi8EEEvPT_PfPT1_PKT0_llllllbd --------------------------
	.section	.nv.constant0._ZN4vllm3moe44grouped_topk_fused_small_expert_count_kernelI13__nv_bfloat166__halfiLNS0_11ScoringFuncE1ELi512ELb0ELi8EEEvPT_PfPT1_PKT0_llllllbd,"a",@progbits
	.sectionflags	@""
	.align	4
.nv.constant0._ZN4vllm3moe44grouped_topk_fused_small_expert_count_kernelI13__nv_bfloat166__halfiLNS0_11ScoringFuncE1ELi512ELb0ELi8EEEvPT_PfPT1_PKT0_llllllbd:
	.zero		992


//--------------------- .nv.constant0._ZN4vllm3moe44grouped_topk_fused_small_expert_count_kernelI13__nv_bfloat166__halfiLNS0_11ScoringFuncE1ELi512ELb0ELi22EEEvPT_PfPT1_PKT0_llllllbd --------------------------
	.section	.nv.constant0._ZN4vllm3moe44grouped_topk_fused_small_expert_count_kernelI13__nv_bfloat166__halfiLNS0_11ScoringFuncE1ELi512ELb0ELi22EEEvPT_PfPT1_PKT0_llllllbd,"a",@progbits
	.sectionflags	@""
	.align	4
.nv.constant0._ZN4vllm3moe44grouped_topk_fused_small_expert_count_kernelI13__nv_bfloat166__halfiLNS0_11ScoringFuncE1ELi512ELb0ELi22EEEvPT_PfPT1_PKT0_llllllbd:
	.zero		992


//--------------------- .nv.constant0._ZN4vllm3moe44grouped_topk_fused_small_expert_count_kernelI13__nv_bfloat166__halfiLNS0_11ScoringFuncE1ELi256ELb1ELi8EEEvPT_PfPT1_PKT0_llllllbd --------------------------
	.section	.nv.constant0._ZN4vllm3moe44grouped_topk_fused_small_expert_count_kernelI13__nv_bfloat166__halfiLNS0_11ScoringFuncE1ELi256ELb1ELi8EEEvPT_PfPT1_PKT0_llllllbd,"a",@progbits
	.sectionflags	@""
	.align	4
.nv.constant0._ZN4vllm3moe44grouped_topk_fused_small_expert_count_kernelI13__nv_bfloat166__halfiLNS0_11ScoringFuncE1ELi256ELb1ELi8EEEvPT_PfPT1_PKT0_llllllbd:
	.zero		992


//--------------------- .nv.constant0._ZN4vllm3moe25grouped_topk_fused_kernelI13__nv_bfloat16fiLNS0_11ScoringFuncE1EEEvPT_PfPT1_PKT0_lllllbd --------------------------
	.section	.nv.constant0._ZN4vllm3moe25grouped_topk_fused_kernelI13__nv_bfloat16fiLNS0_11ScoringFuncE1EEEvPT_PfPT1_PKT0_lllllbd,"a",@progbits
	.sectionflags	@""
	.align	4
.nv.constant0._ZN4vllm3moe25grouped_topk_fused_kernelI13__nv_bfloat16fiLNS0_11ScoringFuncE1EEEvPT_PfPT1_PKT0_lllllbd:
	.zero		984


//--------------------- .nv.constant0._ZN4vllm3moe44grouped_topk_fused_small_expert_count_kernelI13__nv_bfloat16fiLNS0_11ScoringFuncE1ELi128ELb0ELi8EEEvPT_PfPT1_PKT0_llllllbd --------------------------
	.section	.nv.constant0._ZN4vllm3moe44grouped_topk_fused_small_expert_count_kernelI13__nv_bfloat16fiLNS0_11ScoringFuncE1ELi128ELb0ELi8EEEvPT_PfPT1_PKT0_llllllbd,"a",@progbits
	.sectionflags	@""
	.align	4
.nv.constant0._ZN4vllm3moe44grouped_topk_fused_small_expert_count_kernelI13__nv_bfloat16fiLNS0_11ScoringFuncE1ELi128ELb0ELi8EEEvPT_PfPT1_PKT0_llllllbd:
	.zero		992


//--------------------- .nv.constant0._ZN4vllm3moe44grouped_topk_fused_small_expert_count_kernelI13__nv_bfloat16fiLNS0_11ScoringFuncE1ELi384ELb0ELi8EEEvPT_PfPT1_PKT0_llllllbd --------------------------
	.section	.nv.constant0._ZN4vllm3moe44grouped_topk_fused_small_expert_count_kernelI13__nv_bfloat16fiLNS0_11ScoringFuncE1ELi384ELb0ELi8EEEvPT_PfPT1_PKT0_llllllbd,"a",@progbits
	.sectionflags	@""
	.align	4
.nv.constant0._ZN4vllm3moe44grouped_topk_fused_small_expert_count_kernelI13__nv_bfloat16fiLNS0_11ScoringFuncE1ELi384ELb0ELi8EEEvPT_PfPT1_PKT0_llllllbd:
	.zero		992


//--------------------- .nv.constant0._ZN4vllm3moe44grouped_topk_fused_small_expert_count_kernelI13__nv_bfloat16fiLNS0_11ScoringFuncE1ELi512ELb0ELi8EEEvPT_PfPT1_PKT0_llllllbd --------------------------
	.section	.nv.constant0._ZN4vllm3moe44grouped_topk_fused_small_expert_count_kernelI13__nv_bfloat16fiLNS0_11ScoringFuncE1ELi512ELb0ELi8EEEvPT_PfPT1_PKT0_llllllbd,"a",@progbits
	.sectionflags	@""
	.align	4
.nv.constant0._ZN4vllm3moe44grouped_topk_fused_small_expert_count_kernelI13__nv_bfloat16fiLNS0_11ScoringFuncE1ELi512ELb0ELi8EEEvPT_PfPT1_PKT0_llllllbd:
	.zero		992


//--------------------- .nv.constant0._ZN4vllm3moe44grouped_topk_fused_small_expert_count_kernelI13__nv_bfloat16fiLNS0_11ScoringFuncE1ELi512ELb0ELi22EEEvPT_PfPT1_PKT0_llllllbd --------------------------
	.section	.nv.constant0._ZN4vllm3moe44grouped_topk_fused_small_expert_count_kernelI13__nv_bfloat16fiLNS0_11ScoringFuncE1ELi512ELb0ELi22EEEvPT_PfPT1_PKT0_llllllbd,"a",@progbits
	.sectionflags	@""
	.align	4
.nv.constant0._ZN4vllm3moe44grouped_topk_fused_small_expert_count_kernelI13__nv_bfloat16fiLNS0_11ScoringFuncE1ELi512ELb0ELi22EEEvPT_PfPT1_PKT0_llllllbd:
	.zero		992


//--------------------- .nv.constant0._ZN4vllm3moe44grouped_topk_fused_small_expert_count_kernelI13__nv_bfloat16fiLNS0_11ScoringFuncE1ELi256ELb1ELi8EEEvPT_PfPT1_PKT0_llllllbd --------------------------
	.section	.nv.constant0._ZN4vllm3moe44grouped_topk_fused_small_expert_count_kernelI13__nv_bfloat16fiLNS0_11ScoringFuncE1ELi256ELb1ELi8EEEvPT_PfPT1_PKT0_llllllbd,"a",@progbits
	.sectionflags	@""
	.align	4
.nv.constant0._ZN4vllm3moe44grouped_topk_fused_small_expert_count_kernelI13__nv_bfloat16fiLNS0_11ScoringFuncE1ELi256ELb1ELi8EEEvPT_PfPT1_PKT0_llllllbd:
	.zero		992


//--------------------- .nv.constant0._ZN4vllm3moe25grouped_topk_fused_kernelI6__half13__nv_bfloat16iLNS0_11ScoringFuncE1EEEvPT_PfPT1_PKT0_lllllbd --------------------------
	.section	.nv.constant0._ZN4vllm3moe25grouped_topk_fused_kernelI6__half13__nv_bfloat16iLNS0_11ScoringFuncE1EEEvPT_PfPT1_PKT0_lllllbd,"a",@progbits
	.sectionflags	@""
	.align	4
.nv.constant0._ZN4vllm3moe25grouped_topk_fused_kernelI6__half13__nv_bfloat16iLNS0_11ScoringFuncE1EEEvPT_PfPT1_PKT0_lllllbd:
	.zero		984


//--------------------- .nv.constant0._ZN4vllm3moe44grouped_topk_fused_small_expert_count_kernelI6__half13__nv_bfloat16iLNS0_11ScoringFuncE1ELi128ELb0ELi8EEEvPT_PfPT1_PKT0_llllllbd --------------------------
	.section	.nv.constant0._ZN4vllm3moe44grouped_topk_fused_small_expert_count_kernelI6__half13__nv_bfloat16iLNS0_11ScoringFuncE1ELi128ELb0ELi8EEEvPT_PfPT1_PKT0_llllllbd,"a",@progbits
	.sectionflags	@""
	.align	4
.nv.constant0._ZN4vllm3moe44grouped_topk_fused_small_expert_count_kernelI6__half13__nv_bfloat16iLNS0_11ScoringFuncE1ELi128ELb0ELi8EEEvPT_PfPT1_PKT0_llllllbd:
	.zero		992


//--------------------- .nv.constant0._ZN4vllm3moe44grouped_topk_fused_small_expert_count_kernelI6__half13__nv_bfloat16iLNS0_11ScoringFuncE1ELi384ELb0ELi8EEEvPT_PfPT1_PKT0_llllllbd --------------------------
	.section	.nv.constant0._ZN4vllm3moe44grouped_topk_fused_small_expert_count_kernelI6__half13__nv_bfloat16iLNS0_11ScoringFuncE1ELi384ELb0ELi8EEEvPT_PfPT1_PKT0_llllllbd,"a",@progbits
	.sectionflags	@""
	.align	4
.nv.constant0._ZN4vllm3moe44grouped_topk_fused_small_expert_count_kernelI6__half13__nv_bfloat16iLNS0_11ScoringFuncE1ELi384ELb0ELi8EEEvPT_PfPT1_PKT0_llllllbd:
	.zero		992


//--------------------- .nv.constant0._ZN4vllm3moe44grouped_topk_fused_small_expert_count_kernelI6__half13__nv_bfloat16iLNS0_11ScoringFuncE1ELi512ELb0ELi8EEEvPT_PfPT1_PKT0_llllllbd --------------------------
	.section	.nv.constant0._ZN4vllm3moe44grouped_topk_fused_small_expert_count_kernelI6__half13__nv_bfloat16iLNS0_11ScoringFuncE1ELi512ELb0ELi8EEEvPT_PfPT1_PKT0_llllllbd,"a",@progbits
	.sectionflags	@""
	.align	4
.nv.constant0._ZN4vllm3moe44grouped_topk_fused_small_expert_count_kernelI6__half13__nv_bfloat16iLNS0_11ScoringFuncE1ELi512ELb0ELi8EEEvPT_PfPT1_PKT0_llllllbd:
	.zero		992


//--------------------- .nv.constant0._ZN4vllm3moe44grouped_topk_fused_small_expert_count_kernelI6__half13__nv_bfloat16iLNS0_11ScoringFuncE1ELi512ELb0ELi22EEEvPT_PfPT1_PKT0_llllllbd --------------------------
	.section	.nv.constant0._ZN4vllm3moe44grouped_topk_fused_small_expert_count_kernelI6__half13__nv_bfloat16iLNS0_11ScoringFuncE1ELi512ELb0ELi22EEEvPT_PfPT1_PKT0_llllllbd,"a",@progbits
	.sectionflags	@""
	.align	4
.nv.constant0._ZN4vllm3moe44grouped_topk_fused_small_expert_count_kernelI6__half13__nv_bfloat16iLNS0_11ScoringFuncE1ELi512ELb0ELi22EEEvPT_PfPT1_PKT0_llllllbd:
	.zero		992


//--------------------- .nv.constant0._ZN4vllm3moe44grouped_topk_fused_small_expert_count_kernelI6__half13__nv_bfloat16iLNS0_11ScoringFuncE1ELi256ELb1ELi8EEEvPT_PfPT1_PKT0_llllllbd --------------------------
	.section	.nv.constant0._ZN4vllm3moe44grouped_topk_fused_small_expert_count_kernelI6__half13__nv_bfloat16iLNS0_11ScoringFuncE1ELi256ELb1ELi8EEEvPT_PfPT1_PKT0_llllllbd,"a",@progbits
	.sectionflags	@""
	.align	4
.nv.constant0._ZN4vllm3moe44grouped_topk_fused_small_expert_count_kernelI6__half13__nv_bfloat16iLNS0_11ScoringFuncE1ELi256ELb1ELi8EEEvPT_PfPT1_PKT0_llllllbd:
	.zero		992


//--------------------- .nv.constant0._ZN4vllm3moe25grouped_topk_fused_kernelI6__halfS2_iLNS0_11ScoringFuncE1EEEvPT_PfPT1_PKT0_lllllbd --------------------------
	.section	.nv.constant0._ZN4vllm3moe25grouped_topk_fused_kernelI6__halfS2_iLNS0_11ScoringFuncE1EEEvPT_PfPT1_PKT0_lllllbd,"a",@progbits
	.sectionflags	@""
	.align	4
.nv.constant0._ZN4vllm3moe25grouped_topk_fused_kernelI6__halfS2_iLNS0_11ScoringFuncE1EEEvPT_PfPT1_PKT0_lllllbd:
	.zero		984


//--------------------- .nv.constant0._ZN4vllm3moe44grouped_topk_fused_small_expert_count_kernelI6__halfS2_iLNS0_11ScoringFuncE1ELi128ELb0ELi8EEEvPT_PfPT1_PKT0_llllllbd --------------------------
	.section	.nv.constant0._ZN4vllm3moe44grouped_topk_fused_small_expert_count_kernelI6__halfS2_iLNS0_11ScoringFuncE1ELi128ELb0ELi8EEEvPT_PfPT1_PKT0_llllllbd,"a",@progbits
	.sectionflags	@""
	.align	4
.nv.constant0._ZN4vllm3moe44grouped_topk_fused_small_expert_count_kernelI6__halfS2_iLNS0_11ScoringFuncE1ELi128ELb0ELi8EEEvPT_PfPT1_PKT0_llllllbd:
	.zero		992


//--------------------- .nv.constant0._ZN4vllm3moe44grouped_topk_fused_small_expert_count_kernelI6__halfS2_iLNS0_11ScoringFuncE1ELi384ELb0ELi8EEEvPT_PfPT1_PKT0_llllllbd --------------------------
	.section	.nv.constant0._ZN4vllm3moe44grouped_topk_fused_small_expert_count_kernelI6__halfS2_iLNS0_11ScoringFuncE1ELi384ELb0ELi8EEEvPT_PfPT1_PKT0_llllllbd,"a",@progbits
	.sectionflags	@""
	.align	4
.nv.constant0._ZN4vllm3moe44grouped_topk_fused_small_expert_count_kernelI6__halfS2_iLNS0_11ScoringFuncE1ELi384ELb0ELi8EEEvPT_PfPT1_PKT0_llllllbd:
	.zero		992


//--------------------- .nv.constant0._ZN4vllm3moe44grouped_topk_fused_small_expert_count_kernelI6__halfS2_iLNS0_11ScoringFuncE1ELi512ELb0ELi8EEEvPT_PfPT1_PKT0_llllllbd --------------------------
	.section	.nv.constant0._ZN4vllm3moe44grouped_topk_fused_small_expert_count_kernelI6__halfS2_iLNS0_11ScoringFuncE1ELi512ELb0ELi8EEEvPT_PfPT1_PKT0_llllllbd,"a",@progbits
	.sectionflags	@""
	.align	4
.nv.constant0._ZN4vllm3moe44grouped_topk_fused_small_expert_count_kernelI6__halfS2_iLNS0_11ScoringFuncE1ELi512ELb0ELi8EEEvPT_PfPT1_PKT0_llllllbd:
	.zero		992


//--------------------- .nv.constant0._ZN4vllm3moe44grouped_topk_fused_small_expert_count_kernelI6__halfS2_iLNS0_11ScoringFuncE1ELi512ELb0ELi22EEEvPT_PfPT1_PKT0_llllllbd --------------------------
	.section	.nv.constant0._ZN4vllm3moe44grouped_topk_fused_small_expert_count_kernelI6__halfS2_iLNS0_11ScoringFuncE1ELi512ELb0ELi22EEEvPT_PfPT1_PKT0_llllllbd,"a",@progbits
	.sectionflags	@""
	.align	4
.nv.constant0._ZN4vllm3moe44grouped_topk_fused_small_expert_count_kernelI6__halfS2_iLNS0_11ScoringFuncE1ELi512ELb0ELi22EEEvPT_PfPT1_PKT0_llllllbd:
	.zero		992


//--------------------- .nv.constant0._ZN4vllm3moe44grouped_topk_fused_small_expert_count_kernelI6__halfS2_iLNS0_11ScoringFuncE1ELi256ELb1ELi8EEEvPT_PfPT1_PKT0_llllllbd --------------------------
	.section	.nv.constant0._ZN4vllm3moe44grouped_topk_fused_small_expert_count_kernelI6__halfS2_iLNS0_11ScoringFuncE1ELi256ELb1ELi8EEEvPT_PfPT1_PKT0_llllllbd,"a",@progbits
	.sectionflags	@""
	.align	4
.nv.constant0._ZN4vllm3moe44grouped_topk_fused_small_expert_count_kernelI6__halfS2_iLNS0_11ScoringFuncE1ELi256ELb1ELi8EEEvPT_PfPT1_PKT0_llllllbd:
	.zero		992


//--------------------- .nv.constant0._ZN4vllm3moe25grouped_topk_fused_kernelI6__halffiLNS0_11ScoringFuncE1EEEvPT_PfPT1_PKT0_lllllbd --------------------------
	.section	.nv.constant0._ZN4vllm3moe25grouped_topk_fused_kernelI6__halffiLNS0_11ScoringFuncE1EEEvPT_PfPT1_PKT0_lllllbd,"a",@progbits
	.sectionflags	@""
	.align	4
.nv.constant0._ZN4vllm3moe25grouped_topk_fused_kernelI6__halffiLNS0_11ScoringFuncE1EEEvPT_PfPT1_PKT0_lllllbd:
	.zero		984


//--------------------- .nv.constant0._ZN4vllm3moe44grouped_topk_fused_small_expert_count_kernelI6__halffiLNS0_11ScoringFuncE1ELi128ELb0ELi8EEEvPT_PfPT1_PKT0_llllllbd --------------------------
	.section	.nv.constant0._ZN4vllm3moe44grouped_topk_fused_small_expert_count_kernelI6__halffiLNS0_11ScoringFuncE1ELi128ELb0ELi8EEEvPT_PfPT1_PKT0_llllllbd,"a",@progbits
	.sectionflags	@""
	.align	4
.nv.constant0._ZN4vllm3moe44grouped_topk_fused_small_expert_count_kernelI6__halffiLNS0_11ScoringFuncE1ELi128ELb0ELi8EEEvPT_PfPT1_PKT0_llllllbd:
	.zero		992


//--------------------- .nv.constant0._ZN4vllm3moe44grouped_topk_fused_small_expert_count_kernelI6__halffiLNS0_11ScoringFuncE1ELi384ELb0ELi8EEEvPT_PfPT1_PKT0_llllllbd --------------------------
	.section	.nv.constant0._ZN4vllm3moe44grouped_topk_fused_small_expert_count_kernelI6__halffiLNS0_11ScoringFuncE1ELi384ELb0ELi8EEEvPT_PfPT1_PKT0_llllllbd,"a",@progbits
	.sectionflags	@""
	.align	4
.nv.constant0._ZN4vllm3moe44grouped_topk_fused_small_expert_count_kernelI6__halffiLNS0_11ScoringFuncE1ELi384ELb0ELi8EEEvPT_PfPT1_PKT0_llllllbd:
	.zero		992


//--------------------- .nv.constant0._ZN4vllm3moe44grouped_topk_fused_small_expert_count_kernelI6__halffiLNS0_11ScoringFuncE1ELi512ELb0ELi8EEEvPT_PfPT1_PKT0_llllllbd --------------------------
	.section	.nv.constant0._ZN4vllm3moe44grouped_topk_fused_small_expert_count_kernelI6__halffiLNS0_11ScoringFuncE1ELi512ELb0ELi8EEEvPT_PfPT1_PKT0_llllllbd,"a",@progbits
	.sectionflags	@""
	.align	4
.nv.constant0._ZN4vllm3moe44grouped_topk_fused_small_expert_count_kernelI6__halffiLNS0_11ScoringFuncE1ELi512ELb0ELi8EEEvPT_PfPT1_PKT0_llllllbd:
	.zero		992


//--------------------- .nv.constant0._ZN4vllm3moe44grouped_topk_fused_small_expert_count_kernelI6__halffiLNS0_11ScoringFuncE1ELi512ELb0ELi22EEEvPT_PfPT1_PKT0_llllllbd --------------------------
	.section	.nv.constant0._ZN4vllm3moe44grouped_topk_fused_small_expert_count_kernelI6__halffiLNS0_11ScoringFuncE1ELi512ELb0ELi22EEEvPT_PfPT1_PKT0_llllllbd,"a",@progbits
	.sectionflags	@""
	.align	4
.nv.constant0._ZN4vllm3moe44grouped_topk_fused_small_expert_count_kernelI6__halffiLNS0_11ScoringFuncE1ELi512ELb0ELi22EEEvPT_PfPT1_PKT0_llllllbd:
	.zero		992


//--------------------- .nv.constant0._ZN4vllm3moe44grouped_topk_fused_small_expert_count_kernelI6__halffiLNS0_11ScoringFuncE1ELi256ELb1ELi8EEEvPT_PfPT1_PKT0_llllllbd --------------------------
	.section	.nv.constant0._ZN4vllm3moe44grouped_topk_fused_small_expert_count_kernelI6__halffiLNS0_11ScoringFuncE1ELi256ELb1ELi8EEEvPT_PfPT1_PKT0_llllllbd,"a",@progbits
	.sectionflags	@""
	.align	4
.nv.constant0._ZN4vllm3moe44grouped_topk_fused_small_expert_count_kernelI6__halffiLNS0_11ScoringFuncE1ELi256ELb1ELi8EEEvPT_PfPT1_PKT0_llllllbd:
	.zero		992


//--------------------- .nv.constant0._ZN4vllm3moe25grouped_topk_fused_kernelIf13__nv_bfloat16iLNS0_11ScoringFuncE1EEEvPT_PfPT1_PKT0_lllllbd --------------------------
	.section	.nv.constant0._ZN4vllm3moe25grouped_topk_fused_kernelIf13__nv_bfloat16iLNS0_11ScoringFuncE1EEEvPT_PfPT1_PKT0_lllllbd,"a",@progbits
	.sectionflags	@""
	.align	4
.nv.constant0._ZN4vllm3moe25grouped_topk_fused_kernelIf13__nv_bfloat16iLNS0_11ScoringFuncE1EEEvPT_PfPT1_PKT0_lllllbd:
	.zero		984


//--------------------- .nv.constant0._ZN4vllm3moe44grouped_topk_fused_small_expert_count_kernelIf13__nv_bfloat16iLNS0_11ScoringFuncE1ELi128ELb0ELi8EEEvPT_PfPT1_PKT0_llllllbd --------------------------
	.section	.nv.constant0._ZN4vllm3moe44grouped_topk_fused_small_expert_count_kernelIf13__nv_bfloat16iLNS0_11ScoringFuncE1ELi128ELb0ELi8EEEvPT_PfPT1_PKT0_llllllbd,"a",@progbits
	.sectionflags	@""
	.align	4
.nv.constant0._ZN4vllm3moe44grouped_topk_fused_small_expert_count_kernelIf13__nv_bfloat16iLNS0_11ScoringFuncE1ELi128ELb0ELi8EEEvPT_PfPT1_PKT0_llllllbd:
	.zero		992


//--------------------- .nv.constant0._ZN4vllm3moe44grouped_topk_fused_small_expert_count_kernelIf13__nv_bfloat16iLNS0_11ScoringFuncE1ELi384ELb0ELi8EEEvPT_PfPT1_PKT0_llllllbd --------------------------
	.section	.nv.constant0._ZN4vllm3moe44grouped_topk_fused_small_expert_count_kernelIf13__nv_bfloat16iLNS0_11ScoringFuncE1ELi384ELb0ELi8EEEvPT_PfPT1_PKT0_llllllbd,"a",@progbits
	.sectionflags	@""
	.align	4
.nv.constant0._ZN4vllm3moe44grouped_topk_fused_small_expert_count_kernelIf13__nv_bfloat16iLNS0_11ScoringFuncE1ELi384ELb0ELi8EEEvPT_PfPT1_PKT0_llllllbd:
	.zero		992


//--------------------- .nv.constant0._ZN4vllm3moe44grouped_topk_fused_small_expert_count_kernelIf13__nv_bfloat16iLNS0_11ScoringFuncE1ELi512ELb0ELi8EEEvPT_PfPT1_PKT0_llllllbd --------------------------
	.section	.nv.constant0._ZN4vllm3moe44grouped_topk_fused_small_expert_count_kernelIf13__nv_bfloat16iLNS0_11ScoringFuncE1ELi512ELb0ELi8EEEvPT_PfPT1_PKT0_llllllbd,"a",@progbits
	.sectionflags	@""
	.align	4
.nv.constant0._ZN4vllm3moe44grouped_topk_fused_small_expert_count_kernelIf13__nv_bfloat16iLNS0_11ScoringFuncE1ELi512ELb0ELi8EEEvPT_PfPT1_PKT0_llllllbd:
	.zero		992


//--------------------- .nv.constant0._ZN4vllm3moe44grouped_topk_fused_small_expert_count_kernelIf13__nv_bfloat16iLNS0_11ScoringFuncE1ELi512ELb0ELi22EEEvPT_PfPT1_PKT0_llllllbd --------------------------
	.section	.nv.constant0._ZN4vllm3moe44grouped_topk_fused_small_expert_count_kernelIf13__nv_bfloat16iLNS0_11ScoringFuncE1ELi512ELb0ELi22EEEvPT_PfPT1_PKT0_llllllbd,"a",@progbits
	.sectionflags	@""
	.align	4
.nv.constant0._ZN4vllm3moe44grouped_topk_fused_small_expert_count_kernelIf13__nv_bfloat16iLNS0_11ScoringFuncE1ELi512ELb0ELi22EEEvPT_PfPT1_PKT0_llllllbd:
	.zero		992


//--------------------- .nv.constant0._ZN4vllm3moe44grouped_topk_fused_small_expert_count_kernelIf13__nv_bfloat16iLNS0_11ScoringFuncE1ELi256ELb1ELi8EEEvPT_PfPT1_PKT0_llllllbd --------------------------
	.section	.nv.constant0._ZN4vllm3moe44grouped_topk_fused_small_expert_count_kernelIf13__nv_bfloat16iLNS0_11ScoringFuncE1ELi256ELb1ELi8EEEvPT_PfPT1_PKT0_llllllbd,"a",@progbits
	.sectionflags	@""
	.align	4
.nv.constant0._ZN4vllm3moe44grouped_topk_fused_small_expert_count_kernelIf13__nv_bfloat16iLNS0_11ScoringFuncE1ELi256ELb1ELi8EEEvPT_PfPT1_PKT0_llllllbd:
	.zero		992


//--------------------- .nv.constant0._ZN4vllm3moe25grouped_topk_fused_kernelIf6__halfiLNS0_11ScoringFuncE1EEEvPT_PfPT1_PKT0_lllllbd --------------------------
	.section	.nv.constant0._ZN4vllm3moe25grouped_topk_fused_kernelIf6__halfiLNS0_11ScoringFuncE1EEEvPT_PfPT1_PKT0_lllllbd,"a",@progbits
	.sectionflags	@""
	.align	4
.nv.constant0._ZN4vllm3moe25grouped_topk_fused_kernelIf6__halfiLNS0_11ScoringFuncE1EEEvPT_PfPT1_PKT0_lllllbd:
	.zero		984


//--------------------- .nv.constant0._ZN4vllm3moe44grouped_topk_fused_small_expert_count_kernelIf6__halfiLNS0_11ScoringFuncE1ELi128ELb0ELi8EEEvPT_PfPT1_PKT0_llllllbd --------------------------
	.section	.nv.constant0._ZN4vllm3moe44grouped_topk_fused_small_expert_count_kernelIf6__halfiLNS0_11ScoringFuncE1ELi128ELb0ELi8EEEvPT_PfPT1_PKT0_llllllbd,"a",@progbits
	.sectionflags	@""
	.align	4
.nv.constant0._ZN4vllm3moe44grouped_topk_fused_small_expert_count_kernelIf6__halfiLNS0_11ScoringFuncE1ELi128ELb0ELi8EEEvPT_PfPT1_PKT0_llllllbd:
	.zero		992


//--------------------- .nv.constant0._ZN4vllm3moe44grouped_topk_fused_small_expert_count_kernelIf6__halfiLNS0_11ScoringFuncE1ELi384ELb0ELi8EEEvPT_PfPT1_PKT0_llllllbd --------------------------
	.section	.nv.constant0._ZN4vllm3moe44grouped_topk_fused_small_expert_count_kernelIf6__halfiLNS0_11ScoringFuncE1ELi384ELb0ELi8EEEvPT_PfPT1_PKT0_llllllbd,"a",@progbits
	.sectionflags	@""
	.align	4
.nv.constant0._ZN4vllm3moe44grouped_topk_fused_small_expert_count_kernelIf6__halfiLNS0_11ScoringFuncE1ELi384ELb0ELi8EEEvPT_PfPT1_PKT0_llllllbd:
	.zero		992


//--------------------- .nv.constant0._ZN4vllm3moe44grouped_topk_fused_small_expert_count_kernelIf6__halfiLNS0_11ScoringFuncE1ELi512ELb0ELi8EEEvPT_PfPT1_PKT0_llllllbd --------------------------
	.section	.nv.constant0._ZN4vllm3moe44grouped_topk_fused_small_expert_count_kernelIf6__halfiLNS0_11ScoringFuncE1ELi512ELb0ELi8EEEvPT_PfPT1_PKT0_llllllbd,"a",@progbits
	.sectionflags	@""
	.align	4
.nv.constant0._ZN4vllm3moe44grouped_topk_fused_small_expert_count_kernelIf6__halfiLNS0_11ScoringFuncE1ELi512ELb0ELi8EEEvPT_PfPT1_PKT0_llllllbd:
	.zero		992


//--------------------- .nv.constant0._ZN4vllm3moe44grouped_topk_fused_small_expert_count_kernelIf6__halfiLNS0_11ScoringFuncE1ELi512ELb0ELi22EEEvPT_PfPT1_PKT0_llllllbd --------------------------
	.section	.nv.constant0._ZN4vllm3moe44grouped_topk_fused_small_expert_count_kernelIf6__halfiLNS0_11ScoringFuncE1ELi512ELb0ELi22EEEvPT_PfPT1_PKT0_llllllbd,"a",@progbits
	.sectionflags	@""
	.align	4
.nv.constant0._ZN4vllm3moe44grouped_topk_fused_small_expert_count_kernelIf6__halfiLNS0_11ScoringFuncE1ELi512ELb0ELi22EEEvPT_PfPT1_PKT0_llllllbd:
	.zero		992


//--------------------- .nv.constant0._ZN4vllm3moe44grouped_topk_fused_small_expert_count_kernelIf6__halfiLNS0_11ScoringFuncE1ELi256ELb1ELi8EEEvPT_PfPT1_PKT0_llllllbd --------------------------
	.section	.nv.constant0._ZN4vllm3moe44grouped_topk_fused_small_expert_count_kernelIf6__halfiLNS0_11ScoringFuncE1ELi256ELb1ELi8EEEvPT_PfPT1_PKT0_llllllbd,"a",@progbits
	.sectionflags	@""
	.align	4
.nv.constant0._ZN4vllm3moe44grouped_topk_fused_small_expert_count_kernelIf6__halfiLNS0_11ScoringFuncE1ELi256ELb1ELi8EEEvPT_PfPT1_PKT0_llllllbd:
	.zero		992


//--------------------- .nv.constant0._ZN4vllm3moe25grouped_topk_fused_kernelIffiLNS0_11ScoringFuncE1EEEvPT_PfPT1_PKT0_lllllbd --------------------------
	.section	.nv.constant0._ZN4vllm3moe25grouped_topk_fused_kernelIffiLNS0_11ScoringFuncE1EEEvPT_PfPT1_PKT0_lllllbd,"a",@progbits
	.sectionflags	@""
	.align	4
.nv.constant0._ZN4vllm3moe25grouped_topk_fused_kernelIffiLNS0_11ScoringFuncE1EEEvPT_PfPT1_PKT0_lllllbd:
	.zero		984


//--------------------- .nv.constant0._ZN4vllm3moe44grouped_topk_fused_small_expert_count_kernelIffiLNS0_11ScoringFuncE1ELi128ELb0ELi8EEEvPT_PfPT1_PKT0_llllllbd --------------------------
	.section	.nv.constant0._ZN4vllm3moe44grouped_topk_fused_small_expert_count_kernelIffiLNS0_11ScoringFuncE1ELi128ELb0ELi8EEEvPT_PfPT1_PKT0_llllllbd,"a",@progbits
	.sectionflags	@""
	.align	4
.nv.constant0._ZN4vllm3moe44grouped_topk_fused_small_expert_count_kernelIffiLNS0_11ScoringFuncE1ELi128ELb0ELi8EEEvPT_PfPT1_PKT0_llllllbd:
	.zero		992


//--------------------- .nv.constant0._ZN4vllm3moe44grouped_topk_fused_small_expert_count_kernelIffiLNS0_11ScoringFuncE1ELi384ELb0ELi8EEEvPT_PfPT1_PKT0_llllllbd --------------------------
	.section	.nv.constant0._ZN4vllm3moe44grouped_topk_fused_small_expert_count_kernelIffiLNS0_11ScoringFuncE1ELi384ELb0ELi8EEEvPT_PfPT1_PKT0_llllllbd,"a",@progbits
	.sectionflags	@""
	.align	4
.nv.constant0._ZN4vllm3moe44grouped_topk_fused_small_expert_count_kernelIffiLNS0_11ScoringFuncE1ELi384ELb0ELi8EEEvPT_PfPT1_PKT0_llllllbd:
	.zero		992


//--------------------- .nv.constant0._ZN4vllm3moe44grouped_topk_fused_small_expert_count_kernelIffiLNS0_11ScoringFuncE1ELi512ELb0ELi8EEEvPT_PfPT1_PKT0_llllllbd --------------------------
	.section	.nv.constant0._ZN4vllm3moe44grouped_topk_fused_small_expert_count_kernelIffiLNS0_11ScoringFuncE1ELi512ELb0ELi8EEEvPT_PfPT1_PKT0_llllllbd,"a",@progbits
	.sectionflags	@""
	.align	4
.nv.constant0._ZN4vllm3moe44grouped_topk_fused_small_expert_count_kernelIffiLNS0_11ScoringFuncE1ELi512ELb0ELi8EEEvPT_PfPT1_PKT0_llllllbd:
	.zero		992


//--------------------- .nv.constant0._ZN4vllm3moe44grouped_topk_fused_small_expert_count_kernelIffiLNS0_11ScoringFuncE1ELi512ELb0ELi22EEEvPT_PfPT1_PKT0_llllllbd --------------------------
	.section	.nv.constant0._ZN4vllm3moe44grouped_topk_fused_small_expert_count_kernelIffiLNS0_11ScoringFuncE1ELi512ELb0ELi22EEEvPT_PfPT1_PKT0_llllllbd,"a",@progbits
	.sectionflags	@""
	.align	4
.nv.constant0._ZN4vllm3moe44grouped_topk_fused_small_expert_count_kernelIffiLNS0_11ScoringFuncE1ELi512ELb0ELi22EEEvPT_PfPT1_PKT0_llllllbd:
	.zero		992


//--------------------- .nv.constant0._ZN4vllm3moe44grouped_topk_fused_small_expert_count_kernelIffiLNS0_11ScoringFuncE1ELi256ELb1ELi8EEEvPT_PfPT1_PKT0_llllllbd --------------------------
	.section	.nv.constant0._ZN4vllm3moe44grouped_topk_fused_small_expert_count_kernelIffiLNS0_11ScoringFuncE1ELi256ELb1ELi8EEEvPT_PfPT1_PKT0_llllllbd,"a",@progbits
	.sectionflags	@""
	.align	4
.nv.constant0._ZN4vllm3moe44grouped_topk_fused_small_expert_count_kernelIffiLNS0_11ScoringFuncE1ELi256ELb1ELi8EEEvPT_PfPT1_PKT0_llllllbd:
	.zero		992


//--------------------- .nv.constant0._ZN3cub18CUB_300001_SM_10306detail11EmptyKernelIvEEvv --------------------------
	.section	.nv.constant0._ZN3cub18CUB_300001_SM_10306detail11EmptyKernelIvEEvv,"a",@progbits
	.sectionflags	@""
	.align	4
.nv.constant0._ZN3cub18CUB_300001_SM_10306detail11EmptyKernelIvEEvv:
	.zero		896


//--------------------- SYMBOLS --------------------------

	.type		.nv.reservedSmem.offset0,@object
	.size		.nv.reservedSmem.offset0,0x4
	.type		.nv.reservedSmem.cap,@object
	.size		.nv.reservedSmem.cap,0x4
